	.target	sm_90a

	.elftype	@"ET_EXEC"


//--------------------- .note.nv.tkinfo           --------------------------
	.section	.note.nv.tkinfo,"",@"SHT_NOTE"
	.sectionflags	@"SHF_NOTE_NV_TKINFO"
	.tkinfo
        /*0018*/ 	.word	0x00000002
        /*0030*/ 	.string	""
        /*0030*/ 	.string	"ptxas"
        /*0030*/ 	.string	"Cuda compilation tools, release 13.0, V13.0.88"
        /*0030*/ 	.string	"Build cuda_13.0.r13.0/compiler.36424714_0"
        /*0030*/ 	.string	"-arch sm_90a -m 64 "



//--------------------- .note.nv.cuinfo           --------------------------
	.section	.note.nv.cuinfo,"",@"SHT_NOTE"
	.sectionflags	@"SHF_NOTE_NV_CUINFO"
        /*0018*/ 	.short	0x0002
        /*001a*/ 	.short	0x005a
        /*001c*/ 	.short	0x0082
	.zero		2


//--------------------- .nv.info                  --------------------------
	.section	.nv.info,"",@"SHT_CUDA_INFO"
	.align	4


	//----- nvinfo : EIATTR_REGCOUNT
	.align		4
        /*0000*/ 	.byte	0x04, 0x2f
        /*0002*/ 	.short	(.L_19 - .L_18)
	.align		4
.L_18:
        /*0004*/ 	.word	index@(_ZN7cutlass13device_kernelIN5flash11enable_sm90INS1_16FlashAttnFwdSm90INS1_25CollectiveMainloopFwdSm90ILi2EN4cute5tupleIJNS5_1CILi1EEES8_S8_EEENS6_IJNS7_ILi192EEENS7_ILi128EEENS7_ILi96EEEEEELi96ENS_6half_tEfNS_4arch4Sm90ELb1ELb0ELb0ELb1ELb1ELb1ELb0ELb0ELb1ELb1ELb0ELb0EEENS1_21CollectiveEpilogueFwdINS6_IJSA_SC_SB_EEES9_SE_SG_Li384ELb1ELb1ELb0ELb0EEENS1_36VarlenDynamicPersistentTileSchedulerILi192ELi128ELi384ELi128ELb0ELb1ELb1ELb1ELb1ELb1EEEEEEEEEvNT_6ParamsE)
        /*0008*/ 	.word	0x00000080


	//----- nvinfo : EIATTR_FRAME_SIZE
	.align		4
.L_19:
        /*000c*/ 	.byte	0x04, 0x11
        /*000e*/ 	.short	(.L_21 - .L_20)
	.align		4
.L_20:
        /*0010*/ 	.word	index@(_ZN7cutlass13device_kernelIN5flash11enable_sm90INS1_16FlashAttnFwdSm90INS1_25CollectiveMainloopFwdSm90ILi2EN4cute5tupleIJNS5_1CILi1EEES8_S8_EEENS6_IJNS7_ILi192EEENS7_ILi128EEENS7_ILi96EEEEEELi96ENS_6half_tEfNS_4arch4Sm90ELb1ELb0ELb0ELb1ELb1ELb1ELb0ELb0ELb1ELb1ELb0ELb0EEENS1_21CollectiveEpilogueFwdINS6_IJSA_SC_SB_EEES9_SE_SG_Li384ELb1ELb1ELb0ELb0EEENS1_36VarlenDynamicPersistentTileSchedulerILi192ELi128ELi384ELi128ELb0ELb1ELb1ELb1ELb1ELb1EEEEEEEEEvNT_6ParamsE)
        /*0014*/ 	.word	0x00000088


	//----- nvinfo : EIATTR_REGCOUNT
	.align		4
.L_21:
        /*0018*/ 	.byte	0x04, 0x2f
        /*001a*/ 	.short	(.L_23 - .L_22)
	.align		4
.L_22:
        /*001c*/ 	.word	index@(_ZN7cutlass13device_kernelIN5flash11enable_sm90INS1_16FlashAttnFwdSm90INS1_25CollectiveMainloopFwdSm90ILi2EN4cute5tupleIJNS5_1CILi1EEES8_S8_EEENS6_IJNS7_ILi192EEENS7_ILi128EEENS7_ILi96EEEEEELi96ENS_6half_tEfNS_4arch4Sm90ELb1ELb0ELb0ELb1ELb1ELb0ELb0ELb0ELb1ELb1ELb0ELb0EEENS1_21CollectiveEpilogueFwdINS6_IJSA_SC_SB_EEES9_SE_SG_Li384ELb1ELb1ELb0ELb0EEENS1_36VarlenDynamicPersistentTileSchedulerILi192ELi128ELi384ELi128ELb0ELb1ELb1ELb1ELb1ELb1EEEEEEEEEvNT_6ParamsE)
        /*0020*/ 	.word	0x00000080


	//----- nvinfo : EIATTR_FRAME_SIZE
	.align		4
.L_23:
        /*0024*/ 	.byte	0x04, 0x11
        /*0026*/ 	.short	(.L_25 - .L_24)
	.align		4
.L_24:
        /*0028*/ 	.word	index@(_ZN7cutlass13device_kernelIN5flash11enable_sm90INS1_16FlashAttnFwdSm90INS1_25CollectiveMainloopFwdSm90ILi2EN4cute5tupleIJNS5_1CILi1EEES8_S8_EEENS6_IJNS7_ILi192EEENS7_ILi128EEENS7_ILi96EEEEEELi96ENS_6half_tEfNS_4arch4Sm90ELb1ELb0ELb0ELb1ELb1ELb0ELb0ELb0ELb1ELb1ELb0ELb0EEENS1_21CollectiveEpilogueFwdINS6_IJSA_SC_SB_EEES9_SE_SG_Li384ELb1ELb1ELb0ELb0EEENS1_36VarlenDynamicPersistentTileSchedulerILi192ELi128ELi384ELi128ELb0ELb1ELb1ELb1ELb1ELb1EEEEEEEEEvNT_6ParamsE)
        /*002c*/ 	.word	0x00000040


	//----- nvinfo : EIATTR_REGCOUNT
	.align		4
.L_25:
        /*0030*/ 	.byte	0x04, 0x2f
        /*0032*/ 	.short	(.L_27 - .L_26)
	.align		4
.L_26:
        /*0034*/ 	.word	index@(_ZN7cutlass13device_kernelIN5flash11enable_sm90INS1_16FlashAttnFwdSm90INS1_25CollectiveMainloopFwdSm90ILi2EN4cute5tupleIJNS5_1CILi1EEES8_S8_EEENS6_IJNS7_ILi192EEENS7_ILi128EEENS7_ILi96EEEEEELi96ENS_6half_tEfNS_4arch4Sm90ELb1ELb0ELb0ELb0ELb1ELb0ELb0ELb0ELb1ELb1ELb0ELb0EEENS1_21CollectiveEpilogueFwdINS6_IJSA_SC_SB_EEES9_SE_SG_Li384ELb0ELb1ELb0ELb0EEENS1_30DynamicPersistentTileSchedulerILi384ELi128ELb0ELb1ELb1EEEEEEEEEvNT_6ParamsE)
        /*0038*/ 	.word	0x00000080


	//----- nvinfo : EIATTR_FRAME_SIZE
	.align		4
.L_27:
        /*003c*/ 	.byte	0x04, 0x11
        /*003e*/ 	.short	(.L_29 - .L_28)
	.align		4
.L_28:
        /*0040*/ 	.word	index@(_ZN7cutlass13device_kernelIN5flash11enable_sm90INS1_16FlashAttnFwdSm90INS1_25CollectiveMainloopFwdSm90ILi2EN4cute5tupleIJNS5_1CILi1EEES8_S8_EEENS6_IJNS7_ILi192EEENS7_ILi128EEENS7_ILi96EEEEEELi96ENS_6half_tEfNS_4arch4Sm90ELb1ELb0ELb0ELb0ELb1ELb0ELb0ELb0ELb1ELb1ELb0ELb0EEENS1_21CollectiveEpilogueFwdINS6_IJSA_SC_SB_EEES9_SE_SG_Li384ELb0ELb1ELb0ELb0EEENS1_30DynamicPersistentTileSchedulerILi384ELi128ELb0ELb1ELb1EEEEEEEEEvNT_6ParamsE)
        /*0044*/ 	.word	0x00000018


	//----- nvinfo : EIATTR_REGCOUNT
	.align		4
.L_29:
        /*0048*/ 	.byte	0x04, 0x2f
        /*004a*/ 	.short	(.L_31 - .L_30)
	.align		4
.L_30:
        /*004c*/ 	.word	index@(_ZN7cutlass13device_kernelIN5flash11enable_sm90INS1_16FlashAttnFwdSm90INS1_25CollectiveMainloopFwdSm90ILi2EN4cute5tupleIJNS5_1CILi1EEES8_S8_EEENS6_IJNS7_ILi192EEENS7_ILi128EEENS7_ILi96EEEEEELi96ENS_6half_tEfNS_4arch4Sm90ELb0ELb1ELb0ELb1ELb1ELb1ELb0ELb0ELb1ELb1ELb0ELb0EEENS1_21CollectiveEpilogueFwdINS6_IJSA_SC_SB_EEES9_SE_SG_Li384ELb1ELb1ELb0ELb0EEENS1_36VarlenDynamicPersistentTileSchedulerILi192ELi128ELi384ELi128ELb0ELb1ELb1ELb1ELb0ELb1EEEEEEEEEvNT_6ParamsE)
        /*0050*/ 	.word	0x00000080


	//----- nvinfo : EIATTR_FRAME_SIZE
	.align		4
.L_31:
        /*0054*/ 	.byte	0x04, 0x11
        /*0056*/ 	.short	(.L_33 - .L_32)
	.align		4
.L_32:
        /*0058*/ 	.word	index@(_ZN7cutlass13device_kernelIN5flash11enable_sm90INS1_16FlashAttnFwdSm90INS1_25CollectiveMainloopFwdSm90ILi2EN4cute5tupleIJNS5_1CILi1EEES8_S8_EEENS6_IJNS7_ILi192EEENS7_ILi128EEENS7_ILi96EEEEEELi96ENS_6half_tEfNS_4arch4Sm90ELb0ELb1ELb0ELb1ELb1ELb1ELb0ELb0ELb1ELb1ELb0ELb0EEENS1_21CollectiveEpilogueFwdINS6_IJSA_SC_SB_EEES9_SE_SG_Li384ELb1ELb1ELb0ELb0EEENS1_36VarlenDynamicPersistentTileSchedulerILi192ELi128ELi384ELi128ELb0ELb1ELb1ELb1ELb0ELb1EEEEEEEEEvNT_6ParamsE)
        /*005c*/ 	.word	0x00000080


	//----- nvinfo : EIATTR_REGCOUNT
	.align		4
.L_33:
        /*0060*/ 	.byte	0x04, 0x2f
        /*0062*/ 	.short	(.L_35 - .L_34)
	.align		4
.L_34:
        /*0064*/ 	.word	index@(_ZN7cutlass13device_kernelIN5flash11enable_sm90INS1_16FlashAttnFwdSm90INS1_25CollectiveMainloopFwdSm90ILi2EN4cute5tupleIJNS5_1CILi1EEES8_S8_EEENS6_IJNS7_ILi192EEENS7_ILi128EEENS7_ILi96EEEEEELi96ENS_6half_tEfNS_4arch4Sm90ELb0ELb1ELb0ELb1ELb1ELb0ELb0ELb0ELb1ELb1ELb0ELb0EEENS1_21CollectiveEpilogueFwdINS6_IJSA_SC_SB_EEES9_SE_SG_Li384ELb1ELb1ELb0ELb0EEENS1_36VarlenDynamicPersistentTileSchedulerILi192ELi128ELi384ELi128ELb0ELb1ELb1ELb1ELb0ELb1EEEEEEEEEvNT_6ParamsE)
        /*0068*/ 	.word	0x00000080


	//----- nvinfo : EIATTR_FRAME_SIZE
	.align		4
.L_35:
        /*006c*/ 	.byte	0x04, 0x11
        /*006e*/ 	.short	(.L_37 - .L_36)
	.align		4
.L_36:
        /*0070*/ 	.word	index@(_ZN7cutlass13device_kernelIN5flash11enable_sm90INS1_16FlashAttnFwdSm90INS1_25CollectiveMainloopFwdSm90ILi2EN4cute5tupleIJNS5_1CILi1EEES8_S8_EEENS6_IJNS7_ILi192EEENS7_ILi128EEENS7_ILi96EEEEEELi96ENS_6half_tEfNS_4arch4Sm90ELb0ELb1ELb0ELb1ELb1ELb0ELb0ELb0ELb1ELb1ELb0ELb0EEENS1_21CollectiveEpilogueFwdINS6_IJSA_SC_SB_EEES9_SE_SG_Li384ELb1ELb1ELb0ELb0EEENS1_36VarlenDynamicPersistentTileSchedulerILi192ELi128ELi384ELi128ELb0ELb1ELb1ELb1ELb0ELb1EEEEEEEEEvNT_6ParamsE)
        /*0074*/ 	.word	0x00000030


	//----- nvinfo : EIATTR_REGCOUNT
	.align		4
.L_37:
        /*0078*/ 	.byte	0x04, 0x2f
        /*007a*/ 	.short	(.L_39 - .L_38)
	.align		4
.L_38:
        /*007c*/ 	.word	index@(_ZN7cutlass13device_kernelIN5flash11enable_sm90INS1_16FlashAttnFwdSm90INS1_25CollectiveMainloopFwdSm90ILi2EN4cute5tupleIJNS5_1CILi1EEES8_S8_EEENS6_IJNS7_ILi192EEENS7_ILi128EEENS7_ILi96EEEEEELi96ENS_6half_tEfNS_4arch4Sm90ELb0ELb1ELb0ELb0ELb1ELb0ELb0ELb0ELb1ELb1ELb0ELb0EEENS1_21CollectiveEpilogueFwdINS6_IJSA_SC_SB_EEES9_SE_SG_Li384ELb0ELb1ELb0ELb0EEENS1_30DynamicPersistentTileSchedulerILi384ELi128ELb0ELb1ELb1EEEEEEEEEvNT_6ParamsE)
        /*0080*/ 	.word	0x00000080


	//----- nvinfo : EIATTR_FRAME_SIZE
	.align		4
.L_39:
        /*0084*/ 	.byte	0x04, 0x11
        /*0086*/ 	.short	(.L_41 - .L_40)
	.align		4
.L_40:
        /*0088*/ 	.word	index@(_ZN7cutlass13device_kernelIN5flash11enable_sm90INS1_16FlashAttnFwdSm90INS1_25CollectiveMainloopFwdSm90ILi2EN4cute5tupleIJNS5_1CILi1EEES8_S8_EEENS6_IJNS7_ILi192EEENS7_ILi128EEENS7_ILi96EEEEEELi96ENS_6half_tEfNS_4arch4Sm90ELb0ELb1ELb0ELb0ELb1ELb0ELb0ELb0ELb1ELb1ELb0ELb0EEENS1_21CollectiveEpilogueFwdINS6_IJSA_SC_SB_EEES9_SE_SG_Li384ELb0ELb1ELb0ELb0EEENS1_30DynamicPersistentTileSchedulerILi384ELi128ELb0ELb1ELb1EEEEEEEEEvNT_6ParamsE)
        /*008c*/ 	.word	0x00000018


	//----- nvinfo : EIATTR_REGCOUNT
	.align		4
.L_41:
        /*0090*/ 	.byte	0x04, 0x2f
        /*0092*/ 	.short	(.L_43 - .L_42)
	.align		4
.L_42:
        /*0094*/ 	.word	index@(_ZN7cutlass13device_kernelIN5flash11enable_sm90INS1_16FlashAttnFwdSm90INS1_25CollectiveMainloopFwdSm90ILi2EN4cute5tupleIJNS5_1CILi1EEES8_S8_EEENS6_IJNS7_ILi192EEENS7_ILi128EEENS7_ILi96EEEEEELi96ENS_6half_tEfNS_4arch4Sm90ELb0ELb0ELb0ELb1ELb1ELb1ELb0ELb0ELb1ELb1ELb0ELb0EEENS1_21CollectiveEpilogueFwdINS6_IJSA_SC_SB_EEES9_SE_SG_Li384ELb1ELb1ELb0ELb0EEENS1_36VarlenDynamicPersistentTileSchedulerILi192ELi128ELi384ELi128ELb0ELb1ELb1ELb0ELb1ELb1EEEEEEEEEvNT_6ParamsE)
        /*0098*/ 	.word	0x00000080


	//----- nvinfo : EIATTR_FRAME_SIZE
	.align		4
.L_43:
        /*009c*/ 	.byte	0x04, 0x11
        /*009e*/ 	.short	(.L_45 - .L_44)
	.align		4
.L_44:
        /*00a0*/ 	.word	index@(_ZN7cutlass13device_kernelIN5flash11enable_sm90INS1_16FlashAttnFwdSm90INS1_25CollectiveMainloopFwdSm90ILi2EN4cute5tupleIJNS5_1CILi1EEES8_S8_EEENS6_IJNS7_ILi192EEENS7_ILi128EEENS7_ILi96EEEEEELi96ENS_6half_tEfNS_4arch4Sm90ELb0ELb0ELb0ELb1ELb1ELb1ELb0ELb0ELb1ELb1ELb0ELb0EEENS1_21CollectiveEpilogueFwdINS6_IJSA_SC_SB_EEES9_SE_SG_Li384ELb1ELb1ELb0ELb0EEENS1_36VarlenDynamicPersistentTileSchedulerILi192ELi128ELi384ELi128ELb0ELb1ELb1ELb0ELb1ELb1EEEEEEEEEvNT_6ParamsE)
        /*00a4*/ 	.word	0x00000098


	//----- nvinfo : EIATTR_REGCOUNT
	.align		4
.L_45:
        /*00a8*/ 	.byte	0x04, 0x2f
        /*00aa*/ 	.short	(.L_47 - .L_46)
	.align		4
.L_46:
        /*00ac*/ 	.word	index@(_ZN7cutlass13device_kernelIN5flash11enable_sm90INS1_16FlashAttnFwdSm90INS1_25CollectiveMainloopFwdSm90ILi2EN4cute5tupleIJNS5_1CILi1EEES8_S8_EEENS6_IJNS7_ILi192EEENS7_ILi128EEENS7_ILi96EEEEEELi96ENS_6half_tEfNS_4arch4Sm90ELb0ELb0ELb0ELb1ELb1ELb0ELb0ELb0ELb1ELb1ELb0ELb0EEENS1_21CollectiveEpilogueFwdINS6_IJSA_SC_SB_EEES9_SE_SG_Li384ELb1ELb1ELb0ELb0EEENS1_36VarlenDynamicPersistentTileSchedulerILi192ELi128ELi384ELi128ELb0ELb1ELb1ELb0ELb1ELb1EEEEEEEEEvNT_6ParamsE)
        /*00b0*/ 	.word	0x00000080


	//----- nvinfo : EIATTR_FRAME_SIZE
	.align		4
.L_47:
        /*00b4*/ 	.byte	0x04, 0x11
        /*00b6*/ 	.short	(.L_49 - .L_48)
	.align		4
.L_48:
        /*00b8*/ 	.word	index@(_ZN7cutlass13device_kernelIN5flash11enable_sm90INS1_16FlashAttnFwdSm90INS1_25CollectiveMainloopFwdSm90ILi2EN4cute5tupleIJNS5_1CILi1EEES8_S8_EEENS6_IJNS7_ILi192EEENS7_ILi128EEENS7_ILi96EEEEEELi96ENS_6half_tEfNS_4arch4Sm90ELb0ELb0ELb0ELb1ELb1ELb0ELb0ELb0ELb1ELb1ELb0ELb0EEENS1_21CollectiveEpilogueFwdINS6_IJSA_SC_SB_EEES9_SE_SG_Li384ELb1ELb1ELb0ELb0EEENS1_36VarlenDynamicPersistentTileSchedulerILi192ELi128ELi384ELi128ELb0ELb1ELb1ELb0ELb1ELb1EEEEEEEEEvNT_6ParamsE)
        /*00bc*/ 	.word	0x00000040


	//----- nvinfo : EIATTR_REGCOUNT
	.align		4
.L_49:
        /*00c0*/ 	.byte	0x04, 0x2f
        /*00c2*/ 	.short	(.L_51 - .L_50)
	.align		4
.L_50:
        /*00c4*/ 	.word	index@(_ZN7cutlass13device_kernelIN5flash11enable_sm90INS1_16FlashAttnFwdSm90INS1_25CollectiveMainloopFwdSm90ILi2EN4cute5tupleIJNS5_1CILi1EEES8_S8_EEENS6_IJNS7_ILi192EEENS7_ILi128EEENS7_ILi96EEEEEELi96ENS_6half_tEfNS_4arch4Sm90ELb0ELb0ELb0ELb0ELb1ELb0ELb0ELb0ELb1ELb1ELb0ELb0EEENS1_21CollectiveEpilogueFwdINS6_IJSA_SC_SB_EEES9_SE_SG_Li384ELb0ELb1ELb0ELb0EEENS1_29StaticPersistentTileSchedulerILb0EEEEEEEEEvNT_6ParamsE)
        /*00c8*/ 	.word	0x00000080


	//----- nvinfo : EIATTR_FRAME_SIZE
	.align		4
.L_51:
        /*00cc*/ 	.byte	0x04, 0x11
        /*00ce*/ 	.short	(.L_53 - .L_52)
	.align		4
.L_52:
        /*00d0*/ 	.word	index@(_ZN7cutlass13device_kernelIN5flash11enable_sm90INS1_16FlashAttnFwdSm90INS1_25CollectiveMainloopFwdSm90ILi2EN4cute5tupleIJNS5_1CILi1EEES8_S8_EEENS6_IJNS7_ILi192EEENS7_ILi128EEENS7_ILi96EEEEEELi96ENS_6half_tEfNS_4arch4Sm90ELb0ELb0ELb0ELb0ELb1ELb0ELb0ELb0ELb1ELb1ELb0ELb0EEENS1_21CollectiveEpilogueFwdINS6_IJSA_SC_SB_EEES9_SE_SG_Li384ELb0ELb1ELb0ELb0EEENS1_29StaticPersistentTileSchedulerILb0EEEEEEEEEvNT_6ParamsE)
        /*00d4*/ 	.word	0x00000018


	//----- nvinfo : EIATTR_MIN_STACK_SIZE
	.align		4
.L_53:
        /*00d8*/ 	.byte	0x04, 0x12
        /*00da*/ 	.short	(.L_55 - .L_54)
	.align		4
.L_54:
        /*00dc*/ 	.word	index@(_ZN7cutlass13device_kernelIN5flash11enable_sm90INS1_16FlashAttnFwdSm90INS1_25CollectiveMainloopFwdSm90ILi2EN4cute5tupleIJNS5_1CILi1EEES8_S8_EEENS6_IJNS7_ILi192EEENS7_ILi128EEENS7_ILi96EEEEEELi96ENS_6half_tEfNS_4arch4Sm90ELb0ELb0ELb0ELb0ELb1ELb0ELb0ELb0ELb1ELb1ELb0ELb0EEENS1_21CollectiveEpilogueFwdINS6_IJSA_SC_SB_EEES9_SE_SG_Li384ELb0ELb1ELb0ELb0EEENS1_29StaticPersistentTileSchedulerILb0EEEEEEEEEvNT_6ParamsE)
        /*00e0*/ 	.word	0x00000018


	//----- nvinfo : EIATTR_MIN_STACK_SIZE
	.align		4
.L_55:
        /*00e4*/ 	.byte	0x04, 0x12
        /*00e6*/ 	.short	(.L_57 - .L_56)
	.align		4
.L_56:
        /*00e8*/ 	.word	index@(_ZN7cutlass13device_kernelIN5flash11enable_sm90INS1_16FlashAttnFwdSm90INS1_25CollectiveMainloopFwdSm90ILi2EN4cute5tupleIJNS5_1CILi1EEES8_S8_EEENS6_IJNS7_ILi192EEENS7_ILi128EEENS7_ILi96EEEEEELi96ENS_6half_tEfNS_4arch4Sm90ELb0ELb0ELb0ELb1ELb1ELb0ELb0ELb0ELb1ELb1ELb0ELb0EEENS1_21CollectiveEpilogueFwdINS6_IJSA_SC_SB_EEES9_SE_SG_Li384ELb1ELb1ELb0ELb0EEENS1_36VarlenDynamicPersistentTileSchedulerILi192ELi128ELi384ELi128ELb0ELb1ELb1ELb0ELb1ELb1EEEEEEEEEvNT_6ParamsE)
        /*00ec*/ 	.word	0x00000040


	//----- nvinfo : EIATTR_MIN_STACK_SIZE
	.align		4
.L_57:
        /*00f0*/ 	.byte	0x04, 0x12
        /*00f2*/ 	.short	(.L_59 - .L_58)
	.align		4
.L_58:
        /*00f4*/ 	.word	index@(_ZN7cutlass13device_kernelIN5flash11enable_sm90INS1_16FlashAttnFwdSm90INS1_25CollectiveMainloopFwdSm90ILi2EN4cute5tupleIJNS5_1CILi1EEES8_S8_EEENS6_IJNS7_ILi192EEENS7_ILi128EEENS7_ILi96EEEEEELi96ENS_6half_tEfNS_4arch4Sm90ELb0ELb0ELb0ELb1ELb1ELb1ELb0ELb0ELb1ELb1ELb0ELb0EEENS1_21CollectiveEpilogueFwdINS6_IJSA_SC_SB_EEES9_SE_SG_Li384ELb1ELb1ELb0ELb0EEENS1_36VarlenDynamicPersistentTileSchedulerILi192ELi128ELi384ELi128ELb0ELb1ELb1ELb0ELb1ELb1EEEEEEEEEvNT_6ParamsE)
        /*00f8*/ 	.word	0x00000098


	//----- nvinfo : EIATTR_MIN_STACK_SIZE
	.align		4
.L_59:
        /*00fc*/ 	.byte	0x04, 0x12
        /*00fe*/ 	.short	(.L_61 - .L_60)
	.align		4
.L_60:
        /*0100*/ 	.word	index@(_ZN7cutlass13device_kernelIN5flash11enable_sm90INS1_16FlashAttnFwdSm90INS1_25CollectiveMainloopFwdSm90ILi2EN4cute5tupleIJNS5_1CILi1EEES8_S8_EEENS6_IJNS7_ILi192EEENS7_ILi128EEENS7_ILi96EEEEEELi96ENS_6half_tEfNS_4arch4Sm90ELb0ELb1ELb0ELb0ELb1ELb0ELb0ELb0ELb1ELb1ELb0ELb0EEENS1_21CollectiveEpilogueFwdINS6_IJSA_SC_SB_EEES9_SE_SG_Li384ELb0ELb1ELb0ELb0EEENS1_30DynamicPersistentTileSchedulerILi384ELi128ELb0ELb1ELb1EEEEEEEEEvNT_6ParamsE)
        /*0104*/ 	.word	0x00000018


	//----- nvinfo : EIATTR_MIN_STACK_SIZE
	.align		4
.L_61:
        /*0108*/ 	.byte	0x04, 0x12
        /*010a*/ 	.short	(.L_63 - .L_62)
	.align		4
.L_62:
        /*010c*/ 	.word	index@(_ZN7cutlass13device_kernelIN5flash11enable_sm90INS1_16FlashAttnFwdSm90INS1_25CollectiveMainloopFwdSm90ILi2EN4cute5tupleIJNS5_1CILi1EEES8_S8_EEENS6_IJNS7_ILi192EEENS7_ILi128EEENS7_ILi96EEEEEELi96ENS_6half_tEfNS_4arch4Sm90ELb0ELb1ELb0ELb1ELb1ELb0ELb0ELb0ELb1ELb1ELb0ELb0EEENS1_21CollectiveEpilogueFwdINS6_IJSA_SC_SB_EEES9_SE_SG_Li384ELb1ELb1ELb0ELb0EEENS1_36VarlenDynamicPersistentTileSchedulerILi192ELi128ELi384ELi128ELb0ELb1ELb1ELb1ELb0ELb1EEEEEEEEEvNT_6ParamsE)
        /*0110*/ 	.word	0x00000030


	//----- nvinfo : EIATTR_MIN_STACK_SIZE
	.align		4
.L_63:
        /*0114*/ 	.byte	0x04, 0x12
        /*0116*/ 	.short	(.L_65 - .L_64)
	.align		4
.L_64:
        /*0118*/ 	.word	index@(_ZN7cutlass13device_kernelIN5flash11enable_sm90INS1_16FlashAttnFwdSm90INS1_25CollectiveMainloopFwdSm90ILi2EN4cute5tupleIJNS5_1CILi1EEES8_S8_EEENS6_IJNS7_ILi192EEENS7_ILi128EEENS7_ILi96EEEEEELi96ENS_6half_tEfNS_4arch4Sm90ELb0ELb1ELb0ELb1ELb1ELb1ELb0ELb0ELb1ELb1ELb0ELb0EEENS1_21CollectiveEpilogueFwdINS6_IJSA_SC_SB_EEES9_SE_SG_Li384ELb1ELb1ELb0ELb0EEENS1_36VarlenDynamicPersistentTileSchedulerILi192ELi128ELi384ELi128ELb0ELb1ELb1ELb1ELb0ELb1EEEEEEEEEvNT_6ParamsE)
        /*011c*/ 	.word	0x00000080


	//----- nvinfo : EIATTR_MIN_STACK_SIZE
	.align		4
.L_65:
        /*0120*/ 	.byte	0x04, 0x12
        /*0122*/ 	.short	(.L_67 - .L_66)
	.align		4
.L_66:
        /*0124*/ 	.word	index@(_ZN7cutlass13device_kernelIN5flash11enable_sm90INS1_16FlashAttnFwdSm90INS1_25CollectiveMainloopFwdSm90ILi2EN4cute5tupleIJNS5_1CILi1EEES8_S8_EEENS6_IJNS7_ILi192EEENS7_ILi128EEENS7_ILi96EEEEEELi96ENS_6half_tEfNS_4arch4Sm90ELb1ELb0ELb0ELb0ELb1ELb0ELb0ELb0ELb1ELb1ELb0ELb0EEENS1_21CollectiveEpilogueFwdINS6_IJSA_SC_SB_EEES9_SE_SG_Li384ELb0ELb1ELb0ELb0EEENS1_30DynamicPersistentTileSchedulerILi384ELi128ELb0ELb1ELb1EEEEEEEEEvNT_6ParamsE)
        /*0128*/ 	.word	0x00000018


	//----- nvinfo : EIATTR_MIN_STACK_SIZE
	.align		4
.L_67:
        /*012c*/ 	.byte	0x04, 0x12
        /*012e*/ 	.short	(.L_69 - .L_68)
	.align		4
.L_68:
        /*0130*/ 	.word	index@(_ZN7cutlass13device_kernelIN5flash11enable_sm90INS1_16FlashAttnFwdSm90INS1_25CollectiveMainloopFwdSm90ILi2EN4cute5tupleIJNS5_1CILi1EEES8_S8_EEENS6_IJNS7_ILi192EEENS7_ILi128EEENS7_ILi96EEEEEELi96ENS_6half_tEfNS_4arch4Sm90ELb1ELb0ELb0ELb1ELb1ELb0ELb0ELb0ELb1ELb1ELb0ELb0EEENS1_21CollectiveEpilogueFwdINS6_IJSA_SC_SB_EEES9_SE_SG_Li384ELb1ELb1ELb0ELb0EEENS1_36VarlenDynamicPersistentTileSchedulerILi192ELi128ELi384ELi128ELb0ELb1ELb1ELb1ELb1ELb1EEEEEEEEEvNT_6ParamsE)
        /*0134*/ 	.word	0x00000040


	//----- nvinfo : EIATTR_MIN_STACK_SIZE
	.align		4
.L_69:
        /*0138*/ 	.byte	0x04, 0x12
        /*013a*/ 	.short	(.L_71 - .L_70)
	.align		4
.L_70:
        /*013c*/ 	.word	index@(_ZN7cutlass13device_kernelIN5flash11enable_sm90INS1_16FlashAttnFwdSm90INS1_25CollectiveMainloopFwdSm90ILi2EN4cute5tupleIJNS5_1CILi1EEES8_S8_EEENS6_IJNS7_ILi192EEENS7_ILi128EEENS7_ILi96EEEEEELi96ENS_6half_tEfNS_4arch4Sm90ELb1ELb0ELb0ELb1ELb1ELb1ELb0ELb0ELb1ELb1ELb0ELb0EEENS1_21CollectiveEpilogueFwdINS6_IJSA_SC_SB_EEES9_SE_SG_Li384ELb1ELb1ELb0ELb0EEENS1_36VarlenDynamicPersistentTileSchedulerILi192ELi128ELi384ELi128ELb0ELb1ELb1ELb1ELb1ELb1EEEEEEEEEvNT_6ParamsE)
        /*0140*/ 	.word	0x00000088
.L_71:


//--------------------- .nv.compat                --------------------------
	.section	.nv.compat,"",@"SHT_CUDA_COMPAT_INFO"
	.align	4
        /*0000*/ 	.byte	0x02, 0x09, 0x01, 0x00, 0x02, 0x02, 0x04, 0x00, 0x02, 0x05, 0x05, 0x00, 0x03, 0x07, 0x01, 0x01
        /*0010*/ 	.byte	0x02, 0x03, 0x01, 0x00, 0x02, 0x06, 0x01, 0x00, 0x04, 0x0b, 0x08, 0x00, 0x00, 0x00, 0x00, 0x00
        /*0020*/ 	.byte	0x00, 0x00, 0x00, 0x00


//--------------------- .nv.info._ZN7cutlass13device_kernelIN5flash11enable_sm90INS1_16FlashAttnFwdSm90INS1_25CollectiveMainloopFwdSm90ILi2EN4cute5tupleIJNS5_1CILi1EEES8_S8_EEENS6_IJNS7_ILi192EEENS7_ILi128EEENS7_ILi96EEEEEELi96ENS_6half_tEfNS_4arch4Sm90ELb0ELb0ELb0ELb0ELb1ELb0ELb0ELb0ELb1ELb1ELb0ELb0EEENS1_21CollectiveEpilogueFwdINS6_IJSA_SC_SB_EEES9_SE_SG_Li384ELb0ELb1ELb0ELb0EEENS1_29StaticPersistentTileSchedulerILb0EEEEEEEEEvNT_6ParamsE --------------------------
	.section	.nv.info._ZN7cutlass13device_kernelIN5flash11enable_sm90INS1_16FlashAttnFwdSm90INS1_25CollectiveMainloopFwdSm90ILi2EN4cute5tupleIJNS5_1CILi1EEES8_S8_EEENS6_IJNS7_ILi192EEENS7_ILi128EEENS7_ILi96EEEEEELi96ENS_6half_tEfNS_4arch4Sm90ELb0ELb0ELb0ELb0ELb1ELb0ELb0ELb0ELb1ELb1ELb0ELb0EEENS1_21CollectiveEpilogueFwdINS6_IJSA_SC_SB_EEES9_SE_SG_Li384ELb0ELb1ELb0ELb0EEENS1_29StaticPersistentTileSchedulerILb0EEEEEEEEEvNT_6ParamsE,"",@"SHT_CUDA_INFO"
	.sectionflags	@""
	.align	4


	//----- nvinfo : EIATTR_CUDA_API_VERSION
	.align		4
        /*0000*/ 	.byte	0x04, 0x37
        /*0002*/ 	.short	(.L_73 - .L_72)
.L_72:
        /*0004*/ 	.word	0x00000082


	//----- nvinfo : EIATTR_KPARAM_INFO
	.align		4
.L_73:
        /*0008*/ 	.byte	0x04, 0x17
        /*000a*/ 	.short	(.L_75 - .L_74)
.L_74:
        /*000c*/ 	.word	0x00000000
        /*0010*/ 	.short	0x0000
        /*0012*/ 	.short	0x0070
        /*0014*/ 	.byte	0x00, 0xf0, 0x01, 0x28


	//----- nvinfo : EIATTR_SPARSE_MMA_MASK
	.align		4
.L_75:
        /*0018*/ 	.byte	0x03, 0x50
        /*001a*/ 	.short	0x0000


	//----- nvinfo : EIATTR_MAXREG_COUNT
	.align		4
        /*001c*/ 	.byte	0x03, 0x1b
        /*001e*/ 	.short	0x0080


	//----- nvinfo : EIATTR_NUM_BARRIERS
	.align		4
        /*0020*/ 	.byte	0x02, 0x4c
        /*0022*/ 	.byte	0x10
	.zero		1


	//----- nvinfo : EIATTR_EXTERNS
	.align		4
        /*0024*/ 	.byte	0x04, 0x0f
        /*0026*/ 	.short	(.L_77 - .L_76)


	//   ....[0]....
	.align		4
.L_76:
        /*0028*/ 	.word	index@(__assertfail)


	//----- nvinfo : EIATTR_ANNOTATIONS
	.align		4
.L_77:
        /*002c*/ 	.byte	0x04, 0x55
        /*002e*/ 	.short	(.L_79 - .L_78)


	//   ....[0]....
.L_78:
        /*0030*/ 	.word	0x00000001
        /*0034*/ 	.byte	0xf0, 0x72, 0x00, 0x00, 0x01, 0x00, 0x00, 0x00, 0x20, 0x73, 0x00, 0x00, 0x01, 0x00, 0x00, 0x00
        /*0044*/ 	.byte	0x10, 0x75, 0x00, 0x00, 0x01, 0x00, 0x00, 0x00, 0xa0, 0x76, 0x00, 0x00, 0x01, 0x00, 0x00, 0x00
        /*0054*/ 	.byte	0xb0, 0x7a, 0x00, 0x00, 0x01, 0x00, 0x00, 0x00, 0x20, 0x7b, 0x00, 0x00, 0x01, 0x00, 0x00, 0x00
        /*0064*/ 	.byte	0x30, 0x86, 0x00, 0x00, 0x01, 0x00, 0x00, 0x00, 0xc0, 0x8e, 0x00, 0x00, 0x01, 0x00, 0x00, 0x00
        /*0074*/ 	.byte	0xb0, 0x90, 0x00, 0x00, 0x01, 0x00, 0x00, 0x00, 0xe0, 0x90, 0x00, 0x00, 0x01, 0x00, 0x00, 0x00
        /*0084*/ 	.byte	0xf0, 0x90, 0x00, 0x00, 0x01, 0x00, 0x00, 0x00, 0x10, 0xa4, 0x00, 0x00, 0x01, 0x00, 0x00, 0x00
        /*0094*/ 	.byte	0x50, 0xa4, 0x00, 0x00, 0x01, 0x00, 0x00, 0x00, 0xc0, 0xa4, 0x00, 0x00, 0x01, 0x00, 0x00, 0x00
        /*00a4*/ 	.byte	0xe0, 0xa4, 0x00, 0x00


	//----- nvinfo : EIATTR_MERCURY_ISA_VERSION
	.align		4
.L_79:
        /*00a8*/ 	.byte	0x03, 0x5f
        /*00aa*/ 	.short	0x0101


	//----- nvinfo : EIATTR_INT_WARP_WIDE_INSTR_OFFSETS
	.align		4
        /*00ac*/ 	.byte	0x04, 0x31
        /*00ae*/ 	.short	(.L_81 - .L_80)


	//   ....[0]....
.L_80:
        /*00b0*/ 	.word	0x000000c0


	//   ....[1]....
        /*00b4*/ 	.word	0x000000d0


	//   ....[2]....
        /*00b8*/ 	.word	0x00000170


	//----- nvinfo : EIATTR_COOP_GROUP_MASK_REGIDS
	.align		4
.L_81:
        /*00bc*/ 	.byte	0x04, 0x29
        /*00be*/ 	.short	(.L_83 - .L_82)


	//   ....[0]....
.L_82:
        /*00c0*/ 	.word	0xffffffff


	//   ....[1]....
        /*00c4*/ 	.word	0xffffffff


	//   ....[2]....
        /*00c8*/ 	.word	0xffffffff


	//   ....[3]....
        /*00cc*/ 	.word	0xffffffff


	//   ....[4]....
        /*00d0*/ 	.word	0xffffffff


	//   ....[5]....
        /*00d4*/ 	.word	0xffffffff


	//   ....[6]....
        /*00d8*/ 	.word	0xffffffff


	//   ....[7]....
        /*00dc*/ 	.word	0xffffffff


	//   ....[8]....
        /*00e0*/ 	.word	0xffffffff


	//   ....[9]....
        /*00e4*/ 	.word	0xffffffff


	//   ....[10]....
        /*00e8*/ 	.word	0xffffffff


	//   ....[11]....
        /*00ec*/ 	.word	0xffffffff


	//   ....[12]....
        /*00f0*/ 	.word	0xffffffff


	//   ....[13]....
        /*00f4*/ 	.word	0xffffffff


	//   ....[14]....
        /*00f8*/ 	.word	0xffffffff


	//   ....[15]....
        /*00fc*/ 	.word	0xffffffff


	//   ....[16]....
        /*0100*/ 	.word	0xffffffff


	//   ....[17]....
        /*0104*/ 	.word	0xffffffff


	//   ....[18]....
        /*0108*/ 	.word	0xffffffff


	//   ....[19]....
        /*010c*/ 	.word	0xffffffff


	//   ....[20]....
        /*0110*/ 	.word	0xffffffff


	//   ....[21]....
        /*0114*/ 	.word	0xffffffff


	//   ....[22]....
        /*0118*/ 	.word	0xffffffff


	//   ....[23]....
        /*011c*/ 	.word	0xffffffff


	//   ....[24]....
        /*0120*/ 	.word	0xffffffff


	//   ....[25]....
        /*0124*/ 	.word	0xffffffff


	//   ....[26]....
        /*0128*/ 	.word	0xffffffff


	//   ....[27]....
        /*012c*/ 	.word	0xffffffff


	//   ....[28]....
        /*0130*/ 	.word	0xffffffff


	//   ....[29]....
        /*0134*/ 	.word	0xffffffff


	//   ....[30]....
        /*0138*/ 	.word	0xffffffff


	//   ....[31]....
        /*013c*/ 	.word	0xffffffff


	//   ....[32]....
        /*0140*/ 	.word	0xffffffff


	//   ....[33]....
        /*0144*/ 	.word	0xffffffff


	//   ....[34]....
        /*0148*/ 	.word	0xffffffff


	//   ....[35]....
        /*014c*/ 	.word	0xffffffff


	//   ....[36]....
        /*0150*/ 	.word	0xffffffff


	//   ....[37]....
        /*0154*/ 	.word	0xffffffff


	//   ....[38]....
        /*0158*/ 	.word	0xffffffff


	//   ....[39]....
        /*015c*/ 	.word	0xffffffff


	//   ....[40]....
        /*0160*/ 	.word	0xffffffff


	//   ....[41]....
        /*0164*/ 	.word	0xffffffff


	//   ....[42]....
        /*0168*/ 	.word	0xffffffff


	//   ....[43]....
        /*016c*/ 	.word	0xffffffff


	//   ....[44]....
        /*0170*/ 	.word	0xffffffff


	//   ....[45]....
        /*0174*/ 	.word	0xffffffff


	//   ....[46]....
        /*0178*/ 	.word	0xffffffff


	//   ....[47]....
        /*017c*/ 	.word	0xffffffff


	//   ....[48]....
        /*0180*/ 	.word	0xffffffff


	//   ....[49]....
        /*0184*/ 	.word	0xffffffff


	//   ....[50]....
        /*0188*/ 	.word	0xffffffff


	//   ....[51]....
        /*018c*/ 	.word	0xffffffff


	//   ....[52]....
        /*0190*/ 	.word	0xffffffff


	//   ....[53]....
        /*0194*/ 	.word	0xffffffff


	//   ....[54]....
        /*0198*/ 	.word	0xffffffff


	//   ....[55]....
        /*019c*/ 	.word	0xffffffff


	//   ....[56]....
        /*01a0*/ 	.word	0xffffffff


	//   ....[57]....
        /*01a4*/ 	.word	0xffffffff


	//   ....[58]....
        /*01a8*/ 	.word	0xffffffff


	//   ....[59]....
        /*01ac*/ 	.word	0xffffffff


	//   ....[60]....
        /*01b0*/ 	.word	0xffffffff


	//   ....[61]....
        /*01b4*/ 	.word	0xffffffff


	//   ....[62]....
        /*01b8*/ 	.word	0xffffffff


	//   ....[63]....
        /*01bc*/ 	.word	0xffffffff


	//   ....[64]....
        /*01c0*/ 	.word	0xffffffff


	//   ....[65]....
        /*01c4*/ 	.word	0xffffffff


	//   ....[66]....
        /*01c8*/ 	.word	0xffffffff


	//   ....[67]....
        /*01cc*/ 	.word	0xffffffff


	//   ....[68]....
        /*01d0*/ 	.word	0xffffffff


	//   ....[69]....
        /*01d4*/ 	.word	0xffffffff


	//   ....[70]....
        /*01d8*/ 	.word	0xffffffff


	//   ....[71]....
        /*01dc*/ 	.word	0xffffffff


	//   ....[72]....
        /*01e0*/ 	.word	0xffffffff


	//   ....[73]....
        /*01e4*/ 	.word	0xffffffff


	//   ....[74]....
        /*01e8*/ 	.word	0x0500000f


	//   ....[75]....
        /*01ec*/ 	.word	0x0500000f


	//   ....[76]....
        /*01f0*/ 	.word	0x0500000f


	//   ....[77]....
        /*01f4*/ 	.word	0x0500000f


	//   ....[78]....
        /*01f8*/ 	.word	0x0500000f


	//   ....[79]....
        /*01fc*/ 	.word	0x0500000f


	//   ....[80]....
        /*0200*/ 	.word	0x0500000f


	//   ....[81]....
        /*0204*/ 	.word	0x0500000f


	//   ....[82]....
        /*0208*/ 	.word	0x0500000f


	//   ....[83]....
        /*020c*/ 	.word	0x0500000f


	//   ....[84]....
        /*0210*/ 	.word	0x0500000f


	//   ....[85]....
        /*0214*/ 	.word	0x0500000f


	//   ....[86]....
        /*0218*/ 	.word	0x0500000f


	//   ....[87]....
        /*021c*/ 	.word	0x0500000f


	//   ....[88]....
        /*0220*/ 	.word	0x0500000f


	//   ....[89]....
        /*0224*/ 	.word	0x0500000f


	//   ....[90]....
        /*0228*/ 	.word	0x0500000f


	//   ....[91]....
        /*022c*/ 	.word	0x0500000f


	//   ....[92]....
        /*0230*/ 	.word	0x0500000f


	//   ....[93]....
        /*0234*/ 	.word	0x0500000f


	//   ....[94]....
        /*0238*/ 	.word	0x0500000f


	//   ....[95]....
        /*023c*/ 	.word	0x0500000f


	//   ....[96]....
        /*0240*/ 	.word	0x0500000f


	//   ....[97]....
        /*0244*/ 	.word	0x0500000f


	//   ....[98]....
        /*0248*/ 	.word	0x0500000f


	//   ....[99]....
        /*024c*/ 	.word	0x0500000f


	//   ....[100]....
        /*0250*/ 	.word	0x0500000f


	//   ....[101]....
        /*0254*/ 	.word	0x0500000f


	//   ....[102]....
        /*0258*/ 	.word	0x0500000f


	//   ....[103]....
        /*025c*/ 	.word	0x0500000f


	//   ....[104]....
        /*0260*/ 	.word	0x0500000f


	//   ....[105]....
        /*0264*/ 	.word	0x0500000f


	//   ....[106]....
        /*0268*/ 	.word	0x0500000f


	//   ....[107]....
        /*026c*/ 	.word	0x0500000f


	//   ....[108]....
        /*0270*/ 	.word	0x0500000f


	//   ....[109]....
        /*0274*/ 	.word	0x0500000f


	//   ....[110]....
        /*0278*/ 	.word	0x0500000f


	//   ....[111]....
        /*027c*/ 	.word	0x0500000f


	//   ....[112]....
        /*0280*/ 	.word	0x0500000f


	//   ....[113]....
        /*0284*/ 	.word	0x0500000f


	//   ....[114]....
        /*0288*/ 	.word	0x0500000f


	//   ....[115]....
        /*028c*/ 	.word	0x0500000f


	//   ....[116]....
        /*0290*/ 	.word	0x0500000f


	//   ....[117]....
        /*0294*/ 	.word	0x0500000f


	//   ....[118]....
        /*0298*/ 	.word	0x0500000f


	//   ....[119]....
        /*029c*/ 	.word	0x0500000f


	//----- nvinfo : EIATTR_COOP_GROUP_INSTR_OFFSETS
	.align		4
.L_83:
        /*02a0*/ 	.byte	0x04, 0x28
        /*02a2*/ 	.short	(.L_85 - .L_84)


	//   ....[0]....
.L_84:
        /*02a4*/ 	.word	0x00000080


	//   ....[1]....
        /*02a8*/ 	.word	0x00000090


	//   ....[2]....
        /*02ac*/ 	.word	0x000002d0


	//   ....[3]....
        /*02b0*/ 	.word	0x00000430


	//   ....[4]....
        /*02b4*/ 	.word	0x00000550


	//   ....[5]....
        /*02b8*/ 	.word	0x000006b0


	//   ....[6]....
        /*02bc*/ 	.word	0x00000e60


	//   ....[7]....
        /*02c0*/ 	.word	0x00002130


	//   ....[8]....
        /*02c4*/ 	.word	0x00002230


	//   ....[9]....
        /*02c8*/ 	.word	0x00002780


	//   ....[10]....
        /*02cc*/ 	.word	0x000027e0


	//   ....[11]....
        /*02d0*/ 	.word	0x000033d0


	//   ....[12]....
        /*02d4*/ 	.word	0x000042b0


	//   ....[13]....
        /*02d8*/ 	.word	0x000042c0


	//   ....[14]....
        /*02dc*/ 	.word	0x000042f0


	//   ....[15]....
        /*02e0*/ 	.word	0x00004300


	//   ....[16]....
        /*02e4*/ 	.word	0x00005660


	//   ....[17]....
        /*02e8*/ 	.word	0x00005770


	//   ....[18]....
        /*02ec*/ 	.word	0x000057d0


	//   ....[19]....
        /*02f0*/ 	.word	0x000058c0


	//   ....[20]....
        /*02f4*/ 	.word	0x000058d0


	//   ....[21]....
        /*02f8*/ 	.word	0x00006780


	//   ....[22]....
        /*02fc*/ 	.word	0x000067d0


	//   ....[23]....
        /*0300*/ 	.word	0x00006800


	//   ....[24]....
        /*0304*/ 	.word	0x00006860


	//   ....[25]....
        /*0308*/ 	.word	0x00006d40


	//   ....[26]....
        /*030c*/ 	.word	0x00006d90


	//   ....[27]....
        /*0310*/ 	.word	0x00006ea0


	//   ....[28]....
        /*0314*/ 	.word	0x00006ee0


	//   ....[29]....
        /*0318*/ 	.word	0x000080f0


	//   ....[30]....
        /*031c*/ 	.word	0x00008110


	//   ....[31]....
        /*0320*/ 	.word	0x00008120


	//   ....[32]....
        /*0324*/ 	.word	0x000081d0


	//   ....[33]....
        /*0328*/ 	.word	0x000081f0


	//   ....[34]....
        /*032c*/ 	.word	0x00008290


	//   ....[35]....
        /*0330*/ 	.word	0x000082b0


	//   ....[36]....
        /*0334*/ 	.word	0x000082c0


	//   ....[37]....
        /*0338*/ 	.word	0x00008b00


	//   ....[38]....
        /*033c*/ 	.word	0x00008b20


	//   ....[39]....
        /*0340*/ 	.word	0x00008b50


	//   ....[40]....
        /*0344*/ 	.word	0x00008c00


	//   ....[41]....
        /*0348*/ 	.word	0x00008c10


	//   ....[42]....
        /*034c*/ 	.word	0x00008cc0


	//   ....[43]....
        /*0350*/ 	.word	0x00008cd0


	//   ....[44]....
        /*0354*/ 	.word	0x00008ce0


	//   ....[45]....
        /*0358*/ 	.word	0x00008cf0


	//   ....[46]....
        /*035c*/ 	.word	0x00008d00


	//   ....[47]....
        /*0360*/ 	.word	0x00008dd0


	//   ....[48]....
        /*0364*/ 	.word	0x00008e80


	//   ....[49]....
        /*0368*/ 	.word	0x00009560


	//   ....[50]....
        /*036c*/ 	.word	0x00009570


	//   ....[51]....
        /*0370*/ 	.word	0x00009590


	//   ....[52]....
        /*0374*/ 	.word	0x00009610


	//   ....[53]....
        /*0378*/ 	.word	0x00009620


	//   ....[54]....
        /*037c*/ 	.word	0x00009680


	//   ....[55]....
        /*0380*/ 	.word	0x000096b0


	//   ....[56]....
        /*0384*/ 	.word	0x000096f0


	//   ....[57]....
        /*0388*/ 	.word	0x000099a0


	//   ....[58]....
        /*038c*/ 	.word	0x000099c0


	//   ....[59]....
        /*0390*/ 	.word	0x00009a60


	//   ....[60]....
        /*0394*/ 	.word	0x00009a70


	//   ....[61]....
        /*0398*/ 	.word	0x00009b00


	//   ....[62]....
        /*039c*/ 	.word	0x00009b10


	//   ....[63]....
        /*03a0*/ 	.word	0x00009b20


	//   ....[64]....
        /*03a4*/ 	.word	0x00009bb0


	//   ....[65]....
        /*03a8*/ 	.word	0x0000a050


	//   ....[66]....
        /*03ac*/ 	.word	0x0000a060


	//   ....[67]....
        /*03b0*/ 	.word	0x0000a0b0


	//   ....[68]....
        /*03b4*/ 	.word	0x0000a0f0


	//   ....[69]....
        /*03b8*/ 	.word	0x0000a150


	//   ....[70]....
        /*03bc*/ 	.word	0x0000a170


	//   ....[71]....
        /*03c0*/ 	.word	0x0000a1f0


	//   ....[72]....
        /*03c4*/ 	.word	0x0000a210


	//   ....[73]....
        /*03c8*/ 	.word	0x0000a5e0


	//   ....[74]....
        /*03cc*/ 	.word	0x0000aac0


	//   ....[75]....
        /*03d0*/ 	.word	0x0000abb0


	//   ....[76]....
        /*03d4*/ 	.word	0x0000ac50


	//   ....[77]....
        /*03d8*/ 	.word	0x0000acc0


	//   ....[78]....
        /*03dc*/ 	.word	0x0000add0


	//   ....[79]....
        /*03e0*/ 	.word	0x0000ae40


	//   ....[80]....
        /*03e4*/ 	.word	0x0000af50


	//   ....[81]....
        /*03e8*/ 	.word	0x0000afc0


	//   ....[82]....
        /*03ec*/ 	.word	0x0000b0c0


	//   ....[83]....
        /*03f0*/ 	.word	0x0000b150


	//   ....[84]....
        /*03f4*/ 	.word	0x0000b1c0


	//   ....[85]....
        /*03f8*/ 	.word	0x0000b220


	//   ....[86]....
        /*03fc*/ 	.word	0x0000b340


	//   ....[87]....
        /*0400*/ 	.word	0x0000b3a0


	//   ....[88]....
        /*0404*/ 	.word	0x0000b4b0


	//   ....[89]....
        /*0408*/ 	.word	0x0000b510


	//   ....[90]....
        /*040c*/ 	.word	0x0000b5c0


	//   ....[91]....
        /*0410*/ 	.word	0x0000b6b0


	//   ....[92]....
        /*0414*/ 	.word	0x0000b790


	//   ....[93]....
        /*0418*/ 	.word	0x0000b800


	//   ....[94]....
        /*041c*/ 	.word	0x0000b8d0


	//   ....[95]....
        /*0420*/ 	.word	0x0000ba10


	//   ....[96]....
        /*0424*/ 	.word	0x0000bac0


	//   ....[97]....
        /*0428*/ 	.word	0x0000bb40


	//   ....[98]....
        /*042c*/ 	.word	0x0000bc20


	//   ....[99]....
        /*0430*/ 	.word	0x0000bc80


	//   ....[100]....
        /*0434*/ 	.word	0x0000bd50


	//   ....[101]....
        /*0438*/ 	.word	0x0000bdb0


	//   ....[102]....
        /*043c*/ 	.word	0x0000be80


	//   ....[103]....
        /*0440*/ 	.word	0x0000bf70


	//   ....[104]....
        /*0444*/ 	.word	0x0000c010


	//   ....[105]....
        /*0448*/ 	.word	0x0000c070


	//   ....[106]....
        /*044c*/ 	.word	0x0000c170


	//   ....[107]....
        /*0450*/ 	.word	0x0000c1d0


	//   ....[108]....
        /*0454*/ 	.word	0x0000c2d0


	//   ....[109]....
        /*0458*/ 	.word	0x0000c330


	//   ....[110]....
        /*045c*/ 	.word	0x0000c400


	//   ....[111]....
        /*0460*/ 	.word	0x0000c550


	//   ....[112]....
        /*0464*/ 	.word	0x0000c5f0


	//   ....[113]....
        /*0468*/ 	.word	0x0000c680


	//   ....[114]....
        /*046c*/ 	.word	0x0000c780


	//   ....[115]....
        /*0470*/ 	.word	0x0000c7e0


	//   ....[116]....
        /*0474*/ 	.word	0x0000c8d0


	//   ....[117]....
        /*0478*/ 	.word	0x0000c930


	//   ....[118]....
        /*047c*/ 	.word	0x0000c9f0


	//   ....[119]....
        /*0480*/ 	.word	0x0000cb60


	//----- nvinfo : EIATTR_REG_RECONFIG
	.align		4
.L_85:
        /*0484*/ 	.byte	0x01, 0x54
	.zero		2


	//----- nvinfo : EIATTR_SYSCALL_OFFSETS
	.align		4
        /*0488*/ 	.byte	0x04, 0x46
        /*048a*/ 	.short	(.L_87 - .L_86)


	//   ....[0]....
.L_86:
        /*048c*/ 	.word	0x00001190


	//   ....[1]....
        /*0490*/ 	.word	0x000077b0


	//   ....[2]....
        /*0494*/ 	.word	0x000078f0


	//   ....[3]....
        /*0498*/ 	.word	0x000079e0


	//   ....[4]....
        /*049c*/ 	.word	0x00008620


	//----- nvinfo : EIATTR_MBARRIER_INSTR_OFFSETS
	.align		4
.L_87:
        /*04a0*/ 	.byte	0x04, 0x39
        /*04a2*/ 	.short	(.L_89 - .L_88)


	//   ....[0]....
.L_88:
        /*04a4*/ 	.word	0x00000180
        /*04a8*/ 	.word	0x000000ff
        /*04ac*/ 	.word	0x0002d800
        /*04b0*/ 	.short	0x0100
        /*04b2*/ 	.byte	0x08
	.zero		1


	//   ....[1]....
        /*04b4*/ 	.word	0x00000190
        /*04b8*/ 	.word	0x000000ff
        /*04bc*/ 	.word	0x0002d820
        /*04c0*/ 	.short	0x0100
        /*04c2*/ 	.byte	0x08
	.zero		1


	//   ....[2]....
        /*04c4*/ 	.word	0x00000280
        /*04c8*/ 	.word	0x000000ff
        /*04cc*/ 	.word	0x0002d830
        /*04d0*/ 	.short	0x0100
        /*04d2*/ 	.byte	0x08
	.zero		1


	//   ....[3]....
        /*04d4*/ 	.word	0x00000290
        /*04d8*/ 	.word	0x000000ff
        /*04dc*/ 	.word	0x0002d840
        /*04e0*/ 	.short	0x0100
        /*04e2*/ 	.byte	0x08
	.zero		1


	//   ....[4]....
        /*04e4*/ 	.word	0x000002a0
        /*04e8*/ 	.word	0x000000ff
        /*04ec*/ 	.word	0x0002d838
        /*04f0*/ 	.short	0x0100
        /*04f2*/ 	.byte	0x08
	.zero		1


	//   ....[5]....
        /*04f4*/ 	.word	0x000002b0
        /*04f8*/ 	.word	0x000000ff
        /*04fc*/ 	.word	0x0002d848
        /*0500*/ 	.short	0x0100
        /*0502*/ 	.byte	0x08
	.zero		1


	//   ....[6]....
        /*0504*/ 	.word	0x000003e0
        /*0508*/ 	.word	0x000000ff
        /*050c*/ 	.word	0x0002d850
        /*0510*/ 	.short	0x0100
        /*0512*/ 	.byte	0x08
	.zero		1


	//   ....[7]....
        /*0514*/ 	.word	0x000003f0
        /*0518*/ 	.word	0x000000ff
        /*051c*/ 	.word	0x0002d860
        /*0520*/ 	.short	0x0100
        /*0522*/ 	.byte	0x08
	.zero		1


	//   ....[8]....
        /*0524*/ 	.word	0x00000400
        /*0528*/ 	.word	0x000000ff
        /*052c*/ 	.word	0x0002d858
        /*0530*/ 	.short	0x0100
        /*0532*/ 	.byte	0x08
	.zero		1


	//   ....[9]....
        /*0534*/ 	.word	0x00000410
        /*0538*/ 	.word	0x000000ff
        /*053c*/ 	.word	0x0002d868
        /*0540*/ 	.short	0x0100
        /*0542*/ 	.byte	0x08
	.zero		1


	//   ....[10]....
        /*0544*/ 	.word	0x00000500
        /*0548*/ 	.word	0x000000ff
        /*054c*/ 	.word	0x0002d870
        /*0550*/ 	.short	0x0100
        /*0552*/ 	.byte	0x06
	.zero		1


	//   ....[11]....
        /*0554*/ 	.word	0x00000510
        /*0558*/ 	.word	0x000000ff
        /*055c*/ 	.word	0x0002d880
        /*0560*/ 	.short	0x0100
        /*0562*/ 	.byte	0x06
	.zero		1


	//   ....[12]....
        /*0564*/ 	.word	0x00000520
        /*0568*/ 	.word	0x000000ff
        /*056c*/ 	.word	0x0002d878
        /*0570*/ 	.short	0x0100
        /*0572*/ 	.byte	0x06
	.zero		1


	//   ....[13]....
        /*0574*/ 	.word	0x00000530
        /*0578*/ 	.word	0x000000ff
        /*057c*/ 	.word	0x0002d888
        /*0580*/ 	.short	0x0100
        /*0582*/ 	.byte	0x06
	.zero		1


	//   ....[14]....
        /*0584*/ 	.word	0x00000660
        /*0588*/ 	.word	0x000000ff
        /*058c*/ 	.word	0x0002d890
        /*0590*/ 	.short	0x0100
        /*0592*/ 	.byte	0x08
	.zero		1


	//   ....[15]....
        /*0594*/ 	.word	0x00000670
        /*0598*/ 	.word	0x000000ff
        /*059c*/ 	.word	0x0002d8a0
        /*05a0*/ 	.short	0x0100
        /*05a2*/ 	.byte	0x08
	.zero		1


	//   ....[16]....
        /*05a4*/ 	.word	0x00000680
        /*05a8*/ 	.word	0x000000ff
        /*05ac*/ 	.word	0x0002d898
        /*05b0*/ 	.short	0x0100
        /*05b2*/ 	.byte	0x08
	.zero		1


	//   ....[17]....
        /*05b4*/ 	.word	0x00000690
        /*05b8*/ 	.word	0x000000ff
        /*05bc*/ 	.word	0x0002d8a8
        /*05c0*/ 	.short	0x0100
        /*05c2*/ 	.byte	0x08
	.zero		1


	//   ....[18]....
        /*05c4*/ 	.word	0x000007d0
        /*05c8*/ 	.word	0x000000ff
        /*05cc*/ 	.word	0x0002d8b0
        /*05d0*/ 	.short	0x0100
        /*05d2*/ 	.byte	0x08
	.zero		1


	//   ....[19]....
        /*05d4*/ 	.word	0x000007e0
        /*05d8*/ 	.word	0x000000ff
        /*05dc*/ 	.word	0x0002d8c0
        /*05e0*/ 	.short	0x0100
        /*05e2*/ 	.byte	0x08
	.zero		1


	//   ....[20]....
        /*05e4*/ 	.word	0x000007f0
        /*05e8*/ 	.word	0x000000ff
        /*05ec*/ 	.word	0x0002d8b8
        /*05f0*/ 	.short	0x0100
        /*05f2*/ 	.byte	0x08
	.zero		1


	//   ....[21]....
        /*05f4*/ 	.word	0x00000800
        /*05f8*/ 	.word	0x000000ff
        /*05fc*/ 	.word	0x0002d8c8
        /*0600*/ 	.short	0x0100
        /*0602*/ 	.byte	0x08
	.zero		1


	//   ....[22]....
        /*0604*/ 	.word	0x000011f0
        /*0608*/ 	.word	0x000000ff
        /*060c*/ 	.word	0x0002d800
        /*0610*/ 	.short	0x010a
        /*0612*/ 	.byte	0x28
	.zero		1


	//   ....[23]....
        /*0614*/ 	.word	0x00001270
        /*0618*/ 	.word	0x00000004
        /*061c*/ 	.word	0x0002d830
        /*0620*/ 	.short	0x010a
        /*0622*/ 	.byte	0x3f
	.zero		1


	//   ....[24]....
        /*0624*/ 	.word	0x000012c0
        /*0628*/ 	.word	0x00000004
        /*062c*/ 	.word	0x0002d830
        /*0630*/ 	.short	0x010a
        /*0632*/ 	.byte	0x3f
	.zero		1


	//   ....[25]....
        /*0634*/ 	.word	0x00001830
        /*0638*/ 	.word	0x000000ff
        /*063c*/ 	.word	0x00000000
        /*0640*/ 	.short	0x0101
        /*0642*/ 	.byte	0x06
	.zero		1


	//   ....[26]....
        /*0644*/ 	.word	0x000036a0
        /*0648*/ 	.word	0x000000ff
        /*064c*/ 	.word	0x0002d830
        /*0650*/ 	.short	0x010a
        /*0652*/ 	.byte	0x06
	.zero		1


	//   ....[27]....
        /*0654*/ 	.word	0x000036e0
        /*0658*/ 	.word	0x000000ff
        /*065c*/ 	.word	0x0002d830
        /*0660*/ 	.short	0x010a
        /*0662*/ 	.byte	0x06
	.zero		1


	//   ....[28]....
        /*0664*/ 	.word	0x000039b0
        /*0668*/ 	.word	0x000000ff
        /*066c*/ 	.word	0x0002d850
        /*0670*/ 	.short	0x010a
        /*0672*/ 	.byte	0x06
	.zero		1


	//   ....[29]....
        /*0674*/ 	.word	0x000039f0
        /*0678*/ 	.word	0x000000ff
        /*067c*/ 	.word	0x0002d850
        /*0680*/ 	.short	0x010a
        /*0682*/ 	.byte	0x06
	.zero		1


	//   ....[30]....
        /*0684*/ 	.word	0x00003f40
        /*0688*/ 	.word	0x000000ff
        /*068c*/ 	.word	0x00000000
        /*0690*/ 	.short	0x0101
        /*0692*/ 	.byte	0x06
	.zero		1


	//   ....[31]....
        /*0694*/ 	.word	0x000050e0
        /*0698*/ 	.word	0x000000ff
        /*069c*/ 	.word	0x00000000
        /*06a0*/ 	.short	0x0101
        /*06a2*/ 	.byte	0x06
	.zero		1


	//   ....[32]....
        /*06a4*/ 	.word	0x000056e0
        /*06a8*/ 	.word	0x000000ff
        /*06ac*/ 	.word	0x0002d850
        /*06b0*/ 	.short	0x010a
        /*06b2*/ 	.byte	0x08
	.zero		1


	//   ....[33]....
        /*06b4*/ 	.word	0x00005720
        /*06b8*/ 	.word	0x000000ff
        /*06bc*/ 	.word	0x0002d850
        /*06c0*/ 	.short	0x010a
        /*06c2*/ 	.byte	0x08
	.zero		1


	//   ....[34]....
        /*06c4*/ 	.word	0x000061e0
        /*06c8*/ 	.word	0x000000ff
        /*06cc*/ 	.word	0x00000000
        /*06d0*/ 	.short	0x0101
        /*06d2*/ 	.byte	0x08
	.zero		1


	//   ....[35]....
        /*06d4*/ 	.word	0x00006da0
        /*06d8*/ 	.word	0x000000ff
        /*06dc*/ 	.word	0x00000000
        /*06e0*/ 	.short	0x0101
        /*06e2*/ 	.byte	0x04
	.zero		1


	//   ....[36]....
        /*06e4*/ 	.word	0x00007ec0
        /*06e8*/ 	.word	0x00000000
        /*06ec*/ 	.word	0x0002d840
        /*06f0*/ 	.short	0x010a
        /*06f2*/ 	.byte	0x3f
	.zero		1


	//   ....[37]....
        /*06f4*/ 	.word	0x00008400
        /*06f8*/ 	.word	0x00000000
        /*06fc*/ 	.word	0x0002d830
        /*0700*/ 	.short	0x0107
        /*0702*/ 	.byte	0x3f
	.zero		1


	//   ....[38]....
        /*0704*/ 	.word	0x000084c0
        /*0708*/ 	.word	0x00000000
        /*070c*/ 	.word	0x0002d830
        /*0710*/ 	.short	0x0101
        /*0712*/ 	.byte	0x3f
	.zero		1


	//   ....[39]....
        /*0714*/ 	.word	0x00008f70
        /*0718*/ 	.word	0x000000ff
        /*071c*/ 	.word	0x0002d800
        /*0720*/ 	.short	0x0107
        /*0722*/ 	.byte	0x25
	.zero		1


	//   ....[40]....
        /*0724*/ 	.word	0x00008fd0
        /*0728*/ 	.word	0x000000ff
        /*072c*/ 	.word	0x0002d800
        /*0730*/ 	.short	0x0101
        /*0732*/ 	.byte	0x25
	.zero		1


	//   ....[41]....
        /*0734*/ 	.word	0x00008ff0
        /*0738*/ 	.word	0x000000ff
        /*073c*/ 	.word	0x0002d820
        /*0740*/ 	.short	0x010a
        /*0742*/ 	.byte	0x25
	.zero		1


	//   ....[42]....
        /*0744*/ 	.word	0x00009380
        /*0748*/ 	.word	0x00000006
        /*074c*/ 	.word	0x0002d840
        /*0750*/ 	.short	0x010a
        /*0752*/ 	.byte	0x3f
	.zero		1


	//   ....[43]....
        /*0754*/ 	.word	0x00009790
        /*0758*/ 	.word	0x00000006
        /*075c*/ 	.word	0x0002d830
        /*0760*/ 	.short	0x0107
        /*0762*/ 	.byte	0x3f
	.zero		1


	//   ....[44]....
        /*0764*/ 	.word	0x00009850
        /*0768*/ 	.word	0x00000006
        /*076c*/ 	.word	0x0002d830
        /*0770*/ 	.short	0x0101
        /*0772*/ 	.byte	0x3f
	.zero		1


	//   ....[45]....
        /*0774*/ 	.word	0x000098b0
        /*0778*/ 	.word	0x00000006
        /*077c*/ 	.word	0x0002d860
        /*0780*/ 	.short	0x010a
        /*0782*/ 	.byte	0x3f
	.zero		1


	//   ....[46]....
        /*0784*/ 	.word	0x00009ca0
        /*0788*/ 	.word	0x00000006
        /*078c*/ 	.word	0x0002d850
        /*0790*/ 	.short	0x0107
        /*0792*/ 	.byte	0x3f
	.zero		1


	//   ....[47]....
        /*0794*/ 	.word	0x00009e70
        /*0798*/ 	.word	0x00000006
        /*079c*/ 	.word	0x0002d850
        /*07a0*/ 	.short	0x0101
        /*07a2*/ 	.byte	0x3f
	.zero		1


	//   ....[48]....
        /*07a4*/ 	.word	0x00009f70
        /*07a8*/ 	.word	0x00000004
        /*07ac*/ 	.word	0x0002d860
        /*07b0*/ 	.short	0x010a
        /*07b2*/ 	.byte	0x3f
	.zero		1


	//   ....[49]....
        /*07b4*/ 	.word	0x0000a350
        /*07b8*/ 	.word	0x00000004
        /*07bc*/ 	.word	0x0002d850
        /*07c0*/ 	.short	0x0107
        /*07c2*/ 	.byte	0x3f
	.zero		1


	//   ....[50]....
        /*07c4*/ 	.word	0x0000a440
        /*07c8*/ 	.word	0x00000004
        /*07cc*/ 	.word	0x0002d850
        /*07d0*/ 	.short	0x0101
        /*07d2*/ 	.byte	0x3f
	.zero		1


	//   ....[51]....
        /*07d4*/ 	.word	0x0000a560
        /*07d8*/ 	.word	0x00000004
        /*07dc*/ 	.word	0x0002d820
        /*07e0*/ 	.short	0x010a
        /*07e2*/ 	.byte	0x3f
	.zero		1


	//   ....[52]....
        /*07e4*/ 	.word	0x0000a6e0
        /*07e8*/ 	.word	0x00000003
        /*07ec*/ 	.word	0x0002d840
        /*07f0*/ 	.short	0x010a
        /*07f2*/ 	.byte	0x3f
	.zero		1


	//   ....[53]....
        /*07f4*/ 	.word	0x0000a780
        /*07f8*/ 	.word	0x00000017
        /*07fc*/ 	.word	0x0002d840
        /*0800*/ 	.short	0x010a
        /*0802*/ 	.byte	0x3f
	.zero		1


	//   ....[54]....
        /*0804*/ 	.word	0x0000a7c0
        /*0808*/ 	.word	0x00000003
        /*080c*/ 	.word	0x0002d860
        /*0810*/ 	.short	0x010a
        /*0812*/ 	.byte	0x3f
	.zero		1


	//   ....[55]....
        /*0814*/ 	.word	0x0000a800
        /*0818*/ 	.word	0x00000017
        /*081c*/ 	.word	0x0002d860
        /*0820*/ 	.short	0x010a
        /*0822*/ 	.byte	0x3f
	.zero		1


	//   ....[56]....
        /*0824*/ 	.word	0x0000a870
        /*0828*/ 	.word	0x00000003
        /*082c*/ 	.word	0x0002d800
        /*0830*/ 	.short	0x010a
        /*0832*/ 	.byte	0x3f
	.zero		1


	//   ....[57]....
        /*0834*/ 	.word	0x0000a8c0
        /*0838*/ 	.word	0x00000004
        /*083c*/ 	.word	0x0002d830
        /*0840*/ 	.short	0x010a
        /*0842*/ 	.byte	0x3f
	.zero		1


	//   ....[58]....
        /*0844*/ 	.word	0x0000a920
        /*0848*/ 	.word	0x00000003
        /*084c*/ 	.word	0x0002d830
        /*0850*/ 	.short	0x010a
        /*0852*/ 	.byte	0x3f
	.zero		1


	//   ....[59]....
        /*0854*/ 	.word	0x0000a980
        /*0858*/ 	.word	0x00000003
        /*085c*/ 	.word	0x0002d850
        /*0860*/ 	.short	0x010a
        /*0862*/ 	.byte	0x3f
	.zero		1


	//   ....[60]....
        /*0864*/ 	.word	0x0000a9e0
        /*0868*/ 	.word	0x00000007
        /*086c*/ 	.word	0x0002d850
        /*0870*/ 	.short	0x010a
        /*0872*/ 	.byte	0x3f
	.zero		1


	//   ....[61]....
        /*0874*/ 	.word	0x0000ab00
        /*0878*/ 	.word	0x00000000
        /*087c*/ 	.word	0x0002d840
        /*0880*/ 	.short	0x010a
        /*0882*/ 	.byte	0x3f
	.zero		1


	//   ....[62]....
        /*0884*/ 	.word	0x0000b910
        /*0888*/ 	.word	0x00000003
        /*088c*/ 	.word	0x0002d820
        /*0890*/ 	.short	0x010a
        /*0892*/ 	.byte	0x3f
	.zero		1


	//   ....[63]....
        /*0894*/ 	.word	0x0000b960
        /*0898*/ 	.word	0x00000006
        /*089c*/ 	.word	0x0002d840
        /*08a0*/ 	.short	0x010a
        /*08a2*/ 	.byte	0x3f
	.zero		1


	//   ....[64]....
        /*08a4*/ 	.word	0x0000bec0
        /*08a8*/ 	.word	0x00000006
        /*08ac*/ 	.word	0x0002d860
        /*08b0*/ 	.short	0x010a
        /*08b2*/ 	.byte	0x3f
	.zero		1


	//   ....[65]....
        /*08b4*/ 	.word	0x0000c4a0
        /*08b8*/ 	.word	0x00000004
        /*08bc*/ 	.word	0x0002d860
        /*08c0*/ 	.short	0x010a
        /*08c2*/ 	.byte	0x3f
	.zero		1


	//   ....[66]....
        /*08c4*/ 	.word	0x0000ca80
        /*08c8*/ 	.word	0x00000004
        /*08cc*/ 	.word	0x0002d820
        /*08d0*/ 	.short	0x010a
        /*08d2*/ 	.byte	0x3f
	.zero		1


	//   ....[67]....
        /*08d4*/ 	.word	0x0000cc20
        /*08d8*/ 	.word	0x00000003
        /*08dc*/ 	.word	0x0002d840
        /*08e0*/ 	.short	0x010a
        /*08e2*/ 	.byte	0x3f
	.zero		1


	//   ....[68]....
        /*08e4*/ 	.word	0x0000cc70
        /*08e8*/ 	.word	0x00000017
        /*08ec*/ 	.word	0x0002d840
        /*08f0*/ 	.short	0x010a
        /*08f2*/ 	.byte	0x3f
	.zero		1


	//   ....[69]....
        /*08f4*/ 	.word	0x0000ccc0
        /*08f8*/ 	.word	0x00000003
        /*08fc*/ 	.word	0x0002d860
        /*0900*/ 	.short	0x010a
        /*0902*/ 	.byte	0x3f
	.zero		1


	//----- nvinfo : EIATTR_NUM_MBARRIERS
	.align		4
.L_89:
        /*0904*/ 	.byte	0x03, 0x38
        /*0906*/ 	.short	0x0016


	//----- nvinfo : EIATTR_EXIT_INSTR_OFFSETS
	.align		4
        /*0908*/ 	.byte	0x04, 0x1c
        /*090a*/ 	.short	(.L_91 - .L_90)


	//   ....[0]....
.L_90:
        /*090c*/ 	.word	0x00000960


	//   ....[1]....
        /*0910*/ 	.word	0x00007000


	//   ....[2]....
        /*0914*/ 	.word	0x0000a850


	//----- nvinfo : EIATTR_MAX_THREADS
	.align		4
.L_91:
        /*0918*/ 	.byte	0x04, 0x05
        /*091a*/ 	.short	(.L_93 - .L_92)
.L_92:
        /*091c*/ 	.word	0x00000200
        /*0920*/ 	.word	0x00000001
        /*0924*/ 	.word	0x00000001


	//----- nvinfo : EIATTR_CRS_STACK_SIZE
	.align		4
.L_93:
        /*0928*/ 	.byte	0x04, 0x1e
        /*092a*/ 	.short	(.L_95 - .L_94)
.L_94:
        /*092c*/ 	.word	0x00000000


	//----- nvinfo : EIATTR_CBANK_PARAM_SIZE
	.align		4
.L_95:
        /*0930*/ 	.byte	0x03, 0x19
        /*0932*/ 	.short	0x0a70


	//----- nvinfo : EIATTR_PARAM_CBANK
	.align		4
        /*0934*/ 	.byte	0x04, 0x0a
        /*0936*/ 	.short	(.L_97 - .L_96)
	.align		4
.L_96:
        /*0938*/ 	.word	index@(.nv.constant0._ZN7cutlass13device_kernelIN5flash11enable_sm90INS1_16FlashAttnFwdSm90INS1_25CollectiveMainloopFwdSm90ILi2EN4cute5tupleIJNS5_1CILi1EEES8_S8_EEENS6_IJNS7_ILi192EEENS7_ILi128EEENS7_ILi96EEEEEELi96ENS_6half_tEfNS_4arch4Sm90ELb0ELb0ELb0ELb0ELb1ELb0ELb0ELb0ELb1ELb1ELb0ELb0EEENS1_21CollectiveEpilogueFwdINS6_IJSA_SC_SB_EEES9_SE_SG_Li384ELb0ELb1ELb0ELb0EEENS1_29StaticPersistentTileSchedulerILb0EEEEEEEEEvNT_6ParamsE)
        /*093c*/ 	.short	0x0210
        /*093e*/ 	.short	0x0a70


	//----- nvinfo : EIATTR_SW_WAR
	.align		4
.L_97:
        /*0940*/ 	.byte	0x04, 0x36
        /*0942*/ 	.short	(.L_99 - .L_98)
.L_98:
        /*0944*/ 	.word	0x00000008
.L_99:


//--------------------- .nv.info._ZN7cutlass13device_kernelIN5flash11enable_sm90INS1_16FlashAttnFwdSm90INS1_25CollectiveMainloopFwdSm90ILi2EN4cute5tupleIJNS5_1CILi1EEES8_S8_EEENS6_IJNS7_ILi192EEENS7_ILi128EEENS7_ILi96EEEEEELi96ENS_6half_tEfNS_4arch4Sm90ELb0ELb0ELb0ELb1ELb1ELb0ELb0ELb0ELb1ELb1ELb0ELb0EEENS1_21CollectiveEpilogueFwdINS6_IJSA_SC_SB_EEES9_SE_SG_Li384ELb1ELb1ELb0ELb0EEENS1_36VarlenDynamicPersistentTileSchedulerILi192ELi128ELi384ELi128ELb0ELb1ELb1ELb0ELb1ELb1EEEEEEEEEvNT_6ParamsE --------------------------
	.section	.nv.info._ZN7cutlass13device_kernelIN5flash11enable_sm90INS1_16FlashAttnFwdSm90INS1_25CollectiveMainloopFwdSm90ILi2EN4cute5tupleIJNS5_1CILi1EEES8_S8_EEENS6_IJNS7_ILi192EEENS7_ILi128EEENS7_ILi96EEEEEELi96ENS_6half_tEfNS_4arch4Sm90ELb0ELb0ELb0ELb1ELb1ELb0ELb0ELb0ELb1ELb1ELb0ELb0EEENS1_21CollectiveEpilogueFwdINS6_IJSA_SC_SB_EEES9_SE_SG_Li384ELb1ELb1ELb0ELb0EEENS1_36VarlenDynamicPersistentTileSchedulerILi192ELi128ELi384ELi128ELb0ELb1ELb1ELb0ELb1ELb1EEEEEEEEEvNT_6ParamsE,"",@"SHT_CUDA_INFO"
	.sectionflags	@""
	.align	4


	//----- nvinfo : EIATTR_CUDA_API_VERSION
	.align		4
        /*0000*/ 	.byte	0x04, 0x37
        /*0002*/ 	.short	(.L_101 - .L_100)
.L_100:
        /*0004*/ 	.word	0x00000082


	//----- nvinfo : EIATTR_KPARAM_INFO
	.align		4
.L_101:
        /*0008*/ 	.byte	0x04, 0x17
        /*000a*/ 	.short	(.L_103 - .L_102)
.L_102:
        /*000c*/ 	.word	0x00000000
        /*0010*/ 	.short	0x0000
        /*0012*/ 	.short	0x0070
        /*0014*/ 	.byte	0x00, 0xf0, 0x01, 0x2a


	//----- nvinfo : EIATTR_SPARSE_MMA_MASK
	.align		4
.L_103:
        /*0018*/ 	.byte	0x03, 0x50
        /*001a*/ 	.short	0x0000


	//----- nvinfo : EIATTR_MAXREG_COUNT
	.align		4
        /*001c*/ 	.byte	0x03, 0x1b
        /*001e*/ 	.short	0x0080


	//----- nvinfo : EIATTR_NUM_BARRIERS
	.align		4
        /*0020*/ 	.byte	0x02, 0x4c
        /*0022*/ 	.byte	0x10
	.zero		1


	//----- nvinfo : EIATTR_EXTERNS
	.align		4
        /*0024*/ 	.byte	0x04, 0x0f
        /*0026*/ 	.short	(.L_105 - .L_104)


	//   ....[0]....
	.align		4
.L_104:
        /*0028*/ 	.word	index@(__assertfail)


	//----- nvinfo : EIATTR_ANNOTATIONS
	.align		4
.L_105:
        /*002c*/ 	.byte	0x04, 0x55
        /*002e*/ 	.short	(.L_107 - .L_106)


	//   ....[0]....
.L_106:
        /* <DEDUP_REMOVED lines=31> */
        /*0214*/ 	.byte	0x60, 0xd9, 0x00, 0x00, 0x01, 0x00, 0x00, 0x00, 0x70, 0xd9, 0x00, 0x00


	//----- nvinfo : EIATTR_MERCURY_ISA_VERSION
	.align		4
.L_107:
        /*0220*/ 	.byte	0x03, 0x5f
        /*0222*/ 	.short	0x0101


	//----- nvinfo : EIATTR_UNUSED_LOAD_BYTE_OFFSET
	.align		4
        /*0224*/ 	.byte	0x04, 0x44
        /*0226*/ 	.short	(.L_109 - .L_108)


	//   ....[0]....
.L_108:
        /*0228*/ 	.word	0x00000970
        /*022c*/ 	.word	0x0000fff0


	//   ....[1]....
        /*0230*/ 	.word	0x000063b0
        /*0234*/ 	.word	0x0000fff0


	//----- nvinfo : EIATTR_INT_WARP_WIDE_INSTR_OFFSETS
	.align		4
.L_109:
        /*0238*/ 	.byte	0x04, 0x31
        /*023a*/ 	.short	(.L_111 - .L_110)


	//   ....[0]....
.L_110:
        /*023c*/ 	.word	0x000000c0


	//   ....[1]....
        /*0240*/ 	.word	0x000000d0


	//   ....[2]....
        /*0244*/ 	.word	0x00000170


	//   ....[3]....
        /*0248*/ 	.word	0x00008e20


	//   ....[4]....
        /*024c*/ 	.word	0x00008eb0


	//   ....[5]....
        /*0250*/ 	.word	0x0000bc50


	//   ....[6]....
        /*0254*/ 	.word	0x0000bce0


	//----- nvinfo : EIATTR_COOP_GROUP_MASK_REGIDS
	.align		4
.L_111:
        /*0258*/ 	.byte	0x04, 0x29
        /*025a*/ 	.short	(.L_113 - .L_112)


	//   ....[0]....
.L_112:
        /*025c*/ 	.word	0xffffffff


	//   ....[1]....
        /*0260*/ 	.word	0xffffffff


	//   ....[2]....
        /*0264*/ 	.word	0xffffffff


	//   ....[3]....
        /*0268*/ 	.word	0xffffffff


	//   ....[4]....
        /*026c*/ 	.word	0xffffffff


	//   ....[5]....
        /*0270*/ 	.word	0xffffffff


	//   ....[6]....
        /*0274*/ 	.word	0xffffffff


	//   ....[7]....
        /*0278*/ 	.word	0xffffffff


	//   ....[8]....
        /*027c*/ 	.word	0xffffffff


	//   ....[9]....
        /*0280*/ 	.word	0xffffffff


	//   ....[10]....
        /*0284*/ 	.word	0xffffffff


	//   ....[11]....
        /*0288*/ 	.word	0xffffffff


	//   ....[12]....
        /*028c*/ 	.word	0xffffffff


	//   ....[13]....
        /*0290*/ 	.word	0xffffffff


	//   ....[14]....
        /*0294*/ 	.word	0xffffffff


	//   ....[15]....
        /*0298*/ 	.word	0xffffffff


	//   ....[16]....
        /*029c*/ 	.word	0xffffffff


	//   ....[17]....
        /*02a0*/ 	.word	0xffffffff


	//   ....[18]....
        /*02a4*/ 	.word	0xffffffff


	//   ....[19]....
        /*02a8*/ 	.word	0xffffffff


	//   ....[20]....
        /*02ac*/ 	.word	0xffffffff


	//   ....[21]....
        /*02b0*/ 	.word	0xffffffff


	//   ....[22]....
        /*02b4*/ 	.word	0xffffffff


	//   ....[23]....
        /*02b8*/ 	.word	0xffffffff


	//   ....[24]....
        /*02bc*/ 	.word	0xffffffff


	//   ....[25]....
        /*02c0*/ 	.word	0xffffffff


	//   ....[26]....
        /*02c4*/ 	.word	0xffffffff


	//   ....[27]....
        /*02c8*/ 	.word	0xffffffff


	//   ....[28]....
        /*02cc*/ 	.word	0xffffffff


	//   ....[29]....
        /*02d0*/ 	.word	0xffffffff


	//   ....[30]....
        /*02d4*/ 	.word	0xffffffff


	//   ....[31]....
        /*02d8*/ 	.word	0xffffffff


	//   ....[32]....
        /*02dc*/ 	.word	0xffffffff


	//   ....[33]....
        /*02e0*/ 	.word	0xffffffff


	//   ....[34]....
        /*02e4*/ 	.word	0xffffffff


	//   ....[35]....
        /*02e8*/ 	.word	0xffffffff


	//   ....[36]....
        /*02ec*/ 	.word	0xffffffff


	//   ....[37]....
        /*02f0*/ 	.word	0xffffffff


	//   ....[38]....
        /*02f4*/ 	.word	0xffffffff


	//   ....[39]....
        /*02f8*/ 	.word	0xffffffff


	//   ....[40]....
        /*02fc*/ 	.word	0xffffffff


	//   ....[41]....
        /*0300*/ 	.word	0xffffffff


	//   ....[42]....
        /*0304*/ 	.word	0xffffffff


	//   ....[43]....
        /*0308*/ 	.word	0xffffffff


	//   ....[44]....
        /*030c*/ 	.word	0xffffffff


	//   ....[45]....
        /*0310*/ 	.word	0xffffffff


	//   ....[46]....
        /*0314*/ 	.word	0xffffffff


	//   ....[47]....
        /*0318*/ 	.word	0xffffffff


	//   ....[48]....
        /*031c*/ 	.word	0xffffffff


	//   ....[49]....
        /*0320*/ 	.word	0xffffffff


	//   ....[50]....
        /*0324*/ 	.word	0xffffffff


	//   ....[51]....
        /*0328*/ 	.word	0xffffffff


	//   ....[52]....
        /*032c*/ 	.word	0xffffffff


	//   ....[53]....
        /*0330*/ 	.word	0xffffffff


	//   ....[54]....
        /*0334*/ 	.word	0xffffffff


	//   ....[55]....
        /*0338*/ 	.word	0xffffffff


	//   ....[56]....
        /*033c*/ 	.word	0xffffffff


	//   ....[57]....
        /*0340*/ 	.word	0xffffffff


	//   ....[58]....
        /*0344*/ 	.word	0xffffffff


	//   ....[59]....
        /*0348*/ 	.word	0xffffffff


	//   ....[60]....
        /*034c*/ 	.word	0xffffffff


	//   ....[61]....
        /*0350*/ 	.word	0xffffffff


	//   ....[62]....
        /*0354*/ 	.word	0xffffffff


	//   ....[63]....
        /*0358*/ 	.word	0xffffffff


	//   ....[64]....
        /*035c*/ 	.word	0xffffffff


	//   ....[65]....
        /*0360*/ 	.word	0xffffffff


	//   ....[66]....
        /*0364*/ 	.word	0xffffffff


	//   ....[67]....
        /*0368*/ 	.word	0xffffffff


	//   ....[68]....
        /*036c*/ 	.word	0xffffffff


	//   ....[69]....
        /*0370*/ 	.word	0xffffffff


	//   ....[70]....
        /*0374*/ 	.word	0xffffffff


	//   ....[71]....
        /*0378*/ 	.word	0xffffffff


	//   ....[72]....
        /*037c*/ 	.word	0xffffffff


	//   ....[73]....
        /*0380*/ 	.word	0xffffffff


	//   ....[74]....
        /*0384*/ 	.word	0xffffffff


	//   ....[75]....
        /*0388*/ 	.word	0xffffffff


	//   ....[76]....
        /*038c*/ 	.word	0xffffffff


	//   ....[77]....
        /*0390*/ 	.word	0xffffffff


	//   ....[78]....
        /*0394*/ 	.word	0xffffffff


	//   ....[79]....
        /*0398*/ 	.word	0xffffffff


	//   ....[80]....
        /*039c*/ 	.word	0xffffffff


	//   ....[81]....
        /*03a0*/ 	.word	0xffffffff


	//   ....[82]....
        /*03a4*/ 	.word	0xffffffff


	//   ....[83]....
        /*03a8*/ 	.word	0xffffffff


	//   ....[84]....
        /*03ac*/ 	.word	0xffffffff


	//   ....[85]....
        /*03b0*/ 	.word	0xffffffff


	//   ....[86]....
        /*03b4*/ 	.word	0xffffffff


	//   ....[87]....
        /*03b8*/ 	.word	0xffffffff


	//   ....[88]....
        /*03bc*/ 	.word	0xffffffff


	//   ....[89]....
        /*03c0*/ 	.word	0xffffffff


	//   ....[90]....
        /*03c4*/ 	.word	0xffffffff


	//   ....[91]....
        /*03c8*/ 	.word	0xffffffff


	//   ....[92]....
        /*03cc*/ 	.word	0xffffffff


	//   ....[93]....
        /*03d0*/ 	.word	0xffffffff


	//   ....[94]....
        /*03d4*/ 	.word	0xffffffff


	//   ....[95]....
        /*03d8*/ 	.word	0xffffffff


	//   ....[96]....
        /*03dc*/ 	.word	0xffffffff


	//   ....[97]....
        /*03e0*/ 	.word	0xffffffff


	//   ....[98]....
        /*03e4*/ 	.word	0xffffffff


	//   ....[99]....
        /*03e8*/ 	.word	0xffffffff


	//   ....[100]....
        /*03ec*/ 	.word	0xffffffff


	//   ....[101]....
        /*03f0*/ 	.word	0xffffffff


	//   ....[102]....
        /*03f4*/ 	.word	0xffffffff


	//   ....[103]....
        /*03f8*/ 	.word	0xffffffff


	//   ....[104]....
        /*03fc*/ 	.word	0xffffffff


	//   ....[105]....
        /*0400*/ 	.word	0xffffffff


	//   ....[106]....
        /*0404*/ 	.word	0xffffffff


	//   ....[107]....
        /*0408*/ 	.word	0xffffffff


	//   ....[108]....
        /*040c*/ 	.word	0xffffffff


	//   ....[109]....
        /*0410*/ 	.word	0xffffffff


	//   ....[110]....
        /*0414*/ 	.word	0xffffffff


	//   ....[111]....
        /*0418*/ 	.word	0x0500000f


	//   ....[112]....
        /*041c*/ 	.word	0x0500000f


	//   ....[113]....
        /*0420*/ 	.word	0x0500000f


	//   ....[114]....
        /*0424*/ 	.word	0x0500000f


	//   ....[115]....
        /*0428*/ 	.word	0x0500000f


	//   ....[116]....
        /*042c*/ 	.word	0x0500000f


	//   ....[117]....
        /*0430*/ 	.word	0x0500000f


	//   ....[118]....
        /*0434*/ 	.word	0x0500000f


	//   ....[119]....
        /*0438*/ 	.word	0x0500000f


	//   ....[120]....
        /*043c*/ 	.word	0x0500000f


	//   ....[121]....
        /*0440*/ 	.word	0x0500000f


	//   ....[122]....
        /*0444*/ 	.word	0x0500000f


	//   ....[123]....
        /*0448*/ 	.word	0x0500000f


	//   ....[124]....
        /*044c*/ 	.word	0x0500000f


	//   ....[125]....
        /*0450*/ 	.word	0x0500000f


	//   ....[126]....
        /*0454*/ 	.word	0x0500000f


	//   ....[127]....
        /*0458*/ 	.word	0x0500000f


	//   ....[128]....
        /*045c*/ 	.word	0x0500000f


	//   ....[129]....
        /*0460*/ 	.word	0x0500000f


	//   ....[130]....
        /*0464*/ 	.word	0x0500000f


	//   ....[131]....
        /*0468*/ 	.word	0x0500000f


	//   ....[132]....
        /*046c*/ 	.word	0x0500000f


	//   ....[133]....
        /*0470*/ 	.word	0x0500000f


	//   ....[134]....
        /*0474*/ 	.word	0x0500000f


	//   ....[135]....
        /*0478*/ 	.word	0x0500000f


	//   ....[136]....
        /*047c*/ 	.word	0x0500000f


	//   ....[137]....
        /*0480*/ 	.word	0x0500000f


	//   ....[138]....
        /*0484*/ 	.word	0x0500000f


	//   ....[139]....
        /*0488*/ 	.word	0x0500000f


	//   ....[140]....
        /*048c*/ 	.word	0x0500000f


	//   ....[141]....
        /*0490*/ 	.word	0x0500000f


	//   ....[142]....
        /*0494*/ 	.word	0x0500000f


	//   ....[143]....
        /*0498*/ 	.word	0x0500000f


	//   ....[144]....
        /*049c*/ 	.word	0x0500000f


	//   ....[145]....
        /*04a0*/ 	.word	0x0500000f


	//   ....[146]....
        /*04a4*/ 	.word	0x0500000f


	//   ....[147]....
        /*04a8*/ 	.word	0x0500000f


	//   ....[148]....
        /*04ac*/ 	.word	0x0500000f


	//   ....[149]....
        /*04b0*/ 	.word	0x0500000f


	//   ....[150]....
        /*04b4*/ 	.word	0x0500000f


	//   ....[151]....
        /*04b8*/ 	.word	0x0500000f


	//   ....[152]....
        /*04bc*/ 	.word	0x0500000f


	//   ....[153]....
        /*04c0*/ 	.word	0x0500000f


	//   ....[154]....
        /*04c4*/ 	.word	0x0500000f


	//   ....[155]....
        /*04c8*/ 	.word	0x0500000f


	//   ....[156]....
        /*04cc*/ 	.word	0x0500000f


	//   ....[157]....
        /*04d0*/ 	.word	0x0500000f


	//   ....[158]....
        /*04d4*/ 	.word	0x0500000f


	//   ....[159]....
        /*04d8*/ 	.word	0x0500000f


	//   ....[160]....
        /*04dc*/ 	.word	0x0500000f


	//   ....[161]....
        /*04e0*/ 	.word	0x0500000f


	//   ....[162]....
        /*04e4*/ 	.word	0x0500000f


	//   ....[163]....
        /*04e8*/ 	.word	0x0500000f


	//   ....[164]....
        /*04ec*/ 	.word	0x0500000f


	//   ....[165]....
        /*04f0*/ 	.word	0x0500000f


	//   ....[166]....
        /*04f4*/ 	.word	0x0500000f


	//   ....[167]....
        /*04f8*/ 	.word	0x0500000f


	//   ....[168]....
        /*04fc*/ 	.word	0x0500000f


	//   ....[169]....
        /*0500*/ 	.word	0x0500000f


	//   ....[170]....
        /*0504*/ 	.word	0x0500000f


	//   ....[171]....
        /*0508*/ 	.word	0x0500000f


	//   ....[172]....
        /*050c*/ 	.word	0x0500000f


	//   ....[173]....
        /*0510*/ 	.word	0x0500000f


	//----- nvinfo : EIATTR_COOP_GROUP_INSTR_OFFSETS
	.align		4
.L_113:
        /*0514*/ 	.byte	0x04, 0x28
        /*0516*/ 	.short	(.L_115 - .L_114)


	//   ....[0]....
.L_114:
        /*0518*/ 	.word	0x00000080


	//   ....[1]....
        /*051c*/ 	.word	0x000000b0


	//   ....[2]....
        /*0520*/ 	.word	0x000002d0


	//   ....[3]....
        /*0524*/ 	.word	0x00000430


	//   ....[4]....
        /*0528*/ 	.word	0x00000550


	//   ....[5]....
        /*052c*/ 	.word	0x000006b0


	//   ....[6]....
        /*0530*/ 	.word	0x00001310


	//   ....[7]....
        /*0534*/ 	.word	0x00002340


	//   ....[8]....
        /*0538*/ 	.word	0x00002450


	//   ....[9]....
        /*053c*/ 	.word	0x000027c0


	//   ....[10]....
        /*0540*/ 	.word	0x00002960


	//   ....[11]....
        /*0544*/ 	.word	0x000036f0


	//   ....[12]....
        /*0548*/ 	.word	0x000045c0


	//   ....[13]....
        /*054c*/ 	.word	0x000045d0


	//   ....[14]....
        /*0550*/ 	.word	0x00004600


	//   ....[15]....
        /*0554*/ 	.word	0x00004620


	//   ....[16]....
        /*0558*/ 	.word	0x00005970


	//   ....[17]....
        /*055c*/ 	.word	0x00005a70


	//   ....[18]....
        /*0560*/ 	.word	0x00005ad0


	//   ....[19]....
        /*0564*/ 	.word	0x00005bb0


	//   ....[20]....
        /*0568*/ 	.word	0x00005bc0


	//   ....[21]....
        /*056c*/ 	.word	0x00006d20


	//   ....[22]....
        /*0570*/ 	.word	0x00006d60


	//   ....[23]....
        /*0574*/ 	.word	0x00006d90


	//   ....[24]....
        /*0578*/ 	.word	0x00006dc0


	//   ....[25]....
        /*057c*/ 	.word	0x00007220


	//   ....[26]....
        /*0580*/ 	.word	0x00007250


	//   ....[27]....
        /*0584*/ 	.word	0x00007350


	//   ....[28]....
        /*0588*/ 	.word	0x00007370


	//   ....[29]....
        /*058c*/ 	.word	0x00007b80


	//   ....[30]....
        /*0590*/ 	.word	0x00007b90


	//   ....[31]....
        /*0594*/ 	.word	0x00007c90


	//   ....[32]....
        /*0598*/ 	.word	0x00007cb0


	//   ....[33]....
        /*059c*/ 	.word	0x00007e20


	//   ....[34]....
        /*05a0*/ 	.word	0x00007ff0


	//   ....[35]....
        /*05a4*/ 	.word	0x00008020


	//   ....[36]....
        /*05a8*/ 	.word	0x00008050


	//   ....[37]....
        /*05ac*/ 	.word	0x00008080


	//   ....[38]....
        /*05b0*/ 	.word	0x000080b0


	//   ....[39]....
        /*05b4*/ 	.word	0x000080e0


	//   ....[40]....
        /*05b8*/ 	.word	0x00008230


	//   ....[41]....
        /*05bc*/ 	.word	0x00008260


	//   ....[42]....
        /*05c0*/ 	.word	0x00008290


	//   ....[43]....
        /*05c4*/ 	.word	0x000082c0


	//   ....[44]....
        /*05c8*/ 	.word	0x000082f0


	//   ....[45]....
        /*05cc*/ 	.word	0x00008320


	//   ....[46]....
        /*05d0*/ 	.word	0x000083b0


	//   ....[47]....
        /*05d4*/ 	.word	0x000083e0


	//   ....[48]....
        /*05d8*/ 	.word	0x00008460


	//   ....[49]....
        /*05dc*/ 	.word	0x00009af0


	//   ....[50]....
        /*05e0*/ 	.word	0x00009b10


	//   ....[51]....
        /*05e4*/ 	.word	0x00009bc0


	//   ....[52]....
        /*05e8*/ 	.word	0x00009be0


	//   ....[53]....
        /*05ec*/ 	.word	0x00009c80


	//   ....[54]....
        /*05f0*/ 	.word	0x00009ca0


	//   ....[55]....
        /*05f4*/ 	.word	0x00009cb0


	//   ....[56]....
        /*05f8*/ 	.word	0x00009cc0


	//   ....[57]....
        /*05fc*/ 	.word	0x0000a680


	//   ....[58]....
        /*0600*/ 	.word	0x0000a6a0


	//   ....[59]....
        /*0604*/ 	.word	0x0000a700


	//   ....[60]....
        /*0608*/ 	.word	0x0000a740


	//   ....[61]....
        /*060c*/ 	.word	0x0000a7a0


	//   ....[62]....
        /*0610*/ 	.word	0x0000a7e0


	//   ....[63]....
        /*0614*/ 	.word	0x0000a7f0


	//   ....[64]....
        /*0618*/ 	.word	0x0000a810


	//   ....[65]....
        /*061c*/ 	.word	0x0000a8e0


	//   ....[66]....
        /*0620*/ 	.word	0x0000a920


	//   ....[67]....
        /*0624*/ 	.word	0x0000a930


	//   ....[68]....
        /*0628*/ 	.word	0x0000a950


	//   ....[69]....
        /*062c*/ 	.word	0x0000b210


	//   ....[70]....
        /*0630*/ 	.word	0x0000b220


	//   ....[71]....
        /*0634*/ 	.word	0x0000b240


	//   ....[72]....
        /*0638*/ 	.word	0x0000b2c0


	//   ....[73]....
        /*063c*/ 	.word	0x0000b2d0


	//   ....[74]....
        /*0640*/ 	.word	0x0000b330


	//   ....[75]....
        /*0644*/ 	.word	0x0000b360


	//   ....[76]....
        /*0648*/ 	.word	0x0000b3a0


	//   ....[77]....
        /*064c*/ 	.word	0x0000b690


	//   ....[78]....
        /*0650*/ 	.word	0x0000b6b0


	//   ....[79]....
        /*0654*/ 	.word	0x0000b750


	//   ....[80]....
        /*0658*/ 	.word	0x0000b760


	//   ....[81]....
        /*065c*/ 	.word	0x0000b7f0


	//   ....[82]....
        /*0660*/ 	.word	0x0000b800


	//   ....[83]....
        /*0664*/ 	.word	0x0000b810


	//   ....[84]....
        /*0668*/ 	.word	0x0000b8a0


	//   ....[85]....
        /*066c*/ 	.word	0x0000bed0


	//   ....[86]....
        /*0670*/ 	.word	0x0000bee0


	//   ....[87]....
        /*0674*/ 	.word	0x0000bf70


	//   ....[88]....
        /*0678*/ 	.word	0x0000c010


	//   ....[89]....
        /*067c*/ 	.word	0x0000c030


	//   ....[90]....
        /*0680*/ 	.word	0x0000c0b0


	//   ....[91]....
        /*0684*/ 	.word	0x0000c0d0


	//   ....[92]....
        /*0688*/ 	.word	0x0000c0e0


	//   ....[93]....
        /*068c*/ 	.word	0x0000c4c0


	//   ....[94]....
        /*0690*/ 	.word	0x0000c4f0


	//   ....[95]....
        /*0694*/ 	.word	0x0000c530


	//   ....[96]....
        /*0698*/ 	.word	0x0000c560


	//   ....[97]....
        /*069c*/ 	.word	0x0000c590


	//   ....[98]....
        /*06a0*/ 	.word	0x0000c5c0


	//   ....[99]....
        /*06a4*/ 	.word	0x0000c5f0


	//   ....[100]....
        /*06a8*/ 	.word	0x0000c620


	//   ....[101]....
        /*06ac*/ 	.word	0x0000c7a0


	//   ....[102]....
        /*06b0*/ 	.word	0x0000c7d0


	//   ....[103]....
        /*06b4*/ 	.word	0x0000c800


	//   ....[104]....
        /*06b8*/ 	.word	0x0000c830


	//   ....[105]....
        /*06bc*/ 	.word	0x0000c860


	//   ....[106]....
        /*06c0*/ 	.word	0x0000c890


	//   ....[107]....
        /*06c4*/ 	.word	0x0000c950


	//   ....[108]....
        /*06c8*/ 	.word	0x0000c970


	//   ....[109]....
        /*06cc*/ 	.word	0x0000c9e0


	//   ....[110]....
        /*06d0*/ 	.word	0x0000ce50


	//   ....[111]....
        /*06d4*/ 	.word	0x0000d330


	//   ....[112]....
        /*06d8*/ 	.word	0x0000d420


	//   ....[113]....
        /*06dc*/ 	.word	0x0000d4c0


	//   ....[114]....
        /*06e0*/ 	.word	0x0000d520


	//   ....[115]....
        /*06e4*/ 	.word	0x0000d630


	//   ....[116]....
        /*06e8*/ 	.word	0x0000d6a0


	//   ....[117]....
        /*06ec*/ 	.word	0x0000d7b0


	//   ....[118]....
        /*06f0*/ 	.word	0x0000d820


	//   ....[119]....
        /*06f4*/ 	.word	0x0000d8c0


	//   ....[120]....
        /*06f8*/ 	.word	0x0000d9f0


	//   ....[121]....
        /*06fc*/ 	.word	0x0000da40


	//   ....[122]....
        /*0700*/ 	.word	0x0000dab0


	//   ....[123]....
        /*0704*/ 	.word	0x0000dba0


	//   ....[124]....
        /*0708*/ 	.word	0x0000dc20


	//   ....[125]....
        /*070c*/ 	.word	0x0000dd00


	//   ....[126]....
        /*0710*/ 	.word	0x0000dd80


	//   ....[127]....
        /*0714*/ 	.word	0x0000dde0


	//   ....[128]....
        /*0718*/ 	.word	0x0000dee0


	//   ....[129]....
        /*071c*/ 	.word	0x0000dfe0


	//   ....[130]....
        /*0720*/ 	.word	0x0000e040


	//   ....[131]....
        /*0724*/ 	.word	0x0000e120


	//   ....[132]....
        /*0728*/ 	.word	0x0000e260


	//   ....[133]....
        /*072c*/ 	.word	0x0000e340


	//   ....[134]....
        /*0730*/ 	.word	0x0000e3c0


	//   ....[135]....
        /*0734*/ 	.word	0x0000e4a0


	//   ....[136]....
        /*0738*/ 	.word	0x0000e500


	//   ....[137]....
        /*073c*/ 	.word	0x0000e5d0


	//   ....[138]....
        /*0740*/ 	.word	0x0000e630


	//   ....[139]....
        /*0744*/ 	.word	0x0000e710


	//   ....[140]....
        /*0748*/ 	.word	0x0000e800


	//   ....[141]....
        /*074c*/ 	.word	0x0000e8a0


	//   ....[142]....
        /*0750*/ 	.word	0x0000e900


	//   ....[143]....
        /*0754*/ 	.word	0x0000ea00


	//   ....[144]....
        /*0758*/ 	.word	0x0000ea60


	//   ....[145]....
        /*075c*/ 	.word	0x0000eb60


	//   ....[146]....
        /*0760*/ 	.word	0x0000ebc0


	//   ....[147]....
        /*0764*/ 	.word	0x0000ec90


	//   ....[148]....
        /*0768*/ 	.word	0x0000ede0


	//   ....[149]....
        /*076c*/ 	.word	0x0000ee90


	//   ....[150]....
        /*0770*/ 	.word	0x0000efa0


	//   ....[151]....
        /*0774*/ 	.word	0x0000f080


	//   ....[152]....
        /*0778*/ 	.word	0x0000f0e0


	//   ....[153]....
        /*077c*/ 	.word	0x0000f1d0


	//   ....[154]....
        /*0780*/ 	.word	0x0000f230


	//   ....[155]....
        /*0784*/ 	.word	0x0000f310


	//   ....[156]....
        /*0788*/ 	.word	0x0000f3a0


	//   ....[157]....
        /*078c*/ 	.word	0x0000f440


	//   ....[158]....
        /*0790*/ 	.word	0x0000f560


	//   ....[159]....
        /*0794*/ 	.word	0x0000f5d0


	//   ....[160]....
        /*0798*/ 	.word	0x0000f640


	//   ....[161]....
        /*079c*/ 	.word	0x0000f6b0


	//   ....[162]....
        /*07a0*/ 	.word	0x0000f720


	//   ....[163]....
        /*07a4*/ 	.word	0x0000f7a0


	//   ....[164]....
        /*07a8*/ 	.word	0x0000f830


	//   ....[165]....
        /*07ac*/ 	.word	0x0000f8c0


	//   ....[166]....
        /*07b0*/ 	.word	0x0000f930


	//   ....[167]....
        /*07b4*/ 	.word	0x0000f9a0


	//   ....[168]....
        /*07b8*/ 	.word	0x0000fa10


	//   ....[169]....
        /*07bc*/ 	.word	0x0000fa90


	//   ....[170]....
        /*07c0*/ 	.word	0x0000fb00


	//   ....[171]....
        /*07c4*/ 	.word	0x0000fba0


	//   ....[172]....
        /*07c8*/ 	.word	0x0000fc30


	//   ....[173]....
        /*07cc*/ 	.word	0x0000fd50


	//----- nvinfo : EIATTR_REG_RECONFIG
	.align		4
.L_115:
        /*07d0*/ 	.byte	0x01, 0x54
	.zero		2


	//----- nvinfo : EIATTR_SYSCALL_OFFSETS
	.align		4
        /*07d4*/ 	.byte	0x04, 0x46
        /*07d6*/ 	.short	(.L_117 - .L_116)


	//   ....[0]....
.L_116:
        /*07d8*/ 	.word	0x000014d0


	//   ....[1]....
        /*07dc*/ 	.word	0x00009010


	//   ....[2]....
        /*07e0*/ 	.word	0x00009160


	//   ....[3]....
        /*07e4*/ 	.word	0x00009250


	//   ....[4]....
        /*07e8*/ 	.word	0x0000a100


	//----- nvinfo : EIATTR_MBARRIER_INSTR_OFFSETS
	.align		4
.L_117:
        /*07ec*/ 	.byte	0x04, 0x39
        /*07ee*/ 	.short	(.L_119 - .L_118)


	//   ....[0]....
.L_118:
        /*07f0*/ 	.word	0x00000180
        /*07f4*/ 	.word	0x000000ff
        /*07f8*/ 	.word	0x0002d800
        /*07fc*/ 	.short	0x0100
        /*07fe*/ 	.byte	0x08
	.zero		1


	//   ....[1]....
        /*0800*/ 	.word	0x00000190
        /*0804*/ 	.word	0x000000ff
        /*0808*/ 	.word	0x0002d820
        /*080c*/ 	.short	0x0100
        /*080e*/ 	.byte	0x08
	.zero		1


	//   ....[2]....
        /*0810*/ 	.word	0x00000280
        /*0814*/ 	.word	0x000000ff
        /*0818*/ 	.word	0x0002d830
        /*081c*/ 	.short	0x0100
        /*081e*/ 	.byte	0x08
	.zero		1


	//   ....[3]....
        /*0820*/ 	.word	0x00000290
        /*0824*/ 	.word	0x000000ff
        /*0828*/ 	.word	0x0002d840
        /*082c*/ 	.short	0x0100
        /*082e*/ 	.byte	0x08
	.zero		1


	//   ....[4]....
        /*0830*/ 	.word	0x000002a0
        /*0834*/ 	.word	0x000000ff
        /*0838*/ 	.word	0x0002d838
        /*083c*/ 	.short	0x0100
        /*083e*/ 	.byte	0x08
	.zero		1


	//   ....[5]....
        /*0840*/ 	.word	0x000002b0
        /*0844*/ 	.word	0x000000ff
        /*0848*/ 	.word	0x0002d848
        /*084c*/ 	.short	0x0100
        /*084e*/ 	.byte	0x08
	.zero		1


	//   ....[6]....
        /*0850*/ 	.word	0x000003e0
        /*0854*/ 	.word	0x000000ff
        /*0858*/ 	.word	0x0002d850
        /*085c*/ 	.short	0x0100
        /*085e*/ 	.byte	0x08
	.zero		1


	//   ....[7]....
        /*0860*/ 	.word	0x000003f0
        /*0864*/ 	.word	0x000000ff
        /*0868*/ 	.word	0x0002d860
        /*086c*/ 	.short	0x0100
        /*086e*/ 	.byte	0x08
	.zero		1


	//   ....[8]....
        /*0870*/ 	.word	0x00000400
        /*0874*/ 	.word	0x000000ff
        /*0878*/ 	.word	0x0002d858
        /*087c*/ 	.short	0x0100
        /*087e*/ 	.byte	0x08
	.zero		1


	//   ....[9]....
        /*0880*/ 	.word	0x00000410
        /*0884*/ 	.word	0x000000ff
        /*0888*/ 	.word	0x0002d868
        /*088c*/ 	.short	0x0100
        /*088e*/ 	.byte	0x08
	.zero		1


	//   ....[10]....
        /*0890*/ 	.word	0x00000500
        /*0894*/ 	.word	0x000000ff
        /*0898*/ 	.word	0x0002d870
        /*089c*/ 	.short	0x0100
        /*089e*/ 	.byte	0x06
	.zero		1


	//   ....[11]....
        /*08a0*/ 	.word	0x00000510
        /*08a4*/ 	.word	0x000000ff
        /*08a8*/ 	.word	0x0002d880
        /*08ac*/ 	.short	0x0100
        /*08ae*/ 	.byte	0x06
	.zero		1


	//   ....[12]....
        /*08b0*/ 	.word	0x00000520
        /*08b4*/ 	.word	0x000000ff
        /*08b8*/ 	.word	0x0002d878
        /*08bc*/ 	.short	0x0100
        /*08be*/ 	.byte	0x06
	.zero		1


	//   ....[13]....
        /*08c0*/ 	.word	0x00000530
        /*08c4*/ 	.word	0x000000ff
        /*08c8*/ 	.word	0x0002d888
        /*08cc*/ 	.short	0x0100
        /*08ce*/ 	.byte	0x06
	.zero		1


	//   ....[14]....
        /*08d0*/ 	.word	0x00000660
        /*08d4*/ 	.word	0x000000ff
        /*08d8*/ 	.word	0x0002d890
        /*08dc*/ 	.short	0x0100
        /*08de*/ 	.byte	0x08
	.zero		1


	//   ....[15]....
        /*08e0*/ 	.word	0x00000670
        /*08e4*/ 	.word	0x000000ff
        /*08e8*/ 	.word	0x0002d8a0
        /*08ec*/ 	.short	0x0100
        /*08ee*/ 	.byte	0x08
	.zero		1


	//   ....[16]....
        /*08f0*/ 	.word	0x00000680
        /*08f4*/ 	.word	0x000000ff
        /*08f8*/ 	.word	0x0002d898
        /*08fc*/ 	.short	0x0100
        /*08fe*/ 	.byte	0x08
	.zero		1


	//   ....[17]....
        /*0900*/ 	.word	0x00000690
        /*0904*/ 	.word	0x000000ff
        /*0908*/ 	.word	0x0002d8a8
        /*090c*/ 	.short	0x0100
        /*090e*/ 	.byte	0x08
	.zero		1


	//   ....[18]....
        /*0910*/ 	.word	0x000007c0
        /*0914*/ 	.word	0x000000ff
        /*0918*/ 	.word	0x0002d8b0
        /*091c*/ 	.short	0x0100
        /*091e*/ 	.byte	0x08
	.zero		1


	//   ....[19]....
        /*0920*/ 	.word	0x000007d0
        /*0924*/ 	.word	0x000000ff
        /*0928*/ 	.word	0x0002d8c0
        /*092c*/ 	.short	0x0100
        /*092e*/ 	.byte	0x08
	.zero		1


	//   ....[20]....
        /*0930*/ 	.word	0x000007e0
        /*0934*/ 	.word	0x000000ff
        /*0938*/ 	.word	0x0002d8b8
        /*093c*/ 	.short	0x0100
        /*093e*/ 	.byte	0x08
	.zero		1


	//   ....[21]....
        /*0940*/ 	.word	0x000007f0
        /*0944*/ 	.word	0x000000ff
        /*0948*/ 	.word	0x0002d8c8
        /*094c*/ 	.short	0x0100
        /*094e*/ 	.byte	0x08
	.zero		1


	//   ....[22]....
        /*0950*/ 	.word	0x00001530
        /*0954*/ 	.word	0x000000ff
        /*0958*/ 	.word	0x0002d800
        /*095c*/ 	.short	0x010a
        /*095e*/ 	.byte	0x28
	.zero		1


	//   ....[23]....
        /*0960*/ 	.word	0x000015a0
        /*0964*/ 	.word	0x00000004
        /*0968*/ 	.word	0x0002d830
        /*096c*/ 	.short	0x010a
        /*096e*/ 	.byte	0x3f
	.zero		1


	//   ....[24]....
        /*0970*/ 	.word	0x000015f0
        /*0974*/ 	.word	0x00000004
        /*0978*/ 	.word	0x0002d830
        /*097c*/ 	.short	0x010a
        /*097e*/ 	.byte	0x3f
	.zero		1


	//   ....[25]....
        /*0980*/ 	.word	0x00002560
        /*0984*/ 	.word	0x000000ff
        /*0988*/ 	.word	0x00000000
        /*098c*/ 	.short	0x0101
        /*098e*/ 	.byte	0x06
	.zero		1


	//   ....[26]....
        /*0990*/ 	.word	0x000039a0
        /*0994*/ 	.word	0x000000ff
        /*0998*/ 	.word	0x0002d830
        /*099c*/ 	.short	0x010a
        /*099e*/ 	.byte	0x07
	.zero		1


	//   ....[27]....
        /*09a0*/ 	.word	0x000039e0
        /*09a4*/ 	.word	0x000000ff
        /*09a8*/ 	.word	0x0002d830
        /*09ac*/ 	.short	0x010a
        /*09ae*/ 	.byte	0x07
	.zero		1


	//   ....[28]....
        /*09b0*/ 	.word	0x00003cc0
        /*09b4*/ 	.word	0x000000ff
        /*09b8*/ 	.word	0x0002d850
        /*09bc*/ 	.short	0x010a
        /*09be*/ 	.byte	0x07
	.zero		1


	//   ....[29]....
        /*09c0*/ 	.word	0x00003d00
        /*09c4*/ 	.word	0x000000ff
        /*09c8*/ 	.word	0x0002d850
        /*09cc*/ 	.short	0x010a
        /*09ce*/ 	.byte	0x07
	.zero		1


	//   ....[30]....
        /*09d0*/ 	.word	0x00004230
        /*09d4*/ 	.word	0x000000ff
        /*09d8*/ 	.word	0x00000000
        /*09dc*/ 	.short	0x0101
        /*09de*/ 	.byte	0x07
	.zero		1


	//   ....[31]....
        /*09e0*/ 	.word	0x00005410
        /*09e4*/ 	.word	0x000000ff
        /*09e8*/ 	.word	0x00000000
        /*09ec*/ 	.short	0x0101
        /*09ee*/ 	.byte	0x06
	.zero		1


	//   ....[32]....
        /*09f0*/ 	.word	0x000059e0
        /*09f4*/ 	.word	0x000000ff
        /*09f8*/ 	.word	0x0002d850
        /*09fc*/ 	.short	0x010a
        /*09fe*/ 	.byte	0x04
	.zero		1


	//   ....[33]....
        /*0a00*/ 	.word	0x00005a20
        /*0a04*/ 	.word	0x000000ff
        /*0a08*/ 	.word	0x0002d850
        /*0a0c*/ 	.short	0x010a
        /*0a0e*/ 	.byte	0x04
	.zero		1


	//   ....[34]....
        /*0a10*/ 	.word	0x00006090
        /*0a14*/ 	.word	0x000000ff
        /*0a18*/ 	.word	0x00000000
        /*0a1c*/ 	.short	0x0101
        /*0a1e*/ 	.byte	0x04
	.zero		1


	//   ....[35]....
        /*0a20*/ 	.word	0x00007240
        /*0a24*/ 	.word	0x000000ff
        /*0a28*/ 	.word	0x00000000
        /*0a2c*/ 	.short	0x0101
        /*0a2e*/ 	.byte	0x04
	.zero		1


	//   ....[36]....
        /*0a30*/ 	.word	0x00009850
        /*0a34*/ 	.word	0x00000002
        /*0a38*/ 	.word	0x0002d840
        /*0a3c*/ 	.short	0x010a
        /*0a3e*/ 	.byte	0x3f
	.zero		1


	//   ....[37]....
        /*0a40*/ 	.word	0x00009e00
        /*0a44*/ 	.word	0x00000002
        /*0a48*/ 	.word	0x0002d830
        /*0a4c*/ 	.short	0x0107
        /*0a4e*/ 	.byte	0x3f
	.zero		1


	//   ....[38]....
        /*0a50*/ 	.word	0x00009ed0
        /*0a54*/ 	.word	0x00000002
        /*0a58*/ 	.word	0x0002d830
        /*0a5c*/ 	.short	0x0101
        /*0a5e*/ 	.byte	0x3f
	.zero		1


	//   ....[39]....
        /*0a60*/ 	.word	0x0000aa90
        /*0a64*/ 	.word	0x00000017
        /*0a68*/ 	.word	0x0002d800
        /*0a6c*/ 	.short	0x0107
        /*0a6e*/ 	.byte	0x3f
	.zero		1


	//   ....[40]....
        /*0a70*/ 	.word	0x0000ab80
        /*0a74*/ 	.word	0x00000017
        /*0a78*/ 	.word	0x0002d800
        /*0a7c*/ 	.short	0x0101
        /*0a7e*/ 	.byte	0x3f
	.zero		1


	//   ....[41]....
        /*0a80*/ 	.word	0x0000aba0
        /*0a84*/ 	.word	0x00000017
        /*0a88*/ 	.word	0x0002d820
        /*0a8c*/ 	.short	0x010a
        /*0a8e*/ 	.byte	0x3f
	.zero		1


	//   ....[42]....
        /*0a90*/ 	.word	0x0000afc0
        /*0a94*/ 	.word	0x00000005
        /*0a98*/ 	.word	0x0002d840
        /*0a9c*/ 	.short	0x010a
        /*0a9e*/ 	.byte	0x3f
	.zero		1


	//   ....[43]....
        /*0aa0*/ 	.word	0x0000b450
        /*0aa4*/ 	.word	0x00000005
        /*0aa8*/ 	.word	0x0002d830
        /*0aac*/ 	.short	0x0107
        /*0aae*/ 	.byte	0x3f
	.zero		1


	//   ....[44]....
        /*0ab0*/ 	.word	0x0000b510
        /*0ab4*/ 	.word	0x00000005
        /*0ab8*/ 	.word	0x0002d830
        /*0abc*/ 	.short	0x0101
        /*0abe*/ 	.byte	0x3f
	.zero		1


	//   ....[45]....
        /*0ac0*/ 	.word	0x0000b570
        /*0ac4*/ 	.word	0x00000005
        /*0ac8*/ 	.word	0x0002d860
        /*0acc*/ 	.short	0x010a
        /*0ace*/ 	.byte	0x3f
	.zero		1


	//   ....[46]....
        /*0ad0*/ 	.word	0x0000ba90
        /*0ad4*/ 	.word	0x00000005
        /*0ad8*/ 	.word	0x0002d850
        /*0adc*/ 	.short	0x0107
        /*0ade*/ 	.byte	0x3f
	.zero		1


	//   ....[47]....
        /*0ae0*/ 	.word	0x0000bb90
        /*0ae4*/ 	.word	0x00000005
        /*0ae8*/ 	.word	0x0002d850
        /*0aec*/ 	.short	0x0101
        /*0aee*/ 	.byte	0x3f
	.zero		1


	//   ....[48]....
        /*0af0*/ 	.word	0x0000bd90
        /*0af4*/ 	.word	0x00000000
        /*0af8*/ 	.word	0x0002d860
        /*0afc*/ 	.short	0x010a
        /*0afe*/ 	.byte	0x3f
	.zero		1


	//   ....[49]....
        /*0b00*/ 	.word	0x0000c210
        /*0b04*/ 	.word	0x00000000
        /*0b08*/ 	.word	0x0002d850
        /*0b0c*/ 	.short	0x0107
        /*0b0e*/ 	.byte	0x3f
	.zero		1


	//   ....[50]....
        /*0b10*/ 	.word	0x0000c2e0
        /*0b14*/ 	.word	0x00000000
        /*0b18*/ 	.word	0x0002d850
        /*0b1c*/ 	.short	0x0101
        /*0b1e*/ 	.byte	0x3f
	.zero		1


	//   ....[51]....
        /*0b20*/ 	.word	0x0000cdd0
        /*0b24*/ 	.word	0x00000005
        /*0b28*/ 	.word	0x0002d820
        /*0b2c*/ 	.short	0x010a
        /*0b2e*/ 	.byte	0x3f
	.zero		1


	//   ....[52]....
        /*0b30*/ 	.word	0x0000cf50
        /*0b34*/ 	.word	0x00000003
        /*0b38*/ 	.word	0x0002d840
        /*0b3c*/ 	.short	0x010a
        /*0b3e*/ 	.byte	0x3f
	.zero		1


	//   ....[53]....
        /*0b40*/ 	.word	0x0000cff0
        /*0b44*/ 	.word	0x00000005
        /*0b48*/ 	.word	0x0002d840
        /*0b4c*/ 	.short	0x010a
        /*0b4e*/ 	.byte	0x3f
	.zero		1


	//   ....[54]....
        /*0b50*/ 	.word	0x0000d030
        /*0b54*/ 	.word	0x00000003
        /*0b58*/ 	.word	0x0002d860
        /*0b5c*/ 	.short	0x010a
        /*0b5e*/ 	.byte	0x3f
	.zero		1


	//   ....[55]....
        /*0b60*/ 	.word	0x0000d070
        /*0b64*/ 	.word	0x00000005
        /*0b68*/ 	.word	0x0002d860
        /*0b6c*/ 	.short	0x010a
        /*0b6e*/ 	.byte	0x3f
	.zero		1


	//   ....[56]....
        /*0b70*/ 	.word	0x0000d0e0
        /*0b74*/ 	.word	0x00000003
        /*0b78*/ 	.word	0x0002d800
        /*0b7c*/ 	.short	0x010a
        /*0b7e*/ 	.byte	0x3f
	.zero		1


	//   ....[57]....
        /*0b80*/ 	.word	0x0000d130
        /*0b84*/ 	.word	0x00000004
        /*0b88*/ 	.word	0x0002d830
        /*0b8c*/ 	.short	0x010a
        /*0b8e*/ 	.byte	0x3f
	.zero		1


	//   ....[58]....
        /*0b90*/ 	.word	0x0000d190
        /*0b94*/ 	.word	0x00000003
        /*0b98*/ 	.word	0x0002d830
        /*0b9c*/ 	.short	0x010a
        /*0b9e*/ 	.byte	0x3f
	.zero		1


	//   ....[59]....
        /*0ba0*/ 	.word	0x0000d1f0
        /*0ba4*/ 	.word	0x00000003
        /*0ba8*/ 	.word	0x0002d850
        /*0bac*/ 	.short	0x010a
        /*0bae*/ 	.byte	0x3f
	.zero		1


	//   ....[60]....
        /*0bb0*/ 	.word	0x0000d250
        /*0bb4*/ 	.word	0x00000009
        /*0bb8*/ 	.word	0x0002d850
        /*0bbc*/ 	.short	0x010a
        /*0bbe*/ 	.byte	0x3f
	.zero		1


	//   ....[61]....
        /*0bc0*/ 	.word	0x0000d370
        /*0bc4*/ 	.word	0x00000002
        /*0bc8*/ 	.word	0x0002d840
        /*0bcc*/ 	.short	0x010a
        /*0bce*/ 	.byte	0x3f
	.zero		1


	//   ....[62]....
        /*0bd0*/ 	.word	0x0000e160
        /*0bd4*/ 	.word	0x00000017
        /*0bd8*/ 	.word	0x0002d820
        /*0bdc*/ 	.short	0x010a
        /*0bde*/ 	.byte	0x3f
	.zero		1


	//   ....[63]....
        /*0be0*/ 	.word	0x0000e1b0
        /*0be4*/ 	.word	0x00000005
        /*0be8*/ 	.word	0x0002d840
        /*0bec*/ 	.short	0x010a
        /*0bee*/ 	.byte	0x3f
	.zero		1


	//   ....[64]....
        /*0bf0*/ 	.word	0x0000e750
        /*0bf4*/ 	.word	0x00000005
        /*0bf8*/ 	.word	0x0002d860
        /*0bfc*/ 	.short	0x010a
        /*0bfe*/ 	.byte	0x3f
	.zero		1


	//   ....[65]....
        /*0c00*/ 	.word	0x0000ed30
        /*0c04*/ 	.word	0x00000000
        /*0c08*/ 	.word	0x0002d860
        /*0c0c*/ 	.short	0x010a
        /*0c0e*/ 	.byte	0x3f
	.zero		1


	//   ....[66]....
        /*0c10*/ 	.word	0x0000fc70
        /*0c14*/ 	.word	0x00000005
        /*0c18*/ 	.word	0x0002d820
        /*0c1c*/ 	.short	0x010a
        /*0c1e*/ 	.byte	0x3f
	.zero		1


	//   ....[67]....
        /*0c20*/ 	.word	0x0000fe10
        /*0c24*/ 	.word	0x00000003
        /*0c28*/ 	.word	0x0002d840
        /*0c2c*/ 	.short	0x010a
        /*0c2e*/ 	.byte	0x3f
	.zero		1


	//   ....[68]....
        /*0c30*/ 	.word	0x0000fe60
        /*0c34*/ 	.word	0x00000005
        /*0c38*/ 	.word	0x0002d840
        /*0c3c*/ 	.short	0x010a
        /*0c3e*/ 	.byte	0x3f
	.zero		1


	//   ....[69]....
        /*0c40*/ 	.word	0x0000feb0
        /*0c44*/ 	.word	0x00000003
        /*0c48*/ 	.word	0x0002d860
        /*0c4c*/ 	.short	0x010a
        /*0c4e*/ 	.byte	0x3f
	.zero		1


	//----- nvinfo : EIATTR_NUM_MBARRIERS
	.align		4
.L_119:
        /*0c50*/ 	.byte	0x03, 0x38
        /*0c52*/ 	.short	0x0016


	//----- nvinfo : EIATTR_EXIT_INSTR_OFFSETS
	.align		4
        /*0c54*/ 	.byte	0x04, 0x1c
        /*0c56*/ 	.short	(.L_121 - .L_120)


	//   ....[0]....
.L_120:
        /*0c58*/ 	.word	0x000009a0


	//   ....[1]....
        /*0c5c*/ 	.word	0x00007dd0


	//   ....[2]....
        /*0c60*/ 	.word	0x0000d0c0


	//----- nvinfo : EIATTR_MAX_THREADS
	.align		4
.L_121:
        /*0c64*/ 	.byte	0x04, 0x05
        /*0c66*/ 	.short	(.L_123 - .L_122)
.L_122:
        /*0c68*/ 	.word	0x00000200
        /*0c6c*/ 	.word	0x00000001
        /*0c70*/ 	.word	0x00000001


	//----- nvinfo : EIATTR_CRS_STACK_SIZE
	.align		4
.L_123:
        /*0c74*/ 	.byte	0x04, 0x1e
        /*0c76*/ 	.short	(.L_125 - .L_124)
.L_124:
        /*0c78*/ 	.word	0x00000000


	//----- nvinfo : EIATTR_CBANK_PARAM_SIZE
	.align		4
.L_125:
        /*0c7c*/ 	.byte	0x03, 0x19
        /*0c7e*/ 	.short	0x0af0


	//----- nvinfo : EIATTR_PARAM_CBANK
	.align		4
        /*0c80*/ 	.byte	0x04, 0x0a
        /*0c82*/ 	.short	(.L_127 - .L_126)
	.align		4
.L_126:
        /*0c84*/ 	.word	index@(.nv.constant0._ZN7cutlass13device_kernelIN5flash11enable_sm90INS1_16FlashAttnFwdSm90INS1_25CollectiveMainloopFwdSm90ILi2EN4cute5tupleIJNS5_1CILi1EEES8_S8_EEENS6_IJNS7_ILi192EEENS7_ILi128EEENS7_ILi96EEEEEELi96ENS_6half_tEfNS_4arch4Sm90ELb0ELb0ELb0ELb1ELb1ELb0ELb0ELb0ELb1ELb1ELb0ELb0EEENS1_21CollectiveEpilogueFwdINS6_IJSA_SC_SB_EEES9_SE_SG_Li384ELb1ELb1ELb0ELb0EEENS1_36VarlenDynamicPersistentTileSchedulerILi192ELi128ELi384ELi128ELb0ELb1ELb1ELb0ELb1ELb1EEEEEEEEEvNT_6ParamsE)
        /*0c88*/ 	.short	0x0210
        /*0c8a*/ 	.short	0x0af0


	//----- nvinfo : EIATTR_SW_WAR
	.align		4
.L_127:
        /*0c8c*/ 	.byte	0x04, 0x36
        /*0c8e*/ 	.short	(.L_129 - .L_128)
.L_128:
        /*0c90*/ 	.word	0x00000008
.L_129:


//--------------------- .nv.info._ZN7cutlass13device_kernelIN5flash11enable_sm90INS1_16FlashAttnFwdSm90INS1_25CollectiveMainloopFwdSm90ILi2EN4cute5tupleIJNS5_1CILi1EEES8_S8_EEENS6_IJNS7_ILi192EEENS7_ILi128EEENS7_ILi96EEEEEELi96ENS_6half_tEfNS_4arch4Sm90ELb0ELb0ELb0ELb1ELb1ELb1ELb0ELb0ELb1ELb1ELb0ELb0EEENS1_21CollectiveEpilogueFwdINS6_IJSA_SC_SB_EEES9_SE_SG_Li384ELb1ELb1ELb0ELb0EEENS1_36VarlenDynamicPersistentTileSchedulerILi192ELi128ELi384ELi128ELb0ELb1ELb1ELb0ELb1ELb1EEEEEEEEEvNT_6ParamsE --------------------------
	.section	.nv.info._ZN7cutlass13device_kernelIN5flash11enable_sm90INS1_16FlashAttnFwdSm90INS1_25CollectiveMainloopFwdSm90ILi2EN4cute5tupleIJNS5_1CILi1EEES8_S8_EEENS6_IJNS7_ILi192EEENS7_ILi128EEENS7_ILi96EEEEEELi96ENS_6half_tEfNS_4arch4Sm90ELb0ELb0ELb0ELb1ELb1ELb1ELb0ELb0ELb1ELb1ELb0ELb0EEENS1_21CollectiveEpilogueFwdINS6_IJSA_SC_SB_EEES9_SE_SG_Li384ELb1ELb1ELb0ELb0EEENS1_36VarlenDynamicPersistentTileSchedulerILi192ELi128ELi384ELi128ELb0ELb1ELb1ELb0ELb1ELb1EEEEEEEEEvNT_6ParamsE,"",@"SHT_CUDA_INFO"
	.sectionflags	@""
	.align	4


	//----- nvinfo : EIATTR_CUDA_API_VERSION
	.align		4
        /*0000*/ 	.byte	0x04, 0x37
        /*0002*/ 	.short	(.L_131 - .L_130)
.L_130:
        /*0004*/ 	.word	0x00000082


	//----- nvinfo : EIATTR_KPARAM_INFO
	.align		4
.L_131:
        /*0008*/ 	.byte	0x04, 0x17
        /*000a*/ 	.short	(.L_133 - .L_132)
.L_132:
        /*000c*/ 	.word	0x00000000
        /*0010*/ 	.short	0x0000
        /*0012*/ 	.short	0x0070
        /*0014*/ 	.byte	0x00, 0xf0, 0x01, 0x2a


	//----- nvinfo : EIATTR_SPARSE_MMA_MASK
	.align		4
.L_133:
        /*0018*/ 	.byte	0x03, 0x50
        /*001a*/ 	.short	0x0000


	//----- nvinfo : EIATTR_MAXREG_COUNT
	.align		4
        /*001c*/ 	.byte	0x03, 0x1b
        /*001e*/ 	.short	0x0080


	//----- nvinfo : EIATTR_NUM_BARRIERS
	.align		4
        /*0020*/ 	.byte	0x02, 0x4c
        /*0022*/ 	.byte	0x10
	.zero		1


	//----- nvinfo : EIATTR_EXTERNS
	.align		4
        /*0024*/ 	.byte	0x04, 0x0f
        /*0026*/ 	.short	(.L_135 - .L_134)


	//   ....[0]....
	.align		4
.L_134:
        /*0028*/ 	.word	index@(__assertfail)


	//----- nvinfo : EIATTR_ANNOTATIONS
	.align		4
.L_135:
        /*002c*/ 	.byte	0x04, 0x55
        /*002e*/ 	.short	(.L_137 - .L_136)


	//   ....[0]....
.L_136:
        /* <DEDUP_REMOVED lines=89> */


	//----- nvinfo : EIATTR_MERCURY_ISA_VERSION
	.align		4
.L_137:
        /*05a8*/ 	.byte	0x03, 0x5f
        /*05aa*/ 	.short	0x0101


	//----- nvinfo : EIATTR_UNUSED_LOAD_BYTE_OFFSET
	.align		4
        /*05ac*/ 	.byte	0x04, 0x44
        /*05ae*/ 	.short	(.L_139 - .L_138)


	//   ....[0]....
.L_138:
        /*05b0*/ 	.word	0x00000a90
        /*05b4*/ 	.word	0x0000fff0


	//   ....[1]....
        /*05b8*/ 	.word	0x000103e0
        /*05bc*/ 	.word	0x0000fff0


	//----- nvinfo : EIATTR_INT_WARP_WIDE_INSTR_OFFSETS
	.align		4
.L_139:
        /*05c0*/ 	.byte	0x04, 0x31
        /*05c2*/ 	.short	(.L_141 - .L_140)


	//   ....[0]....
.L_140:
        /*05c4*/ 	.word	0x00000130


	//   ....[1]....
        /*05c8*/ 	.word	0x00000170


	//   ....[2]....
        /*05cc*/ 	.word	0x000001e0


	//   ....[3]....
        /*05d0*/ 	.word	0x000147f0


	//   ....[4]....
        /*05d4*/ 	.word	0x00014880


	//   ....[5]....
        /*05d8*/ 	.word	0x000175e0


	//   ....[6]....
        /*05dc*/ 	.word	0x00017670


	//----- nvinfo : EIATTR_COOP_GROUP_MASK_REGIDS
	.align		4
.L_141:
        /*05e0*/ 	.byte	0x04, 0x29
        /*05e2*/ 	.short	(.L_143 - .L_142)


	//   ....[0]....
.L_142:
        /*05e4*/ 	.word	0xffffffff


	//   ....[1]....
        /*05e8*/ 	.word	0xffffffff


	//   ....[2]....
        /*05ec*/ 	.word	0xffffffff


	//   ....[3]....
        /*05f0*/ 	.word	0xffffffff


	//   ....[4]....
        /*05f4*/ 	.word	0xffffffff


	//   ....[5]....
        /*05f8*/ 	.word	0xffffffff


	//   ....[6]....
        /*05fc*/ 	.word	0xffffffff


	//   ....[7]....
        /*0600*/ 	.word	0xffffffff


	//   ....[8]....
        /*0604*/ 	.word	0xffffffff


	//   ....[9]....
        /*0608*/ 	.word	0xffffffff


	//   ....[10]....
        /*060c*/ 	.word	0xffffffff


	//   ....[11]....
        /*0610*/ 	.word	0xffffffff


	//   ....[12]....
        /*0614*/ 	.word	0xffffffff


	//   ....[13]....
        /*0618*/ 	.word	0xffffffff


	//   ....[14]....
        /*061c*/ 	.word	0xffffffff


	//   ....[15]....
        /*0620*/ 	.word	0xffffffff


	//   ....[16]....
        /*0624*/ 	.word	0xffffffff


	//   ....[17]....
        /*0628*/ 	.word	0xffffffff


	//   ....[18]....
        /*062c*/ 	.word	0xffffffff


	//   ....[19]....
        /*0630*/ 	.word	0xffffffff


	//   ....[20]....
        /*0634*/ 	.word	0xffffffff


	//   ....[21]....
        /*0638*/ 	.word	0xffffffff


	//   ....[22]....
        /*063c*/ 	.word	0xffffffff


	//   ....[23]....
        /*0640*/ 	.word	0xffffffff


	//   ....[24]....
        /*0644*/ 	.word	0xffffffff


	//   ....[25]....
        /*0648*/ 	.word	0xffffffff


	//   ....[26]....
        /*064c*/ 	.word	0xffffffff


	//   ....[27]....
        /*0650*/ 	.word	0xffffffff


	//   ....[28]....
        /*0654*/ 	.word	0xffffffff


	//   ....[29]....
        /*0658*/ 	.word	0xffffffff


	//   ....[30]....
        /*065c*/ 	.word	0xffffffff


	//   ....[31]....
        /*0660*/ 	.word	0xffffffff


	//   ....[32]....
        /*0664*/ 	.word	0xffffffff


	//   ....[33]....
        /*0668*/ 	.word	0xffffffff


	//   ....[34]....
        /*066c*/ 	.word	0xffffffff


	//   ....[35]....
        /*0670*/ 	.word	0xffffffff


	//   ....[36]....
        /*0674*/ 	.word	0xffffffff


	//   ....[37]....
        /*0678*/ 	.word	0xffffffff


	//   ....[38]....
        /*067c*/ 	.word	0xffffffff


	//   ....[39]....
        /*0680*/ 	.word	0xffffffff


	//   ....[40]....
        /*0684*/ 	.word	0xffffffff


	//   ....[41]....
        /*0688*/ 	.word	0xffffffff


	//   ....[42]....
        /*068c*/ 	.word	0xffffffff


	//   ....[43]....
        /*0690*/ 	.word	0xffffffff


	//   ....[44]....
        /*0694*/ 	.word	0xffffffff


	//   ....[45]....
        /*0698*/ 	.word	0xffffffff


	//   ....[46]....
        /*069c*/ 	.word	0xffffffff


	//   ....[47]....
        /*06a0*/ 	.word	0xffffffff


	//   ....[48]....
        /*06a4*/ 	.word	0xffffffff


	//   ....[49]....
        /*06a8*/ 	.word	0xffffffff


	//   ....[50]....
        /*06ac*/ 	.word	0xffffffff


	//   ....[51]....
        /*06b0*/ 	.word	0xffffffff


	//   ....[52]....
        /*06b4*/ 	.word	0xffffffff


	//   ....[53]....
        /*06b8*/ 	.word	0xffffffff


	//   ....[54]....
        /*06bc*/ 	.word	0xffffffff


	//   ....[55]....
        /*06c0*/ 	.word	0xffffffff


	//   ....[56]....
        /*06c4*/ 	.word	0xffffffff


	//   ....[57]....
        /*06c8*/ 	.word	0xffffffff


	//   ....[58]....
        /*06cc*/ 	.word	0xffffffff


	//   ....[59]....
        /*06d0*/ 	.word	0xffffffff


	//   ....[60]....
        /*06d4*/ 	.word	0xffffffff


	//   ....[61]....
        /*06d8*/ 	.word	0xffffffff


	//   ....[62]....
        /*06dc*/ 	.word	0xffffffff


	//   ....[63]....
        /*06e0*/ 	.word	0xffffffff


	//   ....[64]....
        /*06e4*/ 	.word	0xffffffff


	//   ....[65]....
        /*06e8*/ 	.word	0xffffffff


	//   ....[66]....
        /*06ec*/ 	.word	0xffffffff


	//   ....[67]....
        /*06f0*/ 	.word	0xffffffff


	//   ....[68]....
        /*06f4*/ 	.word	0xffffffff


	//   ....[69]....
        /*06f8*/ 	.word	0xffffffff


	//   ....[70]....
        /*06fc*/ 	.word	0xffffffff


	//   ....[71]....
        /*0700*/ 	.word	0xffffffff


	//   ....[72]....
        /*0704*/ 	.word	0xffffffff


	//   ....[73]....
        /*0708*/ 	.word	0xffffffff


	//   ....[74]....
        /*070c*/ 	.word	0xffffffff


	//   ....[75]....
        /*0710*/ 	.word	0xffffffff


	//   ....[76]....
        /*0714*/ 	.word	0xffffffff


	//   ....[77]....
        /*0718*/ 	.word	0xffffffff


	//   ....[78]....
        /*071c*/ 	.word	0xffffffff


	//   ....[79]....
        /*0720*/ 	.word	0xffffffff


	//   ....[80]....
        /*0724*/ 	.word	0xffffffff


	//   ....[81]....
        /*0728*/ 	.word	0xffffffff


	//   ....[82]....
        /*072c*/ 	.word	0xffffffff


	//   ....[83]....
        /*0730*/ 	.word	0xffffffff


	//   ....[84]....
        /*0734*/ 	.word	0xffffffff


	//   ....[85]....
        /*0738*/ 	.word	0xffffffff


	//   ....[86]....
        /*073c*/ 	.word	0xffffffff


	//   ....[87]....
        /*0740*/ 	.word	0xffffffff


	//   ....[88]....
        /*0744*/ 	.word	0xffffffff


	//   ....[89]....
        /*0748*/ 	.word	0xffffffff


	//   ....[90]....
        /*074c*/ 	.word	0xffffffff


	//   ....[91]....
        /*0750*/ 	.word	0xffffffff


	//   ....[92]....
        /*0754*/ 	.word	0xffffffff


	//   ....[93]....
        /*0758*/ 	.word	0xffffffff


	//   ....[94]....
        /*075c*/ 	.word	0xffffffff


	//   ....[95]....
        /*0760*/ 	.word	0xffffffff


	//   ....[96]....
        /*0764*/ 	.word	0xffffffff


	//   ....[97]....
        /*0768*/ 	.word	0xffffffff


	//   ....[98]....
        /*076c*/ 	.word	0xffffffff


	//   ....[99]....
        /*0770*/ 	.word	0xffffffff


	//   ....[100]....
        /*0774*/ 	.word	0xffffffff


	//   ....[101]....
        /*0778*/ 	.word	0xffffffff


	//   ....[102]....
        /*077c*/ 	.word	0xffffffff


	//   ....[103]....
        /*0780*/ 	.word	0xffffffff


	//   ....[104]....
        /*0784*/ 	.word	0xffffffff


	//   ....[105]....
        /*0788*/ 	.word	0xffffffff


	//   ....[106]....
        /*078c*/ 	.word	0xffffffff


	//   ....[107]....
        /*0790*/ 	.word	0xffffffff


	//   ....[108]....
        /*0794*/ 	.word	0xffffffff


	//   ....[109]....
        /*0798*/ 	.word	0xffffffff


	//   ....[110]....
        /*079c*/ 	.word	0xffffffff


	//   ....[111]....
        /*07a0*/ 	.word	0xffffffff


	//   ....[112]....
        /*07a4*/ 	.word	0xffffffff


	//   ....[113]....
        /*07a8*/ 	.word	0xffffffff


	//   ....[114]....
        /*07ac*/ 	.word	0xffffffff


	//   ....[115]....
        /*07b0*/ 	.word	0xffffffff


	//   ....[116]....
        /*07b4*/ 	.word	0xffffffff


	//   ....[117]....
        /*07b8*/ 	.word	0xffffffff


	//   ....[118]....
        /*07bc*/ 	.word	0xffffffff


	//   ....[119]....
        /*07c0*/ 	.word	0xffffffff


	//   ....[120]....
        /*07c4*/ 	.word	0xffffffff


	//   ....[121]....
        /*07c8*/ 	.word	0xffffffff


	//   ....[122]....
        /*07cc*/ 	.word	0xffffffff


	//   ....[123]....
        /*07d0*/ 	.word	0xffffffff


	//   ....[124]....
        /*07d4*/ 	.word	0xffffffff


	//   ....[125]....
        /*07d8*/ 	.word	0xffffffff


	//   ....[126]....
        /*07dc*/ 	.word	0xffffffff


	//   ....[127]....
        /*07e0*/ 	.word	0xffffffff


	//   ....[128]....
        /*07e4*/ 	.word	0xffffffff


	//   ....[129]....
        /*07e8*/ 	.word	0x0500000f


	//   ....[130]....
        /*07ec*/ 	.word	0x0500000f


	//   ....[131]....
        /*07f0*/ 	.word	0x0500000f


	//   ....[132]....
        /*07f4*/ 	.word	0x0500000f


	//   ....[133]....
        /*07f8*/ 	.word	0x0500000f


	//   ....[134]....
        /*07fc*/ 	.word	0x0500000f


	//   ....[135]....
        /*0800*/ 	.word	0x0500000f


	//   ....[136]....
        /*0804*/ 	.word	0x0500000f


	//   ....[137]....
        /*0808*/ 	.word	0x0500000f


	//   ....[138]....
        /*080c*/ 	.word	0x0500000f


	//   ....[139]....
        /*0810*/ 	.word	0x0500000f


	//   ....[140]....
        /*0814*/ 	.word	0x0500000f


	//   ....[141]....
        /*0818*/ 	.word	0x0500000f


	//   ....[142]....
        /*081c*/ 	.word	0x0500000f


	//   ....[143]....
        /*0820*/ 	.word	0x0500000f


	//   ....[144]....
        /*0824*/ 	.word	0x0500000f


	//   ....[145]....
        /*0828*/ 	.word	0x0500000f


	//   ....[146]....
        /*082c*/ 	.word	0x0500000f


	//   ....[147]....
        /*0830*/ 	.word	0x0500000f


	//   ....[148]....
        /*0834*/ 	.word	0x0500000f


	//   ....[149]....
        /*0838*/ 	.word	0x0500000f


	//   ....[150]....
        /*083c*/ 	.word	0x0500000f


	//   ....[151]....
        /*0840*/ 	.word	0x0500000f


	//   ....[152]....
        /*0844*/ 	.word	0x0500000f


	//   ....[153]....
        /*0848*/ 	.word	0x0500000f


	//   ....[154]....
        /*084c*/ 	.word	0x0500000f


	//   ....[155]....
        /*0850*/ 	.word	0x0500000f


	//   ....[156]....
        /*0854*/ 	.word	0x0500000f


	//   ....[157]....
        /*0858*/ 	.word	0x0500000f


	//   ....[158]....
        /*085c*/ 	.word	0x0500000f


	//   ....[159]....
        /*0860*/ 	.word	0x0500000f


	//   ....[160]....
        /*0864*/ 	.word	0x0500000f


	//   ....[161]....
        /*0868*/ 	.word	0x0500000f


	//   ....[162]....
        /*086c*/ 	.word	0x0500000f


	//   ....[163]....
        /*0870*/ 	.word	0x0500000f


	//   ....[164]....
        /*0874*/ 	.word	0x0500000f


	//   ....[165]....
        /*0878*/ 	.word	0x0500000f


	//   ....[166]....
        /*087c*/ 	.word	0x0500000f


	//   ....[167]....
        /*0880*/ 	.word	0x0500000f


	//   ....[168]....
        /*0884*/ 	.word	0x0500000f


	//   ....[169]....
        /*0888*/ 	.word	0x0500000f


	//   ....[170]....
        /*088c*/ 	.word	0x0500000f


	//   ....[171]....
        /*0890*/ 	.word	0x0500000f


	//   ....[172]....
        /*0894*/ 	.word	0x0500000f


	//   ....[173]....
        /*0898*/ 	.word	0x0500000f


	//   ....[174]....
        /*089c*/ 	.word	0x0500000f


	//   ....[175]....
        /*08a0*/ 	.word	0x0500000f


	//   ....[176]....
        /*08a4*/ 	.word	0x0500000f


	//   ....[177]....
        /*08a8*/ 	.word	0x0500000f


	//   ....[178]....
        /*08ac*/ 	.word	0x0500000f


	//   ....[179]....
        /*08b0*/ 	.word	0x0500000f


	//   ....[180]....
        /*08b4*/ 	.word	0x0500000f


	//   ....[181]....
        /*08b8*/ 	.word	0x0500000f


	//   ....[182]....
        /*08bc*/ 	.word	0x0500000f


	//   ....[183]....
        /*08c0*/ 	.word	0x0500000f


	//   ....[184]....
        /*08c4*/ 	.word	0x0500000f


	//   ....[185]....
        /*08c8*/ 	.word	0x0500000f


	//   ....[186]....
        /*08cc*/ 	.word	0x0500000f


	//   ....[187]....
        /*08d0*/ 	.word	0x0500000f


	//   ....[188]....
        /*08d4*/ 	.word	0x0500000f


	//   ....[189]....
        /*08d8*/ 	.word	0x0500000f


	//   ....[190]....
        /*08dc*/ 	.word	0x0500000f


	//   ....[191]....
        /*08e0*/ 	.word	0x0500000f


	//   ....[192]....
        /*08e4*/ 	.word	0x0500000f


	//   ....[193]....
        /*08e8*/ 	.word	0x0500000f


	//   ....[194]....
        /*08ec*/ 	.word	0x0500000f


	//   ....[195]....
        /*08f0*/ 	.word	0x0500000f


	//   ....[196]....
        /*08f4*/ 	.word	0x0500000f


	//   ....[197]....
        /*08f8*/ 	.word	0x0500000f


	//   ....[198]....
        /*08fc*/ 	.word	0x0500000f


	//   ....[199]....
        /*0900*/ 	.word	0x0500000f


	//   ....[200]....
        /*0904*/ 	.word	0x0500000f


	//   ....[201]....
        /*0908*/ 	.word	0x0500000f


	//   ....[202]....
        /*090c*/ 	.word	0x0500000f


	//   ....[203]....
        /*0910*/ 	.word	0x0500000f


	//   ....[204]....
        /*0914*/ 	.word	0x0500000f


	//   ....[205]....
        /*0918*/ 	.word	0x0500000f


	//   ....[206]....
        /*091c*/ 	.word	0x0500000f


	//   ....[207]....
        /*0920*/ 	.word	0x0500000f


	//   ....[208]....
        /*0924*/ 	.word	0x0500000f


	//   ....[209]....
        /*0928*/ 	.word	0x0500000f


	//   ....[210]....
        /*092c*/ 	.word	0x0500000f


	//   ....[211]....
        /*0930*/ 	.word	0x0500000f


	//----- nvinfo : EIATTR_COOP_GROUP_INSTR_OFFSETS
	.align		4
.L_143:
        /*0934*/ 	.byte	0x04, 0x28
        /*0936*/ 	.short	(.L_145 - .L_144)


	//   ....[0]....
.L_144:
        /*0938*/ 	.word	0x00000070


	//   ....[1]....
        /*093c*/ 	.word	0x00000140


	//   ....[2]....
        /*0940*/ 	.word	0x00000190


	//   ....[3]....
        /*0944*/ 	.word	0x000003c0


	//   ....[4]....
        /*0948*/ 	.word	0x00000520


	//   ....[5]....
        /*094c*/ 	.word	0x00000640


	//   ....[6]....
        /*0950*/ 	.word	0x000007a0


	//   ....[7]....
        /*0954*/ 	.word	0x00003180


	//   ....[8]....
        /*0958*/ 	.word	0x00003190


	//   ....[9]....
        /*095c*/ 	.word	0x00004ce0


	//   ....[10]....
        /*0960*/ 	.word	0x00004cf0


	//   ....[11]....
        /*0964*/ 	.word	0x00006610


	//   ....[12]....
        /*0968*/ 	.word	0x00006620


	//   ....[13]....
        /*096c*/ 	.word	0x00006b00


	//   ....[14]....
        /*0970*/ 	.word	0x00006b20


	//   ....[15]....
        /*0974*/ 	.word	0x00007160


	//   ....[16]....
        /*0978*/ 	.word	0x00007730


	//   ....[17]....
        /*097c*/ 	.word	0x00007740


	//   ....[18]....
        /*0980*/ 	.word	0x00007750


	//   ....[19]....
        /*0984*/ 	.word	0x00007760


	//   ....[20]....
        /*0988*/ 	.word	0x00009290


	//   ....[21]....
        /*098c*/ 	.word	0x000092a0


	//   ....[22]....
        /*0990*/ 	.word	0x000092b0


	//   ....[23]....
        /*0994*/ 	.word	0x000092c0


	//   ....[24]....
        /*0998*/ 	.word	0x0000bb20


	//   ....[25]....
        /*099c*/ 	.word	0x0000bc50


	//   ....[26]....
        /*09a0*/ 	.word	0x0000bee0


	//   ....[27]....
        /*09a4*/ 	.word	0x0000bf40


	//   ....[28]....
        /*09a8*/ 	.word	0x0000d0d0


	//   ....[29]....
        /*09ac*/ 	.word	0x0000e140


	//   ....[30]....
        /*09b0*/ 	.word	0x0000e160


	//   ....[31]....
        /*09b4*/ 	.word	0x0000e390


	//   ....[32]....
        /*09b8*/ 	.word	0x0000e3b0


	//   ....[33]....
        /*09bc*/ 	.word	0x0000f740


	//   ....[34]....
        /*09c0*/ 	.word	0x0000f970


	//   ....[35]....
        /*09c4*/ 	.word	0x0000fe10


	//   ....[36]....
        /*09c8*/ 	.word	0x0000fe30


	//   ....[37]....
        /*09cc*/ 	.word	0x0000fe60


	//   ....[38]....
        /*09d0*/ 	.word	0x00010d90


	//   ....[39]....
        /*09d4*/ 	.word	0x00010dd0


	//   ....[40]....
        /*09d8*/ 	.word	0x00010e10


	//   ....[41]....
        /*09dc*/ 	.word	0x00010e20


	//   ....[42]....
        /*09e0*/ 	.word	0x000113b0


	//   ....[43]....
        /*09e4*/ 	.word	0x000113d0


	//   ....[44]....
        /*09e8*/ 	.word	0x000114f0


	//   ....[45]....
        /*09ec*/ 	.word	0x00011510


	//   ....[46]....
        /*09f0*/ 	.word	0x00011e30


	//   ....[47]....
        /*09f4*/ 	.word	0x00011e40


	//   ....[48]....
        /*09f8*/ 	.word	0x00011fa0


	//   ....[49]....
        /*09fc*/ 	.word	0x00011fb0


	//   ....[50]....
        /*0a00*/ 	.word	0x00012150


	//   ....[51]....
        /*0a04*/ 	.word	0x00012320


	//   ....[52]....
        /*0a08*/ 	.word	0x00012350


	//   ....[53]....
        /*0a0c*/ 	.word	0x00012380


	//   ....[54]....
        /*0a10*/ 	.word	0x000123b0


	//   ....[55]....
        /*0a14*/ 	.word	0x000123e0


	//   ....[56]....
        /*0a18*/ 	.word	0x00012410


	//   ....[57]....
        /*0a1c*/ 	.word	0x00012580


	//   ....[58]....
        /*0a20*/ 	.word	0x000125b0


	//   ....[59]....
        /*0a24*/ 	.word	0x000125e0


	//   ....[60]....
        /*0a28*/ 	.word	0x00012610


	//   ....[61]....
        /*0a2c*/ 	.word	0x00012640


	//   ....[62]....
        /*0a30*/ 	.word	0x00012670


	//   ....[63]....
        /*0a34*/ 	.word	0x00012700


	//   ....[64]....
        /*0a38*/ 	.word	0x00012730


	//   ....[65]....
        /*0a3c*/ 	.word	0x000127b0


	//   ....[66]....
        /*0a40*/ 	.word	0x00013330


	//   ....[67]....
        /*0a44*/ 	.word	0x00015480


	//   ....[68]....
        /*0a48*/ 	.word	0x00015490


	//   ....[69]....
        /*0a4c*/ 	.word	0x00015550


	//   ....[70]....
        /*0a50*/ 	.word	0x00015560


	//   ....[71]....
        /*0a54*/ 	.word	0x00015610


	//   ....[72]....
        /*0a58*/ 	.word	0x00015620


	//   ....[73]....
        /*0a5c*/ 	.word	0x00015630


	//   ....[74]....
        /*0a60*/ 	.word	0x00015640


	//   ....[75]....
        /*0a64*/ 	.word	0x00016040


	//   ....[76]....
        /*0a68*/ 	.word	0x00016050


	//   ....[77]....
        /*0a6c*/ 	.word	0x00016110


	//   ....[78]....
        /*0a70*/ 	.word	0x00016130


	//   ....[79]....
        /*0a74*/ 	.word	0x000161d0


	//   ....[80]....
        /*0a78*/ 	.word	0x000161f0


	//   ....[81]....
        /*0a7c*/ 	.word	0x00016200


	//   ....[82]....
        /*0a80*/ 	.word	0x00016210


	//   ....[83]....
        /*0a84*/ 	.word	0x00016330


	//   ....[84]....
        /*0a88*/ 	.word	0x00016340


	//   ....[85]....
        /*0a8c*/ 	.word	0x00016350


	//   ....[86]....
        /*0a90*/ 	.word	0x000163e0


	//   ....[87]....
        /*0a94*/ 	.word	0x00016be0


	//   ....[88]....
        /*0a98*/ 	.word	0x00016bf0


	//   ....[89]....
        /*0a9c*/ 	.word	0x00016c10


	//   ....[90]....
        /*0aa0*/ 	.word	0x00016c90


	//   ....[91]....
        /*0aa4*/ 	.word	0x00016ca0


	//   ....[92]....
        /*0aa8*/ 	.word	0x00016d00


	//   ....[93]....
        /*0aac*/ 	.word	0x00016d30


	//   ....[94]....
        /*0ab0*/ 	.word	0x00016d70


	//   ....[95]....
        /*0ab4*/ 	.word	0x00017020


	//   ....[96]....
        /*0ab8*/ 	.word	0x00017040


	//   ....[97]....
        /*0abc*/ 	.word	0x000170e0


	//   ....[98]....
        /*0ac0*/ 	.word	0x000170f0


	//   ....[99]....
        /*0ac4*/ 	.word	0x00017180


	//   ....[100]....
        /*0ac8*/ 	.word	0x00017190


	//   ....[101]....
        /*0acc*/ 	.word	0x000171a0


	//   ....[102]....
        /*0ad0*/ 	.word	0x00017230


	//   ....[103]....
        /*0ad4*/ 	.word	0x00017820


	//   ....[104]....
        /*0ad8*/ 	.word	0x00017830


	//   ....[105]....
        /*0adc*/ 	.word	0x000178c0


	//   ....[106]....
        /*0ae0*/ 	.word	0x00017960


	//   ....[107]....
        /*0ae4*/ 	.word	0x00017980


	//   ....[108]....
        /*0ae8*/ 	.word	0x00017a00


	//   ....[109]....
        /*0aec*/ 	.word	0x00017a20


	//   ....[110]....
        /*0af0*/ 	.word	0x00017a30


	//   ....[111]....
        /*0af4*/ 	.word	0x00017e30


	//   ....[112]....
        /*0af8*/ 	.word	0x00017e60


	//   ....[113]....
        /*0afc*/ 	.word	0x00017ea0


	//   ....[114]....
        /*0b00*/ 	.word	0x00017ed0


	//   ....[115]....
        /*0b04*/ 	.word	0x00017f00


	//   ....[116]....
        /*0b08*/ 	.word	0x00017f30


	//   ....[117]....
        /*0b0c*/ 	.word	0x00017f60


	//   ....[118]....
        /*0b10*/ 	.word	0x00017f90


	//   ....[119]....
        /*0b14*/ 	.word	0x00018110


	//   ....[120]....
        /*0b18*/ 	.word	0x00018140


	//   ....[121]....
        /*0b1c*/ 	.word	0x00018170


	//   ....[122]....
        /*0b20*/ 	.word	0x000181a0


	//   ....[123]....
        /*0b24*/ 	.word	0x000181d0


	//   ....[124]....
        /*0b28*/ 	.word	0x00018200


	//   ....[125]....
        /*0b2c*/ 	.word	0x000182c0


	//   ....[126]....
        /*0b30*/ 	.word	0x000182e0


	//   ....[127]....
        /*0b34*/ 	.word	0x00018350


	//   ....[128]....
        /*0b38*/ 	.word	0x000187c0


	//   ....[129]....
        /*0b3c*/ 	.word	0x00018b00


	//   ....[130]....
        /*0b40*/ 	.word	0x00018b90


	//   ....[131]....
        /*0b44*/ 	.word	0x00018c80


	//   ....[132]....
        /*0b48*/ 	.word	0x00018d10


	//   ....[133]....
        /*0b4c*/ 	.word	0x00018df0


	//   ....[134]....
        /*0b50*/ 	.word	0x00018e80


	//   ....[135]....
        /*0b54*/ 	.word	0x00018fc0


	//   ....[136]....
        /*0b58*/ 	.word	0x00019070


	//   ....[137]....
        /*0b5c*/ 	.word	0x00019100


	//   ....[138]....
        /*0b60*/ 	.word	0x00019150


	//   ....[139]....
        /*0b64*/ 	.word	0x000191a0


	//   ....[140]....
        /*0b68*/ 	.word	0x00019290


	//   ....[141]....
        /*0b6c*/ 	.word	0x00019320


	//   ....[142]....
        /*0b70*/ 	.word	0x00019370


	//   ....[143]....
        /*0b74*/ 	.word	0x000193c0


	//   ....[144]....
        /*0b78*/ 	.word	0x000195e0


	//   ....[145]....
        /*0b7c*/ 	.word	0x00019630


	//   ....[146]....
        /*0b80*/ 	.word	0x000196c0


	//   ....[147]....
        /*0b84*/ 	.word	0x00019750


	//   ....[148]....
        /*0b88*/ 	.word	0x00019810


	//   ....[149]....
        /*0b8c*/ 	.word	0x00019af0


	//   ....[150]....
        /*0b90*/ 	.word	0x00019be0


	//   ....[151]....
        /*0b94*/ 	.word	0x00019c70


	//   ....[152]....
        /*0b98*/ 	.word	0x00019cd0


	//   ....[153]....
        /*0b9c*/ 	.word	0x00019df0


	//   ....[154]....
        /*0ba0*/ 	.word	0x00019e50


	//   ....[155]....
        /*0ba4*/ 	.word	0x00019f70


	//   ....[156]....
        /*0ba8*/ 	.word	0x00019fd0


	//   ....[157]....
        /*0bac*/ 	.word	0x0001a080


	//   ....[158]....
        /*0bb0*/ 	.word	0x0001a1a0


	//   ....[159]....
        /*0bb4*/ 	.word	0x0001a210


	//   ....[160]....
        /*0bb8*/ 	.word	0x0001a270


	//   ....[161]....
        /*0bbc*/ 	.word	0x0001a380


	//   ....[162]....
        /*0bc0*/ 	.word	0x0001a3e0


	//   ....[163]....
        /*0bc4*/ 	.word	0x0001a500


	//   ....[164]....
        /*0bc8*/ 	.word	0x0001a560


	//   ....[165]....
        /*0bcc*/ 	.word	0x0001a640


	//   ....[166]....
        /*0bd0*/ 	.word	0x0001a710


	//   ....[167]....
        /*0bd4*/ 	.word	0x0001a800


	//   ....[168]....
        /*0bd8*/ 	.word	0x0001a860


	//   ....[169]....
        /*0bdc*/ 	.word	0x0001a900


	//   ....[170]....
        /*0be0*/ 	.word	0x0001aaa0


	//   ....[171]....
        /*0be4*/ 	.word	0x0001ab70


	//   ....[172]....
        /*0be8*/ 	.word	0x0001abf0


	//   ....[173]....
        /*0bec*/ 	.word	0x0001ace0


	//   ....[174]....
        /*0bf0*/ 	.word	0x0001ad40


	//   ....[175]....
        /*0bf4*/ 	.word	0x0001ae10


	//   ....[176]....
        /*0bf8*/ 	.word	0x0001ae70


	//   ....[177]....
        /*0bfc*/ 	.word	0x0001af50


	//   ....[178]....
        /*0c00*/ 	.word	0x0001b040


	//   ....[179]....
        /*0c04*/ 	.word	0x0001b0e0


	//   ....[180]....
        /*0c08*/ 	.word	0x0001b140


	//   ....[181]....
        /*0c0c*/ 	.word	0x0001b240


	//   ....[182]....
        /*0c10*/ 	.word	0x0001b2a0


	//   ....[183]....
        /*0c14*/ 	.word	0x0001b3a0


	//   ....[184]....
        /*0c18*/ 	.word	0x0001b400


	//   ....[185]....
        /*0c1c*/ 	.word	0x0001b4d0


	//   ....[186]....
        /*0c20*/ 	.word	0x0001b620


	//   ....[187]....
        /*0c24*/ 	.word	0x0001b6d0


	//   ....[188]....
        /*0c28*/ 	.word	0x0001b7e0


	//   ....[189]....
        /*0c2c*/ 	.word	0x0001b8c0


	//   ....[190]....
        /*0c30*/ 	.word	0x0001b920


	//   ....[191]....
        /*0c34*/ 	.word	0x0001ba10


	//   ....[192]....
        /*0c38*/ 	.word	0x0001ba70


	//   ....[193]....
        /*0c3c*/ 	.word	0x0001bb50


	//   ....[194]....
        /*0c40*/ 	.word	0x0001bbe0


	//   ....[195]....
        /*0c44*/ 	.word	0x0001bc80


	//   ....[196]....
        /*0c48*/ 	.word	0x0001bda0


	//   ....[197]....
        /*0c4c*/ 	.word	0x0001be10


	//   ....[198]....
        /*0c50*/ 	.word	0x0001be80


	//   ....[199]....
        /*0c54*/ 	.word	0x0001bef0


	//   ....[200]....
        /*0c58*/ 	.word	0x0001bf60


	//   ....[201]....
        /*0c5c*/ 	.word	0x0001bfe0


	//   ....[202]....
        /*0c60*/ 	.word	0x0001c070


	//   ....[203]....
        /*0c64*/ 	.word	0x0001c100


	//   ....[204]....
        /*0c68*/ 	.word	0x0001c170


	//   ....[205]....
        /*0c6c*/ 	.word	0x0001c1e0


	//   ....[206]....
        /*0c70*/ 	.word	0x0001c250


	//   ....[207]....
        /*0c74*/ 	.word	0x0001c2d0


	//   ....[208]....
        /*0c78*/ 	.word	0x0001c340


	//   ....[209]....
        /*0c7c*/ 	.word	0x0001c3e0


	//   ....[210]....
        /*0c80*/ 	.word	0x0001c470


	//   ....[211]....
        /*0c84*/ 	.word	0x0001c590


	//----- nvinfo : EIATTR_REG_RECONFIG
	.align		4
.L_145:
        /*0c88*/ 	.byte	0x01, 0x54
	.zero		2


	//----- nvinfo : EIATTR_SYSCALL_OFFSETS
	.align		4
        /*0c8c*/ 	.byte	0x04, 0x46
        /*0c8e*/ 	.short	(.L_147 - .L_146)


	//   ....[0]....
.L_146:
        /*0c90*/ 	.word	0x00001c80


	//   ....[1]....
        /*0c94*/ 	.word	0x00001dd0


	//   ....[2]....
        /*0c98*/ 	.word	0x00007330


	//   ....[3]....
        /*0c9c*/ 	.word	0x000076b0


	//   ....[4]....
        /*0ca0*/ 	.word	0x000149e0


	//   ....[5]....
        /*0ca4*/ 	.word	0x00014b30


	//   ....[6]....
        /*0ca8*/ 	.word	0x00014c20


	//   ....[7]....
        /*0cac*/ 	.word	0x00015ab0


	//----- nvinfo : EIATTR_MBARRIER_INSTR_OFFSETS
	.align		4
.L_147:
        /*0cb0*/ 	.byte	0x04, 0x39
        /*0cb2*/ 	.short	(.L_149 - .L_148)


	//   ....[0]....
.L_148:
        /*0cb4*/ 	.word	0x00000270
        /*0cb8*/ 	.word	0x000000ff
        /*0cbc*/ 	.word	0x0002d800
        /*0cc0*/ 	.short	0x0100
        /*0cc2*/ 	.byte	0x08
	.zero		1


	//   ....[1]....
        /*0cc4*/ 	.word	0x00000280
        /*0cc8*/ 	.word	0x000000ff
        /*0ccc*/ 	.word	0x0002d820
        /*0cd0*/ 	.short	0x0100
        /*0cd2*/ 	.byte	0x08
	.zero		1


	//   ....[2]....
        /*0cd4*/ 	.word	0x00000370
        /*0cd8*/ 	.word	0x000000ff
        /*0cdc*/ 	.word	0x0002d830
        /*0ce0*/ 	.short	0x0100
        /*0ce2*/ 	.byte	0x08
	.zero		1


	//   ....[3]....
        /*0ce4*/ 	.word	0x00000380
        /*0ce8*/ 	.word	0x000000ff
        /*0cec*/ 	.word	0x0002d840
        /*0cf0*/ 	.short	0x0100
        /*0cf2*/ 	.byte	0x08
	.zero		1


	//   ....[4]....
        /*0cf4*/ 	.word	0x00000390
        /*0cf8*/ 	.word	0x000000ff
        /*0cfc*/ 	.word	0x0002d838
        /*0d00*/ 	.short	0x0100
        /*0d02*/ 	.byte	0x08
	.zero		1


	//   ....[5]....
        /*0d04*/ 	.word	0x000003a0
        /*0d08*/ 	.word	0x000000ff
        /*0d0c*/ 	.word	0x0002d848
        /*0d10*/ 	.short	0x0100
        /*0d12*/ 	.byte	0x08
	.zero		1


	//   ....[6]....
        /*0d14*/ 	.word	0x000004d0
        /*0d18*/ 	.word	0x000000ff
        /*0d1c*/ 	.word	0x0002d850
        /*0d20*/ 	.short	0x0100
        /*0d22*/ 	.byte	0x08
	.zero		1


	//   ....[7]....
        /*0d24*/ 	.word	0x000004e0
        /*0d28*/ 	.word	0x000000ff
        /*0d2c*/ 	.word	0x0002d860
        /*0d30*/ 	.short	0x0100
        /*0d32*/ 	.byte	0x08
	.zero		1


	//   ....[8]....
        /*0d34*/ 	.word	0x000004f0
        /*0d38*/ 	.word	0x000000ff
        /*0d3c*/ 	.word	0x0002d858
        /*0d40*/ 	.short	0x0100
        /*0d42*/ 	.byte	0x08
	.zero		1


	//   ....[9]....
        /*0d44*/ 	.word	0x00000500
        /*0d48*/ 	.word	0x000000ff
        /*0d4c*/ 	.word	0x0002d868
        /*0d50*/ 	.short	0x0100
        /*0d52*/ 	.byte	0x08
	.zero		1


	//   ....[10]....
        /*0d54*/ 	.word	0x000005f0
        /*0d58*/ 	.word	0x000000ff
        /*0d5c*/ 	.word	0x0002d870
        /*0d60*/ 	.short	0x0100
        /*0d62*/ 	.byte	0x06
	.zero		1


	//   ....[11]....
        /*0d64*/ 	.word	0x00000600
        /*0d68*/ 	.word	0x000000ff
        /*0d6c*/ 	.word	0x0002d880
        /*0d70*/ 	.short	0x0100
        /*0d72*/ 	.byte	0x06
	.zero		1


	//   ....[12]....
        /*0d74*/ 	.word	0x00000610
        /*0d78*/ 	.word	0x000000ff
        /*0d7c*/ 	.word	0x0002d878
        /*0d80*/ 	.short	0x0100
        /*0d82*/ 	.byte	0x06
	.zero		1


	//   ....[13]....
        /*0d84*/ 	.word	0x00000620
        /*0d88*/ 	.word	0x000000ff
        /*0d8c*/ 	.word	0x0002d888
        /*0d90*/ 	.short	0x0100
        /*0d92*/ 	.byte	0x06
	.zero		1


	//   ....[14]....
        /*0d94*/ 	.word	0x00000750
        /*0d98*/ 	.word	0x000000ff
        /*0d9c*/ 	.word	0x0002d890
        /*0da0*/ 	.short	0x0100
        /*0da2*/ 	.byte	0x08
	.zero		1


	//   ....[15]....
        /*0da4*/ 	.word	0x00000760
        /*0da8*/ 	.word	0x000000ff
        /*0dac*/ 	.word	0x0002d8a0
        /*0db0*/ 	.short	0x0100
        /*0db2*/ 	.byte	0x08
	.zero		1


	//   ....[16]....
        /*0db4*/ 	.word	0x00000770
        /*0db8*/ 	.word	0x000000ff
        /*0dbc*/ 	.word	0x0002d898
        /*0dc0*/ 	.short	0x0100
        /*0dc2*/ 	.byte	0x08
	.zero		1


	//   ....[17]....
        /*0dc4*/ 	.word	0x00000780
        /*0dc8*/ 	.word	0x000000ff
        /*0dcc*/ 	.word	0x0002d8a8
        /*0dd0*/ 	.short	0x0100
        /*0dd2*/ 	.byte	0x08
	.zero		1


	//   ....[18]....
        /*0dd4*/ 	.word	0x000008b0
        /*0dd8*/ 	.word	0x000000ff
        /*0ddc*/ 	.word	0x0002d8b0
        /*0de0*/ 	.short	0x0100
        /*0de2*/ 	.byte	0x08
	.zero		1


	//   ....[19]....
        /*0de4*/ 	.word	0x000008c0
        /*0de8*/ 	.word	0x000000ff
        /*0dec*/ 	.word	0x0002d8c0
        /*0df0*/ 	.short	0x0100
        /*0df2*/ 	.byte	0x08
	.zero		1


	//   ....[20]....
        /*0df4*/ 	.word	0x000008d0
        /*0df8*/ 	.word	0x000000ff
        /*0dfc*/ 	.word	0x0002d8b8
        /*0e00*/ 	.short	0x0100
        /*0e02*/ 	.byte	0x08
	.zero		1


	//   ....[21]....
        /*0e04*/ 	.word	0x000008e0
        /*0e08*/ 	.word	0x000000ff
        /*0e0c*/ 	.word	0x0002d8c8
        /*0e10*/ 	.short	0x0100
        /*0e12*/ 	.byte	0x08
	.zero		1


	//   ....[22]....
        /*0e14*/ 	.word	0x00003130
        /*0e18*/ 	.word	0x0000001f
        /*0e1c*/ 	.word	0x0002d890
        /*0e20*/ 	.short	0x010a
        /*0e22*/ 	.byte	0x3f
	.zero		1


	//   ....[23]....
        /*0e24*/ 	.word	0x00004c90
        /*0e28*/ 	.word	0x0000001f
        /*0e2c*/ 	.word	0x0002d890
        /*0e30*/ 	.short	0x010a
        /*0e32*/ 	.byte	0x3f
	.zero		1


	//   ....[24]....
        /*0e34*/ 	.word	0x00006460
        /*0e38*/ 	.word	0x0000001f
        /*0e3c*/ 	.word	0x0002d890
        /*0e40*/ 	.short	0x010a
        /*0e42*/ 	.byte	0x3f
	.zero		1


	//   ....[25]....
        /*0e44*/ 	.word	0x00006950
        /*0e48*/ 	.word	0x0000000b
        /*0e4c*/ 	.word	0x00000000
        /*0e50*/ 	.short	0x0101
        /*0e52*/ 	.byte	0x3f
	.zero		1


	//   ....[26]....
        /*0e54*/ 	.word	0x00006990
        /*0e58*/ 	.word	0x0000001f
        /*0e5c*/ 	.word	0x0002d8b0
        /*0e60*/ 	.short	0x010a
        /*0e62*/ 	.byte	0x3f
	.zero		1


	//   ....[27]....
        /*0e64*/ 	.word	0x00006e40
        /*0e68*/ 	.word	0x0000001f
        /*0e6c*/ 	.word	0x00000000
        /*0e70*/ 	.short	0x0101
        /*0e72*/ 	.byte	0x3f
	.zero		1


	//   ....[28]....
        /*0e74*/ 	.word	0x000073d0
        /*0e78*/ 	.word	0x00000002
        /*0e7c*/ 	.word	0x0002d800
        /*0e80*/ 	.short	0x010a
        /*0e82*/ 	.byte	0x3f
	.zero		1


	//   ....[29]....
        /*0e84*/ 	.word	0x00007420
        /*0e88*/ 	.word	0x00000002
        /*0e8c*/ 	.word	0x0002d800
        /*0e90*/ 	.short	0x010a
        /*0e92*/ 	.byte	0x3f
	.zero		1


	//   ....[30]....
        /*0e94*/ 	.word	0x00007e80
        /*0e98*/ 	.word	0x00000002
        /*0e9c*/ 	.word	0x0002d800
        /*0ea0*/ 	.short	0x010a
        /*0ea2*/ 	.byte	0x3f
	.zero		1


	//   ....[31]....
        /*0ea4*/ 	.word	0x000097d0
        /*0ea8*/ 	.word	0x00000002
        /*0eac*/ 	.word	0x0002d800
        /*0eb0*/ 	.short	0x010a
        /*0eb2*/ 	.byte	0x3f
	.zero		1


	//   ....[32]....
        /*0eb4*/ 	.word	0x0000ad70
        /*0eb8*/ 	.word	0x00000008
        /*0ebc*/ 	.word	0x0002d830
        /*0ec0*/ 	.short	0x010a
        /*0ec2*/ 	.byte	0x3f
	.zero		1


	//   ....[33]....
        /*0ec4*/ 	.word	0x0000ae40
        /*0ec8*/ 	.word	0x00000008
        /*0ecc*/ 	.word	0x0002d830
        /*0ed0*/ 	.short	0x010a
        /*0ed2*/ 	.byte	0x3f
	.zero		1


	//   ....[34]....
        /*0ed4*/ 	.word	0x0000c2a0
        /*0ed8*/ 	.word	0x00000008
        /*0edc*/ 	.word	0x00000000
        /*0ee0*/ 	.short	0x0101
        /*0ee2*/ 	.byte	0x3f
	.zero		1


	//   ....[35]....
        /*0ee4*/ 	.word	0x0000d3b0
        /*0ee8*/ 	.word	0x00000003
        /*0eec*/ 	.word	0x0002d830
        /*0ef0*/ 	.short	0x010a
        /*0ef2*/ 	.byte	0x3f
	.zero		1


	//   ....[36]....
        /*0ef4*/ 	.word	0x0000d400
        /*0ef8*/ 	.word	0x00000003
        /*0efc*/ 	.word	0x0002d830
        /*0f00*/ 	.short	0x010a
        /*0f02*/ 	.byte	0x3f
	.zero		1


	//   ....[37]....
        /*0f04*/ 	.word	0x0000d880
        /*0f08*/ 	.word	0x00000003
        /*0f0c*/ 	.word	0x0002d850
        /*0f10*/ 	.short	0x010a
        /*0f12*/ 	.byte	0x3f
	.zero		1


	//   ....[38]....
        /*0f14*/ 	.word	0x0000d8c0
        /*0f18*/ 	.word	0x00000003
        /*0f1c*/ 	.word	0x0002d850
        /*0f20*/ 	.short	0x010a
        /*0f22*/ 	.byte	0x3f
	.zero		1


	//   ....[39]....
        /*0f24*/ 	.word	0x0000df30
        /*0f28*/ 	.word	0x00000000
        /*0f2c*/ 	.word	0x00000000
        /*0f30*/ 	.short	0x0101
        /*0f32*/ 	.byte	0x3f
	.zero		1


	//   ....[40]....
        /*0f34*/ 	.word	0x0000f140
        /*0f38*/ 	.word	0x00000005
        /*0f3c*/ 	.word	0x00000000
        /*0f40*/ 	.short	0x0101
        /*0f42*/ 	.byte	0x3f
	.zero		1


	//   ....[41]....
        /*0f44*/ 	.word	0x0000f7c0
        /*0f48*/ 	.word	0x0000000c
        /*0f4c*/ 	.word	0x0002d850
        /*0f50*/ 	.short	0x010a
        /*0f52*/ 	.byte	0x3f
	.zero		1


	//   ....[42]....
        /*0f54*/ 	.word	0x0000f870
        /*0f58*/ 	.word	0x0000000c
        /*0f5c*/ 	.word	0x0002d850
        /*0f60*/ 	.short	0x010a
        /*0f62*/ 	.byte	0x3f
	.zero		1


	//   ....[43]....
        /*0f64*/ 	.word	0x00010070
        /*0f68*/ 	.word	0x0000000c
        /*0f6c*/ 	.word	0x00000000
        /*0f70*/ 	.short	0x0101
        /*0f72*/ 	.byte	0x3f
	.zero		1


	//   ....[44]....
        /*0f74*/ 	.word	0x000113c0
        /*0f78*/ 	.word	0x00000003
        /*0f7c*/ 	.word	0x00000000
        /*0f80*/ 	.short	0x0101
        /*0f82*/ 	.byte	0x3f
	.zero		1


	//   ....[45]....
        /*0f84*/ 	.word	0x00013410
        /*0f88*/ 	.word	0x00000016
        /*0f8c*/ 	.word	0x0002d820
        /*0f90*/ 	.short	0x010a
        /*0f92*/ 	.byte	0x3f
	.zero		1


	//   ....[46]....
        /*0f94*/ 	.word	0x000134d0
        /*0f98*/ 	.word	0x00000008
        /*0f9c*/ 	.word	0x0002d8a0
        /*0fa0*/ 	.short	0x010a
        /*0fa2*/ 	.byte	0x3f
	.zero		1


	//   ....[47]....
        /*0fa4*/ 	.word	0x00013900
        /*0fa8*/ 	.word	0x00000008
        /*0fac*/ 	.word	0x0002d8c0
        /*0fb0*/ 	.short	0x010a
        /*0fb2*/ 	.byte	0x3f
	.zero		1


	//   ....[48]....
        /*0fb4*/ 	.word	0x00013e60
        /*0fb8*/ 	.word	0x00000008
        /*0fbc*/ 	.word	0x0002d8a0
        /*0fc0*/ 	.short	0x010a
        /*0fc2*/ 	.byte	0x3f
	.zero		1


	//   ....[49]....
        /*0fc4*/ 	.word	0x00014280
        /*0fc8*/ 	.word	0x00000008
        /*0fcc*/ 	.word	0x0002d8c0
        /*0fd0*/ 	.short	0x010a
        /*0fd2*/ 	.byte	0x3f
	.zero		1


	//   ....[50]....
        /*0fd4*/ 	.word	0x00015210
        /*0fd8*/ 	.word	0x00000000
        /*0fdc*/ 	.word	0x0002d840
        /*0fe0*/ 	.short	0x010a
        /*0fe2*/ 	.byte	0x3f
	.zero		1


	//   ....[51]....
        /*0fe4*/ 	.word	0x00015790
        /*0fe8*/ 	.word	0x00000000
        /*0fec*/ 	.word	0x0002d830
        /*0ff0*/ 	.short	0x0107
        /*0ff2*/ 	.byte	0x3f
	.zero		1


	//   ....[52]....
        /*0ff4*/ 	.word	0x00015860
        /*0ff8*/ 	.word	0x00000000
        /*0ffc*/ 	.word	0x0002d830
        /*1000*/ 	.short	0x0101
        /*1002*/ 	.byte	0x3f
	.zero		1


	//   ....[53]....
        /*1004*/ 	.word	0x000164b0
        /*1008*/ 	.word	0x00000016
        /*100c*/ 	.word	0x0002d800
        /*1010*/ 	.short	0x0107
        /*1012*/ 	.byte	0x3f
	.zero		1


	//   ....[54]....
        /*1014*/ 	.word	0x000165a0
        /*1018*/ 	.word	0x00000016
        /*101c*/ 	.word	0x0002d800
        /*1020*/ 	.short	0x0101
        /*1022*/ 	.byte	0x3f
	.zero		1


	//   ....[55]....
        /*1024*/ 	.word	0x000165c0
        /*1028*/ 	.word	0x00000016
        /*102c*/ 	.word	0x0002d820
        /*1030*/ 	.short	0x010a
        /*1032*/ 	.byte	0x3f
	.zero		1


	//   ....[56]....
        /*1034*/ 	.word	0x000169e0
        /*1038*/ 	.word	0x00000005
        /*103c*/ 	.word	0x0002d840
        /*1040*/ 	.short	0x010a
        /*1042*/ 	.byte	0x3f
	.zero		1


	//   ....[57]....
        /*1044*/ 	.word	0x00016e20
        /*1048*/ 	.word	0x00000005
        /*104c*/ 	.word	0x0002d830
        /*1050*/ 	.short	0x0107
        /*1052*/ 	.byte	0x3f
	.zero		1


	//   ....[58]....
        /*1054*/ 	.word	0x00016ee0
        /*1058*/ 	.word	0x00000005
        /*105c*/ 	.word	0x0002d830
        /*1060*/ 	.short	0x0101
        /*1062*/ 	.byte	0x3f
	.zero		1


	//   ....[59]....
        /*1064*/ 	.word	0x00016f40
        /*1068*/ 	.word	0x00000005
        /*106c*/ 	.word	0x0002d860
        /*1070*/ 	.short	0x010a
        /*1072*/ 	.byte	0x3f
	.zero		1


	//   ....[60]....
        /*1074*/ 	.word	0x00017420
        /*1078*/ 	.word	0x00000005
        /*107c*/ 	.word	0x0002d850
        /*1080*/ 	.short	0x0107
        /*1082*/ 	.byte	0x3f
	.zero		1


	//   ....[61]....
        /*1084*/ 	.word	0x00017510
        /*1088*/ 	.word	0x00000005
        /*108c*/ 	.word	0x0002d850
        /*1090*/ 	.short	0x0101
        /*1092*/ 	.byte	0x3f
	.zero		1


	//   ....[62]....
        /*1094*/ 	.word	0x00017730
        /*1098*/ 	.word	0x00000000
        /*109c*/ 	.word	0x0002d860
        /*10a0*/ 	.short	0x010a
        /*10a2*/ 	.byte	0x3f
	.zero		1


	//   ....[63]....
        /*10a4*/ 	.word	0x00017b60
        /*10a8*/ 	.word	0x00000000
        /*10ac*/ 	.word	0x0002d850
        /*10b0*/ 	.short	0x0107
        /*10b2*/ 	.byte	0x3f
	.zero		1


	//   ....[64]....
        /*10b4*/ 	.word	0x00017c40
        /*10b8*/ 	.word	0x00000000
        /*10bc*/ 	.word	0x0002d850
        /*10c0*/ 	.short	0x0101
        /*10c2*/ 	.byte	0x3f
	.zero		1


	//   ....[65]....
        /*10c4*/ 	.word	0x00018740
        /*10c8*/ 	.word	0x00000005
        /*10cc*/ 	.word	0x0002d820
        /*10d0*/ 	.short	0x010a
        /*10d2*/ 	.byte	0x3f
	.zero		1


	//   ....[66]....
        /*10d4*/ 	.word	0x000188e0
        /*10d8*/ 	.word	0x00000003
        /*10dc*/ 	.word	0x0002d840
        /*10e0*/ 	.short	0x010a
        /*10e2*/ 	.byte	0x3f
	.zero		1


	//   ....[67]....
        /*10e4*/ 	.word	0x00018970
        /*10e8*/ 	.word	0x00000005
        /*10ec*/ 	.word	0x0002d840
        /*10f0*/ 	.short	0x010a
        /*10f2*/ 	.byte	0x3f
	.zero		1


	//   ....[68]....
        /*10f4*/ 	.word	0x000189b0
        /*10f8*/ 	.word	0x00000003
        /*10fc*/ 	.word	0x0002d860
        /*1100*/ 	.short	0x010a
        /*1102*/ 	.byte	0x3f
	.zero		1


	//   ....[69]....
        /*1104*/ 	.word	0x000189f0
        /*1108*/ 	.word	0x00000005
        /*110c*/ 	.word	0x0002d860
        /*1110*/ 	.short	0x010a
        /*1112*/ 	.byte	0x3f
	.zero		1


	//   ....[70]....
        /*1114*/ 	.word	0x00018a50
        /*1118*/ 	.word	0x0000001f
        /*111c*/ 	.word	0x0002d890
        /*1120*/ 	.short	0x010a
        /*1122*/ 	.byte	0x3f
	.zero		1


	//   ....[71]....
        /*1124*/ 	.word	0x00018bd0
        /*1128*/ 	.word	0x0000001f
        /*112c*/ 	.word	0x0002d890
        /*1130*/ 	.short	0x010a
        /*1132*/ 	.byte	0x3f
	.zero		1


	//   ....[72]....
        /*1134*/ 	.word	0x00018d50
        /*1138*/ 	.word	0x0000001f
        /*113c*/ 	.word	0x0002d890
        /*1140*/ 	.short	0x010a
        /*1142*/ 	.byte	0x3f
	.zero		1


	//   ....[73]....
        /*1144*/ 	.word	0x00018ec0
        /*1148*/ 	.word	0x0000001f
        /*114c*/ 	.word	0x0002d8b0
        /*1150*/ 	.short	0x010a
        /*1152*/ 	.byte	0x3f
	.zero		1


	//   ....[74]....
        /*1154*/ 	.word	0x000191e0
        /*1158*/ 	.word	0x00000002
        /*115c*/ 	.word	0x0002d800
        /*1160*/ 	.short	0x010a
        /*1162*/ 	.byte	0x3f
	.zero		1


	//   ....[75]....
        /*1164*/ 	.word	0x00019400
        /*1168*/ 	.word	0x00000002
        /*116c*/ 	.word	0x0002d800
        /*1170*/ 	.short	0x010a
        /*1172*/ 	.byte	0x3f
	.zero		1


	//   ....[76]....
        /*1174*/ 	.word	0x00019450
        /*1178*/ 	.word	0x00000008
        /*117c*/ 	.word	0x0002d830
        /*1180*/ 	.short	0x010a
        /*1182*/ 	.byte	0x3f
	.zero		1


	//   ....[77]....
        /*1184*/ 	.word	0x000194a0
        /*1188*/ 	.word	0x00000003
        /*118c*/ 	.word	0x0002d830
        /*1190*/ 	.short	0x010a
        /*1192*/ 	.byte	0x3f
	.zero		1


	//   ....[78]....
        /*1194*/ 	.word	0x000194f0
        /*1198*/ 	.word	0x00000003
        /*119c*/ 	.word	0x0002d850
        /*11a0*/ 	.short	0x010a
        /*11a2*/ 	.byte	0x3f
	.zero		1


	//   ....[79]....
        /*11a4*/ 	.word	0x00019540
        /*11a8*/ 	.word	0x0000000c
        /*11ac*/ 	.word	0x0002d850
        /*11b0*/ 	.short	0x010a
        /*11b2*/ 	.byte	0x3f
	.zero		1


	//   ....[80]....
        /*11b4*/ 	.word	0x000198d0
        /*11b8*/ 	.word	0x00000016
        /*11bc*/ 	.word	0x0002d820
        /*11c0*/ 	.short	0x010a
        /*11c2*/ 	.byte	0x3f
	.zero		1


	//   ....[81]....
        /*11c4*/ 	.word	0x00019920
        /*11c8*/ 	.word	0x00000008
        /*11cc*/ 	.word	0x0002d8a0
        /*11d0*/ 	.short	0x010a
        /*11d2*/ 	.byte	0x3f
	.zero		1


	//   ....[82]....
        /*11d4*/ 	.word	0x00019970
        /*11d8*/ 	.word	0x00000008
        /*11dc*/ 	.word	0x0002d8c0
        /*11e0*/ 	.short	0x010a
        /*11e2*/ 	.byte	0x3f
	.zero		1


	//   ....[83]....
        /*11e4*/ 	.word	0x000199c0
        /*11e8*/ 	.word	0x00000008
        /*11ec*/ 	.word	0x0002d8a0
        /*11f0*/ 	.short	0x010a
        /*11f2*/ 	.byte	0x3f
	.zero		1


	//   ....[84]....
        /*11f4*/ 	.word	0x00019a10
        /*11f8*/ 	.word	0x00000008
        /*11fc*/ 	.word	0x0002d8c0
        /*1200*/ 	.short	0x010a
        /*1202*/ 	.byte	0x3f
	.zero		1


	//   ....[85]....
        /*1204*/ 	.word	0x00019b30
        /*1208*/ 	.word	0x00000000
        /*120c*/ 	.word	0x0002d840
        /*1210*/ 	.short	0x010a
        /*1212*/ 	.byte	0x3f
	.zero		1


	//   ....[86]....
        /*1214*/ 	.word	0x0001a9a0
        /*1218*/ 	.word	0x00000016
        /*121c*/ 	.word	0x0002d820
        /*1220*/ 	.short	0x010a
        /*1222*/ 	.byte	0x3f
	.zero		1


	//   ....[87]....
        /*1224*/ 	.word	0x0001a9f0
        /*1228*/ 	.word	0x00000005
        /*122c*/ 	.word	0x0002d840
        /*1230*/ 	.short	0x010a
        /*1232*/ 	.byte	0x3f
	.zero		1


	//   ....[88]....
        /*1234*/ 	.word	0x0001af90
        /*1238*/ 	.word	0x00000005
        /*123c*/ 	.word	0x0002d860
        /*1240*/ 	.short	0x010a
        /*1242*/ 	.byte	0x3f
	.zero		1


	//   ....[89]....
        /*1244*/ 	.word	0x0001b570
        /*1248*/ 	.word	0x00000000
        /*124c*/ 	.word	0x0002d860
        /*1250*/ 	.short	0x010a
        /*1252*/ 	.byte	0x3f
	.zero		1


	//   ....[90]....
        /*1254*/ 	.word	0x0001c4b0
        /*1258*/ 	.word	0x00000005
        /*125c*/ 	.word	0x0002d820
        /*1260*/ 	.short	0x010a
        /*1262*/ 	.byte	0x3f
	.zero		1


	//   ....[91]....
        /*1264*/ 	.word	0x0001c650
        /*1268*/ 	.word	0x00000003
        /*126c*/ 	.word	0x0002d840
        /*1270*/ 	.short	0x010a
        /*1272*/ 	.byte	0x3f
	.zero		1


	//   ....[92]....
        /*1274*/ 	.word	0x0001c6a0
        /*1278*/ 	.word	0x00000005
        /*127c*/ 	.word	0x0002d840
        /*1280*/ 	.short	0x010a
        /*1282*/ 	.byte	0x3f
	.zero		1


	//   ....[93]....
        /*1284*/ 	.word	0x0001c6f0
        /*1288*/ 	.word	0x00000003
        /*128c*/ 	.word	0x0002d860
        /*1290*/ 	.short	0x010a
        /*1292*/ 	.byte	0x3f
	.zero		1


	//----- nvinfo : EIATTR_NUM_MBARRIERS
	.align		4
.L_149:
        /*1294*/ 	.byte	0x03, 0x38
        /*1296*/ 	.short	0x0016


	//----- nvinfo : EIATTR_EXIT_INSTR_OFFSETS
	.align		4
        /*1298*/ 	.byte	0x04, 0x1c
        /*129a*/ 	.short	(.L_151 - .L_150)


	//   ....[0]....
.L_150:
        /*129c*/ 	.word	0x00018a40


	//----- nvinfo : EIATTR_MAX_THREADS
	.align		4
.L_151:
        /*12a0*/ 	.byte	0x04, 0x05
        /*12a2*/ 	.short	(.L_153 - .L_152)
.L_152:
        /*12a4*/ 	.word	0x00000200
        /*12a8*/ 	.word	0x00000001
        /*12ac*/ 	.word	0x00000001


	//----- nvinfo : EIATTR_CRS_STACK_SIZE
	.align		4
.L_153:
        /*12b0*/ 	.byte	0x04, 0x1e
        /*12b2*/ 	.short	(.L_155 - .L_154)
.L_154:
        /*12b4*/ 	.word	0x00000000


	//----- nvinfo : EIATTR_CBANK_PARAM_SIZE
	.align		4
.L_155:
        /*12b8*/ 	.byte	0x03, 0x19
        /*12ba*/ 	.short	0x0af0


	//----- nvinfo : EIATTR_PARAM_CBANK
	.align		4
        /*12bc*/ 	.byte	0x04, 0x0a
        /*12be*/ 	.short	(.L_157 - .L_156)
	.align		4
.L_156:
        /*12c0*/ 	.word	index@(.nv.constant0._ZN7cutlass13device_kernelIN5flash11enable_sm90INS1_16FlashAttnFwdSm90INS1_25CollectiveMainloopFwdSm90ILi2EN4cute5tupleIJNS5_1CILi1EEES8_S8_EEENS6_IJNS7_ILi192EEENS7_ILi128EEENS7_ILi96EEEEEELi96ENS_6half_tEfNS_4arch4Sm90ELb0ELb0ELb0ELb1ELb1ELb1ELb0ELb0ELb1ELb1ELb0ELb0EEENS1_21CollectiveEpilogueFwdINS6_IJSA_SC_SB_EEES9_SE_SG_Li384ELb1ELb1ELb0ELb0EEENS1_36VarlenDynamicPersistentTileSchedulerILi192ELi128ELi384ELi128ELb0ELb1ELb1ELb0ELb1ELb1EEEEEEEEEvNT_6ParamsE)
        /*12c4*/ 	.short	0x0210
        /*12c6*/ 	.short	0x0af0


	//----- nvinfo : EIATTR_SW_WAR
	.align		4
.L_157:
        /*12c8*/ 	.byte	0x04, 0x36
        /*12ca*/ 	.short	(.L_159 - .L_158)
.L_158:
        /*12cc*/ 	.word	0x00000008
.L_159:


//--------------------- .nv.info._ZN7cutlass13device_kernelIN5flash11enable_sm90INS1_16FlashAttnFwdSm90INS1_25CollectiveMainloopFwdSm90ILi2EN4cute5tupleIJNS5_1CILi1EEES8_S8_EEENS6_IJNS7_ILi192EEENS7_ILi128EEENS7_ILi96EEEEEELi96ENS_6half_tEfNS_4arch4Sm90ELb0ELb1ELb0ELb0ELb1ELb0ELb0ELb0ELb1ELb1ELb0ELb0EEENS1_21CollectiveEpilogueFwdINS6_IJSA_SC_SB_EEES9_SE_SG_Li384ELb0ELb1ELb0ELb0EEENS1_30DynamicPersistentTileSchedulerILi384ELi128ELb0ELb1ELb1EEEEEEEEEvNT_6ParamsE --------------------------
	.section	.nv.info._ZN7cutlass13device_kernelIN5flash11enable_sm90INS1_16FlashAttnFwdSm90INS1_25CollectiveMainloopFwdSm90ILi2EN4cute5tupleIJNS5_1CILi1EEES8_S8_EEENS6_IJNS7_ILi192EEENS7_ILi128EEENS7_ILi96EEEEEELi96ENS_6half_tEfNS_4arch4Sm90ELb0ELb1ELb0ELb0ELb1ELb0ELb0ELb0ELb1ELb1ELb0ELb0EEENS1_21CollectiveEpilogueFwdINS6_IJSA_SC_SB_EEES9_SE_SG_Li384ELb0ELb1ELb0ELb0EEENS1_30DynamicPersistentTileSchedulerILi384ELi128ELb0ELb1ELb1EEEEEEEEEvNT_6ParamsE,"",@"SHT_CUDA_INFO"
	.sectionflags	@""
	.align	4


	//----- nvinfo : EIATTR_CUDA_API_VERSION
	.align		4
        /*0000*/ 	.byte	0x04, 0x37
        /*0002*/ 	.short	(.L_161 - .L_160)
.L_160:
        /*0004*/ 	.word	0x00000082


	//----- nvinfo : EIATTR_KPARAM_INFO
	.align		4
.L_161:
        /*0008*/ 	.byte	0x04, 0x17
        /*000a*/ 	.short	(.L_163 - .L_162)
.L_162:
        /*000c*/ 	.word	0x00000000
        /*0010*/ 	.short	0x0000
        /*0012*/ 	.short	0x0070
        /*0014*/ 	.byte	0x00, 0xf0, 0x01, 0x2a


	//----- nvinfo : EIATTR_SPARSE_MMA_MASK
	.align		4
.L_163:
        /*0018*/ 	.byte	0x03, 0x50
        /*001a*/ 	.short	0x0000


	//----- nvinfo : EIATTR_MAXREG_COUNT
	.align		4
        /*001c*/ 	.byte	0x03, 0x1b
        /*001e*/ 	.short	0x0080


	//----- nvinfo : EIATTR_NUM_BARRIERS
	.align		4
        /*0020*/ 	.byte	0x02, 0x4c
        /*0022*/ 	.byte	0x10
	.zero		1


	//----- nvinfo : EIATTR_EXTERNS
	.align		4
        /*0024*/ 	.byte	0x04, 0x0f
        /*0026*/ 	.short	(.L_165 - .L_164)


	//   ....[0]....
	.align		4
.L_164:
        /*0028*/ 	.word	index@(__assertfail)


	//----- nvinfo : EIATTR_ANNOTATIONS
	.align		4
.L_165:
        /*002c*/ 	.byte	0x04, 0x55
        /*002e*/ 	.short	(.L_167 - .L_166)


	//   ....[0]....
.L_166:
        /* <DEDUP_REMOVED lines=12> */


	//----- nvinfo : EIATTR_MERCURY_ISA_VERSION
	.align		4
.L_167:
        /*00d8*/ 	.byte	0x03, 0x5f
        /*00da*/ 	.short	0x0101


	//----- nvinfo : EIATTR_INT_WARP_WIDE_INSTR_OFFSETS
	.align		4
        /*00dc*/ 	.byte	0x04, 0x31
        /*00de*/ 	.short	(.L_169 - .L_168)


	//   ....[0]....
.L_168:
        /*00e0*/ 	.word	0x000000c0


	//   ....[1]....
        /*00e4*/ 	.word	0x000000d0


	//   ....[2]....
        /*00e8*/ 	.word	0x00000170


	//   ....[3]....
        /*00ec*/ 	.word	0x00010660


	//   ....[4]....
        /*00f0*/ 	.word	0x000106f0


	//   ....[5]....
        /*00f4*/ 	.word	0x00013270


	//   ....[6]....
        /*00f8*/ 	.word	0x00013300


	//----- nvinfo : EIATTR_COOP_GROUP_MASK_REGIDS
	.align		4
.L_169:
        /*00fc*/ 	.byte	0x04, 0x29
        /*00fe*/ 	.short	(.L_171 - .L_170)


	//   ....[0]....
.L_170:
        /*0100*/ 	.word	0xffffffff


	//   ....[1]....
        /*0104*/ 	.word	0xffffffff


	//   ....[2]....
        /*0108*/ 	.word	0xffffffff


	//   ....[3]....
        /*010c*/ 	.word	0xffffffff


	//   ....[4]....
        /*0110*/ 	.word	0xffffffff


	//   ....[5]....
        /*0114*/ 	.word	0xffffffff


	//   ....[6]....
        /*0118*/ 	.word	0xffffffff


	//   ....[7]....
        /*011c*/ 	.word	0xffffffff


	//   ....[8]....
        /*0120*/ 	.word	0xffffffff


	//   ....[9]....
        /*0124*/ 	.word	0xffffffff


	//   ....[10]....
        /*0128*/ 	.word	0xffffffff


	//   ....[11]....
        /*012c*/ 	.word	0xffffffff


	//   ....[12]....
        /*0130*/ 	.word	0xffffffff


	//   ....[13]....
        /*0134*/ 	.word	0xffffffff


	//   ....[14]....
        /*0138*/ 	.word	0xffffffff


	//   ....[15]....
        /*013c*/ 	.word	0xffffffff


	//   ....[16]....
        /*0140*/ 	.word	0xffffffff


	//   ....[17]....
        /*0144*/ 	.word	0xffffffff


	//   ....[18]....
        /*0148*/ 	.word	0xffffffff


	//   ....[19]....
        /*014c*/ 	.word	0xffffffff


	//   ....[20]....
        /*0150*/ 	.word	0xffffffff


	//   ....[21]....
        /*0154*/ 	.word	0xffffffff


	//   ....[22]....
        /*0158*/ 	.word	0xffffffff


	//   ....[23]....
        /*015c*/ 	.word	0xffffffff


	//   ....[24]....
        /*0160*/ 	.word	0xffffffff


	//   ....[25]....
        /*0164*/ 	.word	0xffffffff


	//   ....[26]....
        /*0168*/ 	.word	0xffffffff


	//   ....[27]....
        /*016c*/ 	.word	0xffffffff


	//   ....[28]....
        /*0170*/ 	.word	0xffffffff


	//   ....[29]....
        /*0174*/ 	.word	0xffffffff


	//   ....[30]....
        /*0178*/ 	.word	0xffffffff


	//   ....[31]....
        /*017c*/ 	.word	0xffffffff


	//   ....[32]....
        /*0180*/ 	.word	0xffffffff


	//   ....[33]....
        /*0184*/ 	.word	0xffffffff


	//   ....[34]....
        /*0188*/ 	.word	0xffffffff


	//   ....[35]....
        /*018c*/ 	.word	0xffffffff


	//   ....[36]....
        /*0190*/ 	.word	0xffffffff


	//   ....[37]....
        /*0194*/ 	.word	0xffffffff


	//   ....[38]....
        /*0198*/ 	.word	0xffffffff


	//   ....[39]....
        /*019c*/ 	.word	0xffffffff


	//   ....[40]....
        /*01a0*/ 	.word	0xffffffff


	//   ....[41]....
        /*01a4*/ 	.word	0xffffffff


	//   ....[42]....
        /*01a8*/ 	.word	0xffffffff


	//   ....[43]....
        /*01ac*/ 	.word	0xffffffff


	//   ....[44]....
        /*01b0*/ 	.word	0xffffffff


	//   ....[45]....
        /*01b4*/ 	.word	0xffffffff


	//   ....[46]....
        /*01b8*/ 	.word	0xffffffff


	//   ....[47]....
        /*01bc*/ 	.word	0xffffffff


	//   ....[48]....
        /*01c0*/ 	.word	0xffffffff


	//   ....[49]....
        /*01c4*/ 	.word	0xffffffff


	//   ....[50]....
        /*01c8*/ 	.word	0xffffffff


	//   ....[51]....
        /*01cc*/ 	.word	0xffffffff


	//   ....[52]....
        /*01d0*/ 	.word	0xffffffff


	//   ....[53]....
        /*01d4*/ 	.word	0xffffffff


	//   ....[54]....
        /*01d8*/ 	.word	0xffffffff


	//   ....[55]....
        /*01dc*/ 	.word	0xffffffff


	//   ....[56]....
        /*01e0*/ 	.word	0xffffffff


	//   ....[57]....
        /*01e4*/ 	.word	0xffffffff


	//   ....[58]....
        /*01e8*/ 	.word	0xffffffff


	//   ....[59]....
        /*01ec*/ 	.word	0xffffffff


	//   ....[60]....
        /*01f0*/ 	.word	0xffffffff


	//   ....[61]....
        /*01f4*/ 	.word	0xffffffff


	//   ....[62]....
        /*01f8*/ 	.word	0xffffffff


	//   ....[63]....
        /*01fc*/ 	.word	0xffffffff


	//   ....[64]....
        /*0200*/ 	.word	0xffffffff


	//   ....[65]....
        /*0204*/ 	.word	0xffffffff


	//   ....[66]....
        /*0208*/ 	.word	0xffffffff


	//   ....[67]....
        /*020c*/ 	.word	0xffffffff


	//   ....[68]....
        /*0210*/ 	.word	0xffffffff


	//   ....[69]....
        /*0214*/ 	.word	0xffffffff


	//   ....[70]....
        /*0218*/ 	.word	0xffffffff


	//   ....[71]....
        /*021c*/ 	.word	0xffffffff


	//   ....[72]....
        /*0220*/ 	.word	0xffffffff


	//   ....[73]....
        /*0224*/ 	.word	0xffffffff


	//   ....[74]....
        /*0228*/ 	.word	0xffffffff


	//   ....[75]....
        /*022c*/ 	.word	0xffffffff


	//   ....[76]....
        /*0230*/ 	.word	0xffffffff


	//   ....[77]....
        /*0234*/ 	.word	0xffffffff


	//   ....[78]....
        /*0238*/ 	.word	0xffffffff


	//   ....[79]....
        /*023c*/ 	.word	0xffffffff


	//   ....[80]....
        /*0240*/ 	.word	0xffffffff


	//   ....[81]....
        /*0244*/ 	.word	0xffffffff


	//   ....[82]....
        /*0248*/ 	.word	0xffffffff


	//   ....[83]....
        /*024c*/ 	.word	0xffffffff


	//   ....[84]....
        /*0250*/ 	.word	0xffffffff


	//   ....[85]....
        /*0254*/ 	.word	0xffffffff


	//   ....[86]....
        /*0258*/ 	.word	0xffffffff


	//   ....[87]....
        /*025c*/ 	.word	0xffffffff


	//   ....[88]....
        /*0260*/ 	.word	0xffffffff


	//   ....[89]....
        /*0264*/ 	.word	0xffffffff


	//   ....[90]....
        /*0268*/ 	.word	0xffffffff


	//   ....[91]....
        /*026c*/ 	.word	0xffffffff


	//   ....[92]....
        /*0270*/ 	.word	0xffffffff


	//   ....[93]....
        /*0274*/ 	.word	0xffffffff


	//   ....[94]....
        /*0278*/ 	.word	0xffffffff


	//   ....[95]....
        /*027c*/ 	.word	0xffffffff


	//   ....[96]....
        /*0280*/ 	.word	0x0500000f


	//   ....[97]....
        /*0284*/ 	.word	0x0500000f


	//   ....[98]....
        /*0288*/ 	.word	0x0500000f


	//   ....[99]....
        /*028c*/ 	.word	0x0500000f


	//   ....[100]....
        /*0290*/ 	.word	0x0500000f


	//   ....[101]....
        /*0294*/ 	.word	0x0500000f


	//   ....[102]....
        /*0298*/ 	.word	0x0500000f


	//   ....[103]....
        /*029c*/ 	.word	0x0500000f


	//   ....[104]....
        /*02a0*/ 	.word	0x0500000f


	//   ....[105]....
        /*02a4*/ 	.word	0x0500000f


	//   ....[106]....
        /*02a8*/ 	.word	0x0500000f


	//   ....[107]....
        /*02ac*/ 	.word	0x0500000f


	//   ....[108]....
        /*02b0*/ 	.word	0x0500000f


	//   ....[109]....
        /*02b4*/ 	.word	0x0500000f


	//   ....[110]....
        /*02b8*/ 	.word	0x0500000f


	//   ....[111]....
        /*02bc*/ 	.word	0x0500000f


	//   ....[112]....
        /*02c0*/ 	.word	0x0500000f


	//   ....[113]....
        /*02c4*/ 	.word	0x0500000f


	//   ....[114]....
        /*02c8*/ 	.word	0x0500000f


	//   ....[115]....
        /*02cc*/ 	.word	0x0500000f


	//   ....[116]....
        /*02d0*/ 	.word	0x0500000f


	//   ....[117]....
        /*02d4*/ 	.word	0x0500000f


	//   ....[118]....
        /*02d8*/ 	.word	0x0500000f


	//   ....[119]....
        /*02dc*/ 	.word	0x0500000f


	//   ....[120]....
        /*02e0*/ 	.word	0x0500000f


	//   ....[121]....
        /*02e4*/ 	.word	0x0500000f


	//   ....[122]....
        /*02e8*/ 	.word	0x0500000f


	//   ....[123]....
        /*02ec*/ 	.word	0x0500000f


	//   ....[124]....
        /*02f0*/ 	.word	0x0500000f


	//   ....[125]....
        /*02f4*/ 	.word	0x0500000f


	//   ....[126]....
        /*02f8*/ 	.word	0x0500000f


	//   ....[127]....
        /*02fc*/ 	.word	0x0500000f


	//   ....[128]....
        /*0300*/ 	.word	0x0500000f


	//   ....[129]....
        /*0304*/ 	.word	0x0500000f


	//   ....[130]....
        /*0308*/ 	.word	0x0500000f


	//   ....[131]....
        /*030c*/ 	.word	0x0500000f


	//   ....[132]....
        /*0310*/ 	.word	0x0500000f


	//   ....[133]....
        /*0314*/ 	.word	0x0500000f


	//   ....[134]....
        /*0318*/ 	.word	0x0500000f


	//   ....[135]....
        /*031c*/ 	.word	0x0500000f


	//   ....[136]....
        /*0320*/ 	.word	0x0500000f


	//   ....[137]....
        /*0324*/ 	.word	0x0500000f


	//   ....[138]....
        /*0328*/ 	.word	0x0500000f


	//   ....[139]....
        /*032c*/ 	.word	0x0500000f


	//   ....[140]....
        /*0330*/ 	.word	0x0500000f


	//   ....[141]....
        /*0334*/ 	.word	0x0500000f


	//   ....[142]....
        /*0338*/ 	.word	0x0500000f


	//----- nvinfo : EIATTR_COOP_GROUP_INSTR_OFFSETS
	.align		4
.L_171:
        /*033c*/ 	.byte	0x04, 0x28
        /*033e*/ 	.short	(.L_173 - .L_172)


	//   ....[0]....
.L_172:
        /*0340*/ 	.word	0x00000080


	//   ....[1]....
        /*0344*/ 	.word	0x00000090


	//   ....[2]....
        /*0348*/ 	.word	0x000002d0


	//   ....[3]....
        /*034c*/ 	.word	0x00000430


	//   ....[4]....
        /*0350*/ 	.word	0x00000550


	//   ....[5]....
        /*0354*/ 	.word	0x000006b0


	//   ....[6]....
        /*0358*/ 	.word	0x00001860


	//   ....[7]....
        /*035c*/ 	.word	0x00002030


	//   ....[8]....
        /*0360*/ 	.word	0x00002dc0


	//   ....[9]....
        /*0364*/ 	.word	0x000035f0


	//   ....[10]....
        /*0368*/ 	.word	0x00003700


	//   ....[11]....
        /*036c*/ 	.word	0x00003f30


	//   ....[12]....
        /*0370*/ 	.word	0x00003f90


	//   ....[13]....
        /*0374*/ 	.word	0x00004b70


	//   ....[14]....
        /*0378*/ 	.word	0x00005940


	//   ....[15]....
        /*037c*/ 	.word	0x00005b60


	//   ....[16]....
        /*0380*/ 	.word	0x00006740


	//   ....[17]....
        /*0384*/ 	.word	0x00006840


	//   ....[18]....
        /*0388*/ 	.word	0x000070c0


	//   ....[19]....
        /*038c*/ 	.word	0x00007130


	//   ....[20]....
        /*0390*/ 	.word	0x00008130


	//   ....[21]....
        /*0394*/ 	.word	0x000090e0


	//   ....[22]....
        /*0398*/ 	.word	0x000090f0


	//   ....[23]....
        /*039c*/ 	.word	0x00009120


	//   ....[24]....
        /*03a0*/ 	.word	0x00009130


	//   ....[25]....
        /*03a4*/ 	.word	0x0000a480


	//   ....[26]....
        /*03a8*/ 	.word	0x0000af10


	//   ....[27]....
        /*03ac*/ 	.word	0x0000b130


	//   ....[28]....
        /*03b0*/ 	.word	0x0000bd10


	//   ....[29]....
        /*03b4*/ 	.word	0x0000be10


	//   ....[30]....
        /*03b8*/ 	.word	0x0000c690


	//   ....[31]....
        /*03bc*/ 	.word	0x0000c700


	//   ....[32]....
        /*03c0*/ 	.word	0x0000d700


	//   ....[33]....
        /*03c4*/ 	.word	0x0000d810


	//   ....[34]....
        /*03c8*/ 	.word	0x0000d870


	//   ....[35]....
        /*03cc*/ 	.word	0x0000d980


	//   ....[36]....
        /*03d0*/ 	.word	0x0000d990


	//   ....[37]....
        /*03d4*/ 	.word	0x0000e8b0


	//   ....[38]....
        /*03d8*/ 	.word	0x0000e8e0


	//   ....[39]....
        /*03dc*/ 	.word	0x0000e910


	//   ....[40]....
        /*03e0*/ 	.word	0x0000e940


	//   ....[41]....
        /*03e4*/ 	.word	0x0000ee50


	//   ....[42]....
        /*03e8*/ 	.word	0x0000ee80


	//   ....[43]....
        /*03ec*/ 	.word	0x0000ef80


	//   ....[44]....
        /*03f0*/ 	.word	0x0000efa0


	//   ....[45]....
        /*03f4*/ 	.word	0x0000f640


	//   ....[46]....
        /*03f8*/ 	.word	0x0000f650


	//   ....[47]....
        /*03fc*/ 	.word	0x0000f750


	//   ....[48]....
        /*0400*/ 	.word	0x0000f770


	//   ....[49]....
        /*0404*/ 	.word	0x0000f930


	//   ....[50]....
        /*0408*/ 	.word	0x00011290


	//   ....[51]....
        /*040c*/ 	.word	0x000112b0


	//   ....[52]....
        /*0410*/ 	.word	0x000112c0


	//   ....[53]....
        /*0414*/ 	.word	0x00011360


	//   ....[54]....
        /*0418*/ 	.word	0x00011380


	//   ....[55]....
        /*041c*/ 	.word	0x00011420


	//   ....[56]....
        /*0420*/ 	.word	0x00011440


	//   ....[57]....
        /*0424*/ 	.word	0x00011450


	//   ....[58]....
        /*0428*/ 	.word	0x00011ce0


	//   ....[59]....
        /*042c*/ 	.word	0x00011d00


	//   ....[60]....
        /*0430*/ 	.word	0x00011d30


	//   ....[61]....
        /*0434*/ 	.word	0x00011de0


	//   ....[62]....
        /*0438*/ 	.word	0x00011df0


	//   ....[63]....
        /*043c*/ 	.word	0x00011e90


	//   ....[64]....
        /*0440*/ 	.word	0x00011ea0


	//   ....[65]....
        /*0444*/ 	.word	0x00011eb0


	//   ....[66]....
        /*0448*/ 	.word	0x00011ec0


	//   ....[67]....
        /*044c*/ 	.word	0x00011f80


	//   ....[68]....
        /*0450*/ 	.word	0x00011fa0


	//   ....[69]....
        /*0454*/ 	.word	0x00012000


	//   ....[70]....
        /*0458*/ 	.word	0x00012840


	//   ....[71]....
        /*045c*/ 	.word	0x00012850


	//   ....[72]....
        /*0460*/ 	.word	0x00012870


	//   ....[73]....
        /*0464*/ 	.word	0x000128f0


	//   ....[74]....
        /*0468*/ 	.word	0x00012900


	//   ....[75]....
        /*046c*/ 	.word	0x00012960


	//   ....[76]....
        /*0470*/ 	.word	0x00012990


	//   ....[77]....
        /*0474*/ 	.word	0x000129d0


	//   ....[78]....
        /*0478*/ 	.word	0x00012cd0


	//   ....[79]....
        /*047c*/ 	.word	0x00012cf0


	//   ....[80]....
        /*0480*/ 	.word	0x00012d90


	//   ....[81]....
        /*0484*/ 	.word	0x00012da0


	//   ....[82]....
        /*0488*/ 	.word	0x00012e30


	//   ....[83]....
        /*048c*/ 	.word	0x00012e40


	//   ....[84]....
        /*0490*/ 	.word	0x00012e50


	//   ....[85]....
        /*0494*/ 	.word	0x00012ee0


	//   ....[86]....
        /*0498*/ 	.word	0x00013500


	//   ....[87]....
        /*049c*/ 	.word	0x00013510


	//   ....[88]....
        /*04a0*/ 	.word	0x00013560


	//   ....[89]....
        /*04a4*/ 	.word	0x000135a0


	//   ....[90]....
        /*04a8*/ 	.word	0x00013600


	//   ....[91]....
        /*04ac*/ 	.word	0x00013620


	//   ....[92]....
        /*04b0*/ 	.word	0x000136a0


	//   ....[93]....
        /*04b4*/ 	.word	0x000136c0


	//   ....[94]....
        /*04b8*/ 	.word	0x00013a20


	//   ....[95]....
        /*04bc*/ 	.word	0x00013c10


	//   ....[96]....
        /*04c0*/ 	.word	0x00014260


	//   ....[97]....
        /*04c4*/ 	.word	0x00014340


	//   ....[98]....
        /*04c8*/ 	.word	0x000143e0


	//   ....[99]....
        /*04cc*/ 	.word	0x00014440


	//   ....[100]....
        /*04d0*/ 	.word	0x00014550


	//   ....[101]....
        /*04d4*/ 	.word	0x000145c0


	//   ....[102]....
        /*04d8*/ 	.word	0x000146d0


	//   ....[103]....
        /*04dc*/ 	.word	0x00014740


	//   ....[104]....
        /*04e0*/ 	.word	0x00014840


	//   ....[105]....
        /*04e4*/ 	.word	0x000148d0


	//   ....[106]....
        /*04e8*/ 	.word	0x00014940


	//   ....[107]....
        /*04ec*/ 	.word	0x000149a0


	//   ....[108]....
        /*04f0*/ 	.word	0x00014ab0


	//   ....[109]....
        /*04f4*/ 	.word	0x00014b10


	//   ....[110]....
        /*04f8*/ 	.word	0x00014c30


	//   ....[111]....
        /*04fc*/ 	.word	0x00014c90


	//   ....[112]....
        /*0500*/ 	.word	0x00014d30


	//   ....[113]....
        /*0504*/ 	.word	0x00014e00


	//   ....[114]....
        /*0508*/ 	.word	0x00014f20


	//   ....[115]....
        /*050c*/ 	.word	0x00014f80


	//   ....[116]....
        /*0510*/ 	.word	0x00015070


	//   ....[117]....
        /*0514*/ 	.word	0x000151a0


	//   ....[118]....
        /*0518*/ 	.word	0x00015250


	//   ....[119]....
        /*051c*/ 	.word	0x000152d0


	//   ....[120]....
        /*0520*/ 	.word	0x000153b0


	//   ....[121]....
        /*0524*/ 	.word	0x00015410


	//   ....[122]....
        /*0528*/ 	.word	0x000154e0


	//   ....[123]....
        /*052c*/ 	.word	0x00015540


	//   ....[124]....
        /*0530*/ 	.word	0x00015610


	//   ....[125]....
        /*0534*/ 	.word	0x00015700


	//   ....[126]....
        /*0538*/ 	.word	0x000157a0


	//   ....[127]....
        /*053c*/ 	.word	0x00015800


	//   ....[128]....
        /*0540*/ 	.word	0x00015900


	//   ....[129]....
        /*0544*/ 	.word	0x00015960


	//   ....[130]....
        /*0548*/ 	.word	0x00015a60


	//   ....[131]....
        /*054c*/ 	.word	0x00015ac0


	//   ....[132]....
        /*0550*/ 	.word	0x00015b90


	//   ....[133]....
        /*0554*/ 	.word	0x00015ce0


	//   ....[134]....
        /*0558*/ 	.word	0x00015d80


	//   ....[135]....
        /*055c*/ 	.word	0x00015e10


	//   ....[136]....
        /*0560*/ 	.word	0x00015f10


	//   ....[137]....
        /*0564*/ 	.word	0x00015f70


	//   ....[138]....
        /*0568*/ 	.word	0x00016060


	//   ....[139]....
        /*056c*/ 	.word	0x000160c0


	//   ....[140]....
        /*0570*/ 	.word	0x00016180


	//   ....[141]....
        /*0574*/ 	.word	0x00016270


	//   ....[142]....
        /*0578*/ 	.word	0x00016390


	//----- nvinfo : EIATTR_REG_RECONFIG
	.align		4
.L_173:
        /*057c*/ 	.byte	0x01, 0x54
	.zero		2


	//----- nvinfo : EIATTR_SYSCALL_OFFSETS
	.align		4
        /*0580*/ 	.byte	0x04, 0x46
        /*0582*/ 	.short	(.L_175 - .L_174)


	//   ....[0]....
.L_174:
        /*0584*/ 	.word	0x00001a50


	//   ....[1]....
        /*0588*/ 	.word	0x00010860


	//   ....[2]....
        /*058c*/ 	.word	0x000109b0


	//   ....[3]....
        /*0590*/ 	.word	0x00010aa0


	//   ....[4]....
        /*0594*/ 	.word	0x000117b0


	//----- nvinfo : EIATTR_MBARRIER_INSTR_OFFSETS
	.align		4
.L_175:
        /*0598*/ 	.byte	0x04, 0x39
        /*059a*/ 	.short	(.L_177 - .L_176)


	//   ....[0]....
.L_176:
        /*059c*/ 	.word	0x00000180
        /*05a0*/ 	.word	0x000000ff
        /*05a4*/ 	.word	0x0002d800
        /*05a8*/ 	.short	0x0100
        /*05aa*/ 	.byte	0x08
	.zero		1


	//   ....[1]....
        /*05ac*/ 	.word	0x00000190
        /*05b0*/ 	.word	0x000000ff
        /*05b4*/ 	.word	0x0002d820
        /*05b8*/ 	.short	0x0100
        /*05ba*/ 	.byte	0x08
	.zero		1


	//   ....[2]....
        /*05bc*/ 	.word	0x00000280
        /*05c0*/ 	.word	0x000000ff
        /*05c4*/ 	.word	0x0002d830
        /*05c8*/ 	.short	0x0100
        /*05ca*/ 	.byte	0x08
	.zero		1


	//   ....[3]....
        /*05cc*/ 	.word	0x00000290
        /*05d0*/ 	.word	0x000000ff
        /*05d4*/ 	.word	0x0002d840
        /*05d8*/ 	.short	0x0100
        /*05da*/ 	.byte	0x08
	.zero		1


	//   ....[4]....
        /*05dc*/ 	.word	0x000002a0
        /*05e0*/ 	.word	0x000000ff
        /*05e4*/ 	.word	0x0002d838
        /*05e8*/ 	.short	0x0100
        /*05ea*/ 	.byte	0x08
	.zero		1


	//   ....[5]....
        /*05ec*/ 	.word	0x000002b0
        /*05f0*/ 	.word	0x000000ff
        /*05f4*/ 	.word	0x0002d848
        /*05f8*/ 	.short	0x0100
        /*05fa*/ 	.byte	0x08
	.zero		1


	//   ....[6]....
        /*05fc*/ 	.word	0x000003e0
        /*0600*/ 	.word	0x000000ff
        /*0604*/ 	.word	0x0002d850
        /*0608*/ 	.short	0x0100
        /*060a*/ 	.byte	0x08
	.zero		1


	//   ....[7]....
        /*060c*/ 	.word	0x000003f0
        /*0610*/ 	.word	0x000000ff
        /*0614*/ 	.word	0x0002d860
        /*0618*/ 	.short	0x0100
        /*061a*/ 	.byte	0x08
	.zero		1


	//   ....[8]....
        /*061c*/ 	.word	0x00000400
        /*0620*/ 	.word	0x000000ff
        /*0624*/ 	.word	0x0002d858
        /*0628*/ 	.short	0x0100
        /*062a*/ 	.byte	0x08
	.zero		1


	//   ....[9]....
        /*062c*/ 	.word	0x00000410
        /*0630*/ 	.word	0x000000ff
        /*0634*/ 	.word	0x0002d868
        /*0638*/ 	.short	0x0100
        /*063a*/ 	.byte	0x08
	.zero		1


	//   ....[10]....
        /*063c*/ 	.word	0x00000500
        /*0640*/ 	.word	0x000000ff
        /*0644*/ 	.word	0x0002d870
        /*0648*/ 	.short	0x0100
        /*064a*/ 	.byte	0x06
	.zero		1


	//   ....[11]....
        /*064c*/ 	.word	0x00000510
        /*0650*/ 	.word	0x000000ff
        /*0654*/ 	.word	0x0002d880
        /*0658*/ 	.short	0x0100
        /*065a*/ 	.byte	0x06
	.zero		1


	//   ....[12]....
        /*065c*/ 	.word	0x00000520
        /*0660*/ 	.word	0x000000ff
        /*0664*/ 	.word	0x0002d878
        /*0668*/ 	.short	0x0100
        /*066a*/ 	.byte	0x06
	.zero		1


	//   ....[13]....
        /*066c*/ 	.word	0x00000530
        /*0670*/ 	.word	0x000000ff
        /*0674*/ 	.word	0x0002d888
        /*0678*/ 	.short	0x0100
        /*067a*/ 	.byte	0x06
	.zero		1


	//   ....[14]....
        /*067c*/ 	.word	0x00000660
        /*0680*/ 	.word	0x000000ff
        /*0684*/ 	.word	0x0002d890
        /*0688*/ 	.short	0x0100
        /*068a*/ 	.byte	0x08
	.zero		1


	//   ....[15]....
        /*068c*/ 	.word	0x00000670
        /*0690*/ 	.word	0x000000ff
        /*0694*/ 	.word	0x0002d8a0
        /*0698*/ 	.short	0x0100
        /*069a*/ 	.byte	0x08
	.zero		1


	//   ....[16]....
        /*069c*/ 	.word	0x00000680
        /*06a0*/ 	.word	0x000000ff
        /*06a4*/ 	.word	0x0002d898
        /*06a8*/ 	.short	0x0100
        /*06aa*/ 	.byte	0x08
	.zero		1


	//   ....[17]....
        /*06ac*/ 	.word	0x00000690
        /*06b0*/ 	.word	0x000000ff
        /*06b4*/ 	.word	0x0002d8a8
        /*06b8*/ 	.short	0x0100
        /*06ba*/ 	.byte	0x08
	.zero		1


	//   ....[18]....
        /*06bc*/ 	.word	0x000007d0
        /*06c0*/ 	.word	0x000000ff
        /*06c4*/ 	.word	0x0002d8b0
        /*06c8*/ 	.short	0x0100
        /*06ca*/ 	.byte	0x08
	.zero		1


	//   ....[19]....
        /*06cc*/ 	.word	0x000007e0
        /*06d0*/ 	.word	0x000000ff
        /*06d4*/ 	.word	0x0002d8c0
        /*06d8*/ 	.short	0x0100
        /*06da*/ 	.byte	0x08
	.zero		1


	//   ....[20]....
        /*06dc*/ 	.word	0x000007f0
        /*06e0*/ 	.word	0x000000ff
        /*06e4*/ 	.word	0x0002d8b8
        /*06e8*/ 	.short	0x0100
        /*06ea*/ 	.byte	0x08
	.zero		1


	//   ....[21]....
        /*06ec*/ 	.word	0x00000800
        /*06f0*/ 	.word	0x000000ff
        /*06f4*/ 	.word	0x0002d8c8
        /*06f8*/ 	.short	0x0100
        /*06fa*/ 	.byte	0x08
	.zero		1


	//   ....[22]....
        /*06fc*/ 	.word	0x00001ad0
        /*0700*/ 	.word	0x000000ff
        /*0704*/ 	.word	0x0002d800
        /*0708*/ 	.short	0x010a
        /*070a*/ 	.byte	0x28
	.zero		1


	//   ....[23]....
        /*070c*/ 	.word	0x00001b50
        /*0710*/ 	.word	0x00000003
        /*0714*/ 	.word	0x0002d830
        /*0718*/ 	.short	0x010a
        /*071a*/ 	.byte	0x3f
	.zero		1


	//   ....[24]....
        /*071c*/ 	.word	0x00001b90
        /*0720*/ 	.word	0x00000003
        /*0724*/ 	.word	0x0002d830
        /*0728*/ 	.short	0x010a
        /*072a*/ 	.byte	0x3f
	.zero		1


	//   ....[25]....
        /*072c*/ 	.word	0x00002040
        /*0730*/ 	.word	0x000000ff
        /*0734*/ 	.word	0x00000000
        /*0738*/ 	.short	0x0101
        /*073a*/ 	.byte	0x06
	.zero		1


	//   ....[26]....
        /*073c*/ 	.word	0x00005010
        /*0740*/ 	.word	0x000000ff
        /*0744*/ 	.word	0x0002d830
        /*0748*/ 	.short	0x010a
        /*074a*/ 	.byte	0x06
	.zero		1


	//   ....[27]....
        /*074c*/ 	.word	0x00005050
        /*0750*/ 	.word	0x000000ff
        /*0754*/ 	.word	0x0002d830
        /*0758*/ 	.short	0x010a
        /*075a*/ 	.byte	0x06
	.zero		1


	//   ....[28]....
        /*075c*/ 	.word	0x00005320
        /*0760*/ 	.word	0x000000ff
        /*0764*/ 	.word	0x0002d850
        /*0768*/ 	.short	0x010a
        /*076a*/ 	.byte	0x06
	.zero		1


	//   ....[29]....
        /*076c*/ 	.word	0x00005360
        /*0770*/ 	.word	0x000000ff
        /*0774*/ 	.word	0x0002d850
        /*0778*/ 	.short	0x010a
        /*077a*/ 	.byte	0x06
	.zero		1


	//   ....[30]....
        /*077c*/ 	.word	0x00005900
        /*0780*/ 	.word	0x000000ff
        /*0784*/ 	.word	0x00000000
        /*0788*/ 	.short	0x0101
        /*078a*/ 	.byte	0x06
	.zero		1


	//   ....[31]....
        /*078c*/ 	.word	0x00007bd0
        /*0790*/ 	.word	0x000000ff
        /*0794*/ 	.word	0x00000000
        /*0798*/ 	.short	0x0101
        /*079a*/ 	.byte	0x06
	.zero		1


	//   ....[32]....
        /*079c*/ 	.word	0x000084d0
        /*07a0*/ 	.word	0x000000ff
        /*07a4*/ 	.word	0x0002d830
        /*07a8*/ 	.short	0x010a
        /*07aa*/ 	.byte	0x06
	.zero		1


	//   ....[33]....
        /*07ac*/ 	.word	0x00008510
        /*07b0*/ 	.word	0x000000ff
        /*07b4*/ 	.word	0x0002d830
        /*07b8*/ 	.short	0x010a
        /*07ba*/ 	.byte	0x06
	.zero		1


	//   ....[34]....
        /*07bc*/ 	.word	0x000087e0
        /*07c0*/ 	.word	0x000000ff
        /*07c4*/ 	.word	0x0002d850
        /*07c8*/ 	.short	0x010a
        /*07ca*/ 	.byte	0x06
	.zero		1


	//   ....[35]....
        /*07cc*/ 	.word	0x00008820
        /*07d0*/ 	.word	0x000000ff
        /*07d4*/ 	.word	0x0002d850
        /*07d8*/ 	.short	0x010a
        /*07da*/ 	.byte	0x06
	.zero		1


	//   ....[36]....
        /*07dc*/ 	.word	0x00008d70
        /*07e0*/ 	.word	0x000000ff
        /*07e4*/ 	.word	0x00000000
        /*07e8*/ 	.short	0x0101
        /*07ea*/ 	.byte	0x06
	.zero		1


	//   ....[37]....
        /*07ec*/ 	.word	0x00009f20
        /*07f0*/ 	.word	0x000000ff
        /*07f4*/ 	.word	0x00000000
        /*07f8*/ 	.short	0x0101
        /*07fa*/ 	.byte	0x06
	.zero		1


	//   ....[38]....
        /*07fc*/ 	.word	0x0000a630
        /*0800*/ 	.word	0x000000ff
        /*0804*/ 	.word	0x0002d830
        /*0808*/ 	.short	0x010a
        /*080a*/ 	.byte	0x06
	.zero		1


	//   ....[39]....
        /*080c*/ 	.word	0x0000a670
        /*0810*/ 	.word	0x000000ff
        /*0814*/ 	.word	0x0002d830
        /*0818*/ 	.short	0x010a
        /*081a*/ 	.byte	0x06
	.zero		1


	//   ....[40]....
        /*081c*/ 	.word	0x0000a940
        /*0820*/ 	.word	0x000000ff
        /*0824*/ 	.word	0x0002d850
        /*0828*/ 	.short	0x010a
        /*082a*/ 	.byte	0x06
	.zero		1


	//   ....[41]....
        /*082c*/ 	.word	0x0000a980
        /*0830*/ 	.word	0x000000ff
        /*0834*/ 	.word	0x0002d850
        /*0838*/ 	.short	0x010a
        /*083a*/ 	.byte	0x06
	.zero		1


	//   ....[42]....
        /*083c*/ 	.word	0x0000aed0
        /*0840*/ 	.word	0x000000ff
        /*0844*/ 	.word	0x00000000
        /*0848*/ 	.short	0x0101
        /*084a*/ 	.byte	0x06
	.zero		1


	//   ....[43]....
        /*084c*/ 	.word	0x0000d1a0
        /*0850*/ 	.word	0x000000ff
        /*0854*/ 	.word	0x00000000
        /*0858*/ 	.short	0x0101
        /*085a*/ 	.byte	0x06
	.zero		1


	//   ....[44]....
        /*085c*/ 	.word	0x0000d780
        /*0860*/ 	.word	0x000000ff
        /*0864*/ 	.word	0x0002d850
        /*0868*/ 	.short	0x010a
        /*086a*/ 	.byte	0x08
	.zero		1


	//   ....[45]....
        /*086c*/ 	.word	0x0000d7c0
        /*0870*/ 	.word	0x000000ff
        /*0874*/ 	.word	0x0002d850
        /*0878*/ 	.short	0x010a
        /*087a*/ 	.byte	0x08
	.zero		1


	//   ....[46]....
        /*087c*/ 	.word	0x0000de50
        /*0880*/ 	.word	0x000000ff
        /*0884*/ 	.word	0x00000000
        /*0888*/ 	.short	0x0101
        /*088a*/ 	.byte	0x08
	.zero		1


	//   ....[47]....
        /*088c*/ 	.word	0x0000ee70
        /*0890*/ 	.word	0x000000ff
        /*0894*/ 	.word	0x00000000
        /*0898*/ 	.short	0x0101
        /*089a*/ 	.byte	0x05
	.zero		1


	//   ....[48]....
        /*089c*/ 	.word	0x00011010
        /*08a0*/ 	.word	0x00000006
        /*08a4*/ 	.word	0x0002d840
        /*08a8*/ 	.short	0x010a
        /*08aa*/ 	.byte	0x3f
	.zero		1


	//   ....[49]....
        /*08ac*/ 	.word	0x00011590
        /*08b0*/ 	.word	0x00000006
        /*08b4*/ 	.word	0x0002d830
        /*08b8*/ 	.short	0x0107
        /*08ba*/ 	.byte	0x3f
	.zero		1


	//   ....[50]....
        /*08bc*/ 	.word	0x00011660
        /*08c0*/ 	.word	0x00000006
        /*08c4*/ 	.word	0x0002d830
        /*08c8*/ 	.short	0x0101
        /*08ca*/ 	.byte	0x3f
	.zero		1


	//   ....[51]....
        /*08cc*/ 	.word	0x00012150
        /*08d0*/ 	.word	0x00000010
        /*08d4*/ 	.word	0x0002d800
        /*08d8*/ 	.short	0x0107
        /*08da*/ 	.byte	0x3f
	.zero		1


	//   ....[52]....
        /*08dc*/ 	.word	0x00012240
        /*08e0*/ 	.word	0x00000010
        /*08e4*/ 	.word	0x0002d800
        /*08e8*/ 	.short	0x0101
        /*08ea*/ 	.byte	0x3f
	.zero		1


	//   ....[53]....
        /*08ec*/ 	.word	0x00012260
        /*08f0*/ 	.word	0x00000010
        /*08f4*/ 	.word	0x0002d820
        /*08f8*/ 	.short	0x010a
        /*08fa*/ 	.byte	0x3f
	.zero		1


	//   ....[54]....
        /*08fc*/ 	.word	0x00012600
        /*0900*/ 	.word	0x00000006
        /*0904*/ 	.word	0x0002d840
        /*0908*/ 	.short	0x010a
        /*090a*/ 	.byte	0x3f
	.zero		1


	//   ....[55]....
        /*090c*/ 	.word	0x00012a70
        /*0910*/ 	.word	0x00000006
        /*0914*/ 	.word	0x0002d830
        /*0918*/ 	.short	0x0107
        /*091a*/ 	.byte	0x3f
	.zero		1


	//   ....[56]....
        /*091c*/ 	.word	0x00012b30
        /*0920*/ 	.word	0x00000006
        /*0924*/ 	.word	0x0002d830
        /*0928*/ 	.short	0x0101
        /*092a*/ 	.byte	0x3f
	.zero		1


	//   ....[57]....
        /*092c*/ 	.word	0x00012b90
        /*0930*/ 	.word	0x00000006
        /*0934*/ 	.word	0x0002d860
        /*0938*/ 	.short	0x010a
        /*093a*/ 	.byte	0x3f
	.zero		1


	//   ....[58]....
        /*093c*/ 	.word	0x00012fd0
        /*0940*/ 	.word	0x00000006
        /*0944*/ 	.word	0x0002d850
        /*0948*/ 	.short	0x0107
        /*094a*/ 	.byte	0x3f
	.zero		1


	//   ....[59]....
        /*094c*/ 	.word	0x000131a0
        /*0950*/ 	.word	0x00000006
        /*0954*/ 	.word	0x0002d850
        /*0958*/ 	.short	0x0101
        /*095a*/ 	.byte	0x3f
	.zero		1


	//   ....[60]....
        /*095c*/ 	.word	0x000133b0
        /*0960*/ 	.word	0x00000004
        /*0964*/ 	.word	0x0002d860
        /*0968*/ 	.short	0x010a
        /*096a*/ 	.byte	0x3f
	.zero		1


	//   ....[61]....
        /*096c*/ 	.word	0x00013800
        /*0970*/ 	.word	0x00000004
        /*0974*/ 	.word	0x0002d850
        /*0978*/ 	.short	0x0107
        /*097a*/ 	.byte	0x3f
	.zero		1


	//   ....[62]....
        /*097c*/ 	.word	0x000138c0
        /*0980*/ 	.word	0x00000004
        /*0984*/ 	.word	0x0002d850
        /*0988*/ 	.short	0x0101
        /*098a*/ 	.byte	0x3f
	.zero		1


	//   ....[63]....
        /*098c*/ 	.word	0x00013b90
        /*0990*/ 	.word	0x00000004
        /*0994*/ 	.word	0x0002d820
        /*0998*/ 	.short	0x010a
        /*099a*/ 	.byte	0x3f
	.zero		1


	//   ....[64]....
        /*099c*/ 	.word	0x00013d10
        /*09a0*/ 	.word	0x00000005
        /*09a4*/ 	.word	0x0002d840
        /*09a8*/ 	.short	0x010a
        /*09aa*/ 	.byte	0x3f
	.zero		1


	//   ....[65]....
        /*09ac*/ 	.word	0x00013db0
        /*09b0*/ 	.word	0x00000017
        /*09b4*/ 	.word	0x0002d840
        /*09b8*/ 	.short	0x010a
        /*09ba*/ 	.byte	0x3f
	.zero		1


	//   ....[66]....
        /*09bc*/ 	.word	0x00013df0
        /*09c0*/ 	.word	0x00000005
        /*09c4*/ 	.word	0x0002d860
        /*09c8*/ 	.short	0x010a
        /*09ca*/ 	.byte	0x3f
	.zero		1


	//   ....[67]....
        /*09cc*/ 	.word	0x00013e30
        /*09d0*/ 	.word	0x00000017
        /*09d4*/ 	.word	0x0002d860
        /*09d8*/ 	.short	0x010a
        /*09da*/ 	.byte	0x3f
	.zero		1


	//   ....[68]....
        /*09dc*/ 	.word	0x00013ea0
        /*09e0*/ 	.word	0x00000003
        /*09e4*/ 	.word	0x0002d800
        /*09e8*/ 	.short	0x010a
        /*09ea*/ 	.byte	0x3f
	.zero		1


	//   ....[69]....
        /*09ec*/ 	.word	0x00013ef0
        /*09f0*/ 	.word	0x00000003
        /*09f4*/ 	.word	0x0002d830
        /*09f8*/ 	.short	0x010a
        /*09fa*/ 	.byte	0x3f
	.zero		1


	//   ....[70]....
        /*09fc*/ 	.word	0x00013f50
        /*0a00*/ 	.word	0x00000009
        /*0a04*/ 	.word	0x0002d830
        /*0a08*/ 	.short	0x010a
        /*0a0a*/ 	.byte	0x3f
	.zero		1


	//   ....[71]....
        /*0a0c*/ 	.word	0x00013fb0
        /*0a10*/ 	.word	0x00000009
        /*0a14*/ 	.word	0x0002d850
        /*0a18*/ 	.short	0x010a
        /*0a1a*/ 	.byte	0x3f
	.zero		1


	//   ....[72]....
        /*0a1c*/ 	.word	0x00014010
        /*0a20*/ 	.word	0x00000007
        /*0a24*/ 	.word	0x0002d830
        /*0a28*/ 	.short	0x010a
        /*0a2a*/ 	.byte	0x3f
	.zero		1


	//   ....[73]....
        /*0a2c*/ 	.word	0x00014070
        /*0a30*/ 	.word	0x00000007
        /*0a34*/ 	.word	0x0002d850
        /*0a38*/ 	.short	0x010a
        /*0a3a*/ 	.byte	0x3f
	.zero		1


	//   ....[74]....
        /*0a3c*/ 	.word	0x000140d0
        /*0a40*/ 	.word	0x00000009
        /*0a44*/ 	.word	0x0002d830
        /*0a48*/ 	.short	0x010a
        /*0a4a*/ 	.byte	0x3f
	.zero		1


	//   ....[75]....
        /*0a4c*/ 	.word	0x00014130
        /*0a50*/ 	.word	0x00000009
        /*0a54*/ 	.word	0x0002d850
        /*0a58*/ 	.short	0x010a
        /*0a5a*/ 	.byte	0x3f
	.zero		1


	//   ....[76]....
        /*0a5c*/ 	.word	0x00014190
        /*0a60*/ 	.word	0x00000006
        /*0a64*/ 	.word	0x0002d850
        /*0a68*/ 	.short	0x010a
        /*0a6a*/ 	.byte	0x3f
	.zero		1


	//   ....[77]....
        /*0a6c*/ 	.word	0x00014290
        /*0a70*/ 	.word	0x00000006
        /*0a74*/ 	.word	0x0002d840
        /*0a78*/ 	.short	0x010a
        /*0a7a*/ 	.byte	0x3f
	.zero		1


	//   ....[78]....
        /*0a7c*/ 	.word	0x000150a0
        /*0a80*/ 	.word	0x00000010
        /*0a84*/ 	.word	0x0002d820
        /*0a88*/ 	.short	0x010a
        /*0a8a*/ 	.byte	0x3f
	.zero		1


	//   ....[79]....
        /*0a8c*/ 	.word	0x000150f0
        /*0a90*/ 	.word	0x00000006
        /*0a94*/ 	.word	0x0002d840
        /*0a98*/ 	.short	0x010a
        /*0a9a*/ 	.byte	0x3f
	.zero		1


	//   ....[80]....
        /*0a9c*/ 	.word	0x00015650
        /*0aa0*/ 	.word	0x00000006
        /*0aa4*/ 	.word	0x0002d860
        /*0aa8*/ 	.short	0x010a
        /*0aaa*/ 	.byte	0x3f
	.zero		1


	//   ....[81]....
        /*0aac*/ 	.word	0x00015c30
        /*0ab0*/ 	.word	0x00000004
        /*0ab4*/ 	.word	0x0002d860
        /*0ab8*/ 	.short	0x010a
        /*0aba*/ 	.byte	0x3f
	.zero		1


	//   ....[82]....
        /*0abc*/ 	.word	0x000162b0
        /*0ac0*/ 	.word	0x00000004
        /*0ac4*/ 	.word	0x0002d820
        /*0ac8*/ 	.short	0x010a
        /*0aca*/ 	.byte	0x3f
	.zero		1


	//   ....[83]....
        /*0acc*/ 	.word	0x00016450
        /*0ad0*/ 	.word	0x00000005
        /*0ad4*/ 	.word	0x0002d840
        /*0ad8*/ 	.short	0x010a
        /*0ada*/ 	.byte	0x3f
	.zero		1


	//   ....[84]....
        /*0adc*/ 	.word	0x000164a0
        /*0ae0*/ 	.word	0x00000017
        /*0ae4*/ 	.word	0x0002d840
        /*0ae8*/ 	.short	0x010a
        /*0aea*/ 	.byte	0x3f
	.zero		1


	//   ....[85]....
        /*0aec*/ 	.word	0x000164f0
        /*0af0*/ 	.word	0x00000005
        /*0af4*/ 	.word	0x0002d860
        /*0af8*/ 	.short	0x010a
        /*0afa*/ 	.byte	0x3f
	.zero		1


	//----- nvinfo : EIATTR_NUM_MBARRIERS
	.align		4
.L_177:
        /*0afc*/ 	.byte	0x03, 0x38
        /*0afe*/ 	.short	0x0016


	//----- nvinfo : EIATTR_EXIT_INSTR_OFFSETS
	.align		4
        /*0b00*/ 	.byte	0x04, 0x1c
        /*0b02*/ 	.short	(.L_179 - .L_178)


	//   ....[0]....
.L_178:
        /*0b04*/ 	.word	0x00000970


	//   ....[1]....
        /*0b08*/ 	.word	0x0000f8a0


	//   ....[2]....
        /*0b0c*/ 	.word	0x00013e80


	//----- nvinfo : EIATTR_MAX_THREADS
	.align		4
.L_179:
        /*0b10*/ 	.byte	0x04, 0x05
        /*0b12*/ 	.short	(.L_181 - .L_180)
.L_180:
        /*0b14*/ 	.word	0x00000200
        /*0b18*/ 	.word	0x00000001
        /*0b1c*/ 	.word	0x00000001


	//----- nvinfo : EIATTR_CRS_STACK_SIZE
	.align		4
.L_181:
        /*0b20*/ 	.byte	0x04, 0x1e
        /*0b22*/ 	.short	(.L_183 - .L_182)
.L_182:
        /*0b24*/ 	.word	0x00000000


	//----- nvinfo : EIATTR_CBANK_PARAM_SIZE
	.align		4
.L_183:
        /*0b28*/ 	.byte	0x03, 0x19
        /*0b2a*/ 	.short	0x0af0


	//----- nvinfo : EIATTR_PARAM_CBANK
	.align		4
        /*0b2c*/ 	.byte	0x04, 0x0a
        /*0b2e*/ 	.short	(.L_185 - .L_184)
	.align		4
.L_184:
        /*0b30*/ 	.word	index@(.nv.constant0._ZN7cutlass13device_kernelIN5flash11enable_sm90INS1_16FlashAttnFwdSm90INS1_25CollectiveMainloopFwdSm90ILi2EN4cute5tupleIJNS5_1CILi1EEES8_S8_EEENS6_IJNS7_ILi192EEENS7_ILi128EEENS7_ILi96EEEEEELi96ENS_6half_tEfNS_4arch4Sm90ELb0ELb1ELb0ELb0ELb1ELb0ELb0ELb0ELb1ELb1ELb0ELb0EEENS1_21CollectiveEpilogueFwdINS6_IJSA_SC_SB_EEES9_SE_SG_Li384ELb0ELb1ELb0ELb0EEENS1_30DynamicPersistentTileSchedulerILi384ELi128ELb0ELb1ELb1EEEEEEEEEvNT_6ParamsE)
        /*0b34*/ 	.short	0x0210
        /*0b36*/ 	.short	0x0af0


	//----- nvinfo : EIATTR_SW_WAR
	.align		4
.L_185:
        /*0b38*/ 	.byte	0x04, 0x36
        /*0b3a*/ 	.short	(.L_187 - .L_186)
.L_186:
        /*0b3c*/ 	.word	0x00000008
.L_187:


//--------------------- .nv.info._ZN7cutlass13device_kernelIN5flash11enable_sm90INS1_16FlashAttnFwdSm90INS1_25CollectiveMainloopFwdSm90ILi2EN4cute5tupleIJNS5_1CILi1EEES8_S8_EEENS6_IJNS7_ILi192EEENS7_ILi128EEENS7_ILi96EEEEEELi96ENS_6half_tEfNS_4arch4Sm90ELb0ELb1ELb0ELb1ELb1ELb0ELb0ELb0ELb1ELb1ELb0ELb0EEENS1_21CollectiveEpilogueFwdINS6_IJSA_SC_SB_EEES9_SE_SG_Li384ELb1ELb1ELb0ELb0EEENS1_36VarlenDynamicPersistentTileSchedulerILi192ELi128ELi384ELi128ELb0ELb1ELb1ELb1ELb0ELb1EEEEEEEEEvNT_6ParamsE --------------------------
	.section	.nv.info._ZN7cutlass13device_kernelIN5flash11enable_sm90INS1_16FlashAttnFwdSm90INS1_25CollectiveMainloopFwdSm90ILi2EN4cute5tupleIJNS5_1CILi1EEES8_S8_EEENS6_IJNS7_ILi192EEENS7_ILi128EEENS7_ILi96EEEEEELi96ENS_6half_tEfNS_4arch4Sm90ELb0ELb1ELb0ELb1ELb1ELb0ELb0ELb0ELb1ELb1ELb0ELb0EEENS1_21CollectiveEpilogueFwdINS6_IJSA_SC_SB_EEES9_SE_SG_Li384ELb1ELb1ELb0ELb0EEENS1_36VarlenDynamicPersistentTileSchedulerILi192ELi128ELi384ELi128ELb0ELb1ELb1ELb1ELb0ELb1EEEEEEEEEvNT_6ParamsE,"",@"SHT_CUDA_INFO"
	.sectionflags	@""
	.align	4


	//----- nvinfo : EIATTR_CUDA_API_VERSION
	.align		4
        /*0000*/ 	.byte	0x04, 0x37
        /*0002*/ 	.short	(.L_189 - .L_188)
.L_188:
        /*0004*/ 	.word	0x00000082


	//----- nvinfo : EIATTR_KPARAM_INFO
	.align		4
.L_189:
        /*0008*/ 	.byte	0x04, 0x17
        /*000a*/ 	.short	(.L_191 - .L_190)
.L_190:
        /*000c*/ 	.word	0x00000000
        /*0010*/ 	.short	0x0000
        /*0012*/ 	.short	0x0070
        /*0014*/ 	.byte	0x00, 0xf0, 0x01, 0x2a


	//----- nvinfo : EIATTR_SPARSE_MMA_MASK
	.align		4
.L_191:
        /*0018*/ 	.byte	0x03, 0x50
        /*001a*/ 	.short	0x0000


	//----- nvinfo : EIATTR_MAXREG_COUNT
	.align		4
        /*001c*/ 	.byte	0x03, 0x1b
        /*001e*/ 	.short	0x0080


	//----- nvinfo : EIATTR_NUM_BARRIERS
	.align		4
        /*0020*/ 	.byte	0x02, 0x4c
        /*0022*/ 	.byte	0x10
	.zero		1


	//----- nvinfo : EIATTR_EXTERNS
	.align		4
        /*0024*/ 	.byte	0x04, 0x0f
        /*0026*/ 	.short	(.L_193 - .L_192)


	//   ....[0]....
	.align		4
.L_192:
        /*0028*/ 	.word	index@(__assertfail)


	//----- nvinfo : EIATTR_ANNOTATIONS
	.align		4
.L_193:
        /*002c*/ 	.byte	0x04, 0x55
        /*002e*/ 	.short	(.L_195 - .L_194)


	//   ....[0]....
.L_194:
        /* <DEDUP_REMOVED lines=21> */


	//----- nvinfo : EIATTR_MERCURY_ISA_VERSION
	.align		4
.L_195:
        /*0168*/ 	.byte	0x03, 0x5f
        /*016a*/ 	.short	0x0101


	//----- nvinfo : EIATTR_UNUSED_LOAD_BYTE_OFFSET
	.align		4
        /*016c*/ 	.byte	0x04, 0x44
        /*016e*/ 	.short	(.L_197 - .L_196)


	//   ....[0]....
.L_196:
        /*0170*/ 	.word	0x00000980
        /*0174*/ 	.word	0x0000fff0


	//   ....[1]....
        /*0178*/ 	.word	0x0000e290
        /*017c*/ 	.word	0x0000fff0


	//----- nvinfo : EIATTR_INT_WARP_WIDE_INSTR_OFFSETS
	.align		4
.L_197:
        /*0180*/ 	.byte	0x04, 0x31
        /*0182*/ 	.short	(.L_199 - .L_198)


	//   ....[0]....
.L_198:
        /*0184*/ 	.word	0x000000c0


	//   ....[1]....
        /*0188*/ 	.word	0x000000d0


	//   ....[2]....
        /*018c*/ 	.word	0x00000170


	//   ....[3]....
        /*0190*/ 	.word	0x00011450


	//   ....[4]....
        /*0194*/ 	.word	0x000114e0


	//   ....[5]....
        /*0198*/ 	.word	0x00014240


	//   ....[6]....
        /*019c*/ 	.word	0x000142d0


	//----- nvinfo : EIATTR_COOP_GROUP_MASK_REGIDS
	.align		4
.L_199:
        /*01a0*/ 	.byte	0x04, 0x29
        /*01a2*/ 	.short	(.L_201 - .L_200)


	//   ....[0]....
.L_200:
        /*01a4*/ 	.word	0xffffffff


	//   ....[1]....
        /*01a8*/ 	.word	0xffffffff


	//   ....[2]....
        /*01ac*/ 	.word	0xffffffff


	//   ....[3]....
        /*01b0*/ 	.word	0xffffffff


	//   ....[4]....
        /*01b4*/ 	.word	0xffffffff


	//   ....[5]....
        /*01b8*/ 	.word	0xffffffff


	//   ....[6]....
        /*01bc*/ 	.word	0xffffffff


	//   ....[7]....
        /*01c0*/ 	.word	0xffffffff


	//   ....[8]....
        /*01c4*/ 	.word	0xffffffff


	//   ....[9]....
        /*01c8*/ 	.word	0xffffffff


	//   ....[10]....
        /*01cc*/ 	.word	0xffffffff


	//   ....[11]....
        /*01d0*/ 	.word	0xffffffff


	//   ....[12]....
        /*01d4*/ 	.word	0xffffffff


	//   ....[13]....
        /*01d8*/ 	.word	0xffffffff


	//   ....[14]....
        /*01dc*/ 	.word	0xffffffff


	//   ....[15]....
        /*01e0*/ 	.word	0xffffffff


	//   ....[16]....
        /*01e4*/ 	.word	0xffffffff


	//   ....[17]....
        /*01e8*/ 	.word	0xffffffff


	//   ....[18]....
        /*01ec*/ 	.word	0xffffffff


	//   ....[19]....
        /*01f0*/ 	.word	0xffffffff


	//   ....[20]....
        /*01f4*/ 	.word	0xffffffff


	//   ....[21]....
        /*01f8*/ 	.word	0xffffffff


	//   ....[22]....
        /*01fc*/ 	.word	0xffffffff


	//   ....[23]....
        /*0200*/ 	.word	0xffffffff


	//   ....[24]....
        /*0204*/ 	.word	0xffffffff


	//   ....[25]....
        /*0208*/ 	.word	0xffffffff


	//   ....[26]....
        /*020c*/ 	.word	0xffffffff


	//   ....[27]....
        /*0210*/ 	.word	0xffffffff


	//   ....[28]....
        /*0214*/ 	.word	0xffffffff


	//   ....[29]....
        /*0218*/ 	.word	0xffffffff


	//   ....[30]....
        /*021c*/ 	.word	0xffffffff


	//   ....[31]....
        /*0220*/ 	.word	0xffffffff


	//   ....[32]....
        /*0224*/ 	.word	0xffffffff


	//   ....[33]....
        /*0228*/ 	.word	0xffffffff


	//   ....[34]....
        /*022c*/ 	.word	0xffffffff


	//   ....[35]....
        /*0230*/ 	.word	0xffffffff


	//   ....[36]....
        /*0234*/ 	.word	0xffffffff


	//   ....[37]....
        /*0238*/ 	.word	0xffffffff


	//   ....[38]....
        /*023c*/ 	.word	0xffffffff


	//   ....[39]....
        /*0240*/ 	.word	0xffffffff


	//   ....[40]....
        /*0244*/ 	.word	0xffffffff


	//   ....[41]....
        /*0248*/ 	.word	0xffffffff


	//   ....[42]....
        /*024c*/ 	.word	0xffffffff


	//   ....[43]....
        /*0250*/ 	.word	0xffffffff


	//   ....[44]....
        /*0254*/ 	.word	0xffffffff


	//   ....[45]....
        /*0258*/ 	.word	0xffffffff


	//   ....[46]....
        /*025c*/ 	.word	0xffffffff


	//   ....[47]....
        /*0260*/ 	.word	0xffffffff


	//   ....[48]....
        /*0264*/ 	.word	0xffffffff


	//   ....[49]....
        /*0268*/ 	.word	0xffffffff


	//   ....[50]....
        /*026c*/ 	.word	0xffffffff


	//   ....[51]....
        /*0270*/ 	.word	0xffffffff


	//   ....[52]....
        /*0274*/ 	.word	0xffffffff


	//   ....[53]....
        /*0278*/ 	.word	0xffffffff


	//   ....[54]....
        /*027c*/ 	.word	0xffffffff


	//   ....[55]....
        /*0280*/ 	.word	0xffffffff


	//   ....[56]....
        /*0284*/ 	.word	0xffffffff


	//   ....[57]....
        /*0288*/ 	.word	0xffffffff


	//   ....[58]....
        /*028c*/ 	.word	0xffffffff


	//   ....[59]....
        /*0290*/ 	.word	0xffffffff


	//   ....[60]....
        /*0294*/ 	.word	0xffffffff


	//   ....[61]....
        /*0298*/ 	.word	0xffffffff


	//   ....[62]....
        /*029c*/ 	.word	0xffffffff


	//   ....[63]....
        /*02a0*/ 	.word	0xffffffff


	//   ....[64]....
        /*02a4*/ 	.word	0xffffffff


	//   ....[65]....
        /*02a8*/ 	.word	0xffffffff


	//   ....[66]....
        /*02ac*/ 	.word	0xffffffff


	//   ....[67]....
        /*02b0*/ 	.word	0xffffffff


	//   ....[68]....
        /*02b4*/ 	.word	0xffffffff


	//   ....[69]....
        /*02b8*/ 	.word	0xffffffff


	//   ....[70]....
        /*02bc*/ 	.word	0xffffffff


	//   ....[71]....
        /*02c0*/ 	.word	0xffffffff


	//   ....[72]....
        /*02c4*/ 	.word	0xffffffff


	//   ....[73]....
        /*02c8*/ 	.word	0xffffffff


	//   ....[74]....
        /*02cc*/ 	.word	0xffffffff


	//   ....[75]....
        /*02d0*/ 	.word	0xffffffff


	//   ....[76]....
        /*02d4*/ 	.word	0xffffffff


	//   ....[77]....
        /*02d8*/ 	.word	0xffffffff


	//   ....[78]....
        /*02dc*/ 	.word	0xffffffff


	//   ....[79]....
        /*02e0*/ 	.word	0xffffffff


	//   ....[80]....
        /*02e4*/ 	.word	0xffffffff


	//   ....[81]....
        /*02e8*/ 	.word	0xffffffff


	//   ....[82]....
        /*02ec*/ 	.word	0xffffffff


	//   ....[83]....
        /*02f0*/ 	.word	0xffffffff


	//   ....[84]....
        /*02f4*/ 	.word	0xffffffff


	//   ....[85]....
        /*02f8*/ 	.word	0xffffffff


	//   ....[86]....
        /*02fc*/ 	.word	0xffffffff


	//   ....[87]....
        /*0300*/ 	.word	0xffffffff


	//   ....[88]....
        /*0304*/ 	.word	0xffffffff


	//   ....[89]....
        /*0308*/ 	.word	0xffffffff


	//   ....[90]....
        /*030c*/ 	.word	0xffffffff


	//   ....[91]....
        /*0310*/ 	.word	0xffffffff


	//   ....[92]....
        /*0314*/ 	.word	0xffffffff


	//   ....[93]....
        /*0318*/ 	.word	0xffffffff


	//   ....[94]....
        /*031c*/ 	.word	0xffffffff


	//   ....[95]....
        /*0320*/ 	.word	0xffffffff


	//   ....[96]....
        /*0324*/ 	.word	0xffffffff


	//   ....[97]....
        /*0328*/ 	.word	0xffffffff


	//   ....[98]....
        /*032c*/ 	.word	0xffffffff


	//   ....[99]....
        /*0330*/ 	.word	0xffffffff


	//   ....[100]....
        /*0334*/ 	.word	0xffffffff


	//   ....[101]....
        /*0338*/ 	.word	0xffffffff


	//   ....[102]....
        /*033c*/ 	.word	0xffffffff


	//   ....[103]....
        /*0340*/ 	.word	0xffffffff


	//   ....[104]....
        /*0344*/ 	.word	0xffffffff


	//   ....[105]....
        /*0348*/ 	.word	0xffffffff


	//   ....[106]....
        /*034c*/ 	.word	0xffffffff


	//   ....[107]....
        /*0350*/ 	.word	0xffffffff


	//   ....[108]....
        /*0354*/ 	.word	0xffffffff


	//   ....[109]....
        /*0358*/ 	.word	0xffffffff


	//   ....[110]....
        /*035c*/ 	.word	0xffffffff


	//   ....[111]....
        /*0360*/ 	.word	0xffffffff


	//   ....[112]....
        /*0364*/ 	.word	0xffffffff


	//   ....[113]....
        /*0368*/ 	.word	0xffffffff


	//   ....[114]....
        /*036c*/ 	.word	0xffffffff


	//   ....[115]....
        /*0370*/ 	.word	0xffffffff


	//   ....[116]....
        /*0374*/ 	.word	0xffffffff


	//   ....[117]....
        /*0378*/ 	.word	0xffffffff


	//   ....[118]....
        /*037c*/ 	.word	0xffffffff


	//   ....[119]....
        /*0380*/ 	.word	0xffffffff


	//   ....[120]....
        /*0384*/ 	.word	0xffffffff


	//   ....[121]....
        /*0388*/ 	.word	0xffffffff


	//   ....[122]....
        /*038c*/ 	.word	0xffffffff


	//   ....[123]....
        /*0390*/ 	.word	0xffffffff


	//   ....[124]....
        /*0394*/ 	.word	0xffffffff


	//   ....[125]....
        /*0398*/ 	.word	0xffffffff


	//   ....[126]....
        /*039c*/ 	.word	0xffffffff


	//   ....[127]....
        /*03a0*/ 	.word	0x0500000f


	//   ....[128]....
        /*03a4*/ 	.word	0x0500000f


	//   ....[129]....
        /*03a8*/ 	.word	0x0500000f


	//   ....[130]....
        /*03ac*/ 	.word	0x0500000f


	//   ....[131]....
        /*03b0*/ 	.word	0x0500000f


	//   ....[132]....
        /*03b4*/ 	.word	0x0500000f


	//   ....[133]....
        /*03b8*/ 	.word	0x0500000f


	//   ....[134]....
        /*03bc*/ 	.word	0x0500000f


	//   ....[135]....
        /*03c0*/ 	.word	0x0500000f


	//   ....[136]....
        /*03c4*/ 	.word	0x0500000f


	//   ....[137]....
        /*03c8*/ 	.word	0x0500000f


	//   ....[138]....
        /*03cc*/ 	.word	0x0500000f


	//   ....[139]....
        /*03d0*/ 	.word	0x0500000f


	//   ....[140]....
        /*03d4*/ 	.word	0x0500000f


	//   ....[141]....
        /*03d8*/ 	.word	0x0500000f


	//   ....[142]....
        /*03dc*/ 	.word	0x0500000f


	//   ....[143]....
        /*03e0*/ 	.word	0x0500000f


	//   ....[144]....
        /*03e4*/ 	.word	0x0500000f


	//   ....[145]....
        /*03e8*/ 	.word	0x0500000f


	//   ....[146]....
        /*03ec*/ 	.word	0x0500000f


	//   ....[147]....
        /*03f0*/ 	.word	0x0500000f


	//   ....[148]....
        /*03f4*/ 	.word	0x0500000f


	//   ....[149]....
        /*03f8*/ 	.word	0x0500000f


	//   ....[150]....
        /*03fc*/ 	.word	0x0500000f


	//   ....[151]....
        /*0400*/ 	.word	0x0500000f


	//   ....[152]....
        /*0404*/ 	.word	0x0500000f


	//   ....[153]....
        /*0408*/ 	.word	0x0500000f


	//   ....[154]....
        /*040c*/ 	.word	0x0500000f


	//   ....[155]....
        /*0410*/ 	.word	0x0500000f


	//   ....[156]....
        /*0414*/ 	.word	0x0500000f


	//   ....[157]....
        /*0418*/ 	.word	0x0500000f


	//   ....[158]....
        /*041c*/ 	.word	0x0500000f


	//   ....[159]....
        /*0420*/ 	.word	0x0500000f


	//   ....[160]....
        /*0424*/ 	.word	0x0500000f


	//   ....[161]....
        /*0428*/ 	.word	0x0500000f


	//   ....[162]....
        /*042c*/ 	.word	0x0500000f


	//   ....[163]....
        /*0430*/ 	.word	0x0500000f


	//   ....[164]....
        /*0434*/ 	.word	0x0500000f


	//   ....[165]....
        /*0438*/ 	.word	0x0500000f


	//   ....[166]....
        /*043c*/ 	.word	0x0500000f


	//   ....[167]....
        /*0440*/ 	.word	0x0500000f


	//   ....[168]....
        /*0444*/ 	.word	0x0500000f


	//   ....[169]....
        /*0448*/ 	.word	0x0500000f


	//   ....[170]....
        /*044c*/ 	.word	0x0500000f


	//   ....[171]....
        /*0450*/ 	.word	0x0500000f


	//   ....[172]....
        /*0454*/ 	.word	0x0500000f


	//   ....[173]....
        /*0458*/ 	.word	0x0500000f


	//   ....[174]....
        /*045c*/ 	.word	0x0500000f


	//   ....[175]....
        /*0460*/ 	.word	0x0500000f


	//   ....[176]....
        /*0464*/ 	.word	0x0500000f


	//   ....[177]....
        /*0468*/ 	.word	0x0500000f


	//   ....[178]....
        /*046c*/ 	.word	0x0500000f


	//   ....[179]....
        /*0470*/ 	.word	0x0500000f


	//   ....[180]....
        /*0474*/ 	.word	0x0500000f


	//   ....[181]....
        /*0478*/ 	.word	0x0500000f


	//   ....[182]....
        /*047c*/ 	.word	0x0500000f


	//   ....[183]....
        /*0480*/ 	.word	0x0500000f


	//   ....[184]....
        /*0484*/ 	.word	0x0500000f


	//   ....[185]....
        /*0488*/ 	.word	0x0500000f


	//   ....[186]....
        /*048c*/ 	.word	0x0500000f


	//   ....[187]....
        /*0490*/ 	.word	0x0500000f


	//   ....[188]....
        /*0494*/ 	.word	0x0500000f


	//   ....[189]....
        /*0498*/ 	.word	0x0500000f


	//----- nvinfo : EIATTR_COOP_GROUP_INSTR_OFFSETS
	.align		4
.L_201:
        /*049c*/ 	.byte	0x04, 0x28
        /*049e*/ 	.short	(.L_203 - .L_202)


	//   ....[0]....
.L_202:
        /*04a0*/ 	.word	0x00000080


	//   ....[1]....
        /*04a4*/ 	.word	0x00000090


	//   ....[2]....
        /*04a8*/ 	.word	0x000002d0


	//   ....[3]....
        /*04ac*/ 	.word	0x00000430


	//   ....[4]....
        /*04b0*/ 	.word	0x00000550


	//   ....[5]....
        /*04b4*/ 	.word	0x000006b0


	//   ....[6]....
        /*04b8*/ 	.word	0x000019b0


	//   ....[7]....
        /*04bc*/ 	.word	0x00002170


	//   ....[8]....
        /*04c0*/ 	.word	0x000023b0


	//   ....[9]....
        /*04c4*/ 	.word	0x00003720


	//   ....[10]....
        /*04c8*/ 	.word	0x00003830


	//   ....[11]....
        /*04cc*/ 	.word	0x00004030


	//   ....[12]....
        /*04d0*/ 	.word	0x000040a0


	//   ....[13]....
        /*04d4*/ 	.word	0x00004ca0


	//   ....[14]....
        /*04d8*/ 	.word	0x00005a60


	//   ....[15]....
        /*04dc*/ 	.word	0x00005c70


	//   ....[16]....
        /*04e0*/ 	.word	0x00006850


	//   ....[17]....
        /*04e4*/ 	.word	0x00006950


	//   ....[18]....
        /*04e8*/ 	.word	0x000071d0


	//   ....[19]....
        /*04ec*/ 	.word	0x00007240


	//   ....[20]....
        /*04f0*/ 	.word	0x00008240


	//   ....[21]....
        /*04f4*/ 	.word	0x00009220


	//   ....[22]....
        /*04f8*/ 	.word	0x00009230


	//   ....[23]....
        /*04fc*/ 	.word	0x00009260


	//   ....[24]....
        /*0500*/ 	.word	0x00009270


	//   ....[25]....
        /*0504*/ 	.word	0x0000a5c0


	//   ....[26]....
        /*0508*/ 	.word	0x0000b040


	//   ....[27]....
        /*050c*/ 	.word	0x0000b250


	//   ....[28]....
        /*0510*/ 	.word	0x0000be30


	//   ....[29]....
        /*0514*/ 	.word	0x0000bf30


	//   ....[30]....
        /*0518*/ 	.word	0x0000c7b0


	//   ....[31]....
        /*051c*/ 	.word	0x0000c820


	//   ....[32]....
        /*0520*/ 	.word	0x0000d820


	//   ....[33]....
        /*0524*/ 	.word	0x0000d930


	//   ....[34]....
        /*0528*/ 	.word	0x0000d990


	//   ....[35]....
        /*052c*/ 	.word	0x0000da80


	//   ....[36]....
        /*0530*/ 	.word	0x0000da90


	//   ....[37]....
        /*0534*/ 	.word	0x0000ec60


	//   ....[38]....
        /*0538*/ 	.word	0x0000eca0


	//   ....[39]....
        /*053c*/ 	.word	0x0000ecd0


	//   ....[40]....
        /*0540*/ 	.word	0x0000ed10


	//   ....[41]....
        /*0544*/ 	.word	0x0000f1c0


	//   ....[42]....
        /*0548*/ 	.word	0x0000f1e0


	//   ....[43]....
        /*054c*/ 	.word	0x0000f2f0


	//   ....[44]....
        /*0550*/ 	.word	0x0000f310


	//   ....[45]....
        /*0554*/ 	.word	0x0000fbe0


	//   ....[46]....
        /*0558*/ 	.word	0x0000fbf0


	//   ....[47]....
        /*055c*/ 	.word	0x0000fcf0


	//   ....[48]....
        /*0560*/ 	.word	0x0000fd10


	//   ....[49]....
        /*0564*/ 	.word	0x0000fe90


	//   ....[50]....
        /*0568*/ 	.word	0x00010060


	//   ....[51]....
        /*056c*/ 	.word	0x00010090


	//   ....[52]....
        /*0570*/ 	.word	0x000100c0


	//   ....[53]....
        /*0574*/ 	.word	0x000100f0


	//   ....[54]....
        /*0578*/ 	.word	0x00010120


	//   ....[55]....
        /*057c*/ 	.word	0x00010150


	//   ....[56]....
        /*0580*/ 	.word	0x000102a0


	//   ....[57]....
        /*0584*/ 	.word	0x000102d0


	//   ....[58]....
        /*0588*/ 	.word	0x00010300


	//   ....[59]....
        /*058c*/ 	.word	0x00010330


	//   ....[60]....
        /*0590*/ 	.word	0x00010360


	//   ....[61]....
        /*0594*/ 	.word	0x00010390


	//   ....[62]....
        /*0598*/ 	.word	0x00010420


	//   ....[63]....
        /*059c*/ 	.word	0x00010480


	//   ....[64]....
        /*05a0*/ 	.word	0x00010510


	//   ....[65]....
        /*05a4*/ 	.word	0x00012100


	//   ....[66]....
        /*05a8*/ 	.word	0x00012120


	//   ....[67]....
        /*05ac*/ 	.word	0x000121d0


	//   ....[68]....
        /*05b0*/ 	.word	0x000121f0


	//   ....[69]....
        /*05b4*/ 	.word	0x00012290


	//   ....[70]....
        /*05b8*/ 	.word	0x000122b0


	//   ....[71]....
        /*05bc*/ 	.word	0x000122c0


	//   ....[72]....
        /*05c0*/ 	.word	0x000122d0


	//   ....[73]....
        /*05c4*/ 	.word	0x00012c70


	//   ....[74]....
        /*05c8*/ 	.word	0x00012c80


	//   ....[75]....
        /*05cc*/ 	.word	0x00012ce0


	//   ....[76]....
        /*05d0*/ 	.word	0x00012d20


	//   ....[77]....
        /*05d4*/ 	.word	0x00012d80


	//   ....[78]....
        /*05d8*/ 	.word	0x00012dc0


	//   ....[79]....
        /*05dc*/ 	.word	0x00012dd0


	//   ....[80]....
        /*05e0*/ 	.word	0x00012df0


	//   ....[81]....
        /*05e4*/ 	.word	0x00012ec0


	//   ....[82]....
        /*05e8*/ 	.word	0x00012f00


	//   ....[83]....
        /*05ec*/ 	.word	0x00012f10


	//   ....[84]....
        /*05f0*/ 	.word	0x00012f30


	//   ....[85]....
        /*05f4*/ 	.word	0x000137f0


	//   ....[86]....
        /*05f8*/ 	.word	0x00013800


	//   ....[87]....
        /*05fc*/ 	.word	0x00013820


	//   ....[88]....
        /*0600*/ 	.word	0x000138a0


	//   ....[89]....
        /*0604*/ 	.word	0x000138b0


	//   ....[90]....
        /*0608*/ 	.word	0x00013910


	//   ....[91]....
        /*060c*/ 	.word	0x00013940


	//   ....[92]....
        /*0610*/ 	.word	0x00013980


	//   ....[93]....
        /*0614*/ 	.word	0x00013c70


	//   ....[94]....
        /*0618*/ 	.word	0x00013c90


	//   ....[95]....
        /*061c*/ 	.word	0x00013d30


	//   ....[96]....
        /*0620*/ 	.word	0x00013d40


	//   ....[97]....
        /*0624*/ 	.word	0x00013dd0


	//   ....[98]....
        /*0628*/ 	.word	0x00013de0


	//   ....[99]....
        /*062c*/ 	.word	0x00013df0


	//   ....[100]....
        /*0630*/ 	.word	0x00013e80


	//   ....[101]....
        /*0634*/ 	.word	0x000144c0


	//   ....[102]....
        /*0638*/ 	.word	0x000144d0


	//   ....[103]....
        /*063c*/ 	.word	0x00014560


	//   ....[104]....
        /*0640*/ 	.word	0x00014600


	//   ....[105]....
        /*0644*/ 	.word	0x00014620


	//   ....[106]....
        /*0648*/ 	.word	0x000146a0


	//   ....[107]....
        /*064c*/ 	.word	0x000146c0


	//   ....[108]....
        /*0650*/ 	.word	0x000146d0


	//   ....[109]....
        /*0654*/ 	.word	0x00014ab0


	//   ....[110]....
        /*0658*/ 	.word	0x00014ae0


	//   ....[111]....
        /*065c*/ 	.word	0x00014b20


	//   ....[112]....
        /*0660*/ 	.word	0x00014b50


	//   ....[113]....
        /*0664*/ 	.word	0x00014b80


	//   ....[114]....
        /*0668*/ 	.word	0x00014bb0


	//   ....[115]....
        /*066c*/ 	.word	0x00014be0


	//   ....[116]....
        /*0670*/ 	.word	0x00014c10


	//   ....[117]....
        /*0674*/ 	.word	0x00014d90


	//   ....[118]....
        /*0678*/ 	.word	0x00014dc0


	//   ....[119]....
        /*067c*/ 	.word	0x00014df0


	//   ....[120]....
        /*0680*/ 	.word	0x00014e20


	//   ....[121]....
        /*0684*/ 	.word	0x00014e50


	//   ....[122]....
        /*0688*/ 	.word	0x00014e80


	//   ....[123]....
        /*068c*/ 	.word	0x00014f40


	//   ....[124]....
        /*0690*/ 	.word	0x00014f60


	//   ....[125]....
        /*0694*/ 	.word	0x00014fd0


	//   ....[126]....
        /*0698*/ 	.word	0x00015670


	//   ....[127]....
        /*069c*/ 	.word	0x00015cd0


	//   ....[128]....
        /*06a0*/ 	.word	0x00015dc0


	//   ....[129]....
        /*06a4*/ 	.word	0x00015e60


	//   ....[130]....
        /*06a8*/ 	.word	0x00015ec0


	//   ....[131]....
        /*06ac*/ 	.word	0x00015fd0


	//   ....[132]....
        /*06b0*/ 	.word	0x00016040


	//   ....[133]....
        /*06b4*/ 	.word	0x00016150


	//   ....[134]....
        /*06b8*/ 	.word	0x000161c0


	//   ....[135]....
        /*06bc*/ 	.word	0x00016260


	//   ....[136]....
        /*06c0*/ 	.word	0x00016380


	//   ....[137]....
        /*06c4*/ 	.word	0x000163d0


	//   ....[138]....
        /*06c8*/ 	.word	0x00016440


	//   ....[139]....
        /*06cc*/ 	.word	0x00016540


	//   ....[140]....
        /*06d0*/ 	.word	0x000165b0


	//   ....[141]....
        /*06d4*/ 	.word	0x00016690


	//   ....[142]....
        /*06d8*/ 	.word	0x00016710


	//   ....[143]....
        /*06dc*/ 	.word	0x00016770


	//   ....[144]....
        /*06e0*/ 	.word	0x00016870


	//   ....[145]....
        /*06e4*/ 	.word	0x00016970


	//   ....[146]....
        /*06e8*/ 	.word	0x000169d0


	//   ....[147]....
        /*06ec*/ 	.word	0x00016ab0


	//   ....[148]....
        /*06f0*/ 	.word	0x00016bf0


	//   ....[149]....
        /*06f4*/ 	.word	0x00016cd0


	//   ....[150]....
        /*06f8*/ 	.word	0x00016d50


	//   ....[151]....
        /*06fc*/ 	.word	0x00016e30


	//   ....[152]....
        /*0700*/ 	.word	0x00016e90


	//   ....[153]....
        /*0704*/ 	.word	0x00016f60


	//   ....[154]....
        /*0708*/ 	.word	0x00016fc0


	//   ....[155]....
        /*070c*/ 	.word	0x000170a0


	//   ....[156]....
        /*0710*/ 	.word	0x00017190


	//   ....[157]....
        /*0714*/ 	.word	0x00017230


	//   ....[158]....
        /*0718*/ 	.word	0x00017290


	//   ....[159]....
        /*071c*/ 	.word	0x00017390


	//   ....[160]....
        /*0720*/ 	.word	0x000173f0


	//   ....[161]....
        /*0724*/ 	.word	0x000174f0


	//   ....[162]....
        /*0728*/ 	.word	0x00017550


	//   ....[163]....
        /*072c*/ 	.word	0x00017620


	//   ....[164]....
        /*0730*/ 	.word	0x00017770


	//   ....[165]....
        /*0734*/ 	.word	0x00017820


	//   ....[166]....
        /*0738*/ 	.word	0x00017930


	//   ....[167]....
        /*073c*/ 	.word	0x00017a10


	//   ....[168]....
        /*0740*/ 	.word	0x00017a70


	//   ....[169]....
        /*0744*/ 	.word	0x00017b60


	//   ....[170]....
        /*0748*/ 	.word	0x00017bc0


	//   ....[171]....
        /*074c*/ 	.word	0x00017ca0


	//   ....[172]....
        /*0750*/ 	.word	0x00017d30


	//   ....[173]....
        /*0754*/ 	.word	0x00017dd0


	//   ....[174]....
        /*0758*/ 	.word	0x00017ef0


	//   ....[175]....
        /*075c*/ 	.word	0x00017f60


	//   ....[176]....
        /*0760*/ 	.word	0x00017fd0


	//   ....[177]....
        /*0764*/ 	.word	0x00018040


	//   ....[178]....
        /*0768*/ 	.word	0x000180b0


	//   ....[179]....
        /*076c*/ 	.word	0x00018130


	//   ....[180]....
        /*0770*/ 	.word	0x000181c0


	//   ....[181]....
        /*0774*/ 	.word	0x00018250


	//   ....[182]....
        /*0778*/ 	.word	0x000182c0


	//   ....[183]....
        /*077c*/ 	.word	0x00018330


	//   ....[184]....
        /*0780*/ 	.word	0x000183a0


	//   ....[185]....
        /*0784*/ 	.word	0x00018420


	//   ....[186]....
        /*0788*/ 	.word	0x00018490


	//   ....[187]....
        /*078c*/ 	.word	0x00018530


	//   ....[188]....
        /*0790*/ 	.word	0x000185c0


	//   ....[189]....
        /*0794*/ 	.word	0x000186f0


	//----- nvinfo : EIATTR_REG_RECONFIG
	.align		4
.L_203:
        /*0798*/ 	.byte	0x01, 0x54
	.zero		2


	//----- nvinfo : EIATTR_SYSCALL_OFFSETS
	.align		4
        /*079c*/ 	.byte	0x04, 0x46
        /*079e*/ 	.short	(.L_205 - .L_204)


	//   ....[0]....
.L_204:
        /*07a0*/ 	.word	0x00001ba0


	//   ....[1]....
        /*07a4*/ 	.word	0x00011640


	//   ....[2]....
        /*07a8*/ 	.word	0x00011790


	//   ....[3]....
        /*07ac*/ 	.word	0x00011880


	//   ....[4]....
        /*07b0*/ 	.word	0x000126c0


	//----- nvinfo : EIATTR_MBARRIER_INSTR_OFFSETS
	.align		4
.L_205:
        /*07b4*/ 	.byte	0x04, 0x39
        /*07b6*/ 	.short	(.L_207 - .L_206)


	//   ....[0]....
.L_206:
        /*07b8*/ 	.word	0x00000180
        /*07bc*/ 	.word	0x000000ff
        /*07c0*/ 	.word	0x0002d800
        /*07c4*/ 	.short	0x0100
        /*07c6*/ 	.byte	0x08
	.zero		1


	//   ....[1]....
        /*07c8*/ 	.word	0x00000190
        /*07cc*/ 	.word	0x000000ff
        /*07d0*/ 	.word	0x0002d820
        /*07d4*/ 	.short	0x0100
        /*07d6*/ 	.byte	0x08
	.zero		1


	//   ....[2]....
        /*07d8*/ 	.word	0x00000280
        /*07dc*/ 	.word	0x000000ff
        /*07e0*/ 	.word	0x0002d830
        /*07e4*/ 	.short	0x0100
        /*07e6*/ 	.byte	0x08
	.zero		1


	//   ....[3]....
        /*07e8*/ 	.word	0x00000290
        /*07ec*/ 	.word	0x000000ff
        /*07f0*/ 	.word	0x0002d840
        /*07f4*/ 	.short	0x0100
        /*07f6*/ 	.byte	0x08
	.zero		1


	//   ....[4]....
        /*07f8*/ 	.word	0x000002a0
        /*07fc*/ 	.word	0x000000ff
        /*0800*/ 	.word	0x0002d838
        /*0804*/ 	.short	0x0100
        /*0806*/ 	.byte	0x08
	.zero		1


	//   ....[5]....
        /*0808*/ 	.word	0x000002b0
        /*080c*/ 	.word	0x000000ff
        /*0810*/ 	.word	0x0002d848
        /*0814*/ 	.short	0x0100
        /*0816*/ 	.byte	0x08
	.zero		1


	//   ....[6]....
        /*0818*/ 	.word	0x000003e0
        /*081c*/ 	.word	0x000000ff
        /*0820*/ 	.word	0x0002d850
        /*0824*/ 	.short	0x0100
        /*0826*/ 	.byte	0x08
	.zero		1


	//   ....[7]....
        /*0828*/ 	.word	0x000003f0
        /*082c*/ 	.word	0x000000ff
        /*0830*/ 	.word	0x0002d860
        /*0834*/ 	.short	0x0100
        /*0836*/ 	.byte	0x08
	.zero		1


	//   ....[8]....
        /*0838*/ 	.word	0x00000400
        /*083c*/ 	.word	0x000000ff
        /*0840*/ 	.word	0x0002d858
        /*0844*/ 	.short	0x0100
        /*0846*/ 	.byte	0x08
	.zero		1


	//   ....[9]....
        /*0848*/ 	.word	0x00000410
        /*084c*/ 	.word	0x000000ff
        /*0850*/ 	.word	0x0002d868
        /*0854*/ 	.short	0x0100
        /*0856*/ 	.byte	0x08
	.zero		1


	//   ....[10]....
        /*0858*/ 	.word	0x00000500
        /*085c*/ 	.word	0x000000ff
        /*0860*/ 	.word	0x0002d870
        /*0864*/ 	.short	0x0100
        /*0866*/ 	.byte	0x06
	.zero		1


	//   ....[11]....
        /*0868*/ 	.word	0x00000510
        /*086c*/ 	.word	0x000000ff
        /*0870*/ 	.word	0x0002d880
        /*0874*/ 	.short	0x0100
        /*0876*/ 	.byte	0x06
	.zero		1


	//   ....[12]....
        /*0878*/ 	.word	0x00000520
        /*087c*/ 	.word	0x000000ff
        /*0880*/ 	.word	0x0002d878
        /*0884*/ 	.short	0x0100
        /*0886*/ 	.byte	0x06
	.zero		1


	//   ....[13]....
        /*0888*/ 	.word	0x00000530
        /*088c*/ 	.word	0x000000ff
        /*0890*/ 	.word	0x0002d888
        /*0894*/ 	.short	0x0100
        /*0896*/ 	.byte	0x06
	.zero		1


	//   ....[14]....
        /*0898*/ 	.word	0x00000660
        /*089c*/ 	.word	0x000000ff
        /*08a0*/ 	.word	0x0002d890
        /*08a4*/ 	.short	0x0100
        /*08a6*/ 	.byte	0x08
	.zero		1


	//   ....[15]....
        /*08a8*/ 	.word	0x00000670
        /*08ac*/ 	.word	0x000000ff
        /*08b0*/ 	.word	0x0002d8a0
        /*08b4*/ 	.short	0x0100
        /*08b6*/ 	.byte	0x08
	.zero		1


	//   ....[16]....
        /*08b8*/ 	.word	0x00000680
        /*08bc*/ 	.word	0x000000ff
        /*08c0*/ 	.word	0x0002d898
        /*08c4*/ 	.short	0x0100
        /*08c6*/ 	.byte	0x08
	.zero		1


	//   ....[17]....
        /*08c8*/ 	.word	0x00000690
        /*08cc*/ 	.word	0x000000ff
        /*08d0*/ 	.word	0x0002d8a8
        /*08d4*/ 	.short	0x0100
        /*08d6*/ 	.byte	0x08
	.zero		1


	//   ....[18]....
        /*08d8*/ 	.word	0x000007d0
        /*08dc*/ 	.word	0x000000ff
        /*08e0*/ 	.word	0x0002d8b0
        /*08e4*/ 	.short	0x0100
        /*08e6*/ 	.byte	0x08
	.zero		1


	//   ....[19]....
        /*08e8*/ 	.word	0x000007e0
        /*08ec*/ 	.word	0x000000ff
        /*08f0*/ 	.word	0x0002d8c0
        /*08f4*/ 	.short	0x0100
        /*08f6*/ 	.byte	0x08
	.zero		1


	//   ....[20]....
        /*08f8*/ 	.word	0x000007f0
        /*08fc*/ 	.word	0x000000ff
        /*0900*/ 	.word	0x0002d8b8
        /*0904*/ 	.short	0x0100
        /*0906*/ 	.byte	0x08
	.zero		1


	//   ....[21]....
        /*0908*/ 	.word	0x00000800
        /*090c*/ 	.word	0x000000ff
        /*0910*/ 	.word	0x0002d8c8
        /*0914*/ 	.short	0x0100
        /*0916*/ 	.byte	0x08
	.zero		1


	//   ....[22]....
        /*0918*/ 	.word	0x00001c20
        /*091c*/ 	.word	0x000000ff
        /*0920*/ 	.word	0x0002d800
        /*0924*/ 	.short	0x010a
        /*0926*/ 	.byte	0x29
	.zero		1


	//   ....[23]....
        /*0928*/ 	.word	0x00001ca0
        /*092c*/ 	.word	0x00000003
        /*0930*/ 	.word	0x0002d830
        /*0934*/ 	.short	0x010a
        /*0936*/ 	.byte	0x3f
	.zero		1


	//   ....[24]....
        /*0938*/ 	.word	0x00001ce0
        /*093c*/ 	.word	0x00000003
        /*0940*/ 	.word	0x0002d830
        /*0944*/ 	.short	0x010a
        /*0946*/ 	.byte	0x3f
	.zero		1


	//   ....[25]....
        /*0948*/ 	.word	0x00002180
        /*094c*/ 	.word	0x000000ff
        /*0950*/ 	.word	0x00000000
        /*0954*/ 	.short	0x0101
        /*0956*/ 	.byte	0x06
	.zero		1


	//   ....[26]....
        /*0958*/ 	.word	0x00005140
        /*095c*/ 	.word	0x000000ff
        /*0960*/ 	.word	0x0002d830
        /*0964*/ 	.short	0x010a
        /*0966*/ 	.byte	0x06
	.zero		1


	//   ....[27]....
        /*0968*/ 	.word	0x00005180
        /*096c*/ 	.word	0x000000ff
        /*0970*/ 	.word	0x0002d830
        /*0974*/ 	.short	0x010a
        /*0976*/ 	.byte	0x06
	.zero		1


	//   ....[28]....
        /*0978*/ 	.word	0x00005450
        /*097c*/ 	.word	0x000000ff
        /*0980*/ 	.word	0x0002d850
        /*0984*/ 	.short	0x010a
        /*0986*/ 	.byte	0x06
	.zero		1


	//   ....[29]....
        /*0988*/ 	.word	0x00005490
        /*098c*/ 	.word	0x000000ff
        /*0990*/ 	.word	0x0002d850
        /*0994*/ 	.short	0x010a
        /*0996*/ 	.byte	0x06
	.zero		1


	//   ....[30]....
        /*0998*/ 	.word	0x00005a20
        /*099c*/ 	.word	0x000000ff
        /*09a0*/ 	.word	0x00000000
        /*09a4*/ 	.short	0x0101
        /*09a6*/ 	.byte	0x06
	.zero		1


	//   ....[31]....
        /*09a8*/ 	.word	0x00007ce0
        /*09ac*/ 	.word	0x000000ff
        /*09b0*/ 	.word	0x00000000
        /*09b4*/ 	.short	0x0101
        /*09b6*/ 	.byte	0x06
	.zero		1


	//   ....[32]....
        /*09b8*/ 	.word	0x00008610
        /*09bc*/ 	.word	0x000000ff
        /*09c0*/ 	.word	0x0002d830
        /*09c4*/ 	.short	0x010a
        /*09c6*/ 	.byte	0x06
	.zero		1


	//   ....[33]....
        /*09c8*/ 	.word	0x00008650
        /*09cc*/ 	.word	0x000000ff
        /*09d0*/ 	.word	0x0002d830
        /*09d4*/ 	.short	0x010a
        /*09d6*/ 	.byte	0x06
	.zero		1


	//   ....[34]....
        /*09d8*/ 	.word	0x00008920
        /*09dc*/ 	.word	0x000000ff
        /*09e0*/ 	.word	0x0002d850
        /*09e4*/ 	.short	0x010a
        /*09e6*/ 	.byte	0x06
	.zero		1


	//   ....[35]....
        /*09e8*/ 	.word	0x00008960
        /*09ec*/ 	.word	0x000000ff
        /*09f0*/ 	.word	0x0002d850
        /*09f4*/ 	.short	0x010a
        /*09f6*/ 	.byte	0x06
	.zero		1


	//   ....[36]....
        /*09f8*/ 	.word	0x00008eb0
        /*09fc*/ 	.word	0x000000ff
        /*0a00*/ 	.word	0x00000000
        /*0a04*/ 	.short	0x0101
        /*0a06*/ 	.byte	0x06
	.zero		1


	//   ....[37]....
        /*0a08*/ 	.word	0x0000a050
        /*0a0c*/ 	.word	0x000000ff
        /*0a10*/ 	.word	0x00000000
        /*0a14*/ 	.short	0x0101
        /*0a16*/ 	.byte	0x06
	.zero		1


	//   ....[38]....
        /*0a18*/ 	.word	0x0000a760
        /*0a1c*/ 	.word	0x000000ff
        /*0a20*/ 	.word	0x0002d830
        /*0a24*/ 	.short	0x010a
        /*0a26*/ 	.byte	0x06
	.zero		1


	//   ....[39]....
        /*0a28*/ 	.word	0x0000a7a0
        /*0a2c*/ 	.word	0x000000ff
        /*0a30*/ 	.word	0x0002d830
        /*0a34*/ 	.short	0x010a
        /*0a36*/ 	.byte	0x06
	.zero		1


	//   ....[40]....
        /*0a38*/ 	.word	0x0000aa70
        /*0a3c*/ 	.word	0x000000ff
        /*0a40*/ 	.word	0x0002d850
        /*0a44*/ 	.short	0x010a
        /*0a46*/ 	.byte	0x06
	.zero		1


	//   ....[41]....
        /*0a48*/ 	.word	0x0000aab0
        /*0a4c*/ 	.word	0x000000ff
        /*0a50*/ 	.word	0x0002d850
        /*0a54*/ 	.short	0x010a
        /*0a56*/ 	.byte	0x06
	.zero		1


	//   ....[42]....
        /*0a58*/ 	.word	0x0000b000
        /*0a5c*/ 	.word	0x000000ff
        /*0a60*/ 	.word	0x00000000
        /*0a64*/ 	.short	0x0101
        /*0a66*/ 	.byte	0x06
	.zero		1


	//   ....[43]....
        /*0a68*/ 	.word	0x0000d2c0
        /*0a6c*/ 	.word	0x000000ff
        /*0a70*/ 	.word	0x00000000
        /*0a74*/ 	.short	0x0101
        /*0a76*/ 	.byte	0x06
	.zero		1


	//   ....[44]....
        /*0a78*/ 	.word	0x0000d8a0
        /*0a7c*/ 	.word	0x000000ff
        /*0a80*/ 	.word	0x0002d850
        /*0a84*/ 	.short	0x010a
        /*0a86*/ 	.byte	0x08
	.zero		1


	//   ....[45]....
        /*0a88*/ 	.word	0x0000d8e0
        /*0a8c*/ 	.word	0x000000ff
        /*0a90*/ 	.word	0x0002d850
        /*0a94*/ 	.short	0x010a
        /*0a96*/ 	.byte	0x08
	.zero		1


	//   ....[46]....
        /*0a98*/ 	.word	0x0000df70
        /*0a9c*/ 	.word	0x000000ff
        /*0aa0*/ 	.word	0x00000000
        /*0aa4*/ 	.short	0x0101
        /*0aa6*/ 	.byte	0x08
	.zero		1


	//   ....[47]....
        /*0aa8*/ 	.word	0x0000f1f0
        /*0aac*/ 	.word	0x000000ff
        /*0ab0*/ 	.word	0x00000000
        /*0ab4*/ 	.short	0x0101
        /*0ab6*/ 	.byte	0x04
	.zero		1


	//   ....[48]....
        /*0ab8*/ 	.word	0x00011e60
        /*0abc*/ 	.word	0x00000002
        /*0ac0*/ 	.word	0x0002d840
        /*0ac4*/ 	.short	0x010a
        /*0ac6*/ 	.byte	0x3f
	.zero		1


	//   ....[49]....
        /*0ac8*/ 	.word	0x00012410
        /*0acc*/ 	.word	0x00000002
        /*0ad0*/ 	.word	0x0002d830
        /*0ad4*/ 	.short	0x0107
        /*0ad6*/ 	.byte	0x3f
	.zero		1


	//   ....[50]....
        /*0ad8*/ 	.word	0x000124e0
        /*0adc*/ 	.word	0x00000002
        /*0ae0*/ 	.word	0x0002d830
        /*0ae4*/ 	.short	0x0101
        /*0ae6*/ 	.byte	0x3f
	.zero		1


	//   ....[51]....
        /*0ae8*/ 	.word	0x00013070
        /*0aec*/ 	.word	0x00000016
        /*0af0*/ 	.word	0x0002d800
        /*0af4*/ 	.short	0x0107
        /*0af6*/ 	.byte	0x3f
	.zero		1


	//   ....[52]....
        /*0af8*/ 	.word	0x00013160
        /*0afc*/ 	.word	0x00000016
        /*0b00*/ 	.word	0x0002d800
        /*0b04*/ 	.short	0x0101
        /*0b06*/ 	.byte	0x3f
	.zero		1


	//   ....[53]....
        /*0b08*/ 	.word	0x00013180
        /*0b0c*/ 	.word	0x00000016
        /*0b10*/ 	.word	0x0002d820
        /*0b14*/ 	.short	0x010a
        /*0b16*/ 	.byte	0x3f
	.zero		1


	//   ....[54]....
        /*0b18*/ 	.word	0x000135a0
        /*0b1c*/ 	.word	0x00000005
        /*0b20*/ 	.word	0x0002d840
        /*0b24*/ 	.short	0x010a
        /*0b26*/ 	.byte	0x3f
	.zero		1


	//   ....[55]....
        /*0b28*/ 	.word	0x00013a30
        /*0b2c*/ 	.word	0x00000005
        /*0b30*/ 	.word	0x0002d830
        /*0b34*/ 	.short	0x0107
        /*0b36*/ 	.byte	0x3f
	.zero		1


	//   ....[56]....
        /*0b38*/ 	.word	0x00013af0
        /*0b3c*/ 	.word	0x00000005
        /*0b40*/ 	.word	0x0002d830
        /*0b44*/ 	.short	0x0101
        /*0b46*/ 	.byte	0x3f
	.zero		1


	//   ....[57]....
        /*0b48*/ 	.word	0x00013b50
        /*0b4c*/ 	.word	0x00000005
        /*0b50*/ 	.word	0x0002d860
        /*0b54*/ 	.short	0x010a
        /*0b56*/ 	.byte	0x3f
	.zero		1


	//   ....[58]....
        /*0b58*/ 	.word	0x00014070
        /*0b5c*/ 	.word	0x00000005
        /*0b60*/ 	.word	0x0002d850
        /*0b64*/ 	.short	0x0107
        /*0b66*/ 	.byte	0x3f
	.zero		1


	//   ....[59]....
        /*0b68*/ 	.word	0x00014160
        /*0b6c*/ 	.word	0x00000005
        /*0b70*/ 	.word	0x0002d850
        /*0b74*/ 	.short	0x0101
        /*0b76*/ 	.byte	0x3f
	.zero		1


	//   ....[60]....
        /*0b78*/ 	.word	0x00014380
        /*0b7c*/ 	.word	0x00000000
        /*0b80*/ 	.word	0x0002d860
        /*0b84*/ 	.short	0x010a
        /*0b86*/ 	.byte	0x3f
	.zero		1


	//   ....[61]....
        /*0b88*/ 	.word	0x00014800
        /*0b8c*/ 	.word	0x00000000
        /*0b90*/ 	.word	0x0002d850
        /*0b94*/ 	.short	0x0107
        /*0b96*/ 	.byte	0x3f
	.zero		1


	//   ....[62]....
        /*0b98*/ 	.word	0x000148d0
        /*0b9c*/ 	.word	0x00000000
        /*0ba0*/ 	.word	0x0002d850
        /*0ba4*/ 	.short	0x0101
        /*0ba6*/ 	.byte	0x3f
	.zero		1


	//   ....[63]....
        /*0ba8*/ 	.word	0x000155f0
        /*0bac*/ 	.word	0x00000005
        /*0bb0*/ 	.word	0x0002d820
        /*0bb4*/ 	.short	0x010a
        /*0bb6*/ 	.byte	0x3f
	.zero		1


	//   ....[64]....
        /*0bb8*/ 	.word	0x00015770
        /*0bbc*/ 	.word	0x00000003
        /*0bc0*/ 	.word	0x0002d840
        /*0bc4*/ 	.short	0x010a
        /*0bc6*/ 	.byte	0x3f
	.zero		1


	//   ....[65]....
        /*0bc8*/ 	.word	0x00015810
        /*0bcc*/ 	.word	0x00000019
        /*0bd0*/ 	.word	0x0002d840
        /*0bd4*/ 	.short	0x010a
        /*0bd6*/ 	.byte	0x3f
	.zero		1


	//   ....[66]....
        /*0bd8*/ 	.word	0x00015850
        /*0bdc*/ 	.word	0x00000003
        /*0be0*/ 	.word	0x0002d860
        /*0be4*/ 	.short	0x010a
        /*0be6*/ 	.byte	0x3f
	.zero		1


	//   ....[67]....
        /*0be8*/ 	.word	0x00015890
        /*0bec*/ 	.word	0x00000019
        /*0bf0*/ 	.word	0x0002d860
        /*0bf4*/ 	.short	0x010a
        /*0bf6*/ 	.byte	0x3f
	.zero		1


	//   ....[68]....
        /*0bf8*/ 	.word	0x00015900
        /*0bfc*/ 	.word	0x00000003
        /*0c00*/ 	.word	0x0002d800
        /*0c04*/ 	.short	0x010a
        /*0c06*/ 	.byte	0x3f
	.zero		1


	//   ....[69]....
        /*0c08*/ 	.word	0x00015950
        /*0c0c*/ 	.word	0x00000003
        /*0c10*/ 	.word	0x0002d830
        /*0c14*/ 	.short	0x010a
        /*0c16*/ 	.byte	0x3f
	.zero		1


	//   ....[70]....
        /*0c18*/ 	.word	0x000159b0
        /*0c1c*/ 	.word	0x00000007
        /*0c20*/ 	.word	0x0002d830
        /*0c24*/ 	.short	0x010a
        /*0c26*/ 	.byte	0x3f
	.zero		1


	//   ....[71]....
        /*0c28*/ 	.word	0x00015a10
        /*0c2c*/ 	.word	0x00000007
        /*0c30*/ 	.word	0x0002d850
        /*0c34*/ 	.short	0x010a
        /*0c36*/ 	.byte	0x3f
	.zero		1


	//   ....[72]....
        /*0c38*/ 	.word	0x00015a70
        /*0c3c*/ 	.word	0x00000007
        /*0c40*/ 	.word	0x0002d830
        /*0c44*/ 	.short	0x010a
        /*0c46*/ 	.byte	0x3f
	.zero		1


	//   ....[73]....
        /*0c48*/ 	.word	0x00015ad0
        /*0c4c*/ 	.word	0x00000007
        /*0c50*/ 	.word	0x0002d850
        /*0c54*/ 	.short	0x010a
        /*0c56*/ 	.byte	0x3f
	.zero		1


	//   ....[74]....
        /*0c58*/ 	.word	0x00015b30
        /*0c5c*/ 	.word	0x00000007
        /*0c60*/ 	.word	0x0002d830
        /*0c64*/ 	.short	0x010a
        /*0c66*/ 	.byte	0x3f
	.zero		1


	//   ....[75]....
        /*0c68*/ 	.word	0x00015b90
        /*0c6c*/ 	.word	0x00000007
        /*0c70*/ 	.word	0x0002d850
        /*0c74*/ 	.short	0x010a
        /*0c76*/ 	.byte	0x3f
	.zero		1


	//   ....[76]....
        /*0c78*/ 	.word	0x00015bf0
        /*0c7c*/ 	.word	0x00000005
        /*0c80*/ 	.word	0x0002d850
        /*0c84*/ 	.short	0x010a
        /*0c86*/ 	.byte	0x3f
	.zero		1


	//   ....[77]....
        /*0c88*/ 	.word	0x00015d10
        /*0c8c*/ 	.word	0x00000002
        /*0c90*/ 	.word	0x0002d840
        /*0c94*/ 	.short	0x010a
        /*0c96*/ 	.byte	0x3f
	.zero		1


	//   ....[78]....
        /*0c98*/ 	.word	0x00016af0
        /*0c9c*/ 	.word	0x00000016
        /*0ca0*/ 	.word	0x0002d820
        /*0ca4*/ 	.short	0x010a
        /*0ca6*/ 	.byte	0x3f
	.zero		1


	//   ....[79]....
        /*0ca8*/ 	.word	0x00016b40
        /*0cac*/ 	.word	0x00000005
        /*0cb0*/ 	.word	0x0002d840
        /*0cb4*/ 	.short	0x010a
        /*0cb6*/ 	.byte	0x3f
	.zero		1


	//   ....[80]....
        /*0cb8*/ 	.word	0x000170e0
        /*0cbc*/ 	.word	0x00000005
        /*0cc0*/ 	.word	0x0002d860
        /*0cc4*/ 	.short	0x010a
        /*0cc6*/ 	.byte	0x3f
	.zero		1


	//   ....[81]....
        /*0cc8*/ 	.word	0x000176c0
        /*0ccc*/ 	.word	0x00000000
        /*0cd0*/ 	.word	0x0002d860
        /*0cd4*/ 	.short	0x010a
        /*0cd6*/ 	.byte	0x3f
	.zero		1


	//   ....[82]....
        /*0cd8*/ 	.word	0x00018610
        /*0cdc*/ 	.word	0x00000005
        /*0ce0*/ 	.word	0x0002d820
        /*0ce4*/ 	.short	0x010a
        /*0ce6*/ 	.byte	0x3f
	.zero		1


	//   ....[83]....
        /*0ce8*/ 	.word	0x000187b0
        /*0cec*/ 	.word	0x00000003
        /*0cf0*/ 	.word	0x0002d840
        /*0cf4*/ 	.short	0x010a
        /*0cf6*/ 	.byte	0x3f
	.zero		1


	//   ....[84]....
        /*0cf8*/ 	.word	0x00018800
        /*0cfc*/ 	.word	0x00000019
        /*0d00*/ 	.word	0x0002d840
        /*0d04*/ 	.short	0x010a
        /*0d06*/ 	.byte	0x3f
	.zero		1


	//   ....[85]....
        /*0d08*/ 	.word	0x00018850
        /*0d0c*/ 	.word	0x00000003
        /*0d10*/ 	.word	0x0002d860
        /*0d14*/ 	.short	0x010a
        /*0d16*/ 	.byte	0x3f
	.zero		1


	//----- nvinfo : EIATTR_NUM_MBARRIERS
	.align		4
.L_207:
        /*0d18*/ 	.byte	0x03, 0x38
        /*0d1a*/ 	.short	0x0016


	//----- nvinfo : EIATTR_EXIT_INSTR_OFFSETS
	.align		4
        /*0d1c*/ 	.byte	0x04, 0x1c
        /*0d1e*/ 	.short	(.L_209 - .L_208)


	//   ....[0]....
.L_208:
        /*0d20*/ 	.word	0x000009b0


	//   ....[1]....
        /*0d24*/ 	.word	0x0000fe40


	//   ....[2]....
        /*0d28*/ 	.word	0x000158e0


	//----- nvinfo : EIATTR_MAX_THREADS
	.align		4
.L_209:
        /*0d2c*/ 	.byte	0x04, 0x05
        /*0d2e*/ 	.short	(.L_211 - .L_210)
.L_210:
        /*0d30*/ 	.word	0x00000200
        /*0d34*/ 	.word	0x00000001
        /*0d38*/ 	.word	0x00000001


	//----- nvinfo : EIATTR_CRS_STACK_SIZE
	.align		4
.L_211:
        /*0d3c*/ 	.byte	0x04, 0x1e
        /*0d3e*/ 	.short	(.L_213 - .L_212)
.L_212:
        /*0d40*/ 	.word	0x00000000


	//----- nvinfo : EIATTR_CBANK_PARAM_SIZE
	.align		4
.L_213:
        /*0d44*/ 	.byte	0x03, 0x19
        /*0d46*/ 	.short	0x0af0


	//----- nvinfo : EIATTR_PARAM_CBANK
	.align		4
        /*0d48*/ 	.byte	0x04, 0x0a
        /*0d4a*/ 	.short	(.L_215 - .L_214)
	.align		4
.L_214:
        /*0d4c*/ 	.word	index@(.nv.constant0._ZN7cutlass13device_kernelIN5flash11enable_sm90INS1_16FlashAttnFwdSm90INS1_25CollectiveMainloopFwdSm90ILi2EN4cute5tupleIJNS5_1CILi1EEES8_S8_EEENS6_IJNS7_ILi192EEENS7_ILi128EEENS7_ILi96EEEEEELi96ENS_6half_tEfNS_4arch4Sm90ELb0ELb1ELb0ELb1ELb1ELb0ELb0ELb0ELb1ELb1ELb0ELb0EEENS1_21CollectiveEpilogueFwdINS6_IJSA_SC_SB_EEES9_SE_SG_Li384ELb1ELb1ELb0ELb0EEENS1_36VarlenDynamicPersistentTileSchedulerILi192ELi128ELi384ELi128ELb0ELb1ELb1ELb1ELb0ELb1EEEEEEEEEvNT_6ParamsE)
        /*0d50*/ 	.short	0x0210
        /*0d52*/ 	.short	0x0af0


	//----- nvinfo : EIATTR_SW_WAR
	.align		4
.L_215:
        /*0d54*/ 	.byte	0x04, 0x36
        /*0d56*/ 	.short	(.L_217 - .L_216)
.L_216:
        /*0d58*/ 	.word	0x00000008
.L_217:


//--------------------- .nv.info._ZN7cutlass13device_kernelIN5flash11enable_sm90INS1_16FlashAttnFwdSm90INS1_25CollectiveMainloopFwdSm90ILi2EN4cute5tupleIJNS5_1CILi1EEES8_S8_EEENS6_IJNS7_ILi192EEENS7_ILi128EEENS7_ILi96EEEEEELi96ENS_6half_tEfNS_4arch4Sm90ELb0ELb1ELb0ELb1ELb1ELb1ELb0ELb0ELb1ELb1ELb0ELb0EEENS1_21CollectiveEpilogueFwdINS6_IJSA_SC_SB_EEES9_SE_SG_Li384ELb1ELb1ELb0ELb0EEENS1_36VarlenDynamicPersistentTileSchedulerILi192ELi128ELi384ELi128ELb0ELb1ELb1ELb1ELb0ELb1EEEEEEEEEvNT_6ParamsE --------------------------
	.section	.nv.info._ZN7cutlass13device_kernelIN5flash11enable_sm90INS1_16FlashAttnFwdSm90INS1_25CollectiveMainloopFwdSm90ILi2EN4cute5tupleIJNS5_1CILi1EEES8_S8_EEENS6_IJNS7_ILi192EEENS7_ILi128EEENS7_ILi96EEEEEELi96ENS_6half_tEfNS_4arch4Sm90ELb0ELb1ELb0ELb1ELb1ELb1ELb0ELb0ELb1ELb1ELb0ELb0EEENS1_21CollectiveEpilogueFwdINS6_IJSA_SC_SB_EEES9_SE_SG_Li384ELb1ELb1ELb0ELb0EEENS1_36VarlenDynamicPersistentTileSchedulerILi192ELi128ELi384ELi128ELb0ELb1ELb1ELb1ELb0ELb1EEEEEEEEEvNT_6ParamsE,"",@"SHT_CUDA_INFO"
	.sectionflags	@""
	.align	4


	//----- nvinfo : EIATTR_CUDA_API_VERSION
	.align		4
        /*0000*/ 	.byte	0x04, 0x37
        /*0002*/ 	.short	(.L_219 - .L_218)
.L_218:
        /*0004*/ 	.word	0x00000082


	//----- nvinfo : EIATTR_KPARAM_INFO
	.align		4
.L_219:
        /*0008*/ 	.byte	0x04, 0x17
        /*000a*/ 	.short	(.L_221 - .L_220)
.L_220:
        /*000c*/ 	.word	0x00000000
        /*0010*/ 	.short	0x0000
        /*0012*/ 	.short	0x0070
        /*0014*/ 	.byte	0x00, 0xf0, 0x01, 0x2a


	//----- nvinfo : EIATTR_SPARSE_MMA_MASK
	.align		4
.L_221:
        /*0018*/ 	.byte	0x03, 0x50
        /*001a*/ 	.short	0x0000


	//----- nvinfo : EIATTR_MAXREG_COUNT
	.align		4
        /*001c*/ 	.byte	0x03, 0x1b
        /*001e*/ 	.short	0x0080


	//----- nvinfo : EIATTR_NUM_BARRIERS
	.align		4
        /*0020*/ 	.byte	0x02, 0x4c
        /*0022*/ 	.byte	0x10
	.zero		1


	//----- nvinfo : EIATTR_EXTERNS
	.align		4
        /*0024*/ 	.byte	0x04, 0x0f
        /*0026*/ 	.short	(.L_223 - .L_222)


	//   ....[0]....
	.align		4
.L_222:
        /*0028*/ 	.word	index@(__assertfail)


	//----- nvinfo : EIATTR_ANNOTATIONS
	.align		4
.L_223:
        /*002c*/ 	.byte	0x04, 0x55
        /*002e*/ 	.short	(.L_225 - .L_224)


	//   ....[0]....
.L_224:
        /* <DEDUP_REMOVED lines=108> */


	//----- nvinfo : EIATTR_MERCURY_ISA_VERSION
	.align		4
.L_225:
        /*06e0*/ 	.byte	0x03, 0x5f
        /*06e2*/ 	.short	0x0101


	//----- nvinfo : EIATTR_UNUSED_LOAD_BYTE_OFFSET
	.align		4
        /*06e4*/ 	.byte	0x04, 0x44
        /*06e6*/ 	.short	(.L_227 - .L_226)


	//   ....[0]....
.L_226:
        /*06e8*/ 	.word	0x00000a90
        /*06ec*/ 	.word	0x0000fff0


	//   ....[1]....
        /*06f0*/ 	.word	0x00019300
        /*06f4*/ 	.word	0x0000fff0


	//----- nvinfo : EIATTR_INT_WARP_WIDE_INSTR_OFFSETS
	.align		4
.L_227:
        /*06f8*/ 	.byte	0x04, 0x31
        /*06fa*/ 	.short	(.L_229 - .L_228)


	//   ....[0]....
.L_228:
        /*06fc*/ 	.word	0x00000130


	//   ....[1]....
        /*0700*/ 	.word	0x00000170


	//   ....[2]....
        /*0704*/ 	.word	0x000001e0


	//   ....[3]....
        /*0708*/ 	.word	0x0001e050


	//   ....[4]....
        /*070c*/ 	.word	0x0001e0e0


	//   ....[5]....
        /*0710*/ 	.word	0x00020e10


	//   ....[6]....
        /*0714*/ 	.word	0x00020ea0


	//----- nvinfo : EIATTR_COOP_GROUP_MASK_REGIDS
	.align		4
.L_229:
        /*0718*/ 	.byte	0x04, 0x29
        /*071a*/ 	.short	(.L_231 - .L_230)


	//   ....[0]....
.L_230:
        /*071c*/ 	.word	0xffffffff


	//   ....[1]....
        /*0720*/ 	.word	0xffffffff


	//   ....[2]....
        /*0724*/ 	.word	0xffffffff


	//   ....[3]....
        /*0728*/ 	.word	0xffffffff


	//   ....[4]....
        /*072c*/ 	.word	0xffffffff


	//   ....[5]....
        /*0730*/ 	.word	0xffffffff


	//   ....[6]....
        /*0734*/ 	.word	0xffffffff


	//   ....[7]....
        /*0738*/ 	.word	0xffffffff


	//   ....[8]....
        /*073c*/ 	.word	0xffffffff


	//   ....[9]....
        /*0740*/ 	.word	0xffffffff


	//   ....[10]....
        /*0744*/ 	.word	0xffffffff


	//   ....[11]....
        /*0748*/ 	.word	0xffffffff


	//   ....[12]....
        /*074c*/ 	.word	0xffffffff


	//   ....[13]....
        /*0750*/ 	.word	0xffffffff


	//   ....[14]....
        /*0754*/ 	.word	0xffffffff


	//   ....[15]....
        /*0758*/ 	.word	0xffffffff


	//   ....[16]....
        /*075c*/ 	.word	0xffffffff


	//   ....[17]....
        /*0760*/ 	.word	0xffffffff


	//   ....[18]....
        /*0764*/ 	.word	0xffffffff


	//   ....[19]....
        /*0768*/ 	.word	0xffffffff


	//   ....[20]....
        /*076c*/ 	.word	0xffffffff


	//   ....[21]....
        /*0770*/ 	.word	0xffffffff


	//   ....[22]....
        /*0774*/ 	.word	0xffffffff


	//   ....[23]....
        /*0778*/ 	.word	0xffffffff


	//   ....[24]....
        /*077c*/ 	.word	0xffffffff


	//   ....[25]....
        /*0780*/ 	.word	0xffffffff


	//   ....[26]....
        /*0784*/ 	.word	0xffffffff


	//   ....[27]....
        /*0788*/ 	.word	0xffffffff


	//   ....[28]....
        /*078c*/ 	.word	0xffffffff


	//   ....[29]....
        /*0790*/ 	.word	0xffffffff


	//   ....[30]....
        /*0794*/ 	.word	0xffffffff


	//   ....[31]....
        /*0798*/ 	.word	0xffffffff


	//   ....[32]....
        /*079c*/ 	.word	0xffffffff


	//   ....[33]....
        /*07a0*/ 	.word	0xffffffff


	//   ....[34]....
        /*07a4*/ 	.word	0xffffffff


	//   ....[35]....
        /*07a8*/ 	.word	0xffffffff


	//   ....[36]....
        /*07ac*/ 	.word	0xffffffff


	//   ....[37]....
        /*07b0*/ 	.word	0xffffffff


	//   ....[38]....
        /*07b4*/ 	.word	0xffffffff


	//   ....[39]....
        /*07b8*/ 	.word	0xffffffff


	//   ....[40]....
        /*07bc*/ 	.word	0xffffffff


	//   ....[41]....
        /*07c0*/ 	.word	0xffffffff


	//   ....[42]....
        /*07c4*/ 	.word	0xffffffff


	//   ....[43]....
        /*07c8*/ 	.word	0xffffffff


	//   ....[44]....
        /*07cc*/ 	.word	0xffffffff


	//   ....[45]....
        /*07d0*/ 	.word	0xffffffff


	//   ....[46]....
        /*07d4*/ 	.word	0xffffffff


	//   ....[47]....
        /*07d8*/ 	.word	0xffffffff


	//   ....[48]....
        /*07dc*/ 	.word	0xffffffff


	//   ....[49]....
        /*07e0*/ 	.word	0xffffffff


	//   ....[50]....
        /*07e4*/ 	.word	0xffffffff


	//   ....[51]....
        /*07e8*/ 	.word	0xffffffff


	//   ....[52]....
        /*07ec*/ 	.word	0xffffffff


	//   ....[53]....
        /*07f0*/ 	.word	0xffffffff


	//   ....[54]....
        /*07f4*/ 	.word	0xffffffff


	//   ....[55]....
        /*07f8*/ 	.word	0xffffffff


	//   ....[56]....
        /*07fc*/ 	.word	0xffffffff


	//   ....[57]....
        /*0800*/ 	.word	0xffffffff


	//   ....[58]....
        /*0804*/ 	.word	0xffffffff


	//   ....[59]....
        /*0808*/ 	.word	0xffffffff


	//   ....[60]....
        /*080c*/ 	.word	0xffffffff


	//   ....[61]....
        /*0810*/ 	.word	0xffffffff


	//   ....[62]....
        /*0814*/ 	.word	0xffffffff


	//   ....[63]....
        /*0818*/ 	.word	0xffffffff


	//   ....[64]....
        /*081c*/ 	.word	0xffffffff


	//   ....[65]....
        /*0820*/ 	.word	0xffffffff


	//   ....[66]....
        /*0824*/ 	.word	0xffffffff


	//   ....[67]....
        /*0828*/ 	.word	0xffffffff


	//   ....[68]....
        /*082c*/ 	.word	0xffffffff


	//   ....[69]....
        /*0830*/ 	.word	0xffffffff


	//   ....[70]....
        /*0834*/ 	.word	0xffffffff


	//   ....[71]....
        /*0838*/ 	.word	0xffffffff


	//   ....[72]....
        /*083c*/ 	.word	0xffffffff


	//   ....[73]....
        /*0840*/ 	.word	0xffffffff


	//   ....[74]....
        /*0844*/ 	.word	0xffffffff


	//   ....[75]....
        /*0848*/ 	.word	0xffffffff


	//   ....[76]....
        /*084c*/ 	.word	0xffffffff


	//   ....[77]....
        /*0850*/ 	.word	0xffffffff


	//   ....[78]....
        /*0854*/ 	.word	0xffffffff


	//   ....[79]....
        /*0858*/ 	.word	0xffffffff


	//   ....[80]....
        /*085c*/ 	.word	0xffffffff


	//   ....[81]....
        /*0860*/ 	.word	0xffffffff


	//   ....[82]....
        /*0864*/ 	.word	0xffffffff


	//   ....[83]....
        /*0868*/ 	.word	0xffffffff


	//   ....[84]....
        /*086c*/ 	.word	0xffffffff


	//   ....[85]....
        /*0870*/ 	.word	0xffffffff


	//   ....[86]....
        /*0874*/ 	.word	0xffffffff


	//   ....[87]....
        /*0878*/ 	.word	0xffffffff


	//   ....[88]....
        /*087c*/ 	.word	0xffffffff


	//   ....[89]....
        /*0880*/ 	.word	0xffffffff


	//   ....[90]....
        /*0884*/ 	.word	0xffffffff


	//   ....[91]....
        /*0888*/ 	.word	0xffffffff


	//   ....[92]....
        /*088c*/ 	.word	0xffffffff


	//   ....[93]....
        /*0890*/ 	.word	0xffffffff


	//   ....[94]....
        /*0894*/ 	.word	0xffffffff


	//   ....[95]....
        /*0898*/ 	.word	0xffffffff


	//   ....[96]....
        /*089c*/ 	.word	0xffffffff


	//   ....[97]....
        /*08a0*/ 	.word	0xffffffff


	//   ....[98]....
        /*08a4*/ 	.word	0xffffffff


	//   ....[99]....
        /*08a8*/ 	.word	0xffffffff


	//   ....[100]....
        /*08ac*/ 	.word	0xffffffff


	//   ....[101]....
        /*08b0*/ 	.word	0xffffffff


	//   ....[102]....
        /*08b4*/ 	.word	0xffffffff


	//   ....[103]....
        /*08b8*/ 	.word	0xffffffff


	//   ....[104]....
        /*08bc*/ 	.word	0xffffffff


	//   ....[105]....
        /*08c0*/ 	.word	0xffffffff


	//   ....[106]....
        /*08c4*/ 	.word	0xffffffff


	//   ....[107]....
        /*08c8*/ 	.word	0xffffffff


	//   ....[108]....
        /*08cc*/ 	.word	0xffffffff


	//   ....[109]....
        /*08d0*/ 	.word	0xffffffff


	//   ....[110]....
        /*08d4*/ 	.word	0xffffffff


	//   ....[111]....
        /*08d8*/ 	.word	0xffffffff


	//   ....[112]....
        /*08dc*/ 	.word	0xffffffff


	//   ....[113]....
        /*08e0*/ 	.word	0xffffffff


	//   ....[114]....
        /*08e4*/ 	.word	0xffffffff


	//   ....[115]....
        /*08e8*/ 	.word	0xffffffff


	//   ....[116]....
        /*08ec*/ 	.word	0xffffffff


	//   ....[117]....
        /*08f0*/ 	.word	0xffffffff


	//   ....[118]....
        /*08f4*/ 	.word	0xffffffff


	//   ....[119]....
        /*08f8*/ 	.word	0xffffffff


	//   ....[120]....
        /*08fc*/ 	.word	0xffffffff


	//   ....[121]....
        /*0900*/ 	.word	0xffffffff


	//   ....[122]....
        /*0904*/ 	.word	0xffffffff


	//   ....[123]....
        /*0908*/ 	.word	0xffffffff


	//   ....[124]....
        /*090c*/ 	.word	0xffffffff


	//   ....[125]....
        /*0910*/ 	.word	0xffffffff


	//   ....[126]....
        /*0914*/ 	.word	0xffffffff


	//   ....[127]....
        /*0918*/ 	.word	0xffffffff


	//   ....[128]....
        /*091c*/ 	.word	0xffffffff


	//   ....[129]....
        /*0920*/ 	.word	0xffffffff


	//   ....[130]....
        /*0924*/ 	.word	0xffffffff


	//   ....[131]....
        /*0928*/ 	.word	0xffffffff


	//   ....[132]....
        /*092c*/ 	.word	0xffffffff


	//   ....[133]....
        /*0930*/ 	.word	0xffffffff


	//   ....[134]....
        /*0934*/ 	.word	0xffffffff


	//   ....[135]....
        /*0938*/ 	.word	0xffffffff


	//   ....[136]....
        /*093c*/ 	.word	0xffffffff


	//   ....[137]....
        /*0940*/ 	.word	0xffffffff


	//   ....[138]....
        /*0944*/ 	.word	0xffffffff


	//   ....[139]....
        /*0948*/ 	.word	0xffffffff


	//   ....[140]....
        /*094c*/ 	.word	0xffffffff


	//   ....[141]....
        /*0950*/ 	.word	0xffffffff


	//   ....[142]....
        /*0954*/ 	.word	0xffffffff


	//   ....[143]....
        /*0958*/ 	.word	0xffffffff


	//   ....[144]....
        /*095c*/ 	.word	0xffffffff


	//   ....[145]....
        /*0960*/ 	.word	0x0500000f


	//   ....[146]....
        /*0964*/ 	.word	0x0500000f


	//   ....[147]....
        /*0968*/ 	.word	0x0500000f


	//   ....[148]....
        /*096c*/ 	.word	0x0500000f


	//   ....[149]....
        /*0970*/ 	.word	0x0500000f


	//   ....[150]....
        /*0974*/ 	.word	0x0500000f


	//   ....[151]....
        /*0978*/ 	.word	0x0500000f


	//   ....[152]....
        /*097c*/ 	.word	0x0500000f


	//   ....[153]....
        /*0980*/ 	.word	0x0500000f


	//   ....[154]....
        /*0984*/ 	.word	0x0500000f


	//   ....[155]....
        /*0988*/ 	.word	0x0500000f


	//   ....[156]....
        /*098c*/ 	.word	0x0500000f


	//   ....[157]....
        /*0990*/ 	.word	0x0500000f


	//   ....[158]....
        /*0994*/ 	.word	0x0500000f


	//   ....[159]....
        /*0998*/ 	.word	0x0500000f


	//   ....[160]....
        /*099c*/ 	.word	0x0500000f


	//   ....[161]....
        /*09a0*/ 	.word	0x0500000f


	//   ....[162]....
        /*09a4*/ 	.word	0x0500000f


	//   ....[163]....
        /*09a8*/ 	.word	0x0500000f


	//   ....[164]....
        /*09ac*/ 	.word	0x0500000f


	//   ....[165]....
        /*09b0*/ 	.word	0x0500000f


	//   ....[166]....
        /*09b4*/ 	.word	0x0500000f


	//   ....[167]....
        /*09b8*/ 	.word	0x0500000f


	//   ....[168]....
        /*09bc*/ 	.word	0x0500000f


	//   ....[169]....
        /*09c0*/ 	.word	0x0500000f


	//   ....[170]....
        /*09c4*/ 	.word	0x0500000f


	//   ....[171]....
        /*09c8*/ 	.word	0x0500000f


	//   ....[172]....
        /*09cc*/ 	.word	0x0500000f


	//   ....[173]....
        /*09d0*/ 	.word	0x0500000f


	//   ....[174]....
        /*09d4*/ 	.word	0x0500000f


	//   ....[175]....
        /*09d8*/ 	.word	0x0500000f


	//   ....[176]....
        /*09dc*/ 	.word	0x0500000f


	//   ....[177]....
        /*09e0*/ 	.word	0x0500000f


	//   ....[178]....
        /*09e4*/ 	.word	0x0500000f


	//   ....[179]....
        /*09e8*/ 	.word	0x0500000f


	//   ....[180]....
        /*09ec*/ 	.word	0x0500000f


	//   ....[181]....
        /*09f0*/ 	.word	0x0500000f


	//   ....[182]....
        /*09f4*/ 	.word	0x0500000f


	//   ....[183]....
        /*09f8*/ 	.word	0x0500000f


	//   ....[184]....
        /*09fc*/ 	.word	0x0500000f


	//   ....[185]....
        /*0a00*/ 	.word	0x0500000f


	//   ....[186]....
        /*0a04*/ 	.word	0x0500000f


	//   ....[187]....
        /*0a08*/ 	.word	0x0500000f


	//   ....[188]....
        /*0a0c*/ 	.word	0x0500000f


	//   ....[189]....
        /*0a10*/ 	.word	0x0500000f


	//   ....[190]....
        /*0a14*/ 	.word	0x0500000f


	//   ....[191]....
        /*0a18*/ 	.word	0x0500000f


	//   ....[192]....
        /*0a1c*/ 	.word	0x0500000f


	//   ....[193]....
        /*0a20*/ 	.word	0x0500000f


	//   ....[194]....
        /*0a24*/ 	.word	0x0500000f


	//   ....[195]....
        /*0a28*/ 	.word	0x0500000f


	//   ....[196]....
        /*0a2c*/ 	.word	0x0500000f


	//   ....[197]....
        /*0a30*/ 	.word	0x0500000f


	//   ....[198]....
        /*0a34*/ 	.word	0x0500000f


	//   ....[199]....
        /*0a38*/ 	.word	0x0500000f


	//   ....[200]....
        /*0a3c*/ 	.word	0x0500000f


	//   ....[201]....
        /*0a40*/ 	.word	0x0500000f


	//   ....[202]....
        /*0a44*/ 	.word	0x0500000f


	//   ....[203]....
        /*0a48*/ 	.word	0x0500000f


	//   ....[204]....
        /*0a4c*/ 	.word	0x0500000f


	//   ....[205]....
        /*0a50*/ 	.word	0x0500000f


	//   ....[206]....
        /*0a54*/ 	.word	0x0500000f


	//   ....[207]....
        /*0a58*/ 	.word	0x0500000f


	//   ....[208]....
        /*0a5c*/ 	.word	0x0500000f


	//   ....[209]....
        /*0a60*/ 	.word	0x0500000f


	//   ....[210]....
        /*0a64*/ 	.word	0x0500000f


	//   ....[211]....
        /*0a68*/ 	.word	0x0500000f


	//   ....[212]....
        /*0a6c*/ 	.word	0x0500000f


	//   ....[213]....
        /*0a70*/ 	.word	0x0500000f


	//   ....[214]....
        /*0a74*/ 	.word	0x0500000f


	//   ....[215]....
        /*0a78*/ 	.word	0x0500000f


	//   ....[216]....
        /*0a7c*/ 	.word	0x0500000f


	//   ....[217]....
        /*0a80*/ 	.word	0x0500000f


	//   ....[218]....
        /*0a84*/ 	.word	0x0500000f


	//   ....[219]....
        /*0a88*/ 	.word	0x0500000f


	//   ....[220]....
        /*0a8c*/ 	.word	0x0500000f


	//   ....[221]....
        /*0a90*/ 	.word	0x0500000f


	//   ....[222]....
        /*0a94*/ 	.word	0x0500000f


	//   ....[223]....
        /*0a98*/ 	.word	0x0500000f


	//   ....[224]....
        /*0a9c*/ 	.word	0x0500000f


	//   ....[225]....
        /*0aa0*/ 	.word	0x0500000f


	//   ....[226]....
        /*0aa4*/ 	.word	0x0500000f


	//   ....[227]....
        /*0aa8*/ 	.word	0x0500000f


	//----- nvinfo : EIATTR_COOP_GROUP_INSTR_OFFSETS
	.align		4
.L_231:
        /*0aac*/ 	.byte	0x04, 0x28
        /*0aae*/ 	.short	(.L_233 - .L_232)


	//   ....[0]....
.L_232:
        /*0ab0*/ 	.word	0x00000070


	//   ....[1]....
        /*0ab4*/ 	.word	0x00000140


	//   ....[2]....
        /*0ab8*/ 	.word	0x00000190


	//   ....[3]....
        /*0abc*/ 	.word	0x000003c0


	//   ....[4]....
        /*0ac0*/ 	.word	0x00000520


	//   ....[5]....
        /*0ac4*/ 	.word	0x00000640


	//   ....[6]....
        /*0ac8*/ 	.word	0x000007a0


	//   ....[7]....
        /*0acc*/ 	.word	0x00003470


	//   ....[8]....
        /*0ad0*/ 	.word	0x00003480


	//   ....[9]....
        /*0ad4*/ 	.word	0x00005040


	//   ....[10]....
        /*0ad8*/ 	.word	0x00005050


	//   ....[11]....
        /*0adc*/ 	.word	0x00006a10


	//   ....[12]....
        /*0ae0*/ 	.word	0x00006a20


	//   ....[13]....
        /*0ae4*/ 	.word	0x00006f80


	//   ....[14]....
        /*0ae8*/ 	.word	0x00006fa0


	//   ....[15]....
        /*0aec*/ 	.word	0x00007aa0


	//   ....[16]....
        /*0af0*/ 	.word	0x00008270


	//   ....[17]....
        /*0af4*/ 	.word	0x00008280


	//   ....[18]....
        /*0af8*/ 	.word	0x00008290


	//   ....[19]....
        /*0afc*/ 	.word	0x000082a0


	//   ....[20]....
        /*0b00*/ 	.word	0x0000a050


	//   ....[21]....
        /*0b04*/ 	.word	0x0000a060


	//   ....[22]....
        /*0b08*/ 	.word	0x0000a070


	//   ....[23]....
        /*0b0c*/ 	.word	0x0000a080


	//   ....[24]....
        /*0b10*/ 	.word	0x0000c3d0


	//   ....[25]....
        /*0b14*/ 	.word	0x0000d150


	//   ....[26]....
        /*0b18*/ 	.word	0x0000d850


	//   ....[27]....
        /*0b1c*/ 	.word	0x0000d960


	//   ....[28]....
        /*0b20*/ 	.word	0x0000e130


	//   ....[29]....
        /*0b24*/ 	.word	0x0000e1f0


	//   ....[30]....
        /*0b28*/ 	.word	0x0000ef00


	//   ....[31]....
        /*0b2c*/ 	.word	0x0000fef0


	//   ....[32]....
        /*0b30*/ 	.word	0x00010120


	//   ....[33]....
        /*0b34*/ 	.word	0x00011110


	//   ....[34]....
        /*0b38*/ 	.word	0x00011210


	//   ....[35]....
        /*0b3c*/ 	.word	0x000115f0


	//   ....[36]....
        /*0b40*/ 	.word	0x00011770


	//   ....[37]....
        /*0b44*/ 	.word	0x00012870


	//   ....[38]....
        /*0b48*/ 	.word	0x00013a20


	//   ....[39]....
        /*0b4c*/ 	.word	0x00013a40


	//   ....[40]....
        /*0b50*/ 	.word	0x00013c70


	//   ....[41]....
        /*0b54*/ 	.word	0x00013c90


	//   ....[42]....
        /*0b58*/ 	.word	0x00015000


	//   ....[43]....
        /*0b5c*/ 	.word	0x00015d60


	//   ....[44]....
        /*0b60*/ 	.word	0x00015f90


	//   ....[45]....
        /*0b64*/ 	.word	0x00016f10


	//   ....[46]....
        /*0b68*/ 	.word	0x00016fa0


	//   ....[47]....
        /*0b6c*/ 	.word	0x00017540


	//   ....[48]....
        /*0b70*/ 	.word	0x000175a0


	//   ....[49]....
        /*0b74*/ 	.word	0x000185e0


	//   ....[50]....
        /*0b78*/ 	.word	0x000187e0


	//   ....[51]....
        /*0b7c*/ 	.word	0x00018c90


	//   ....[52]....
        /*0b80*/ 	.word	0x00018cc0


	//   ....[53]....
        /*0b84*/ 	.word	0x00018d00


	//   ....[54]....
        /*0b88*/ 	.word	0x00019d00


	//   ....[55]....
        /*0b8c*/ 	.word	0x00019d40


	//   ....[56]....
        /*0b90*/ 	.word	0x00019d80


	//   ....[57]....
        /*0b94*/ 	.word	0x00019da0


	//   ....[58]....
        /*0b98*/ 	.word	0x0001a2e0


	//   ....[59]....
        /*0b9c*/ 	.word	0x0001a300


	//   ....[60]....
        /*0ba0*/ 	.word	0x0001a420


	//   ....[61]....
        /*0ba4*/ 	.word	0x0001a440


	//   ....[62]....
        /*0ba8*/ 	.word	0x0001aca0


	//   ....[63]....
        /*0bac*/ 	.word	0x0001acb0


	//   ....[64]....
        /*0bb0*/ 	.word	0x0001ae10


	//   ....[65]....
        /*0bb4*/ 	.word	0x0001ae20


	//   ....[66]....
        /*0bb8*/ 	.word	0x0001afc0


	//   ....[67]....
        /*0bbc*/ 	.word	0x0001b190


	//   ....[68]....
        /*0bc0*/ 	.word	0x0001b1c0


	//   ....[69]....
        /*0bc4*/ 	.word	0x0001b1f0


	//   ....[70]....
        /*0bc8*/ 	.word	0x0001b220


	//   ....[71]....
        /*0bcc*/ 	.word	0x0001b250


	//   ....[72]....
        /*0bd0*/ 	.word	0x0001b280


	//   ....[73]....
        /*0bd4*/ 	.word	0x0001b3f0


	//   ....[74]....
        /*0bd8*/ 	.word	0x0001b420


	//   ....[75]....
        /*0bdc*/ 	.word	0x0001b450


	//   ....[76]....
        /*0be0*/ 	.word	0x0001b480


	//   ....[77]....
        /*0be4*/ 	.word	0x0001b4b0


	//   ....[78]....
        /*0be8*/ 	.word	0x0001b4e0


	//   ....[79]....
        /*0bec*/ 	.word	0x0001b580


	//   ....[80]....
        /*0bf0*/ 	.word	0x0001b5e0


	//   ....[81]....
        /*0bf4*/ 	.word	0x0001b680


	//   ....[82]....
        /*0bf8*/ 	.word	0x0001c770


	//   ....[83]....
        /*0bfc*/ 	.word	0x0001ecd0


	//   ....[84]....
        /*0c00*/ 	.word	0x0001ece0


	//   ....[85]....
        /*0c04*/ 	.word	0x0001eda0


	//   ....[86]....
        /*0c08*/ 	.word	0x0001edb0


	//   ....[87]....
        /*0c0c*/ 	.word	0x0001ee60


	//   ....[88]....
        /*0c10*/ 	.word	0x0001ee70


	//   ....[89]....
        /*0c14*/ 	.word	0x0001ee80


	//   ....[90]....
        /*0c18*/ 	.word	0x0001ee90


	//   ....[91]....
        /*0c1c*/ 	.word	0x0001f8a0


	//   ....[92]....
        /*0c20*/ 	.word	0x0001f8b0


	//   ....[93]....
        /*0c24*/ 	.word	0x0001f8d0


	//   ....[94]....
        /*0c28*/ 	.word	0x0001f980


	//   ....[95]....
        /*0c2c*/ 	.word	0x0001f9b0


	//   ....[96]....
        /*0c30*/ 	.word	0x0001f9d0


	//   ....[97]....
        /*0c34*/ 	.word	0x0001fa50


	//   ....[98]....
        /*0c38*/ 	.word	0x0001fa60


	//   ....[99]....
        /*0c3c*/ 	.word	0x0001fb30


	//   ....[100]....
        /*0c40*/ 	.word	0x0001fb70


	//   ....[101]....
        /*0c44*/ 	.word	0x0001fb80


	//   ....[102]....
        /*0c48*/ 	.word	0x0001fc00


	//   ....[103]....
        /*0c4c*/ 	.word	0x00020400


	//   ....[104]....
        /*0c50*/ 	.word	0x00020410


	//   ....[105]....
        /*0c54*/ 	.word	0x00020430


	//   ....[106]....
        /*0c58*/ 	.word	0x000204b0


	//   ....[107]....
        /*0c5c*/ 	.word	0x000204c0


	//   ....[108]....
        /*0c60*/ 	.word	0x00020520


	//   ....[109]....
        /*0c64*/ 	.word	0x00020550


	//   ....[110]....
        /*0c68*/ 	.word	0x00020590


	//   ....[111]....
        /*0c6c*/ 	.word	0x00020840


	//   ....[112]....
        /*0c70*/ 	.word	0x00020860


	//   ....[113]....
        /*0c74*/ 	.word	0x00020900


	//   ....[114]....
        /*0c78*/ 	.word	0x00020910


	//   ....[115]....
        /*0c7c*/ 	.word	0x000209a0


	//   ....[116]....
        /*0c80*/ 	.word	0x000209b0


	//   ....[117]....
        /*0c84*/ 	.word	0x000209c0


	//   ....[118]....
        /*0c88*/ 	.word	0x00020a50


	//   ....[119]....
        /*0c8c*/ 	.word	0x00021050


	//   ....[120]....
        /*0c90*/ 	.word	0x00021060


	//   ....[121]....
        /*0c94*/ 	.word	0x000210f0


	//   ....[122]....
        /*0c98*/ 	.word	0x00021190


	//   ....[123]....
        /*0c9c*/ 	.word	0x000211b0


	//   ....[124]....
        /*0ca0*/ 	.word	0x00021230


	//   ....[125]....
        /*0ca4*/ 	.word	0x00021250


	//   ....[126]....
        /*0ca8*/ 	.word	0x00021260


	//   ....[127]....
        /*0cac*/ 	.word	0x00021660


	//   ....[128]....
        /*0cb0*/ 	.word	0x00021690


	//   ....[129]....
        /*0cb4*/ 	.word	0x000216d0


	//   ....[130]....
        /*0cb8*/ 	.word	0x00021700


	//   ....[131]....
        /*0cbc*/ 	.word	0x00021730


	//   ....[132]....
        /*0cc0*/ 	.word	0x00021760


	//   ....[133]....
        /*0cc4*/ 	.word	0x00021790


	//   ....[134]....
        /*0cc8*/ 	.word	0x000217c0


	//   ....[135]....
        /*0ccc*/ 	.word	0x00021940


	//   ....[136]....
        /*0cd0*/ 	.word	0x00021970


	//   ....[137]....
        /*0cd4*/ 	.word	0x000219a0


	//   ....[138]....
        /*0cd8*/ 	.word	0x000219d0


	//   ....[139]....
        /*0cdc*/ 	.word	0x00021a00


	//   ....[140]....
        /*0ce0*/ 	.word	0x00021a30


	//   ....[141]....
        /*0ce4*/ 	.word	0x00021af0


	//   ....[142]....
        /*0ce8*/ 	.word	0x00021b10


	//   ....[143]....
        /*0cec*/ 	.word	0x00021b80


	//   ....[144]....
        /*0cf0*/ 	.word	0x00022220


	//   ....[145]....
        /*0cf4*/ 	.word	0x00022560


	//   ....[146]....
        /*0cf8*/ 	.word	0x000225f0


	//   ....[147]....
        /*0cfc*/ 	.word	0x000226e0


	//   ....[148]....
        /*0d00*/ 	.word	0x00022770


	//   ....[149]....
        /*0d04*/ 	.word	0x00022850


	//   ....[150]....
        /*0d08*/ 	.word	0x000228e0


	//   ....[151]....
        /*0d0c*/ 	.word	0x00022a20


	//   ....[152]....
        /*0d10*/ 	.word	0x00022ac0


	//   ....[153]....
        /*0d14*/ 	.word	0x00022b50


	//   ....[154]....
        /*0d18*/ 	.word	0x00022ba0


	//   ....[155]....
        /*0d1c*/ 	.word	0x00022bf0


	//   ....[156]....
        /*0d20*/ 	.word	0x00022cc0


	//   ....[157]....
        /*0d24*/ 	.word	0x00022d50


	//   ....[158]....
        /*0d28*/ 	.word	0x00022da0


	//   ....[159]....
        /*0d2c*/ 	.word	0x00022df0


	//   ....[160]....
        /*0d30*/ 	.word	0x00023150


	//   ....[161]....
        /*0d34*/ 	.word	0x000231a0


	//   ....[162]....
        /*0d38*/ 	.word	0x00023230


	//   ....[163]....
        /*0d3c*/ 	.word	0x000232c0


	//   ....[164]....
        /*0d40*/ 	.word	0x00023380


	//   ....[165]....
        /*0d44*/ 	.word	0x00023660


	//   ....[166]....
        /*0d48*/ 	.word	0x00023750


	//   ....[167]....
        /*0d4c*/ 	.word	0x000237e0


	//   ....[168]....
        /*0d50*/ 	.word	0x00023840


	//   ....[169]....
        /*0d54*/ 	.word	0x00023960


	//   ....[170]....
        /*0d58*/ 	.word	0x000239c0


	//   ....[171]....
        /*0d5c*/ 	.word	0x00023ae0


	//   ....[172]....
        /*0d60*/ 	.word	0x00023b40


	//   ....[173]....
        /*0d64*/ 	.word	0x00023bf0


	//   ....[174]....
        /*0d68*/ 	.word	0x00023d10


	//   ....[175]....
        /*0d6c*/ 	.word	0x00023d80


	//   ....[176]....
        /*0d70*/ 	.word	0x00023de0


	//   ....[177]....
        /*0d74*/ 	.word	0x00023e80


	//   ....[178]....
        /*0d78*/ 	.word	0x00023f50


	//   ....[179]....
        /*0d7c*/ 	.word	0x00023ff0


	//   ....[180]....
        /*0d80*/ 	.word	0x000240d0


	//   ....[181]....
        /*0d84*/ 	.word	0x00024160


	//   ....[182]....
        /*0d88*/ 	.word	0x00024230


	//   ....[183]....
        /*0d8c*/ 	.word	0x000242c0


	//   ....[184]....
        /*0d90*/ 	.word	0x000243a0


	//   ....[185]....
        /*0d94*/ 	.word	0x00024460


	//   ....[186]....
        /*0d98*/ 	.word	0x000245e0


	//   ....[187]....
        /*0d9c*/ 	.word	0x000246c0


	//   ....[188]....
        /*0da0*/ 	.word	0x00024740


	//   ....[189]....
        /*0da4*/ 	.word	0x00024820


	//   ....[190]....
        /*0da8*/ 	.word	0x00024880


	//   ....[191]....
        /*0dac*/ 	.word	0x00024950


	//   ....[192]....
        /*0db0*/ 	.word	0x000249b0


	//   ....[193]....
        /*0db4*/ 	.word	0x00024a90


	//   ....[194]....
        /*0db8*/ 	.word	0x00024b80


	//   ....[195]....
        /*0dbc*/ 	.word	0x00024c20


	//   ....[196]....
        /*0dc0*/ 	.word	0x00024c80


	//   ....[197]....
        /*0dc4*/ 	.word	0x00024d80


	//   ....[198]....
        /*0dc8*/ 	.word	0x00024de0


	//   ....[199]....
        /*0dcc*/ 	.word	0x00024ee0


	//   ....[200]....
        /*0dd0*/ 	.word	0x00024f40


	//   ....[201]....
        /*0dd4*/ 	.word	0x00025010


	//   ....[202]....
        /*0dd8*/ 	.word	0x00025160


	//   ....[203]....
        /*0ddc*/ 	.word	0x00025210


	//   ....[204]....
        /*0de0*/ 	.word	0x00025320


	//   ....[205]....
        /*0de4*/ 	.word	0x00025400


	//   ....[206]....
        /*0de8*/ 	.word	0x00025460


	//   ....[207]....
        /*0dec*/ 	.word	0x00025550


	//   ....[208]....
        /*0df0*/ 	.word	0x000255b0


	//   ....[209]....
        /*0df4*/ 	.word	0x00025690


	//   ....[210]....
        /*0df8*/ 	.word	0x00025720


	//   ....[211]....
        /*0dfc*/ 	.word	0x000257c0


	//   ....[212]....
        /*0e00*/ 	.word	0x000258e0


	//   ....[213]....
        /*0e04*/ 	.word	0x00025950


	//   ....[214]....
        /*0e08*/ 	.word	0x000259c0


	//   ....[215]....
        /*0e0c*/ 	.word	0x00025a30


	//   ....[216]....
        /*0e10*/ 	.word	0x00025aa0


	//   ....[217]....
        /*0e14*/ 	.word	0x00025b20


	//   ....[218]....
        /*0e18*/ 	.word	0x00025bb0


	//   ....[219]....
        /*0e1c*/ 	.word	0x00025c40


	//   ....[220]....
        /*0e20*/ 	.word	0x00025cb0


	//   ....[221]....
        /*0e24*/ 	.word	0x00025d20


	//   ....[222]....
        /*0e28*/ 	.word	0x00025d90


	//   ....[223]....
        /*0e2c*/ 	.word	0x00025e10


	//   ....[224]....
        /*0e30*/ 	.word	0x00025e80


	//   ....[225]....
        /*0e34*/ 	.word	0x00025f20


	//   ....[226]....
        /*0e38*/ 	.word	0x00025fb0


	//   ....[227]....
        /*0e3c*/ 	.word	0x000260e0


	//----- nvinfo : EIATTR_REG_RECONFIG
	.align		4
.L_233:
        /*0e40*/ 	.byte	0x01, 0x54
	.zero		2


	//----- nvinfo : EIATTR_SYSCALL_OFFSETS
	.align		4
        /*0e44*/ 	.byte	0x04, 0x46
        /*0e46*/ 	.short	(.L_235 - .L_234)


	//   ....[0]....
.L_234:
        /*0e48*/ 	.word	0x00001e50


	//   ....[1]....
        /*0e4c*/ 	.word	0x00001fa0


	//   ....[2]....
        /*0e50*/ 	.word	0x00007cc0


	//   ....[3]....
        /*0e54*/ 	.word	0x00007fe0


	//   ....[4]....
        /*0e58*/ 	.word	0x0001e240


	//   ....[5]....
        /*0e5c*/ 	.word	0x0001e390


	//   ....[6]....
        /*0e60*/ 	.word	0x0001e480


	//   ....[7]....
        /*0e64*/ 	.word	0x0001f310


	//----- nvinfo : EIATTR_MBARRIER_INSTR_OFFSETS
	.align		4
.L_235:
        /*0e68*/ 	.byte	0x04, 0x39
        /*0e6a*/ 	.short	(.L_237 - .L_236)


	//   ....[0]....
.L_236:
        /*0e6c*/ 	.word	0x00000270
        /*0e70*/ 	.word	0x000000ff
        /*0e74*/ 	.word	0x0002d800
        /*0e78*/ 	.short	0x0100
        /*0e7a*/ 	.byte	0x08
	.zero		1


	//   ....[1]....
        /*0e7c*/ 	.word	0x00000280
        /*0e80*/ 	.word	0x000000ff
        /*0e84*/ 	.word	0x0002d820
        /*0e88*/ 	.short	0x0100
        /*0e8a*/ 	.byte	0x08
	.zero		1


	//   ....[2]....
        /*0e8c*/ 	.word	0x00000370
        /*0e90*/ 	.word	0x000000ff
        /*0e94*/ 	.word	0x0002d830
        /*0e98*/ 	.short	0x0100
        /*0e9a*/ 	.byte	0x08
	.zero		1


	//   ....[3]....
        /*0e9c*/ 	.word	0x00000380
        /*0ea0*/ 	.word	0x000000ff
        /*0ea4*/ 	.word	0x0002d840
        /*0ea8*/ 	.short	0x0100
        /*0eaa*/ 	.byte	0x08
	.zero		1


	//   ....[4]....
        /*0eac*/ 	.word	0x00000390
        /*0eb0*/ 	.word	0x000000ff
        /*0eb4*/ 	.word	0x0002d838
        /*0eb8*/ 	.short	0x0100
        /*0eba*/ 	.byte	0x08
	.zero		1


	//   ....[5]....
        /*0ebc*/ 	.word	0x000003a0
        /*0ec0*/ 	.word	0x000000ff
        /*0ec4*/ 	.word	0x0002d848
        /*0ec8*/ 	.short	0x0100
        /*0eca*/ 	.byte	0x08
	.zero		1


	//   ....[6]....
        /*0ecc*/ 	.word	0x000004d0
        /*0ed0*/ 	.word	0x000000ff
        /*0ed4*/ 	.word	0x0002d850
        /*0ed8*/ 	.short	0x0100
        /*0eda*/ 	.byte	0x08
	.zero		1


	//   ....[7]....
        /*0edc*/ 	.word	0x000004e0
        /*0ee0*/ 	.word	0x000000ff
        /*0ee4*/ 	.word	0x0002d860
        /*0ee8*/ 	.short	0x0100
        /*0eea*/ 	.byte	0x08
	.zero		1


	//   ....[8]....
        /*0eec*/ 	.word	0x000004f0
        /*0ef0*/ 	.word	0x000000ff
        /*0ef4*/ 	.word	0x0002d858
        /*0ef8*/ 	.short	0x0100
        /*0efa*/ 	.byte	0x08
	.zero		1


	//   ....[9]....
        /*0efc*/ 	.word	0x00000500
        /*0f00*/ 	.word	0x000000ff
        /*0f04*/ 	.word	0x0002d868
        /*0f08*/ 	.short	0x0100
        /*0f0a*/ 	.byte	0x08
	.zero		1


	//   ....[10]....
        /*0f0c*/ 	.word	0x000005f0
        /*0f10*/ 	.word	0x000000ff
        /*0f14*/ 	.word	0x0002d870
        /*0f18*/ 	.short	0x0100
        /*0f1a*/ 	.byte	0x06
	.zero		1


	//   ....[11]....
        /*0f1c*/ 	.word	0x00000600
        /*0f20*/ 	.word	0x000000ff
        /*0f24*/ 	.word	0x0002d880
        /*0f28*/ 	.short	0x0100
        /*0f2a*/ 	.byte	0x06
	.zero		1


	//   ....[12]....
        /*0f2c*/ 	.word	0x00000610
        /*0f30*/ 	.word	0x000000ff
        /*0f34*/ 	.word	0x0002d878
        /*0f38*/ 	.short	0x0100
        /*0f3a*/ 	.byte	0x06
	.zero		1


	//   ....[13]....
        /*0f3c*/ 	.word	0x00000620
        /*0f40*/ 	.word	0x000000ff
        /*0f44*/ 	.word	0x0002d888
        /*0f48*/ 	.short	0x0100
        /*0f4a*/ 	.byte	0x06
	.zero		1


	//   ....[14]....
        /*0f4c*/ 	.word	0x00000750
        /*0f50*/ 	.word	0x000000ff
        /*0f54*/ 	.word	0x0002d890
        /*0f58*/ 	.short	0x0100
        /*0f5a*/ 	.byte	0x08
	.zero		1


	//   ....[15]....
        /*0f5c*/ 	.word	0x00000760
        /*0f60*/ 	.word	0x000000ff
        /*0f64*/ 	.word	0x0002d8a0
        /*0f68*/ 	.short	0x0100
        /*0f6a*/ 	.byte	0x08
	.zero		1


	//   ....[16]....
        /*0f6c*/ 	.word	0x00000770
        /*0f70*/ 	.word	0x000000ff
        /*0f74*/ 	.word	0x0002d898
        /*0f78*/ 	.short	0x0100
        /*0f7a*/ 	.byte	0x08
	.zero		1


	//   ....[17]....
        /*0f7c*/ 	.word	0x00000780
        /*0f80*/ 	.word	0x000000ff
        /*0f84*/ 	.word	0x0002d8a8
        /*0f88*/ 	.short	0x0100
        /*0f8a*/ 	.byte	0x08
	.zero		1


	//   ....[18]....
        /*0f8c*/ 	.word	0x000008b0
        /*0f90*/ 	.word	0x000000ff
        /*0f94*/ 	.word	0x0002d8b0
        /*0f98*/ 	.short	0x0100
        /*0f9a*/ 	.byte	0x08
	.zero		1


	//   ....[19]....
        /*0f9c*/ 	.word	0x000008c0
        /*0fa0*/ 	.word	0x000000ff
        /*0fa4*/ 	.word	0x0002d8c0
        /*0fa8*/ 	.short	0x0100
        /*0faa*/ 	.byte	0x08
	.zero		1


	//   ....[20]....
        /*0fac*/ 	.word	0x000008d0
        /*0fb0*/ 	.word	0x000000ff
        /*0fb4*/ 	.word	0x0002d8b8
        /*0fb8*/ 	.short	0x0100
        /*0fba*/ 	.byte	0x08
	.zero		1


	//   ....[21]....
        /*0fbc*/ 	.word	0x000008e0
        /*0fc0*/ 	.word	0x000000ff
        /*0fc4*/ 	.word	0x0002d8c8
        /*0fc8*/ 	.short	0x0100
        /*0fca*/ 	.byte	0x08
	.zero		1


	//   ....[22]....
        /*0fcc*/ 	.word	0x00003420
        /*0fd0*/ 	.word	0x00000023
        /*0fd4*/ 	.word	0x0002d890
        /*0fd8*/ 	.short	0x010a
        /*0fda*/ 	.byte	0x3f
	.zero		1


	//   ....[23]....
        /*0fdc*/ 	.word	0x00004ff0
        /*0fe0*/ 	.word	0x00000023
        /*0fe4*/ 	.word	0x0002d890
        /*0fe8*/ 	.short	0x010a
        /*0fea*/ 	.byte	0x3f
	.zero		1


	//   ....[24]....
        /*0fec*/ 	.word	0x00006820
        /*0ff0*/ 	.word	0x00000023
        /*0ff4*/ 	.word	0x0002d890
        /*0ff8*/ 	.short	0x010a
        /*0ffa*/ 	.byte	0x3f
	.zero		1


	//   ....[25]....
        /*0ffc*/ 	.word	0x00006da0
        /*1000*/ 	.word	0x0000000b
        /*1004*/ 	.word	0x00000000
        /*1008*/ 	.short	0x0101
        /*100a*/ 	.byte	0x3f
	.zero		1


	//   ....[26]....
        /*100c*/ 	.word	0x00006de0
        /*1010*/ 	.word	0x00000023
        /*1014*/ 	.word	0x0002d8b0
        /*1018*/ 	.short	0x010a
        /*101a*/ 	.byte	0x3f
	.zero		1


	//   ....[27]....
        /*101c*/ 	.word	0x00007320
        /*1020*/ 	.word	0x00000023
        /*1024*/ 	.word	0x00000000
        /*1028*/ 	.short	0x0101
        /*102a*/ 	.byte	0x3f
	.zero		1


	//   ....[28]....
        /*102c*/ 	.word	0x00007d60
        /*1030*/ 	.word	0x00000002
        /*1034*/ 	.word	0x0002d800
        /*1038*/ 	.short	0x010a
        /*103a*/ 	.byte	0x3f
	.zero		1


	//   ....[29]....
        /*103c*/ 	.word	0x00007db0
        /*1040*/ 	.word	0x00000002
        /*1044*/ 	.word	0x0002d800
        /*1048*/ 	.short	0x010a
        /*104a*/ 	.byte	0x3f
	.zero		1


	//   ....[30]....
        /*104c*/ 	.word	0x00008a10
        /*1050*/ 	.word	0x00000002
        /*1054*/ 	.word	0x0002d800
        /*1058*/ 	.short	0x010a
        /*105a*/ 	.byte	0x3f
	.zero		1


	//   ....[31]....
        /*105c*/ 	.word	0x0000a600
        /*1060*/ 	.word	0x00000002
        /*1064*/ 	.word	0x0002d800
        /*1068*/ 	.short	0x010a
        /*106a*/ 	.byte	0x3f
	.zero		1


	//   ....[32]....
        /*106c*/ 	.word	0x0000bd80
        /*1070*/ 	.word	0x00000008
        /*1074*/ 	.word	0x0002d830
        /*1078*/ 	.short	0x010a
        /*107a*/ 	.byte	0x3f
	.zero		1


	//   ....[33]....
        /*107c*/ 	.word	0x0000be30
        /*1080*/ 	.word	0x00000008
        /*1084*/ 	.word	0x0002d830
        /*1088*/ 	.short	0x010a
        /*108a*/ 	.byte	0x3f
	.zero		1


	//   ....[34]....
        /*108c*/ 	.word	0x0000c420
        /*1090*/ 	.word	0x00000000
        /*1094*/ 	.word	0x00000000
        /*1098*/ 	.short	0x0101
        /*109a*/ 	.byte	0x3f
	.zero		1


	//   ....[35]....
        /*109c*/ 	.word	0x0000f3e0
        /*10a0*/ 	.word	0x00000009
        /*10a4*/ 	.word	0x0002d830
        /*10a8*/ 	.short	0x010a
        /*10aa*/ 	.byte	0x3f
	.zero		1


	//   ....[36]....
        /*10ac*/ 	.word	0x0000f430
        /*10b0*/ 	.word	0x00000009
        /*10b4*/ 	.word	0x0002d830
        /*10b8*/ 	.short	0x010a
        /*10ba*/ 	.byte	0x3f
	.zero		1


	//   ....[37]....
        /*10bc*/ 	.word	0x0000f850
        /*10c0*/ 	.word	0x00000009
        /*10c4*/ 	.word	0x0002d850
        /*10c8*/ 	.short	0x010a
        /*10ca*/ 	.byte	0x3f
	.zero		1


	//   ....[38]....
        /*10cc*/ 	.word	0x0000f890
        /*10d0*/ 	.word	0x00000009
        /*10d4*/ 	.word	0x0002d850
        /*10d8*/ 	.short	0x010a
        /*10da*/ 	.byte	0x3f
	.zero		1


	//   ....[39]....
        /*10dc*/ 	.word	0x0000ff00
        /*10e0*/ 	.word	0x00000008
        /*10e4*/ 	.word	0x00000000
        /*10e8*/ 	.short	0x0101
        /*10ea*/ 	.byte	0x3f
	.zero		1


	//   ....[40]....
        /*10ec*/ 	.word	0x000122a0
        /*10f0*/ 	.word	0x00000012
        /*10f4*/ 	.word	0x00000000
        /*10f8*/ 	.short	0x0101
        /*10fa*/ 	.byte	0x3f
	.zero		1


	//   ....[41]....
        /*10fc*/ 	.word	0x00012cc0
        /*1100*/ 	.word	0x00000003
        /*1104*/ 	.word	0x0002d830
        /*1108*/ 	.short	0x010a
        /*110a*/ 	.byte	0x3f
	.zero		1


	//   ....[42]....
        /*110c*/ 	.word	0x00012d10
        /*1110*/ 	.word	0x00000003
        /*1114*/ 	.word	0x0002d830
        /*1118*/ 	.short	0x010a
        /*111a*/ 	.byte	0x3f
	.zero		1


	//   ....[43]....
        /*111c*/ 	.word	0x00013160
        /*1120*/ 	.word	0x00000003
        /*1124*/ 	.word	0x0002d850
        /*1128*/ 	.short	0x010a
        /*112a*/ 	.byte	0x3f
	.zero		1


	//   ....[44]....
        /*112c*/ 	.word	0x000131a0
        /*1130*/ 	.word	0x00000003
        /*1134*/ 	.word	0x0002d850
        /*1138*/ 	.short	0x010a
        /*113a*/ 	.byte	0x3f
	.zero		1


	//   ....[45]....
        /*113c*/ 	.word	0x00013810
        /*1140*/ 	.word	0x00000000
        /*1144*/ 	.word	0x00000000
        /*1148*/ 	.short	0x0101
        /*114a*/ 	.byte	0x3f
	.zero		1


	//   ....[46]....
        /*114c*/ 	.word	0x000149e0
        /*1150*/ 	.word	0x00000006
        /*1154*/ 	.word	0x00000000
        /*1158*/ 	.short	0x0101
        /*115a*/ 	.byte	0x3f
	.zero		1


	//   ....[47]....
        /*115c*/ 	.word	0x00015170
        /*1160*/ 	.word	0x00000003
        /*1164*/ 	.word	0x0002d830
        /*1168*/ 	.short	0x010a
        /*116a*/ 	.byte	0x3f
	.zero		1


	//   ....[48]....
        /*116c*/ 	.word	0x000151c0
        /*1170*/ 	.word	0x00000003
        /*1174*/ 	.word	0x0002d830
        /*1178*/ 	.short	0x010a
        /*117a*/ 	.byte	0x3f
	.zero		1


	//   ....[49]....
        /*117c*/ 	.word	0x00015610
        /*1180*/ 	.word	0x00000003
        /*1184*/ 	.word	0x0002d850
        /*1188*/ 	.short	0x010a
        /*118a*/ 	.byte	0x3f
	.zero		1


	//   ....[50]....
        /*118c*/ 	.word	0x00015650
        /*1190*/ 	.word	0x00000003
        /*1194*/ 	.word	0x0002d850
        /*1198*/ 	.short	0x010a
        /*119a*/ 	.byte	0x3f
	.zero		1


	//   ....[51]....
        /*119c*/ 	.word	0x00015d70
        /*11a0*/ 	.word	0x00000000
        /*11a4*/ 	.word	0x00000000
        /*11a8*/ 	.short	0x0101
        /*11aa*/ 	.byte	0x3f
	.zero		1


	//   ....[52]....
        /*11ac*/ 	.word	0x00017fc0
        /*11b0*/ 	.word	0x00000008
        /*11b4*/ 	.word	0x00000000
        /*11b8*/ 	.short	0x0101
        /*11ba*/ 	.byte	0x3f
	.zero		1


	//   ....[53]....
        /*11bc*/ 	.word	0x00018660
        /*11c0*/ 	.word	0x0000000b
        /*11c4*/ 	.word	0x0002d850
        /*11c8*/ 	.short	0x010a
        /*11ca*/ 	.byte	0x3f
	.zero		1


	//   ....[54]....
        /*11cc*/ 	.word	0x00018710
        /*11d0*/ 	.word	0x0000000b
        /*11d4*/ 	.word	0x0002d850
        /*11d8*/ 	.short	0x010a
        /*11da*/ 	.byte	0x3f
	.zero		1


	//   ....[55]....
        /*11dc*/ 	.word	0x00018f10
        /*11e0*/ 	.word	0x00000003
        /*11e4*/ 	.word	0x00000000
        /*11e8*/ 	.short	0x0101
        /*11ea*/ 	.byte	0x3f
	.zero		1


	//   ....[56]....
        /*11ec*/ 	.word	0x0001a2f0
        /*11f0*/ 	.word	0x00000000
        /*11f4*/ 	.word	0x00000000
        /*11f8*/ 	.short	0x0101
        /*11fa*/ 	.byte	0x3f
	.zero		1


	//   ....[57]....
        /*11fc*/ 	.word	0x0001c850
        /*1200*/ 	.word	0x00000017
        /*1204*/ 	.word	0x0002d820
        /*1208*/ 	.short	0x010a
        /*120a*/ 	.byte	0x3f
	.zero		1


	//   ....[58]....
        /*120c*/ 	.word	0x0001c910
        /*1210*/ 	.word	0x00000009
        /*1214*/ 	.word	0x0002d8a0
        /*1218*/ 	.short	0x010a
        /*121a*/ 	.byte	0x3f
	.zero		1


	//   ....[59]....
        /*121c*/ 	.word	0x0001cd40
        /*1220*/ 	.word	0x00000009
        /*1224*/ 	.word	0x0002d8c0
        /*1228*/ 	.short	0x010a
        /*122a*/ 	.byte	0x3f
	.zero		1


	//   ....[60]....
        /*122c*/ 	.word	0x0001d2a0
        /*1230*/ 	.word	0x00000008
        /*1234*/ 	.word	0x0002d8a0
        /*1238*/ 	.short	0x010a
        /*123a*/ 	.byte	0x3f
	.zero		1


	//   ....[61]....
        /*123c*/ 	.word	0x0001d6c0
        /*1240*/ 	.word	0x00000008
        /*1244*/ 	.word	0x0002d8c0
        /*1248*/ 	.short	0x010a
        /*124a*/ 	.byte	0x3f
	.zero		1


	//   ....[62]....
        /*124c*/ 	.word	0x0001ea60
        /*1250*/ 	.word	0x00000000
        /*1254*/ 	.word	0x0002d840
        /*1258*/ 	.short	0x010a
        /*125a*/ 	.byte	0x3f
	.zero		1


	//   ....[63]....
        /*125c*/ 	.word	0x0001efe0
        /*1260*/ 	.word	0x00000000
        /*1264*/ 	.word	0x0002d830
        /*1268*/ 	.short	0x0107
        /*126a*/ 	.byte	0x3f
	.zero		1


	//   ....[64]....
        /*126c*/ 	.word	0x0001f0b0
        /*1270*/ 	.word	0x00000000
        /*1274*/ 	.word	0x0002d830
        /*1278*/ 	.short	0x0101
        /*127a*/ 	.byte	0x3f
	.zero		1


	//   ....[65]....
        /*127c*/ 	.word	0x0001fcd0
        /*1280*/ 	.word	0x00000017
        /*1284*/ 	.word	0x0002d800
        /*1288*/ 	.short	0x0107
        /*128a*/ 	.byte	0x3f
	.zero		1


	//   ....[66]....
        /*128c*/ 	.word	0x0001fdc0
        /*1290*/ 	.word	0x00000017
        /*1294*/ 	.word	0x0002d800
        /*1298*/ 	.short	0x0101
        /*129a*/ 	.byte	0x3f
	.zero		1


	//   ....[67]....
        /*129c*/ 	.word	0x0001fde0
        /*12a0*/ 	.word	0x00000017
        /*12a4*/ 	.word	0x0002d820
        /*12a8*/ 	.short	0x010a
        /*12aa*/ 	.byte	0x3f
	.zero		1


	//   ....[68]....
        /*12ac*/ 	.word	0x00020200
        /*12b0*/ 	.word	0x00000005
        /*12b4*/ 	.word	0x0002d840
        /*12b8*/ 	.short	0x010a
        /*12ba*/ 	.byte	0x3f
	.zero		1


	//   ....[69]....
        /*12bc*/ 	.word	0x00020640
        /*12c0*/ 	.word	0x00000005
        /*12c4*/ 	.word	0x0002d830
        /*12c8*/ 	.short	0x0107
        /*12ca*/ 	.byte	0x3f
	.zero		1


	//   ....[70]....
        /*12cc*/ 	.word	0x00020700
        /*12d0*/ 	.word	0x00000005
        /*12d4*/ 	.word	0x0002d830
        /*12d8*/ 	.short	0x0101
        /*12da*/ 	.byte	0x3f
	.zero		1


	//   ....[71]....
        /*12dc*/ 	.word	0x00020760
        /*12e0*/ 	.word	0x00000005
        /*12e4*/ 	.word	0x0002d860
        /*12e8*/ 	.short	0x010a
        /*12ea*/ 	.byte	0x3f
	.zero		1


	//   ....[72]....
        /*12ec*/ 	.word	0x00020c40
        /*12f0*/ 	.word	0x00000005
        /*12f4*/ 	.word	0x0002d850
        /*12f8*/ 	.short	0x0107
        /*12fa*/ 	.byte	0x3f
	.zero		1


	//   ....[73]....
        /*12fc*/ 	.word	0x00020d30
        /*1300*/ 	.word	0x00000005
        /*1304*/ 	.word	0x0002d850
        /*1308*/ 	.short	0x0101
        /*130a*/ 	.byte	0x3f
	.zero		1


	//   ....[74]....
        /*130c*/ 	.word	0x00020f60
        /*1310*/ 	.word	0x00000000
        /*1314*/ 	.word	0x0002d860
        /*1318*/ 	.short	0x010a
        /*131a*/ 	.byte	0x3f
	.zero		1


	//   ....[75]....
        /*131c*/ 	.word	0x00021390
        /*1320*/ 	.word	0x00000000
        /*1324*/ 	.word	0x0002d850
        /*1328*/ 	.short	0x0107
        /*132a*/ 	.byte	0x3f
	.zero		1


	//   ....[76]....
        /*132c*/ 	.word	0x00021470
        /*1330*/ 	.word	0x00000000
        /*1334*/ 	.word	0x0002d850
        /*1338*/ 	.short	0x0101
        /*133a*/ 	.byte	0x3f
	.zero		1


	//   ....[77]....
        /*133c*/ 	.word	0x000221a0
        /*1340*/ 	.word	0x00000005
        /*1344*/ 	.word	0x0002d820
        /*1348*/ 	.short	0x010a
        /*134a*/ 	.byte	0x3f
	.zero		1


	//   ....[78]....
        /*134c*/ 	.word	0x00022340
        /*1350*/ 	.word	0x00000003
        /*1354*/ 	.word	0x0002d840
        /*1358*/ 	.short	0x010a
        /*135a*/ 	.byte	0x3f
	.zero		1


	//   ....[79]....
        /*135c*/ 	.word	0x000223d0
        /*1360*/ 	.word	0x00000019
        /*1364*/ 	.word	0x0002d840
        /*1368*/ 	.short	0x010a
        /*136a*/ 	.byte	0x3f
	.zero		1


	//   ....[80]....
        /*136c*/ 	.word	0x00022410
        /*1370*/ 	.word	0x00000003
        /*1374*/ 	.word	0x0002d860
        /*1378*/ 	.short	0x010a
        /*137a*/ 	.byte	0x3f
	.zero		1


	//   ....[81]....
        /*137c*/ 	.word	0x00022450
        /*1380*/ 	.word	0x00000019
        /*1384*/ 	.word	0x0002d860
        /*1388*/ 	.short	0x010a
        /*138a*/ 	.byte	0x3f
	.zero		1


	//   ....[82]....
        /*138c*/ 	.word	0x000224b0
        /*1390*/ 	.word	0x00000023
        /*1394*/ 	.word	0x0002d890
        /*1398*/ 	.short	0x010a
        /*139a*/ 	.byte	0x3f
	.zero		1


	//   ....[83]....
        /*139c*/ 	.word	0x00022630
        /*13a0*/ 	.word	0x00000023
        /*13a4*/ 	.word	0x0002d890
        /*13a8*/ 	.short	0x010a
        /*13aa*/ 	.byte	0x3f
	.zero		1


	//   ....[84]....
        /*13ac*/ 	.word	0x000227b0
        /*13b0*/ 	.word	0x00000023
        /*13b4*/ 	.word	0x0002d890
        /*13b8*/ 	.short	0x010a
        /*13ba*/ 	.byte	0x3f
	.zero		1


	//   ....[85]....
        /*13bc*/ 	.word	0x00022920
        /*13c0*/ 	.word	0x00000023
        /*13c4*/ 	.word	0x0002d8b0
        /*13c8*/ 	.short	0x010a
        /*13ca*/ 	.byte	0x3f
	.zero		1


	//   ....[86]....
        /*13cc*/ 	.word	0x00022c20
        /*13d0*/ 	.word	0x00000002
        /*13d4*/ 	.word	0x0002d800
        /*13d8*/ 	.short	0x010a
        /*13da*/ 	.byte	0x3f
	.zero		1


	//   ....[87]....
        /*13dc*/ 	.word	0x00022e30
        /*13e0*/ 	.word	0x00000002
        /*13e4*/ 	.word	0x0002d800
        /*13e8*/ 	.short	0x010a
        /*13ea*/ 	.byte	0x3f
	.zero		1


	//   ....[88]....
        /*13ec*/ 	.word	0x00022e80
        /*13f0*/ 	.word	0x00000008
        /*13f4*/ 	.word	0x0002d830
        /*13f8*/ 	.short	0x010a
        /*13fa*/ 	.byte	0x3f
	.zero		1


	//   ....[89]....
        /*13fc*/ 	.word	0x00022ed0
        /*1400*/ 	.word	0x00000009
        /*1404*/ 	.word	0x0002d830
        /*1408*/ 	.short	0x010a
        /*140a*/ 	.byte	0x3f
	.zero		1


	//   ....[90]....
        /*140c*/ 	.word	0x00022f20
        /*1410*/ 	.word	0x00000009
        /*1414*/ 	.word	0x0002d850
        /*1418*/ 	.short	0x010a
        /*141a*/ 	.byte	0x3f
	.zero		1


	//   ....[91]....
        /*141c*/ 	.word	0x00022f70
        /*1420*/ 	.word	0x00000003
        /*1424*/ 	.word	0x0002d830
        /*1428*/ 	.short	0x010a
        /*142a*/ 	.byte	0x3f
	.zero		1


	//   ....[92]....
        /*142c*/ 	.word	0x00022fc0
        /*1430*/ 	.word	0x00000003
        /*1434*/ 	.word	0x0002d850
        /*1438*/ 	.short	0x010a
        /*143a*/ 	.byte	0x3f
	.zero		1


	//   ....[93]....
        /*143c*/ 	.word	0x00023010
        /*1440*/ 	.word	0x00000003
        /*1444*/ 	.word	0x0002d830
        /*1448*/ 	.short	0x010a
        /*144a*/ 	.byte	0x3f
	.zero		1


	//   ....[94]....
        /*144c*/ 	.word	0x00023060
        /*1450*/ 	.word	0x00000003
        /*1454*/ 	.word	0x0002d850
        /*1458*/ 	.short	0x010a
        /*145a*/ 	.byte	0x3f
	.zero		1


	//   ....[95]....
        /*145c*/ 	.word	0x000230b0
        /*1460*/ 	.word	0x0000000b
        /*1464*/ 	.word	0x0002d850
        /*1468*/ 	.short	0x010a
        /*146a*/ 	.byte	0x3f
	.zero		1


	//   ....[96]....
        /*146c*/ 	.word	0x00023440
        /*1470*/ 	.word	0x00000017
        /*1474*/ 	.word	0x0002d820
        /*1478*/ 	.short	0x010a
        /*147a*/ 	.byte	0x3f
	.zero		1


	//   ....[97]....
        /*147c*/ 	.word	0x00023490
        /*1480*/ 	.word	0x00000009
        /*1484*/ 	.word	0x0002d8a0
        /*1488*/ 	.short	0x010a
        /*148a*/ 	.byte	0x3f
	.zero		1


	//   ....[98]....
        /*148c*/ 	.word	0x000234e0
        /*1490*/ 	.word	0x00000009
        /*1494*/ 	.word	0x0002d8c0
        /*1498*/ 	.short	0x010a
        /*149a*/ 	.byte	0x3f
	.zero		1


	//   ....[99]....
        /*149c*/ 	.word	0x00023530
        /*14a0*/ 	.word	0x00000008
        /*14a4*/ 	.word	0x0002d8a0
        /*14a8*/ 	.short	0x010a
        /*14aa*/ 	.byte	0x3f
	.zero		1


	//   ....[100]....
        /*14ac*/ 	.word	0x00023580
        /*14b0*/ 	.word	0x00000008
        /*14b4*/ 	.word	0x0002d8c0
        /*14b8*/ 	.short	0x010a
        /*14ba*/ 	.byte	0x3f
	.zero		1


	//   ....[101]....
        /*14bc*/ 	.word	0x000236a0
        /*14c0*/ 	.word	0x00000000
        /*14c4*/ 	.word	0x0002d840
        /*14c8*/ 	.short	0x010a
        /*14ca*/ 	.byte	0x3f
	.zero		1


	//   ....[102]....
        /*14cc*/ 	.word	0x000244e0
        /*14d0*/ 	.word	0x00000017
        /*14d4*/ 	.word	0x0002d820
        /*14d8*/ 	.short	0x010a
        /*14da*/ 	.byte	0x3f
	.zero		1


	//   ....[103]....
        /*14dc*/ 	.word	0x00024530
        /*14e0*/ 	.word	0x00000005
        /*14e4*/ 	.word	0x0002d840
        /*14e8*/ 	.short	0x010a
        /*14ea*/ 	.byte	0x3f
	.zero		1


	//   ....[104]....
        /*14ec*/ 	.word	0x00024ad0
        /*14f0*/ 	.word	0x00000005
        /*14f4*/ 	.word	0x0002d860
        /*14f8*/ 	.short	0x010a
        /*14fa*/ 	.byte	0x3f
	.zero		1


	//   ....[105]....
        /*14fc*/ 	.word	0x000250b0
        /*1500*/ 	.word	0x00000000
        /*1504*/ 	.word	0x0002d860
        /*1508*/ 	.short	0x010a
        /*150a*/ 	.byte	0x3f
	.zero		1


	//   ....[106]....
        /*150c*/ 	.word	0x00026000
        /*1510*/ 	.word	0x00000005
        /*1514*/ 	.word	0x0002d820
        /*1518*/ 	.short	0x010a
        /*151a*/ 	.byte	0x3f
	.zero		1


	//   ....[107]....
        /*151c*/ 	.word	0x000261a0
        /*1520*/ 	.word	0x00000003
        /*1524*/ 	.word	0x0002d840
        /*1528*/ 	.short	0x010a
        /*152a*/ 	.byte	0x3f
	.zero		1


	//   ....[108]....
        /*152c*/ 	.word	0x000261f0
        /*1530*/ 	.word	0x00000019
        /*1534*/ 	.word	0x0002d840
        /*1538*/ 	.short	0x010a
        /*153a*/ 	.byte	0x3f
	.zero		1


	//   ....[109]....
        /*153c*/ 	.word	0x00026240
        /*1540*/ 	.word	0x00000003
        /*1544*/ 	.word	0x0002d860
        /*1548*/ 	.short	0x010a
        /*154a*/ 	.byte	0x3f
	.zero		1


	//----- nvinfo : EIATTR_NUM_MBARRIERS
	.align		4
.L_237:
        /*154c*/ 	.byte	0x03, 0x38
        /*154e*/ 	.short	0x0016


	//----- nvinfo : EIATTR_EXIT_INSTR_OFFSETS
	.align		4
        /*1550*/ 	.byte	0x04, 0x1c
        /*1552*/ 	.short	(.L_239 - .L_238)


	//   ....[0]....
.L_238:
        /*1554*/ 	.word	0x000224a0


	//----- nvinfo : EIATTR_MAX_THREADS
	.align		4
.L_239:
        /*1558*/ 	.byte	0x04, 0x05
        /*155a*/ 	.short	(.L_241 - .L_240)
.L_240:
        /*155c*/ 	.word	0x00000200
        /*1560*/ 	.word	0x00000001
        /*1564*/ 	.word	0x00000001


	//----- nvinfo : EIATTR_CRS_STACK_SIZE
	.align		4
.L_241:
        /*1568*/ 	.byte	0x04, 0x1e
        /*156a*/ 	.short	(.L_243 - .L_242)
.L_242:
        /*156c*/ 	.word	0x00000000


	//----- nvinfo : EIATTR_CBANK_PARAM_SIZE
	.align		4
.L_243:
        /*1570*/ 	.byte	0x03, 0x19
        /*1572*/ 	.short	0x0af0


	//----- nvinfo : EIATTR_PARAM_CBANK
	.align		4
        /*1574*/ 	.byte	0x04, 0x0a
        /*1576*/ 	.short	(.L_245 - .L_244)
	.align		4
.L_244:
        /*1578*/ 	.word	index@(.nv.constant0._ZN7cutlass13device_kernelIN5flash11enable_sm90INS1_16FlashAttnFwdSm90INS1_25CollectiveMainloopFwdSm90ILi2EN4cute5tupleIJNS5_1CILi1EEES8_S8_EEENS6_IJNS7_ILi192EEENS7_ILi128EEENS7_ILi96EEEEEELi96ENS_6half_tEfNS_4arch4Sm90ELb0ELb1ELb0ELb1ELb1ELb1ELb0ELb0ELb1ELb1ELb0ELb0EEENS1_21CollectiveEpilogueFwdINS6_IJSA_SC_SB_EEES9_SE_SG_Li384ELb1ELb1ELb0ELb0EEENS1_36VarlenDynamicPersistentTileSchedulerILi192ELi128ELi384ELi128ELb0ELb1ELb1ELb1ELb0ELb1EEEEEEEEEvNT_6ParamsE)
        /*157c*/ 	.short	0x0210
        /*157e*/ 	.short	0x0af0


	//----- nvinfo : EIATTR_SW_WAR
	.align		4
.L_245:
        /*1580*/ 	.byte	0x04, 0x36
        /*1582*/ 	.short	(.L_247 - .L_246)
.L_246:
        /*1584*/ 	.word	0x00000008
.L_247:


//--------------------- .nv.info._ZN7cutlass13device_kernelIN5flash11enable_sm90INS1_16FlashAttnFwdSm90INS1_25CollectiveMainloopFwdSm90ILi2EN4cute5tupleIJNS5_1CILi1EEES8_S8_EEENS6_IJNS7_ILi192EEENS7_ILi128EEENS7_ILi96EEEEEELi96ENS_6half_tEfNS_4arch4Sm90ELb1ELb0ELb0ELb0ELb1ELb0ELb0ELb0ELb1ELb1ELb0ELb0EEENS1_21CollectiveEpilogueFwdINS6_IJSA_SC_SB_EEES9_SE_SG_Li384ELb0ELb1ELb0ELb0EEENS1_30DynamicPersistentTileSchedulerILi384ELi128ELb0ELb1ELb1EEEEEEEEEvNT_6ParamsE --------------------------
	.section	.nv.info._ZN7cutlass13device_kernelIN5flash11enable_sm90INS1_16FlashAttnFwdSm90INS1_25CollectiveMainloopFwdSm90ILi2EN4cute5tupleIJNS5_1CILi1EEES8_S8_EEENS6_IJNS7_ILi192EEENS7_ILi128EEENS7_ILi96EEEEEELi96ENS_6half_tEfNS_4arch4Sm90ELb1ELb0ELb0ELb0ELb1ELb0ELb0ELb0ELb1ELb1ELb0ELb0EEENS1_21CollectiveEpilogueFwdINS6_IJSA_SC_SB_EEES9_SE_SG_Li384ELb0ELb1ELb0ELb0EEENS1_30DynamicPersistentTileSchedulerILi384ELi128ELb0ELb1ELb1EEEEEEEEEvNT_6ParamsE,"",@"SHT_CUDA_INFO"
	.sectionflags	@""
	.align	4


	//----- nvinfo : EIATTR_CUDA_API_VERSION
	.align		4
        /*0000*/ 	.byte	0x04, 0x37
        /*0002*/ 	.short	(.L_249 - .L_248)
.L_248:
        /*0004*/ 	.word	0x00000082


	//----- nvinfo : EIATTR_KPARAM_INFO
	.align		4
.L_249:
        /*0008*/ 	.byte	0x04, 0x17
        /*000a*/ 	.short	(.L_251 - .L_250)
.L_250:
        /*000c*/ 	.word	0x00000000
        /*0010*/ 	.short	0x0000
        /*0012*/ 	.short	0x0070
        /*0014*/ 	.byte	0x00, 0xf0, 0x01, 0x2a


	//----- nvinfo : EIATTR_SPARSE_MMA_MASK
	.align		4
.L_251:
        /*0018*/ 	.byte	0x03, 0x50
        /*001a*/ 	.short	0x0000


	//----- nvinfo : EIATTR_MAXREG_COUNT
	.align		4
        /*001c*/ 	.byte	0x03, 0x1b
        /*001e*/ 	.short	0x0080


	//----- nvinfo : EIATTR_NUM_BARRIERS
	.align		4
        /*0020*/ 	.byte	0x02, 0x4c
        /*0022*/ 	.byte	0x10
	.zero		1


	//----- nvinfo : EIATTR_EXTERNS
	.align		4
        /*0024*/ 	.byte	0x04, 0x0f
        /*0026*/ 	.short	(.L_253 - .L_252)


	//   ....[0]....
	.align		4
.L_252:
        /*0028*/ 	.word	index@(__assertfail)


	//----- nvinfo : EIATTR_ANNOTATIONS
	.align		4
.L_253:
        /*002c*/ 	.byte	0x04, 0x55
        /*002e*/ 	.short	(.L_255 - .L_254)


	//   ....[0]....
.L_254:
        /* <DEDUP_REMOVED lines=12> */


	//----- nvinfo : EIATTR_MERCURY_ISA_VERSION
	.align		4
.L_255:
        /*00d8*/ 	.byte	0x03, 0x5f
        /*00da*/ 	.short	0x0101


	//----- nvinfo : EIATTR_INT_WARP_WIDE_INSTR_OFFSETS
	.align		4
        /*00dc*/ 	.byte	0x04, 0x31
        /*00de*/ 	.short	(.L_257 - .L_256)


	//   ....[0]....
.L_256:
        /*00e0*/ 	.word	0x000000c0


	//   ....[1]....
        /*00e4*/ 	.word	0x000000d0


	//   ....[2]....
        /*00e8*/ 	.word	0x00000170


	//   ....[3]....
        /*00ec*/ 	.word	0x0000b280


	//   ....[4]....
        /*00f0*/ 	.word	0x0000b310


	//   ....[5]....
        /*00f4*/ 	.word	0x0000dec0


	//   ....[6]....
        /*00f8*/ 	.word	0x0000df50


	//----- nvinfo : EIATTR_COOP_GROUP_MASK_REGIDS
	.align		4
.L_257:
        /*00fc*/ 	.byte	0x04, 0x29
        /*00fe*/ 	.short	(.L_259 - .L_258)


	//   ....[0]....
.L_258:
        /*0100*/ 	.word	0xffffffff


	//   ....[1]....
        /*0104*/ 	.word	0xffffffff


	//   ....[2]....
        /*0108*/ 	.word	0xffffffff


	//   ....[3]....
        /*010c*/ 	.word	0xffffffff


	//   ....[4]....
        /*0110*/ 	.word	0xffffffff


	//   ....[5]....
        /*0114*/ 	.word	0xffffffff


	//   ....[6]....
        /*0118*/ 	.word	0xffffffff


	//   ....[7]....
        /*011c*/ 	.word	0xffffffff


	//   ....[8]....
        /*0120*/ 	.word	0xffffffff


	//   ....[9]....
        /*0124*/ 	.word	0xffffffff


	//   ....[10]....
        /*0128*/ 	.word	0xffffffff


	//   ....[11]....
        /*012c*/ 	.word	0xffffffff


	//   ....[12]....
        /*0130*/ 	.word	0xffffffff


	//   ....[13]....
        /*0134*/ 	.word	0xffffffff


	//   ....[14]....
        /*0138*/ 	.word	0xffffffff


	//   ....[15]....
        /*013c*/ 	.word	0xffffffff


	//   ....[16]....
        /*0140*/ 	.word	0xffffffff


	//   ....[17]....
        /*0144*/ 	.word	0xffffffff


	//   ....[18]....
        /*0148*/ 	.word	0xffffffff


	//   ....[19]....
        /*014c*/ 	.word	0xffffffff


	//   ....[20]....
        /*0150*/ 	.word	0xffffffff


	//   ....[21]....
        /*0154*/ 	.word	0xffffffff


	//   ....[22]....
        /*0158*/ 	.word	0xffffffff


	//   ....[23]....
        /*015c*/ 	.word	0xffffffff


	//   ....[24]....
        /*0160*/ 	.word	0xffffffff


	//   ....[25]....
        /*0164*/ 	.word	0xffffffff


	//   ....[26]....
        /*0168*/ 	.word	0xffffffff


	//   ....[27]....
        /*016c*/ 	.word	0xffffffff


	//   ....[28]....
        /*0170*/ 	.word	0xffffffff


	//   ....[29]....
        /*0174*/ 	.word	0xffffffff


	//   ....[30]....
        /*0178*/ 	.word	0xffffffff


	//   ....[31]....
        /*017c*/ 	.word	0xffffffff


	//   ....[32]....
        /*0180*/ 	.word	0xffffffff


	//   ....[33]....
        /*0184*/ 	.word	0xffffffff


	//   ....[34]....
        /*0188*/ 	.word	0xffffffff


	//   ....[35]....
        /*018c*/ 	.word	0xffffffff


	//   ....[36]....
        /*0190*/ 	.word	0xffffffff


	//   ....[37]....
        /*0194*/ 	.word	0xffffffff


	//   ....[38]....
        /*0198*/ 	.word	0xffffffff


	//   ....[39]....
        /*019c*/ 	.word	0xffffffff


	//   ....[40]....
        /*01a0*/ 	.word	0xffffffff


	//   ....[41]....
        /*01a4*/ 	.word	0xffffffff


	//   ....[42]....
        /*01a8*/ 	.word	0xffffffff


	//   ....[43]....
        /*01ac*/ 	.word	0xffffffff


	//   ....[44]....
        /*01b0*/ 	.word	0xffffffff


	//   ....[45]....
        /*01b4*/ 	.word	0xffffffff


	//   ....[46]....
        /*01b8*/ 	.word	0xffffffff


	//   ....[47]....
        /*01bc*/ 	.word	0xffffffff


	//   ....[48]....
        /*01c0*/ 	.word	0xffffffff


	//   ....[49]....
        /*01c4*/ 	.word	0xffffffff


	//   ....[50]....
        /*01c8*/ 	.word	0xffffffff


	//   ....[51]....
        /*01cc*/ 	.word	0xffffffff


	//   ....[52]....
        /*01d0*/ 	.word	0xffffffff


	//   ....[53]....
        /*01d4*/ 	.word	0xffffffff


	//   ....[54]....
        /*01d8*/ 	.word	0xffffffff


	//   ....[55]....
        /*01dc*/ 	.word	0xffffffff


	//   ....[56]....
        /*01e0*/ 	.word	0xffffffff


	//   ....[57]....
        /*01e4*/ 	.word	0xffffffff


	//   ....[58]....
        /*01e8*/ 	.word	0xffffffff


	//   ....[59]....
        /*01ec*/ 	.word	0xffffffff


	//   ....[60]....
        /*01f0*/ 	.word	0xffffffff


	//   ....[61]....
        /*01f4*/ 	.word	0xffffffff


	//   ....[62]....
        /*01f8*/ 	.word	0xffffffff


	//   ....[63]....
        /*01fc*/ 	.word	0xffffffff


	//   ....[64]....
        /*0200*/ 	.word	0xffffffff


	//   ....[65]....
        /*0204*/ 	.word	0xffffffff


	//   ....[66]....
        /*0208*/ 	.word	0xffffffff


	//   ....[67]....
        /*020c*/ 	.word	0xffffffff


	//   ....[68]....
        /*0210*/ 	.word	0xffffffff


	//   ....[69]....
        /*0214*/ 	.word	0xffffffff


	//   ....[70]....
        /*0218*/ 	.word	0xffffffff


	//   ....[71]....
        /*021c*/ 	.word	0xffffffff


	//   ....[72]....
        /*0220*/ 	.word	0xffffffff


	//   ....[73]....
        /*0224*/ 	.word	0xffffffff


	//   ....[74]....
        /*0228*/ 	.word	0xffffffff


	//   ....[75]....
        /*022c*/ 	.word	0xffffffff


	//   ....[76]....
        /*0230*/ 	.word	0xffffffff


	//   ....[77]....
        /*0234*/ 	.word	0xffffffff


	//   ....[78]....
        /*0238*/ 	.word	0xffffffff


	//   ....[79]....
        /*023c*/ 	.word	0xffffffff


	//   ....[80]....
        /*0240*/ 	.word	0xffffffff


	//   ....[81]....
        /*0244*/ 	.word	0xffffffff


	//   ....[82]....
        /*0248*/ 	.word	0xffffffff


	//   ....[83]....
        /*024c*/ 	.word	0xffffffff


	//   ....[84]....
        /*0250*/ 	.word	0xffffffff


	//   ....[85]....
        /*0254*/ 	.word	0xffffffff


	//   ....[86]....
        /*0258*/ 	.word	0xffffffff


	//   ....[87]....
        /*025c*/ 	.word	0xffffffff


	//   ....[88]....
        /*0260*/ 	.word	0xffffffff


	//   ....[89]....
        /*0264*/ 	.word	0x0500000f


	//   ....[90]....
        /*0268*/ 	.word	0x0500000f


	//   ....[91]....
        /*026c*/ 	.word	0x0500000f


	//   ....[92]....
        /*0270*/ 	.word	0x0500000f


	//   ....[93]....
        /*0274*/ 	.word	0x0500000f


	//   ....[94]....
        /*0278*/ 	.word	0x0500000f


	//   ....[95]....
        /*027c*/ 	.word	0x0500000f


	//   ....[96]....
        /*0280*/ 	.word	0x0500000f


	//   ....[97]....
        /*0284*/ 	.word	0x0500000f


	//   ....[98]....
        /*0288*/ 	.word	0x0500000f


	//   ....[99]....
        /*028c*/ 	.word	0x0500000f


	//   ....[100]....
        /*0290*/ 	.word	0x0500000f


	//   ....[101]....
        /*0294*/ 	.word	0x0500000f


	//   ....[102]....
        /*0298*/ 	.word	0x0500000f


	//   ....[103]....
        /*029c*/ 	.word	0x0500000f


	//   ....[104]....
        /*02a0*/ 	.word	0x0500000f


	//   ....[105]....
        /*02a4*/ 	.word	0x0500000f


	//   ....[106]....
        /*02a8*/ 	.word	0x0500000f


	//   ....[107]....
        /*02ac*/ 	.word	0x0500000f


	//   ....[108]....
        /*02b0*/ 	.word	0x0500000f


	//   ....[109]....
        /*02b4*/ 	.word	0x0500000f


	//   ....[110]....
        /*02b8*/ 	.word	0x0500000f


	//   ....[111]....
        /*02bc*/ 	.word	0x0500000f


	//   ....[112]....
        /*02c0*/ 	.word	0x0500000f


	//   ....[113]....
        /*02c4*/ 	.word	0x0500000f


	//   ....[114]....
        /*02c8*/ 	.word	0x0500000f


	//   ....[115]....
        /*02cc*/ 	.word	0x0500000f


	//   ....[116]....
        /*02d0*/ 	.word	0x0500000f


	//   ....[117]....
        /*02d4*/ 	.word	0x0500000f


	//   ....[118]....
        /*02d8*/ 	.word	0x0500000f


	//   ....[119]....
        /*02dc*/ 	.word	0x0500000f


	//   ....[120]....
        /*02e0*/ 	.word	0x0500000f


	//   ....[121]....
        /*02e4*/ 	.word	0x0500000f


	//   ....[122]....
        /*02e8*/ 	.word	0x0500000f


	//   ....[123]....
        /*02ec*/ 	.word	0x0500000f


	//   ....[124]....
        /*02f0*/ 	.word	0x0500000f


	//   ....[125]....
        /*02f4*/ 	.word	0x0500000f


	//   ....[126]....
        /*02f8*/ 	.word	0x0500000f


	//   ....[127]....
        /*02fc*/ 	.word	0x0500000f


	//   ....[128]....
        /*0300*/ 	.word	0x0500000f


	//   ....[129]....
        /*0304*/ 	.word	0x0500000f


	//   ....[130]....
        /*0308*/ 	.word	0x0500000f


	//   ....[131]....
        /*030c*/ 	.word	0x0500000f


	//   ....[132]....
        /*0310*/ 	.word	0x0500000f


	//   ....[133]....
        /*0314*/ 	.word	0x0500000f


	//   ....[134]....
        /*0318*/ 	.word	0x0500000f


	//   ....[135]....
        /*031c*/ 	.word	0x0500000f


	//----- nvinfo : EIATTR_COOP_GROUP_INSTR_OFFSETS
	.align		4
.L_259:
        /*0320*/ 	.byte	0x04, 0x28
        /*0322*/ 	.short	(.L_261 - .L_260)


	//   ....[0]....
.L_260:
        /*0324*/ 	.word	0x00000080


	//   ....[1]....
        /*0328*/ 	.word	0x00000090


	//   ....[2]....
        /*032c*/ 	.word	0x000002d0


	//   ....[3]....
        /*0330*/ 	.word	0x00000430


	//   ....[4]....
        /*0334*/ 	.word	0x00000550


	//   ....[5]....
        /*0338*/ 	.word	0x000006b0


	//   ....[6]....
        /*033c*/ 	.word	0x000014e0


	//   ....[7]....
        /*0340*/ 	.word	0x00001d10


	//   ....[8]....
        /*0344*/ 	.word	0x00001d50


	//   ....[9]....
        /*0348*/ 	.word	0x00002570


	//   ....[10]....
        /*034c*/ 	.word	0x00002640


	//   ....[11]....
        /*0350*/ 	.word	0x00002e90


	//   ....[12]....
        /*0354*/ 	.word	0x00002f00


	//   ....[13]....
        /*0358*/ 	.word	0x00003ae0


	//   ....[14]....
        /*035c*/ 	.word	0x000044d0


	//   ....[15]....
        /*0360*/ 	.word	0x00004520


	//   ....[16]....
        /*0364*/ 	.word	0x00004b90


	//   ....[17]....
        /*0368*/ 	.word	0x00004c90


	//   ....[18]....
        /*036c*/ 	.word	0x00005480


	//   ....[19]....
        /*0370*/ 	.word	0x00005520


	//   ....[20]....
        /*0374*/ 	.word	0x00006590


	//   ....[21]....
        /*0378*/ 	.word	0x00007310


	//   ....[22]....
        /*037c*/ 	.word	0x00007320


	//   ....[23]....
        /*0380*/ 	.word	0x00007350


	//   ....[24]....
        /*0384*/ 	.word	0x00007360


	//   ....[25]....
        /*0388*/ 	.word	0x000086c0


	//   ....[26]....
        /*038c*/ 	.word	0x000087d0


	//   ....[27]....
        /*0390*/ 	.word	0x00008830


	//   ....[28]....
        /*0394*/ 	.word	0x00008900


	//   ....[29]....
        /*0398*/ 	.word	0x00008930


	//   ....[30]....
        /*039c*/ 	.word	0x00009870


	//   ....[31]....
        /*03a0*/ 	.word	0x000098a0


	//   ....[32]....
        /*03a4*/ 	.word	0x000098d0


	//   ....[33]....
        /*03a8*/ 	.word	0x00009900


	//   ....[34]....
        /*03ac*/ 	.word	0x00009e10


	//   ....[35]....
        /*03b0*/ 	.word	0x00009e30


	//   ....[36]....
        /*03b4*/ 	.word	0x00009f40


	//   ....[37]....
        /*03b8*/ 	.word	0x00009f60


	//   ....[38]....
        /*03bc*/ 	.word	0x0000a600


	//   ....[39]....
        /*03c0*/ 	.word	0x0000a610


	//   ....[40]....
        /*03c4*/ 	.word	0x0000a710


	//   ....[41]....
        /*03c8*/ 	.word	0x0000a730


	//   ....[42]....
        /*03cc*/ 	.word	0x0000a8f0


	//   ....[43]....
        /*03d0*/ 	.word	0x0000beb0


	//   ....[44]....
        /*03d4*/ 	.word	0x0000bed0


	//   ....[45]....
        /*03d8*/ 	.word	0x0000bee0


	//   ....[46]....
        /*03dc*/ 	.word	0x0000bf80


	//   ....[47]....
        /*03e0*/ 	.word	0x0000bfa0


	//   ....[48]....
        /*03e4*/ 	.word	0x0000c040


	//   ....[49]....
        /*03e8*/ 	.word	0x0000c060


	//   ....[50]....
        /*03ec*/ 	.word	0x0000c070


	//   ....[51]....
        /*03f0*/ 	.word	0x0000c920


	//   ....[52]....
        /*03f4*/ 	.word	0x0000c940


	//   ....[53]....
        /*03f8*/ 	.word	0x0000c960


	//   ....[54]....
        /*03fc*/ 	.word	0x0000ca30


	//   ....[55]....
        /*0400*/ 	.word	0x0000ca40


	//   ....[56]....
        /*0404*/ 	.word	0x0000cae0


	//   ....[57]....
        /*0408*/ 	.word	0x0000caf0


	//   ....[58]....
        /*040c*/ 	.word	0x0000cb00


	//   ....[59]....
        /*0410*/ 	.word	0x0000cb10


	//   ....[60]....
        /*0414*/ 	.word	0x0000cbd0


	//   ....[61]....
        /*0418*/ 	.word	0x0000cbf0


	//   ....[62]....
        /*041c*/ 	.word	0x0000cc50


	//   ....[63]....
        /*0420*/ 	.word	0x0000d490


	//   ....[64]....
        /*0424*/ 	.word	0x0000d4a0


	//   ....[65]....
        /*0428*/ 	.word	0x0000d4c0


	//   ....[66]....
        /*042c*/ 	.word	0x0000d540


	//   ....[67]....
        /*0430*/ 	.word	0x0000d550


	//   ....[68]....
        /*0434*/ 	.word	0x0000d5b0


	//   ....[69]....
        /*0438*/ 	.word	0x0000d5e0


	//   ....[70]....
        /*043c*/ 	.word	0x0000d620


	//   ....[71]....
        /*0440*/ 	.word	0x0000d920


	//   ....[72]....
        /*0444*/ 	.word	0x0000d940


	//   ....[73]....
        /*0448*/ 	.word	0x0000d9e0


	//   ....[74]....
        /*044c*/ 	.word	0x0000d9f0


	//   ....[75]....
        /*0450*/ 	.word	0x0000da80


	//   ....[76]....
        /*0454*/ 	.word	0x0000da90


	//   ....[77]....
        /*0458*/ 	.word	0x0000daa0


	//   ....[78]....
        /*045c*/ 	.word	0x0000db30


	//   ....[79]....
        /*0460*/ 	.word	0x0000e150


	//   ....[80]....
        /*0464*/ 	.word	0x0000e160


	//   ....[81]....
        /*0468*/ 	.word	0x0000e1b0


	//   ....[82]....
        /*046c*/ 	.word	0x0000e1f0


	//   ....[83]....
        /*0470*/ 	.word	0x0000e250


	//   ....[84]....
        /*0474*/ 	.word	0x0000e270


	//   ....[85]....
        /*0478*/ 	.word	0x0000e2f0


	//   ....[86]....
        /*047c*/ 	.word	0x0000e310


	//   ....[87]....
        /*0480*/ 	.word	0x0000e670


	//   ....[88]....
        /*0484*/ 	.word	0x0000e860


	//   ....[89]....
        /*0488*/ 	.word	0x0000edf0


	//   ....[90]....
        /*048c*/ 	.word	0x0000eed0


	//   ....[91]....
        /*0490*/ 	.word	0x0000ef70


	//   ....[92]....
        /*0494*/ 	.word	0x0000efd0


	//   ....[93]....
        /*0498*/ 	.word	0x0000f0e0


	//   ....[94]....
        /*049c*/ 	.word	0x0000f150


	//   ....[95]....
        /*04a0*/ 	.word	0x0000f260


	//   ....[96]....
        /*04a4*/ 	.word	0x0000f2d0


	//   ....[97]....
        /*04a8*/ 	.word	0x0000f3d0


	//   ....[98]....
        /*04ac*/ 	.word	0x0000f460


	//   ....[99]....
        /*04b0*/ 	.word	0x0000f4d0


	//   ....[100]....
        /*04b4*/ 	.word	0x0000f530


	//   ....[101]....
        /*04b8*/ 	.word	0x0000f650


	//   ....[102]....
        /*04bc*/ 	.word	0x0000f6b0


	//   ....[103]....
        /*04c0*/ 	.word	0x0000f7d0


	//   ....[104]....
        /*04c4*/ 	.word	0x0000f830


	//   ....[105]....
        /*04c8*/ 	.word	0x0000f8d0


	//   ....[106]....
        /*04cc*/ 	.word	0x0000f9a0


	//   ....[107]....
        /*04d0*/ 	.word	0x0000fac0


	//   ....[108]....
        /*04d4*/ 	.word	0x0000fb20


	//   ....[109]....
        /*04d8*/ 	.word	0x0000fc10


	//   ....[110]....
        /*04dc*/ 	.word	0x0000fd40


	//   ....[111]....
        /*04e0*/ 	.word	0x0000fdf0


	//   ....[112]....
        /*04e4*/ 	.word	0x0000fe70


	//   ....[113]....
        /*04e8*/ 	.word	0x0000ff50


	//   ....[114]....
        /*04ec*/ 	.word	0x0000ffb0


	//   ....[115]....
        /*04f0*/ 	.word	0x00010080


	//   ....[116]....
        /*04f4*/ 	.word	0x000100e0


	//   ....[117]....
        /*04f8*/ 	.word	0x000101b0


	//   ....[118]....
        /*04fc*/ 	.word	0x000102a0


	//   ....[119]....
        /*0500*/ 	.word	0x00010340


	//   ....[120]....
        /*0504*/ 	.word	0x000103a0


	//   ....[121]....
        /*0508*/ 	.word	0x000104a0


	//   ....[122]....
        /*050c*/ 	.word	0x00010500


	//   ....[123]....
        /*0510*/ 	.word	0x00010600


	//   ....[124]....
        /*0514*/ 	.word	0x00010660


	//   ....[125]....
        /*0518*/ 	.word	0x00010730


	//   ....[126]....
        /*051c*/ 	.word	0x00010880


	//   ....[127]....
        /*0520*/ 	.word	0x00010920


	//   ....[128]....
        /*0524*/ 	.word	0x000109b0


	//   ....[129]....
        /*0528*/ 	.word	0x00010ab0


	//   ....[130]....
        /*052c*/ 	.word	0x00010b10


	//   ....[131]....
        /*0530*/ 	.word	0x00010c00


	//   ....[132]....
        /*0534*/ 	.word	0x00010c60


	//   ....[133]....
        /*0538*/ 	.word	0x00010d20


	//   ....[134]....
        /*053c*/ 	.word	0x00010e10


	//   ....[135]....
        /*0540*/ 	.word	0x00010f30


	//----- nvinfo : EIATTR_REG_RECONFIG
	.align		4
.L_261:
        /*0544*/ 	.byte	0x01, 0x54
	.zero		2


	//----- nvinfo : EIATTR_SYSCALL_OFFSETS
	.align		4
        /*0548*/ 	.byte	0x04, 0x46
        /*054a*/ 	.short	(.L_263 - .L_262)


	//   ....[0]....
.L_262:
        /*054c*/ 	.word	0x000016d0


	//   ....[1]....
        /*0550*/ 	.word	0x0000b480


	//   ....[2]....
        /*0554*/ 	.word	0x0000b5d0


	//   ....[3]....
        /*0558*/ 	.word	0x0000b6c0


	//   ....[4]....
        /*055c*/ 	.word	0x0000c3d0


	//----- nvinfo : EIATTR_MBARRIER_INSTR_OFFSETS
	.align		4
.L_263:
        /*0560*/ 	.byte	0x04, 0x39
        /*0562*/ 	.short	(.L_265 - .L_264)


	//   ....[0]....
.L_264:
        /*0564*/ 	.word	0x00000180
        /*0568*/ 	.word	0x000000ff
        /*056c*/ 	.word	0x0002d800
        /*0570*/ 	.short	0x0100
        /*0572*/ 	.byte	0x08
	.zero		1


	//   ....[1]....
        /*0574*/ 	.word	0x00000190
        /*0578*/ 	.word	0x000000ff
        /*057c*/ 	.word	0x0002d820
        /*0580*/ 	.short	0x0100
        /*0582*/ 	.byte	0x08
	.zero		1


	//   ....[2]....
        /*0584*/ 	.word	0x00000280
        /*0588*/ 	.word	0x000000ff
        /*058c*/ 	.word	0x0002d830
        /*0590*/ 	.short	0x0100
        /*0592*/ 	.byte	0x08
	.zero		1


	//   ....[3]....
        /*0594*/ 	.word	0x00000290
        /*0598*/ 	.word	0x000000ff
        /*059c*/ 	.word	0x0002d840
        /*05a0*/ 	.short	0x0100
        /*05a2*/ 	.byte	0x08
	.zero		1


	//   ....[4]....
        /*05a4*/ 	.word	0x000002a0
        /*05a8*/ 	.word	0x000000ff
        /*05ac*/ 	.word	0x0002d838
        /*05b0*/ 	.short	0x0100
        /*05b2*/ 	.byte	0x08
	.zero		1


	//   ....[5]....
        /*05b4*/ 	.word	0x000002b0
        /*05b8*/ 	.word	0x000000ff
        /*05bc*/ 	.word	0x0002d848
        /*05c0*/ 	.short	0x0100
        /*05c2*/ 	.byte	0x08
	.zero		1


	//   ....[6]....
        /*05c4*/ 	.word	0x000003e0
        /*05c8*/ 	.word	0x000000ff
        /*05cc*/ 	.word	0x0002d850
        /*05d0*/ 	.short	0x0100
        /*05d2*/ 	.byte	0x08
	.zero		1


	//   ....[7]....
        /*05d4*/ 	.word	0x000003f0
        /*05d8*/ 	.word	0x000000ff
        /*05dc*/ 	.word	0x0002d860
        /*05e0*/ 	.short	0x0100
        /*05e2*/ 	.byte	0x08
	.zero		1


	//   ....[8]....
        /*05e4*/ 	.word	0x00000400
        /*05e8*/ 	.word	0x000000ff
        /*05ec*/ 	.word	0x0002d858
        /*05f0*/ 	.short	0x0100
        /*05f2*/ 	.byte	0x08
	.zero		1


	//   ....[9]....
        /*05f4*/ 	.word	0x00000410
        /*05f8*/ 	.word	0x000000ff
        /*05fc*/ 	.word	0x0002d868
        /*0600*/ 	.short	0x0100
        /*0602*/ 	.byte	0x08
	.zero		1


	//   ....[10]....
        /*0604*/ 	.word	0x00000500
        /*0608*/ 	.word	0x000000ff
        /*060c*/ 	.word	0x0002d870
        /*0610*/ 	.short	0x0100
        /*0612*/ 	.byte	0x06
	.zero		1


	//   ....[11]....
        /*0614*/ 	.word	0x00000510
        /*0618*/ 	.word	0x000000ff
        /*061c*/ 	.word	0x0002d880
        /*0620*/ 	.short	0x0100
        /*0622*/ 	.byte	0x06
	.zero		1


	//   ....[12]....
        /*0624*/ 	.word	0x00000520
        /*0628*/ 	.word	0x000000ff
        /*062c*/ 	.word	0x0002d878
        /*0630*/ 	.short	0x0100
        /*0632*/ 	.byte	0x06
	.zero		1


	//   ....[13]....
        /*0634*/ 	.word	0x00000530
        /*0638*/ 	.word	0x000000ff
        /*063c*/ 	.word	0x0002d888
        /*0640*/ 	.short	0x0100
        /*0642*/ 	.byte	0x06
	.zero		1


	//   ....[14]....
        /*0644*/ 	.word	0x00000660
        /*0648*/ 	.word	0x000000ff
        /*064c*/ 	.word	0x0002d890
        /*0650*/ 	.short	0x0100
        /*0652*/ 	.byte	0x08
	.zero		1


	//   ....[15]....
        /*0654*/ 	.word	0x00000670
        /*0658*/ 	.word	0x000000ff
        /*065c*/ 	.word	0x0002d8a0
        /*0660*/ 	.short	0x0100
        /*0662*/ 	.byte	0x08
	.zero		1


	//   ....[16]....
        /*0664*/ 	.word	0x00000680
        /*0668*/ 	.word	0x000000ff
        /*066c*/ 	.word	0x0002d898
        /*0670*/ 	.short	0x0100
        /*0672*/ 	.byte	0x08
	.zero		1


	//   ....[17]....
        /*0674*/ 	.word	0x00000690
        /*0678*/ 	.word	0x000000ff
        /*067c*/ 	.word	0x0002d8a8
        /*0680*/ 	.short	0x0100
        /*0682*/ 	.byte	0x08
	.zero		1


	//   ....[18]....
        /*0684*/ 	.word	0x000007d0
        /*0688*/ 	.word	0x000000ff
        /*068c*/ 	.word	0x0002d8b0
        /*0690*/ 	.short	0x0100
        /*0692*/ 	.byte	0x08
	.zero		1


	//   ....[19]....
        /*0694*/ 	.word	0x000007e0
        /*0698*/ 	.word	0x000000ff
        /*069c*/ 	.word	0x0002d8c0
        /*06a0*/ 	.short	0x0100
        /*06a2*/ 	.byte	0x08
	.zero		1


	//   ....[20]....
        /*06a4*/ 	.word	0x000007f0
        /*06a8*/ 	.word	0x000000ff
        /*06ac*/ 	.word	0x0002d8b8
        /*06b0*/ 	.short	0x0100
        /*06b2*/ 	.byte	0x08
	.zero		1


	//   ....[21]....
        /*06b4*/ 	.word	0x00000800
        /*06b8*/ 	.word	0x000000ff
        /*06bc*/ 	.word	0x0002d8c8
        /*06c0*/ 	.short	0x0100
        /*06c2*/ 	.byte	0x08
	.zero		1


	//   ....[22]....
        /*06c4*/ 	.word	0x00001750
        /*06c8*/ 	.word	0x000000ff
        /*06cc*/ 	.word	0x0002d800
        /*06d0*/ 	.short	0x010a
        /*06d2*/ 	.byte	0x28
	.zero		1


	//   ....[23]....
        /*06d4*/ 	.word	0x000017d0
        /*06d8*/ 	.word	0x00000000
        /*06dc*/ 	.word	0x0002d830
        /*06e0*/ 	.short	0x010a
        /*06e2*/ 	.byte	0x3f
	.zero		1


	//   ....[24]....
        /*06e4*/ 	.word	0x00001810
        /*06e8*/ 	.word	0x00000000
        /*06ec*/ 	.word	0x0002d830
        /*06f0*/ 	.short	0x010a
        /*06f2*/ 	.byte	0x3f
	.zero		1


	//   ....[25]....
        /*06f4*/ 	.word	0x00001ef0
        /*06f8*/ 	.word	0x000000ff
        /*06fc*/ 	.word	0x00000000
        /*0700*/ 	.short	0x0101
        /*0702*/ 	.byte	0x06
	.zero		1


	//   ....[26]....
        /*0704*/ 	.word	0x00003c40
        /*0708*/ 	.word	0x000000ff
        /*070c*/ 	.word	0x0002d830
        /*0710*/ 	.short	0x010a
        /*0712*/ 	.byte	0x06
	.zero		1


	//   ....[27]....
        /*0714*/ 	.word	0x00003c80
        /*0718*/ 	.word	0x000000ff
        /*071c*/ 	.word	0x0002d830
        /*0720*/ 	.short	0x010a
        /*0722*/ 	.byte	0x06
	.zero		1


	//   ....[28]....
        /*0724*/ 	.word	0x00003f50
        /*0728*/ 	.word	0x000000ff
        /*072c*/ 	.word	0x0002d850
        /*0730*/ 	.short	0x010a
        /*0732*/ 	.byte	0x06
	.zero		1


	//   ....[29]....
        /*0734*/ 	.word	0x00003f90
        /*0738*/ 	.word	0x000000ff
        /*073c*/ 	.word	0x0002d850
        /*0740*/ 	.short	0x010a
        /*0742*/ 	.byte	0x06
	.zero		1


	//   ....[30]....
        /*0744*/ 	.word	0x00004540
        /*0748*/ 	.word	0x000000ff
        /*074c*/ 	.word	0x00000000
        /*0750*/ 	.short	0x0101
        /*0752*/ 	.byte	0x06
	.zero		1


	//   ....[31]....
        /*0754*/ 	.word	0x00006010
        /*0758*/ 	.word	0x000000ff
        /*075c*/ 	.word	0x00000000
        /*0760*/ 	.short	0x0101
        /*0762*/ 	.byte	0x06
	.zero		1


	//   ....[32]....
        /*0764*/ 	.word	0x00006700
        /*0768*/ 	.word	0x000000ff
        /*076c*/ 	.word	0x0002d830
        /*0770*/ 	.short	0x010a
        /*0772*/ 	.byte	0x06
	.zero		1


	//   ....[33]....
        /*0774*/ 	.word	0x00006740
        /*0778*/ 	.word	0x000000ff
        /*077c*/ 	.word	0x0002d830
        /*0780*/ 	.short	0x010a
        /*0782*/ 	.byte	0x06
	.zero		1


	//   ....[34]....
        /*0784*/ 	.word	0x00006a10
        /*0788*/ 	.word	0x000000ff
        /*078c*/ 	.word	0x0002d850
        /*0790*/ 	.short	0x010a
        /*0792*/ 	.byte	0x06
	.zero		1


	//   ....[35]....
        /*0794*/ 	.word	0x00006a50
        /*0798*/ 	.word	0x000000ff
        /*079c*/ 	.word	0x0002d850
        /*07a0*/ 	.short	0x010a
        /*07a2*/ 	.byte	0x06
	.zero		1


	//   ....[36]....
        /*07a4*/ 	.word	0x00006fa0
        /*07a8*/ 	.word	0x000000ff
        /*07ac*/ 	.word	0x00000000
        /*07b0*/ 	.short	0x0101
        /*07b2*/ 	.byte	0x06
	.zero		1


	//   ....[37]....
        /*07b4*/ 	.word	0x00008150
        /*07b8*/ 	.word	0x000000ff
        /*07bc*/ 	.word	0x00000000
        /*07c0*/ 	.short	0x0101
        /*07c2*/ 	.byte	0x06
	.zero		1


	//   ....[38]....
        /*07c4*/ 	.word	0x00008740
        /*07c8*/ 	.word	0x000000ff
        /*07cc*/ 	.word	0x0002d850
        /*07d0*/ 	.short	0x010a
        /*07d2*/ 	.byte	0x08
	.zero		1


	//   ....[39]....
        /*07d4*/ 	.word	0x00008780
        /*07d8*/ 	.word	0x000000ff
        /*07dc*/ 	.word	0x0002d850
        /*07e0*/ 	.short	0x010a
        /*07e2*/ 	.byte	0x08
	.zero		1


	//   ....[40]....
        /*07e4*/ 	.word	0x00008e10
        /*07e8*/ 	.word	0x000000ff
        /*07ec*/ 	.word	0x00000000
        /*07f0*/ 	.short	0x0101
        /*07f2*/ 	.byte	0x08
	.zero		1


	//   ....[41]....
        /*07f4*/ 	.word	0x00009e40
        /*07f8*/ 	.word	0x000000ff
        /*07fc*/ 	.word	0x00000000
        /*0800*/ 	.short	0x0101
        /*0802*/ 	.byte	0x05
	.zero		1


	//   ....[42]....
        /*0804*/ 	.word	0x0000bc30
        /*0808*/ 	.word	0x00000006
        /*080c*/ 	.word	0x0002d840
        /*0810*/ 	.short	0x010a
        /*0812*/ 	.byte	0x3f
	.zero		1


	//   ....[43]....
        /*0814*/ 	.word	0x0000c1b0
        /*0818*/ 	.word	0x00000006
        /*081c*/ 	.word	0x0002d830
        /*0820*/ 	.short	0x0107
        /*0822*/ 	.byte	0x3f
	.zero		1


	//   ....[44]....
        /*0824*/ 	.word	0x0000c280
        /*0828*/ 	.word	0x00000006
        /*082c*/ 	.word	0x0002d830
        /*0830*/ 	.short	0x0101
        /*0832*/ 	.byte	0x3f
	.zero		1


	//   ....[45]....
        /*0834*/ 	.word	0x0000cda0
        /*0838*/ 	.word	0x00000011
        /*083c*/ 	.word	0x0002d800
        /*0840*/ 	.short	0x0107
        /*0842*/ 	.byte	0x3f
	.zero		1


	//   ....[46]....
        /*0844*/ 	.word	0x0000ce90
        /*0848*/ 	.word	0x00000011
        /*084c*/ 	.word	0x0002d800
        /*0850*/ 	.short	0x0101
        /*0852*/ 	.byte	0x3f
	.zero		1


	//   ....[47]....
        /*0854*/ 	.word	0x0000ceb0
        /*0858*/ 	.word	0x00000011
        /*085c*/ 	.word	0x0002d820
        /*0860*/ 	.short	0x010a
        /*0862*/ 	.byte	0x3f
	.zero		1


	//   ....[48]....
        /*0864*/ 	.word	0x0000d250
        /*0868*/ 	.word	0x00000006
        /*086c*/ 	.word	0x0002d840
        /*0870*/ 	.short	0x010a
        /*0872*/ 	.byte	0x3f
	.zero		1


	//   ....[49]....
        /*0874*/ 	.word	0x0000d6c0
        /*0878*/ 	.word	0x00000006
        /*087c*/ 	.word	0x0002d830
        /*0880*/ 	.short	0x0107
        /*0882*/ 	.byte	0x3f
	.zero		1


	//   ....[50]....
        /*0884*/ 	.word	0x0000d780
        /*0888*/ 	.word	0x00000006
        /*088c*/ 	.word	0x0002d830
        /*0890*/ 	.short	0x0101
        /*0892*/ 	.byte	0x3f
	.zero		1


	//   ....[51]....
        /*0894*/ 	.word	0x0000d7e0
        /*0898*/ 	.word	0x00000006
        /*089c*/ 	.word	0x0002d860
        /*08a0*/ 	.short	0x010a
        /*08a2*/ 	.byte	0x3f
	.zero		1


	//   ....[52]....
        /*08a4*/ 	.word	0x0000dc20
        /*08a8*/ 	.word	0x00000006
        /*08ac*/ 	.word	0x0002d850
        /*08b0*/ 	.short	0x0107
        /*08b2*/ 	.byte	0x3f
	.zero		1


	//   ....[53]....
        /*08b4*/ 	.word	0x0000ddf0
        /*08b8*/ 	.word	0x00000006
        /*08bc*/ 	.word	0x0002d850
        /*08c0*/ 	.short	0x0101
        /*08c2*/ 	.byte	0x3f
	.zero		1


	//   ....[54]....
        /*08c4*/ 	.word	0x0000e000
        /*08c8*/ 	.word	0x00000004
        /*08cc*/ 	.word	0x0002d860
        /*08d0*/ 	.short	0x010a
        /*08d2*/ 	.byte	0x3f
	.zero		1


	//   ....[55]....
        /*08d4*/ 	.word	0x0000e450
        /*08d8*/ 	.word	0x00000004
        /*08dc*/ 	.word	0x0002d850
        /*08e0*/ 	.short	0x0107
        /*08e2*/ 	.byte	0x3f
	.zero		1


	//   ....[56]....
        /*08e4*/ 	.word	0x0000e510
        /*08e8*/ 	.word	0x00000004
        /*08ec*/ 	.word	0x0002d850
        /*08f0*/ 	.short	0x0101
        /*08f2*/ 	.byte	0x3f
	.zero		1


	//   ....[57]....
        /*08f4*/ 	.word	0x0000e7e0
        /*08f8*/ 	.word	0x00000004
        /*08fc*/ 	.word	0x0002d820
        /*0900*/ 	.short	0x010a
        /*0902*/ 	.byte	0x3f
	.zero		1


	//   ....[58]....
        /*0904*/ 	.word	0x0000e960
        /*0908*/ 	.word	0x00000005
        /*090c*/ 	.word	0x0002d840
        /*0910*/ 	.short	0x010a
        /*0912*/ 	.byte	0x3f
	.zero		1


	//   ....[59]....
        /*0914*/ 	.word	0x0000ea00
        /*0918*/ 	.word	0x00000017
        /*091c*/ 	.word	0x0002d840
        /*0920*/ 	.short	0x010a
        /*0922*/ 	.byte	0x3f
	.zero		1


	//   ....[60]....
        /*0924*/ 	.word	0x0000ea40
        /*0928*/ 	.word	0x00000005
        /*092c*/ 	.word	0x0002d860
        /*0930*/ 	.short	0x010a
        /*0932*/ 	.byte	0x3f
	.zero		1


	//   ....[61]....
        /*0934*/ 	.word	0x0000ea80
        /*0938*/ 	.word	0x00000017
        /*093c*/ 	.word	0x0002d860
        /*0940*/ 	.short	0x010a
        /*0942*/ 	.byte	0x3f
	.zero		1


	//   ....[62]....
        /*0944*/ 	.word	0x0000eaf0
        /*0948*/ 	.word	0x00000003
        /*094c*/ 	.word	0x0002d800
        /*0950*/ 	.short	0x010a
        /*0952*/ 	.byte	0x3f
	.zero		1


	//   ....[63]....
        /*0954*/ 	.word	0x0000eb40
        /*0958*/ 	.word	0x00000000
        /*095c*/ 	.word	0x0002d830
        /*0960*/ 	.short	0x010a
        /*0962*/ 	.byte	0x3f
	.zero		1


	//   ....[64]....
        /*0964*/ 	.word	0x0000eba0
        /*0968*/ 	.word	0x00000004
        /*096c*/ 	.word	0x0002d830
        /*0970*/ 	.short	0x010a
        /*0972*/ 	.byte	0x3f
	.zero		1


	//   ....[65]....
        /*0974*/ 	.word	0x0000ec00
        /*0978*/ 	.word	0x00000004
        /*097c*/ 	.word	0x0002d850
        /*0980*/ 	.short	0x010a
        /*0982*/ 	.byte	0x3f
	.zero		1


	//   ....[66]....
        /*0984*/ 	.word	0x0000ec60
        /*0988*/ 	.word	0x00000004
        /*098c*/ 	.word	0x0002d830
        /*0990*/ 	.short	0x010a
        /*0992*/ 	.byte	0x3f
	.zero		1


	//   ....[67]....
        /*0994*/ 	.word	0x0000ecc0
        /*0998*/ 	.word	0x00000004
        /*099c*/ 	.word	0x0002d850
        /*09a0*/ 	.short	0x010a
        /*09a2*/ 	.byte	0x3f
	.zero		1


	//   ....[68]....
        /*09a4*/ 	.word	0x0000ed20
        /*09a8*/ 	.word	0x00000006
        /*09ac*/ 	.word	0x0002d850
        /*09b0*/ 	.short	0x010a
        /*09b2*/ 	.byte	0x3f
	.zero		1


	//   ....[69]....
        /*09b4*/ 	.word	0x0000ee20
        /*09b8*/ 	.word	0x00000006
        /*09bc*/ 	.word	0x0002d840
        /*09c0*/ 	.short	0x010a
        /*09c2*/ 	.byte	0x3f
	.zero		1


	//   ....[70]....
        /*09c4*/ 	.word	0x0000fc40
        /*09c8*/ 	.word	0x00000011
        /*09cc*/ 	.word	0x0002d820
        /*09d0*/ 	.short	0x010a
        /*09d2*/ 	.byte	0x3f
	.zero		1


	//   ....[71]....
        /*09d4*/ 	.word	0x0000fc90
        /*09d8*/ 	.word	0x00000006
        /*09dc*/ 	.word	0x0002d840
        /*09e0*/ 	.short	0x010a
        /*09e2*/ 	.byte	0x3f
	.zero		1


	//   ....[72]....
        /*09e4*/ 	.word	0x000101f0
        /*09e8*/ 	.word	0x00000006
        /*09ec*/ 	.word	0x0002d860
        /*09f0*/ 	.short	0x010a
        /*09f2*/ 	.byte	0x3f
	.zero		1


	//   ....[73]....
        /*09f4*/ 	.word	0x000107d0
        /*09f8*/ 	.word	0x00000004
        /*09fc*/ 	.word	0x0002d860
        /*0a00*/ 	.short	0x010a
        /*0a02*/ 	.byte	0x3f
	.zero		1


	//   ....[74]....
        /*0a04*/ 	.word	0x00010e50
        /*0a08*/ 	.word	0x00000004
        /*0a0c*/ 	.word	0x0002d820
        /*0a10*/ 	.short	0x010a
        /*0a12*/ 	.byte	0x3f
	.zero		1


	//   ....[75]....
        /*0a14*/ 	.word	0x00010ff0
        /*0a18*/ 	.word	0x00000005
        /*0a1c*/ 	.word	0x0002d840
        /*0a20*/ 	.short	0x010a
        /*0a22*/ 	.byte	0x3f
	.zero		1


	//   ....[76]....
        /*0a24*/ 	.word	0x00011040
        /*0a28*/ 	.word	0x00000017
        /*0a2c*/ 	.word	0x0002d840
        /*0a30*/ 	.short	0x010a
        /*0a32*/ 	.byte	0x3f
	.zero		1


	//   ....[77]....
        /*0a34*/ 	.word	0x00011090
        /*0a38*/ 	.word	0x00000005
        /*0a3c*/ 	.word	0x0002d860
        /*0a40*/ 	.short	0x010a
        /*0a42*/ 	.byte	0x3f
	.zero		1


	//----- nvinfo : EIATTR_NUM_MBARRIERS
	.align		4
.L_265:
        /*0a44*/ 	.byte	0x03, 0x38
        /*0a46*/ 	.short	0x0016


	//----- nvinfo : EIATTR_EXIT_INSTR_OFFSETS
	.align		4
        /*0a48*/ 	.byte	0x04, 0x1c
        /*0a4a*/ 	.short	(.L_267 - .L_266)


	//   ....[0]....
.L_266:
        /*0a4c*/ 	.word	0x00000970


	//   ....[1]....
        /*0a50*/ 	.word	0x0000a860


	//   ....[2]....
        /*0a54*/ 	.word	0x0000ead0


	//----- nvinfo : EIATTR_MAX_THREADS
	.align		4
.L_267:
        /*0a58*/ 	.byte	0x04, 0x05
        /*0a5a*/ 	.short	(.L_269 - .L_268)
.L_268:
        /*0a5c*/ 	.word	0x00000200
        /*0a60*/ 	.word	0x00000001
        /*0a64*/ 	.word	0x00000001


	//----- nvinfo : EIATTR_CRS_STACK_SIZE
	.align		4
.L_269:
        /*0a68*/ 	.byte	0x04, 0x1e
        /*0a6a*/ 	.short	(.L_271 - .L_270)
.L_270:
        /*0a6c*/ 	.word	0x00000000


	//----- nvinfo : EIATTR_CBANK_PARAM_SIZE
	.align		4
.L_271:
        /*0a70*/ 	.byte	0x03, 0x19
        /*0a72*/ 	.short	0x0af0


	//----- nvinfo : EIATTR_PARAM_CBANK
	.align		4
        /*0a74*/ 	.byte	0x04, 0x0a
        /*0a76*/ 	.short	(.L_273 - .L_272)
	.align		4
.L_272:
        /*0a78*/ 	.word	index@(.nv.constant0._ZN7cutlass13device_kernelIN5flash11enable_sm90INS1_16FlashAttnFwdSm90INS1_25CollectiveMainloopFwdSm90ILi2EN4cute5tupleIJNS5_1CILi1EEES8_S8_EEENS6_IJNS7_ILi192EEENS7_ILi128EEENS7_ILi96EEEEEELi96ENS_6half_tEfNS_4arch4Sm90ELb1ELb0ELb0ELb0ELb1ELb0ELb0ELb0ELb1ELb1ELb0ELb0EEENS1_21CollectiveEpilogueFwdINS6_IJSA_SC_SB_EEES9_SE_SG_Li384ELb0ELb1ELb0ELb0EEENS1_30DynamicPersistentTileSchedulerILi384ELi128ELb0ELb1ELb1EEEEEEEEEvNT_6ParamsE)
        /*0a7c*/ 	.short	0x0210
        /*0a7e*/ 	.short	0x0af0


	//----- nvinfo : EIATTR_SW_WAR
	.align		4
.L_273:
        /*0a80*/ 	.byte	0x04, 0x36
        /*0a82*/ 	.short	(.L_275 - .L_274)
.L_274:
        /*0a84*/ 	.word	0x00000008
.L_275:


//--------------------- .nv.info._ZN7cutlass13device_kernelIN5flash11enable_sm90INS1_16FlashAttnFwdSm90INS1_25CollectiveMainloopFwdSm90ILi2EN4cute5tupleIJNS5_1CILi1EEES8_S8_EEENS6_IJNS7_ILi192EEENS7_ILi128EEENS7_ILi96EEEEEELi96ENS_6half_tEfNS_4arch4Sm90ELb1ELb0ELb0ELb1ELb1ELb0ELb0ELb0ELb1ELb1ELb0ELb0EEENS1_21CollectiveEpilogueFwdINS6_IJSA_SC_SB_EEES9_SE_SG_Li384ELb1ELb1ELb0ELb0EEENS1_36VarlenDynamicPersistentTileSchedulerILi192ELi128ELi384ELi128ELb0ELb1ELb1ELb1ELb1ELb1EEEEEEEEEvNT_6ParamsE --------------------------
	.section	.nv.info._ZN7cutlass13device_kernelIN5flash11enable_sm90INS1_16FlashAttnFwdSm90INS1_25CollectiveMainloopFwdSm90ILi2EN4cute5tupleIJNS5_1CILi1EEES8_S8_EEENS6_IJNS7_ILi192EEENS7_ILi128EEENS7_ILi96EEEEEELi96ENS_6half_tEfNS_4arch4Sm90ELb1ELb0ELb0ELb1ELb1ELb0ELb0ELb0ELb1ELb1ELb0ELb0EEENS1_21CollectiveEpilogueFwdINS6_IJSA_SC_SB_EEES9_SE_SG_Li384ELb1ELb1ELb0ELb0EEENS1_36VarlenDynamicPersistentTileSchedulerILi192ELi128ELi384ELi128ELb0ELb1ELb1ELb1ELb1ELb1EEEEEEEEEvNT_6ParamsE,"",@"SHT_CUDA_INFO"
	.sectionflags	@""
	.align	4


	//----- nvinfo : EIATTR_CUDA_API_VERSION
	.align		4
        /*0000*/ 	.byte	0x04, 0x37
        /*0002*/ 	.short	(.L_277 - .L_276)
.L_276:
        /*0004*/ 	.word	0x00000082


	//----- nvinfo : EIATTR_KPARAM_INFO
	.align		4
.L_277:
        /*0008*/ 	.byte	0x04, 0x17
        /*000a*/ 	.short	(.L_279 - .L_278)
.L_278:
        /*000c*/ 	.word	0x00000000
        /*0010*/ 	.short	0x0000
        /*0012*/ 	.short	0x0070
        /*0014*/ 	.byte	0x00, 0xf0, 0x01, 0x2a


	//----- nvinfo : EIATTR_SPARSE_MMA_MASK
	.align		4
.L_279:
        /*0018*/ 	.byte	0x03, 0x50
        /*001a*/ 	.short	0x0000


	//----- nvinfo : EIATTR_MAXREG_COUNT
	.align		4
        /*001c*/ 	.byte	0x03, 0x1b
        /*001e*/ 	.short	0x0080


	//----- nvinfo : EIATTR_NUM_BARRIERS
	.align		4
        /*0020*/ 	.byte	0x02, 0x4c
        /*0022*/ 	.byte	0x10
	.zero		1


	//----- nvinfo : EIATTR_EXTERNS
	.align		4
        /*0024*/ 	.byte	0x04, 0x0f
        /*0026*/ 	.short	(.L_281 - .L_280)


	//   ....[0]....
	.align		4
.L_280:
        /*0028*/ 	.word	index@(__assertfail)


	//----- nvinfo : EIATTR_ANNOTATIONS
	.align		4
.L_281:
        /*002c*/ 	.byte	0x04, 0x55
        /*002e*/ 	.short	(.L_283 - .L_282)


	//   ....[0]....
.L_282:
        /* <DEDUP_REMOVED lines=32> */


	//----- nvinfo : EIATTR_MERCURY_ISA_VERSION
	.align		4
.L_283:
        /*0220*/ 	.byte	0x03, 0x5f
        /*0222*/ 	.short	0x0101


	//----- nvinfo : EIATTR_UNUSED_LOAD_BYTE_OFFSET
	.align		4
        /*0224*/ 	.byte	0x04, 0x44
        /*0226*/ 	.short	(.L_285 - .L_284)


	//   ....[0]....
.L_284:
        /*0228*/ 	.word	0x00000970
        /*022c*/ 	.word	0x0000fff0


	//   ....[1]....
        /*0230*/ 	.word	0x00008fa0
        /*0234*/ 	.word	0x0000fff0


	//----- nvinfo : EIATTR_INT_WARP_WIDE_INSTR_OFFSETS
	.align		4
.L_285:
        /*0238*/ 	.byte	0x04, 0x31
        /*023a*/ 	.short	(.L_287 - .L_286)


	//   ....[0]....
.L_286:
        /*023c*/ 	.word	0x000000c0


	//   ....[1]....
        /*0240*/ 	.word	0x000000d0


	//   ....[2]....
        /*0244*/ 	.word	0x00000170


	//   ....[3]....
        /*0248*/ 	.word	0x0000bd50


	//   ....[4]....
        /*024c*/ 	.word	0x0000bde0


	//   ....[5]....
        /*0250*/ 	.word	0x0000ebd0


	//   ....[6]....
        /*0254*/ 	.word	0x0000ec60


	//----- nvinfo : EIATTR_COOP_GROUP_MASK_REGIDS
	.align		4
.L_287:
        /*0258*/ 	.byte	0x04, 0x29
        /*025a*/ 	.short	(.L_289 - .L_288)


	//   ....[0]....
.L_288:
        /*025c*/ 	.word	0xffffffff


	//   ....[1]....
        /*0260*/ 	.word	0xffffffff


	//   ....[2]....
        /*0264*/ 	.word	0xffffffff


	//   ....[3]....
        /*0268*/ 	.word	0xffffffff


	//   ....[4]....
        /*026c*/ 	.word	0xffffffff


	//   ....[5]....
        /*0270*/ 	.word	0xffffffff


	//   ....[6]....
        /*0274*/ 	.word	0xffffffff


	//   ....[7]....
        /*0278*/ 	.word	0xffffffff


	//   ....[8]....
        /*027c*/ 	.word	0xffffffff


	//   ....[9]....
        /*0280*/ 	.word	0xffffffff


	//   ....[10]....
        /*0284*/ 	.word	0xffffffff


	//   ....[11]....
        /*0288*/ 	.word	0xffffffff


	//   ....[12]....
        /*028c*/ 	.word	0xffffffff


	//   ....[13]....
        /*0290*/ 	.word	0xffffffff


	//   ....[14]....
        /*0294*/ 	.word	0xffffffff


	//   ....[15]....
        /*0298*/ 	.word	0xffffffff


	//   ....[16]....
        /*029c*/ 	.word	0xffffffff


	//   ....[17]....
        /*02a0*/ 	.word	0xffffffff


	//   ....[18]....
        /*02a4*/ 	.word	0xffffffff


	//   ....[19]....
        /*02a8*/ 	.word	0xffffffff


	//   ....[20]....
        /*02ac*/ 	.word	0xffffffff


	//   ....[21]....
        /*02b0*/ 	.word	0xffffffff


	//   ....[22]....
        /*02b4*/ 	.word	0xffffffff


	//   ....[23]....
        /*02b8*/ 	.word	0xffffffff


	//   ....[24]....
        /*02bc*/ 	.word	0xffffffff


	//   ....[25]....
        /*02c0*/ 	.word	0xffffffff


	//   ....[26]....
        /*02c4*/ 	.word	0xffffffff


	//   ....[27]....
        /*02c8*/ 	.word	0xffffffff


	//   ....[28]....
        /*02cc*/ 	.word	0xffffffff


	//   ....[29]....
        /*02d0*/ 	.word	0xffffffff


	//   ....[30]....
        /*02d4*/ 	.word	0xffffffff


	//   ....[31]....
        /*02d8*/ 	.word	0xffffffff


	//   ....[32]....
        /*02dc*/ 	.word	0xffffffff


	//   ....[33]....
        /*02e0*/ 	.word	0xffffffff


	//   ....[34]....
        /*02e4*/ 	.word	0xffffffff


	//   ....[35]....
        /*02e8*/ 	.word	0xffffffff


	//   ....[36]....
        /*02ec*/ 	.word	0xffffffff


	//   ....[37]....
        /*02f0*/ 	.word	0xffffffff


	//   ....[38]....
        /*02f4*/ 	.word	0xffffffff


	//   ....[39]....
        /*02f8*/ 	.word	0xffffffff


	//   ....[40]....
        /*02fc*/ 	.word	0xffffffff


	//   ....[41]....
        /*0300*/ 	.word	0xffffffff


	//   ....[42]....
        /*0304*/ 	.word	0xffffffff


	//   ....[43]....
        /*0308*/ 	.word	0xffffffff


	//   ....[44]....
        /*030c*/ 	.word	0xffffffff


	//   ....[45]....
        /*0310*/ 	.word	0xffffffff


	//   ....[46]....
        /*0314*/ 	.word	0xffffffff


	//   ....[47]....
        /*0318*/ 	.word	0xffffffff


	//   ....[48]....
        /*031c*/ 	.word	0xffffffff


	//   ....[49]....
        /*0320*/ 	.word	0xffffffff


	//   ....[50]....
        /*0324*/ 	.word	0xffffffff


	//   ....[51]....
        /*0328*/ 	.word	0xffffffff


	//   ....[52]....
        /*032c*/ 	.word	0xffffffff


	//   ....[53]....
        /*0330*/ 	.word	0xffffffff


	//   ....[54]....
        /*0334*/ 	.word	0xffffffff


	//   ....[55]....
        /*0338*/ 	.word	0xffffffff


	//   ....[56]....
        /*033c*/ 	.word	0xffffffff


	//   ....[57]....
        /*0340*/ 	.word	0xffffffff


	//   ....[58]....
        /*0344*/ 	.word	0xffffffff


	//   ....[59]....
        /*0348*/ 	.word	0xffffffff


	//   ....[60]....
        /*034c*/ 	.word	0xffffffff


	//   ....[61]....
        /*0350*/ 	.word	0xffffffff


	//   ....[62]....
        /*0354*/ 	.word	0xffffffff


	//   ....[63]....
        /*0358*/ 	.word	0xffffffff


	//   ....[64]....
        /*035c*/ 	.word	0xffffffff


	//   ....[65]....
        /*0360*/ 	.word	0xffffffff


	//   ....[66]....
        /*0364*/ 	.word	0xffffffff


	//   ....[67]....
        /*0368*/ 	.word	0xffffffff


	//   ....[68]....
        /*036c*/ 	.word	0xffffffff


	//   ....[69]....
        /*0370*/ 	.word	0xffffffff


	//   ....[70]....
        /*0374*/ 	.word	0xffffffff


	//   ....[71]....
        /*0378*/ 	.word	0xffffffff


	//   ....[72]....
        /*037c*/ 	.word	0xffffffff


	//   ....[73]....
        /*0380*/ 	.word	0xffffffff


	//   ....[74]....
        /*0384*/ 	.word	0xffffffff


	//   ....[75]....
        /*0388*/ 	.word	0xffffffff


	//   ....[76]....
        /*038c*/ 	.word	0xffffffff


	//   ....[77]....
        /*0390*/ 	.word	0xffffffff


	//   ....[78]....
        /*0394*/ 	.word	0xffffffff


	//   ....[79]....
        /*0398*/ 	.word	0xffffffff


	//   ....[80]....
        /*039c*/ 	.word	0xffffffff


	//   ....[81]....
        /*03a0*/ 	.word	0xffffffff


	//   ....[82]....
        /*03a4*/ 	.word	0xffffffff


	//   ....[83]....
        /*03a8*/ 	.word	0xffffffff


	//   ....[84]....
        /*03ac*/ 	.word	0xffffffff


	//   ....[85]....
        /*03b0*/ 	.word	0xffffffff


	//   ....[86]....
        /*03b4*/ 	.word	0xffffffff


	//   ....[87]....
        /*03b8*/ 	.word	0xffffffff


	//   ....[88]....
        /*03bc*/ 	.word	0xffffffff


	//   ....[89]....
        /*03c0*/ 	.word	0xffffffff


	//   ....[90]....
        /*03c4*/ 	.word	0xffffffff


	//   ....[91]....
        /*03c8*/ 	.word	0xffffffff


	//   ....[92]....
        /*03cc*/ 	.word	0xffffffff


	//   ....[93]....
        /*03d0*/ 	.word	0xffffffff


	//   ....[94]....
        /*03d4*/ 	.word	0xffffffff


	//   ....[95]....
        /*03d8*/ 	.word	0xffffffff


	//   ....[96]....
        /*03dc*/ 	.word	0xffffffff


	//   ....[97]....
        /*03e0*/ 	.word	0xffffffff


	//   ....[98]....
        /*03e4*/ 	.word	0xffffffff


	//   ....[99]....
        /*03e8*/ 	.word	0xffffffff


	//   ....[100]....
        /*03ec*/ 	.word	0xffffffff


	//   ....[101]....
        /*03f0*/ 	.word	0xffffffff


	//   ....[102]....
        /*03f4*/ 	.word	0xffffffff


	//   ....[103]....
        /*03f8*/ 	.word	0xffffffff


	//   ....[104]....
        /*03fc*/ 	.word	0xffffffff


	//   ....[105]....
        /*0400*/ 	.word	0xffffffff


	//   ....[106]....
        /*0404*/ 	.word	0xffffffff


	//   ....[107]....
        /*0408*/ 	.word	0xffffffff


	//   ....[108]....
        /*040c*/ 	.word	0xffffffff


	//   ....[109]....
        /*0410*/ 	.word	0xffffffff


	//   ....[110]....
        /*0414*/ 	.word	0xffffffff


	//   ....[111]....
        /*0418*/ 	.word	0xffffffff


	//   ....[112]....
        /*041c*/ 	.word	0xffffffff


	//   ....[113]....
        /*0420*/ 	.word	0xffffffff


	//   ....[114]....
        /*0424*/ 	.word	0xffffffff


	//   ....[115]....
        /*0428*/ 	.word	0xffffffff


	//   ....[116]....
        /*042c*/ 	.word	0xffffffff


	//   ....[117]....
        /*0430*/ 	.word	0xffffffff


	//   ....[118]....
        /*0434*/ 	.word	0xffffffff


	//   ....[119]....
        /*0438*/ 	.word	0xffffffff


	//   ....[120]....
        /*043c*/ 	.word	0x0500000f


	//   ....[121]....
        /*0440*/ 	.word	0x0500000f


	//   ....[122]....
        /*0444*/ 	.word	0x0500000f


	//   ....[123]....
        /*0448*/ 	.word	0x0500000f


	//   ....[124]....
        /*044c*/ 	.word	0x0500000f


	//   ....[125]....
        /*0450*/ 	.word	0x0500000f


	//   ....[126]....
        /*0454*/ 	.word	0x0500000f


	//   ....[127]....
        /*0458*/ 	.word	0x0500000f


	//   ....[128]....
        /*045c*/ 	.word	0x0500000f


	//   ....[129]....
        /*0460*/ 	.word	0x0500000f


	//   ....[130]....
        /*0464*/ 	.word	0x0500000f


	//   ....[131]....
        /*0468*/ 	.word	0x0500000f


	//   ....[132]....
        /*046c*/ 	.word	0x0500000f


	//   ....[133]....
        /*0470*/ 	.word	0x0500000f


	//   ....[134]....
        /*0474*/ 	.word	0x0500000f


	//   ....[135]....
        /*0478*/ 	.word	0x0500000f


	//   ....[136]....
        /*047c*/ 	.word	0x0500000f


	//   ....[137]....
        /*0480*/ 	.word	0x0500000f


	//   ....[138]....
        /*0484*/ 	.word	0x0500000f


	//   ....[139]....
        /*0488*/ 	.word	0x0500000f


	//   ....[140]....
        /*048c*/ 	.word	0x0500000f


	//   ....[141]....
        /*0490*/ 	.word	0x0500000f


	//   ....[142]....
        /*0494*/ 	.word	0x0500000f


	//   ....[143]....
        /*0498*/ 	.word	0x0500000f


	//   ....[144]....
        /*049c*/ 	.word	0x0500000f


	//   ....[145]....
        /*04a0*/ 	.word	0x0500000f


	//   ....[146]....
        /*04a4*/ 	.word	0x0500000f


	//   ....[147]....
        /*04a8*/ 	.word	0x0500000f


	//   ....[148]....
        /*04ac*/ 	.word	0x0500000f


	//   ....[149]....
        /*04b0*/ 	.word	0x0500000f


	//   ....[150]....
        /*04b4*/ 	.word	0x0500000f


	//   ....[151]....
        /*04b8*/ 	.word	0x0500000f


	//   ....[152]....
        /*04bc*/ 	.word	0x0500000f


	//   ....[153]....
        /*04c0*/ 	.word	0x0500000f


	//   ....[154]....
        /*04c4*/ 	.word	0x0500000f


	//   ....[155]....
        /*04c8*/ 	.word	0x0500000f


	//   ....[156]....
        /*04cc*/ 	.word	0x0500000f


	//   ....[157]....
        /*04d0*/ 	.word	0x0500000f


	//   ....[158]....
        /*04d4*/ 	.word	0x0500000f


	//   ....[159]....
        /*04d8*/ 	.word	0x0500000f


	//   ....[160]....
        /*04dc*/ 	.word	0x0500000f


	//   ....[161]....
        /*04e0*/ 	.word	0x0500000f


	//   ....[162]....
        /*04e4*/ 	.word	0x0500000f


	//   ....[163]....
        /*04e8*/ 	.word	0x0500000f


	//   ....[164]....
        /*04ec*/ 	.word	0x0500000f


	//   ....[165]....
        /*04f0*/ 	.word	0x0500000f


	//   ....[166]....
        /*04f4*/ 	.word	0x0500000f


	//   ....[167]....
        /*04f8*/ 	.word	0x0500000f


	//   ....[168]....
        /*04fc*/ 	.word	0x0500000f


	//   ....[169]....
        /*0500*/ 	.word	0x0500000f


	//   ....[170]....
        /*0504*/ 	.word	0x0500000f


	//   ....[171]....
        /*0508*/ 	.word	0x0500000f


	//   ....[172]....
        /*050c*/ 	.word	0x0500000f


	//   ....[173]....
        /*0510*/ 	.word	0x0500000f


	//   ....[174]....
        /*0514*/ 	.word	0x0500000f


	//   ....[175]....
        /*0518*/ 	.word	0x0500000f


	//   ....[176]....
        /*051c*/ 	.word	0x0500000f


	//   ....[177]....
        /*0520*/ 	.word	0x0500000f


	//   ....[178]....
        /*0524*/ 	.word	0x0500000f


	//   ....[179]....
        /*0528*/ 	.word	0x0500000f


	//   ....[180]....
        /*052c*/ 	.word	0x0500000f


	//   ....[181]....
        /*0530*/ 	.word	0x0500000f


	//   ....[182]....
        /*0534*/ 	.word	0x0500000f


	//----- nvinfo : EIATTR_COOP_GROUP_INSTR_OFFSETS
	.align		4
.L_289:
        /*0538*/ 	.byte	0x04, 0x28
        /*053a*/ 	.short	(.L_291 - .L_290)


	//   ....[0]....
.L_290:
        /*053c*/ 	.word	0x00000080


	//   ....[1]....
        /*0540*/ 	.word	0x000000b0


	//   ....[2]....
        /*0544*/ 	.word	0x000002d0


	//   ....[3]....
        /*0548*/ 	.word	0x00000430


	//   ....[4]....
        /*054c*/ 	.word	0x00000550


	//   ....[5]....
        /*0550*/ 	.word	0x000006b0


	//   ....[6]....
        /*0554*/ 	.word	0x000014f0


	//   ....[7]....
        /*0558*/ 	.word	0x00001c30


	//   ....[8]....
        /*055c*/ 	.word	0x00002290


	//   ....[9]....
        /*0560*/ 	.word	0x000022a0


	//   ....[10]....
        /*0564*/ 	.word	0x00002300


	//   ....[11]....
        /*0568*/ 	.word	0x00002cb0


	//   ....[12]....
        /*056c*/ 	.word	0x00002d20


	//   ....[13]....
        /*0570*/ 	.word	0x00003a10


	//   ....[14]....
        /*0574*/ 	.word	0x000043e0


	//   ....[15]....
        /*0578*/ 	.word	0x00004400


	//   ....[16]....
        /*057c*/ 	.word	0x00004a70


	//   ....[17]....
        /*0580*/ 	.word	0x00004b70


	//   ....[18]....
        /*0584*/ 	.word	0x000053a0


	//   ....[19]....
        /*0588*/ 	.word	0x00005400


	//   ....[20]....
        /*058c*/ 	.word	0x00006450


	//   ....[21]....
        /*0590*/ 	.word	0x000071b0


	//   ....[22]....
        /*0594*/ 	.word	0x000071c0


	//   ....[23]....
        /*0598*/ 	.word	0x000071f0


	//   ....[24]....
        /*059c*/ 	.word	0x00007210


	//   ....[25]....
        /*05a0*/ 	.word	0x00008560


	//   ....[26]....
        /*05a4*/ 	.word	0x00008660


	//   ....[27]....
        /*05a8*/ 	.word	0x000086c0


	//   ....[28]....
        /*05ac*/ 	.word	0x000087a0


	//   ....[29]....
        /*05b0*/ 	.word	0x000087b0


	//   ....[30]....
        /*05b4*/ 	.word	0x00009900


	//   ....[31]....
        /*05b8*/ 	.word	0x00009940


	//   ....[32]....
        /*05bc*/ 	.word	0x00009970


	//   ....[33]....
        /*05c0*/ 	.word	0x000099a0


	//   ....[34]....
        /*05c4*/ 	.word	0x00009e20


	//   ....[35]....
        /*05c8*/ 	.word	0x00009e30


	//   ....[36]....
        /*05cc*/ 	.word	0x00009f40


	//   ....[37]....
        /*05d0*/ 	.word	0x00009f60


	//   ....[38]....
        /*05d4*/ 	.word	0x0000a760


	//   ....[39]....
        /*05d8*/ 	.word	0x0000a770


	//   ....[40]....
        /*05dc*/ 	.word	0x0000a870


	//   ....[41]....
        /*05e0*/ 	.word	0x0000a890


	//   ....[42]....
        /*05e4*/ 	.word	0x0000aa00


	//   ....[43]....
        /*05e8*/ 	.word	0x0000abd0


	//   ....[44]....
        /*05ec*/ 	.word	0x0000ac00


	//   ....[45]....
        /*05f0*/ 	.word	0x0000ac30


	//   ....[46]....
        /*05f4*/ 	.word	0x0000ac60


	//   ....[47]....
        /*05f8*/ 	.word	0x0000ac90


	//   ....[48]....
        /*05fc*/ 	.word	0x0000acc0


	//   ....[49]....
        /*0600*/ 	.word	0x0000ae10


	//   ....[50]....
        /*0604*/ 	.word	0x0000ae40


	//   ....[51]....
        /*0608*/ 	.word	0x0000ae70


	//   ....[52]....
        /*060c*/ 	.word	0x0000aea0


	//   ....[53]....
        /*0610*/ 	.word	0x0000aed0


	//   ....[54]....
        /*0614*/ 	.word	0x0000af00


	//   ....[55]....
        /*0618*/ 	.word	0x0000af90


	//   ....[56]....
        /*061c*/ 	.word	0x0000aff0


	//   ....[57]....
        /*0620*/ 	.word	0x0000b090


	//   ....[58]....
        /*0624*/ 	.word	0x0000ca20


	//   ....[59]....
        /*0628*/ 	.word	0x0000ca40


	//   ....[60]....
        /*062c*/ 	.word	0x0000caf0


	//   ....[61]....
        /*0630*/ 	.word	0x0000cb10


	//   ....[62]....
        /*0634*/ 	.word	0x0000cbb0


	//   ....[63]....
        /*0638*/ 	.word	0x0000cbd0


	//   ....[64]....
        /*063c*/ 	.word	0x0000cbe0


	//   ....[65]....
        /*0640*/ 	.word	0x0000cbf0


	//   ....[66]....
        /*0644*/ 	.word	0x0000d5b0


	//   ....[67]....
        /*0648*/ 	.word	0x0000d5c0


	//   ....[68]....
        /*064c*/ 	.word	0x0000d6b0


	//   ....[69]....
        /*0650*/ 	.word	0x0000d6c0


	//   ....[70]....
        /*0654*/ 	.word	0x0000d770


	//   ....[71]....
        /*0658*/ 	.word	0x0000d780


	//   ....[72]....
        /*065c*/ 	.word	0x0000d790


	//   ....[73]....
        /*0660*/ 	.word	0x0000d7a0


	//   ....[74]....
        /*0664*/ 	.word	0x0000d870


	//   ....[75]....
        /*0668*/ 	.word	0x0000d8b0


	//   ....[76]....
        /*066c*/ 	.word	0x0000d8c0


	//   ....[77]....
        /*0670*/ 	.word	0x0000d8e0


	//   ....[78]....
        /*0674*/ 	.word	0x0000e190


	//   ....[79]....
        /*0678*/ 	.word	0x0000e1a0


	//   ....[80]....
        /*067c*/ 	.word	0x0000e1c0


	//   ....[81]....
        /*0680*/ 	.word	0x0000e240


	//   ....[82]....
        /*0684*/ 	.word	0x0000e250


	//   ....[83]....
        /*0688*/ 	.word	0x0000e2b0


	//   ....[84]....
        /*068c*/ 	.word	0x0000e2e0


	//   ....[85]....
        /*0690*/ 	.word	0x0000e320


	//   ....[86]....
        /*0694*/ 	.word	0x0000e610


	//   ....[87]....
        /*0698*/ 	.word	0x0000e630


	//   ....[88]....
        /*069c*/ 	.word	0x0000e6d0


	//   ....[89]....
        /*06a0*/ 	.word	0x0000e6e0


	//   ....[90]....
        /*06a4*/ 	.word	0x0000e770


	//   ....[91]....
        /*06a8*/ 	.word	0x0000e780


	//   ....[92]....
        /*06ac*/ 	.word	0x0000e790


	//   ....[93]....
        /*06b0*/ 	.word	0x0000e820


	//   ....[94]....
        /*06b4*/ 	.word	0x0000ee50


	//   ....[95]....
        /*06b8*/ 	.word	0x0000ee60


	//   ....[96]....
        /*06bc*/ 	.word	0x0000eef0


	//   ....[97]....
        /*06c0*/ 	.word	0x0000ef90


	//   ....[98]....
        /*06c4*/ 	.word	0x0000efb0


	//   ....[99]....
        /*06c8*/ 	.word	0x0000f030


	//   ....[100]....
        /*06cc*/ 	.word	0x0000f050


	//   ....[101]....
        /*06d0*/ 	.word	0x0000f060


	//   ....[102]....
        /*06d4*/ 	.word	0x0000f440


	//   ....[103]....
        /*06d8*/ 	.word	0x0000f470


	//   ....[104]....
        /*06dc*/ 	.word	0x0000f4b0


	//   ....[105]....
        /*06e0*/ 	.word	0x0000f4e0


	//   ....[106]....
        /*06e4*/ 	.word	0x0000f510


	//   ....[107]....
        /*06e8*/ 	.word	0x0000f540


	//   ....[108]....
        /*06ec*/ 	.word	0x0000f570


	//   ....[109]....
        /*06f0*/ 	.word	0x0000f5a0


	//   ....[110]....
        /*06f4*/ 	.word	0x0000f720


	//   ....[111]....
        /*06f8*/ 	.word	0x0000f750


	//   ....[112]....
        /*06fc*/ 	.word	0x0000f780


	//   ....[113]....
        /*0700*/ 	.word	0x0000f7b0


	//   ....[114]....
        /*0704*/ 	.word	0x0000f7e0


	//   ....[115]....
        /*0708*/ 	.word	0x0000f810


	//   ....[116]....
        /*070c*/ 	.word	0x0000f8d0


	//   ....[117]....
        /*0710*/ 	.word	0x0000f8f0


	//   ....[118]....
        /*0714*/ 	.word	0x0000f960


	//   ....[119]....
        /*0718*/ 	.word	0x00010000


	//   ....[120]....
        /*071c*/ 	.word	0x000105a0


	//   ....[121]....
        /*0720*/ 	.word	0x00010690


	//   ....[122]....
        /*0724*/ 	.word	0x00010730


	//   ....[123]....
        /*0728*/ 	.word	0x00010790


	//   ....[124]....
        /*072c*/ 	.word	0x000108a0


	//   ....[125]....
        /*0730*/ 	.word	0x00010910


	//   ....[126]....
        /*0734*/ 	.word	0x00010a20


	//   ....[127]....
        /*0738*/ 	.word	0x00010a90


	//   ....[128]....
        /*073c*/ 	.word	0x00010b30


	//   ....[129]....
        /*0740*/ 	.word	0x00010c70


	//   ....[130]....
        /*0744*/ 	.word	0x00010cc0


	//   ....[131]....
        /*0748*/ 	.word	0x00010d30


	//   ....[132]....
        /*074c*/ 	.word	0x00010e30


	//   ....[133]....
        /*0750*/ 	.word	0x00010ea0


	//   ....[134]....
        /*0754*/ 	.word	0x00010fa0


	//   ....[135]....
        /*0758*/ 	.word	0x00011020


	//   ....[136]....
        /*075c*/ 	.word	0x000110a0


	//   ....[137]....
        /*0760*/ 	.word	0x000111a0


	//   ....[138]....
        /*0764*/ 	.word	0x000112a0


	//   ....[139]....
        /*0768*/ 	.word	0x00011300


	//   ....[140]....
        /*076c*/ 	.word	0x000113e0


	//   ....[141]....
        /*0770*/ 	.word	0x00011520


	//   ....[142]....
        /*0774*/ 	.word	0x00011600


	//   ....[143]....
        /*0778*/ 	.word	0x00011680


	//   ....[144]....
        /*077c*/ 	.word	0x00011760


	//   ....[145]....
        /*0780*/ 	.word	0x000117c0


	//   ....[146]....
        /*0784*/ 	.word	0x00011890


	//   ....[147]....
        /*0788*/ 	.word	0x000118f0


	//   ....[148]....
        /*078c*/ 	.word	0x000119d0


	//   ....[149]....
        /*0790*/ 	.word	0x00011ac0


	//   ....[150]....
        /*0794*/ 	.word	0x00011b60


	//   ....[151]....
        /*0798*/ 	.word	0x00011bc0


	//   ....[152]....
        /*079c*/ 	.word	0x00011cc0


	//   ....[153]....
        /*07a0*/ 	.word	0x00011d20


	//   ....[154]....
        /*07a4*/ 	.word	0x00011e20


	//   ....[155]....
        /*07a8*/ 	.word	0x00011e80


	//   ....[156]....
        /*07ac*/ 	.word	0x00011f50


	//   ....[157]....
        /*07b0*/ 	.word	0x000120a0


	//   ....[158]....
        /*07b4*/ 	.word	0x00012150


	//   ....[159]....
        /*07b8*/ 	.word	0x00012260


	//   ....[160]....
        /*07bc*/ 	.word	0x00012340


	//   ....[161]....
        /*07c0*/ 	.word	0x000123a0


	//   ....[162]....
        /*07c4*/ 	.word	0x00012490


	//   ....[163]....
        /*07c8*/ 	.word	0x000124f0


	//   ....[164]....
        /*07cc*/ 	.word	0x000125d0


	//   ....[165]....
        /*07d0*/ 	.word	0x00012660


	//   ....[166]....
        /*07d4*/ 	.word	0x00012700


	//   ....[167]....
        /*07d8*/ 	.word	0x00012820


	//   ....[168]....
        /*07dc*/ 	.word	0x00012890


	//   ....[169]....
        /*07e0*/ 	.word	0x00012900


	//   ....[170]....
        /*07e4*/ 	.word	0x00012970


	//   ....[171]....
        /*07e8*/ 	.word	0x000129e0


	//   ....[172]....
        /*07ec*/ 	.word	0x00012a60


	//   ....[173]....
        /*07f0*/ 	.word	0x00012af0


	//   ....[174]....
        /*07f4*/ 	.word	0x00012b80


	//   ....[175]....
        /*07f8*/ 	.word	0x00012bf0


	//   ....[176]....
        /*07fc*/ 	.word	0x00012c60


	//   ....[177]....
        /*0800*/ 	.word	0x00012cd0


	//   ....[178]....
        /*0804*/ 	.word	0x00012d50


	//   ....[179]....
        /*0808*/ 	.word	0x00012dc0


	//   ....[180]....
        /*080c*/ 	.word	0x00012e60


	//   ....[181]....
        /*0810*/ 	.word	0x00012ef0


	//   ....[182]....
        /*0814*/ 	.word	0x00013020


	//----- nvinfo : EIATTR_REG_RECONFIG
	.align		4
.L_291:
        /*0818*/ 	.byte	0x01, 0x54
	.zero		2


	//----- nvinfo : EIATTR_SYSCALL_OFFSETS
	.align		4
        /*081c*/ 	.byte	0x04, 0x46
        /*081e*/ 	.short	(.L_293 - .L_292)


	//   ....[0]....
.L_292:
        /*0820*/ 	.word	0x000016e0


	//   ....[1]....
        /*0824*/ 	.word	0x0000bf40


	//   ....[2]....
        /*0828*/ 	.word	0x0000c090


	//   ....[3]....
        /*082c*/ 	.word	0x0000c180


	//   ....[4]....
        /*0830*/ 	.word	0x0000d030


	//----- nvinfo : EIATTR_MBARRIER_INSTR_OFFSETS
	.align		4
.L_293:
        /*0834*/ 	.byte	0x04, 0x39
        /*0836*/ 	.short	(.L_295 - .L_294)


	//   ....[0]....
.L_294:
        /*0838*/ 	.word	0x00000180
        /*083c*/ 	.word	0x000000ff
        /*0840*/ 	.word	0x0002d800
        /*0844*/ 	.short	0x0100
        /*0846*/ 	.byte	0x08
	.zero		1


	//   ....[1]....
        /*0848*/ 	.word	0x00000190
        /*084c*/ 	.word	0x000000ff
        /*0850*/ 	.word	0x0002d820
        /*0854*/ 	.short	0x0100
        /*0856*/ 	.byte	0x08
	.zero		1


	//   ....[2]....
        /*0858*/ 	.word	0x00000280
        /*085c*/ 	.word	0x000000ff
        /*0860*/ 	.word	0x0002d830
        /*0864*/ 	.short	0x0100
        /*0866*/ 	.byte	0x08
	.zero		1


	//   ....[3]....
        /*0868*/ 	.word	0x00000290
        /*086c*/ 	.word	0x000000ff
        /*0870*/ 	.word	0x0002d840
        /*0874*/ 	.short	0x0100
        /*0876*/ 	.byte	0x08
	.zero		1


	//   ....[4]....
        /*0878*/ 	.word	0x000002a0
        /*087c*/ 	.word	0x000000ff
        /*0880*/ 	.word	0x0002d838
        /*0884*/ 	.short	0x0100
        /*0886*/ 	.byte	0x08
	.zero		1


	//   ....[5]....
        /*0888*/ 	.word	0x000002b0
        /*088c*/ 	.word	0x000000ff
        /*0890*/ 	.word	0x0002d848
        /*0894*/ 	.short	0x0100
        /*0896*/ 	.byte	0x08
	.zero		1


	//   ....[6]....
        /*0898*/ 	.word	0x000003e0
        /*089c*/ 	.word	0x000000ff
        /*08a0*/ 	.word	0x0002d850
        /*08a4*/ 	.short	0x0100
        /*08a6*/ 	.byte	0x08
	.zero		1


	//   ....[7]....
        /*08a8*/ 	.word	0x000003f0
        /*08ac*/ 	.word	0x000000ff
        /*08b0*/ 	.word	0x0002d860
        /*08b4*/ 	.short	0x0100
        /*08b6*/ 	.byte	0x08
	.zero		1


	//   ....[8]....
        /*08b8*/ 	.word	0x00000400
        /*08bc*/ 	.word	0x000000ff
        /*08c0*/ 	.word	0x0002d858
        /*08c4*/ 	.short	0x0100
        /*08c6*/ 	.byte	0x08
	.zero		1


	//   ....[9]....
        /*08c8*/ 	.word	0x00000410
        /*08cc*/ 	.word	0x000000ff
        /*08d0*/ 	.word	0x0002d868
        /*08d4*/ 	.short	0x0100
        /*08d6*/ 	.byte	0x08
	.zero		1


	//   ....[10]....
        /*08d8*/ 	.word	0x00000500
        /*08dc*/ 	.word	0x000000ff
        /*08e0*/ 	.word	0x0002d870
        /*08e4*/ 	.short	0x0100
        /*08e6*/ 	.byte	0x06
	.zero		1


	//   ....[11]....
        /*08e8*/ 	.word	0x00000510
        /*08ec*/ 	.word	0x000000ff
        /*08f0*/ 	.word	0x0002d880
        /*08f4*/ 	.short	0x0100
        /*08f6*/ 	.byte	0x06
	.zero		1


	//   ....[12]....
        /*08f8*/ 	.word	0x00000520
        /*08fc*/ 	.word	0x000000ff
        /*0900*/ 	.word	0x0002d878
        /*0904*/ 	.short	0x0100
        /*0906*/ 	.byte	0x06
	.zero		1


	//   ....[13]....
        /*0908*/ 	.word	0x00000530
        /*090c*/ 	.word	0x000000ff
        /*0910*/ 	.word	0x0002d888
        /*0914*/ 	.short	0x0100
        /*0916*/ 	.byte	0x06
	.zero		1


	//   ....[14]....
        /*0918*/ 	.word	0x00000660
        /*091c*/ 	.word	0x000000ff
        /*0920*/ 	.word	0x0002d890
        /*0924*/ 	.short	0x0100
        /*0926*/ 	.byte	0x08
	.zero		1


	//   ....[15]....
        /*0928*/ 	.word	0x00000670
        /*092c*/ 	.word	0x000000ff
        /*0930*/ 	.word	0x0002d8a0
        /*0934*/ 	.short	0x0100
        /*0936*/ 	.byte	0x08
	.zero		1


	//   ....[16]....
        /*0938*/ 	.word	0x00000680
        /*093c*/ 	.word	0x000000ff
        /*0940*/ 	.word	0x0002d898
        /*0944*/ 	.short	0x0100
        /*0946*/ 	.byte	0x08
	.zero		1


	//   ....[17]....
        /*0948*/ 	.word	0x00000690
        /*094c*/ 	.word	0x000000ff
        /*0950*/ 	.word	0x0002d8a8
        /*0954*/ 	.short	0x0100
        /*0956*/ 	.byte	0x08
	.zero		1


	//   ....[18]....
        /*0958*/ 	.word	0x000007c0
        /*095c*/ 	.word	0x000000ff
        /*0960*/ 	.word	0x0002d8b0
        /*0964*/ 	.short	0x0100
        /*0966*/ 	.byte	0x08
	.zero		1


	//   ....[19]....
        /*0968*/ 	.word	0x000007d0
        /*096c*/ 	.word	0x000000ff
        /*0970*/ 	.word	0x0002d8c0
        /*0974*/ 	.short	0x0100
        /*0976*/ 	.byte	0x08
	.zero		1


	//   ....[20]....
        /*0978*/ 	.word	0x000007e0
        /*097c*/ 	.word	0x000000ff
        /*0980*/ 	.word	0x0002d8b8
        /*0984*/ 	.short	0x0100
        /*0986*/ 	.byte	0x08
	.zero		1


	//   ....[21]....
        /*0988*/ 	.word	0x000007f0
        /*098c*/ 	.word	0x000000ff
        /*0990*/ 	.word	0x0002d8c8
        /*0994*/ 	.short	0x0100
        /*0996*/ 	.byte	0x08
	.zero		1


	//   ....[22]....
        /*0998*/ 	.word	0x00001740
        /*099c*/ 	.word	0x000000ff
        /*09a0*/ 	.word	0x0002d800
        /*09a4*/ 	.short	0x010a
        /*09a6*/ 	.byte	0x28
	.zero		1


	//   ....[23]....
        /*09a8*/ 	.word	0x000017b0
        /*09ac*/ 	.word	0x00000003
        /*09b0*/ 	.word	0x0002d830
        /*09b4*/ 	.short	0x010a
        /*09b6*/ 	.byte	0x3f
	.zero		1


	//   ....[24]....
        /*09b8*/ 	.word	0x000017f0
        /*09bc*/ 	.word	0x00000003
        /*09c0*/ 	.word	0x0002d830
        /*09c4*/ 	.short	0x010a
        /*09c6*/ 	.byte	0x3f
	.zero		1


	//   ....[25]....
        /*09c8*/ 	.word	0x00002410
        /*09cc*/ 	.word	0x000000ff
        /*09d0*/ 	.word	0x00000000
        /*09d4*/ 	.short	0x0101
        /*09d6*/ 	.byte	0x06
	.zero		1


	//   ....[26]....
        /*09d8*/ 	.word	0x00003b40
        /*09dc*/ 	.word	0x000000ff
        /*09e0*/ 	.word	0x0002d830
        /*09e4*/ 	.short	0x010a
        /*09e6*/ 	.byte	0x07
	.zero		1


	//   ....[27]....
        /*09e8*/ 	.word	0x00003b80
        /*09ec*/ 	.word	0x000000ff
        /*09f0*/ 	.word	0x0002d830
        /*09f4*/ 	.short	0x010a
        /*09f6*/ 	.byte	0x07
	.zero		1


	//   ....[28]....
        /*09f8*/ 	.word	0x00003e60
        /*09fc*/ 	.word	0x000000ff
        /*0a00*/ 	.word	0x0002d850
        /*0a04*/ 	.short	0x010a
        /*0a06*/ 	.byte	0x07
	.zero		1


	//   ....[29]....
        /*0a08*/ 	.word	0x00003ea0
        /*0a0c*/ 	.word	0x000000ff
        /*0a10*/ 	.word	0x0002d850
        /*0a14*/ 	.short	0x010a
        /*0a16*/ 	.byte	0x07
	.zero		1


	//   ....[30]....
        /*0a18*/ 	.word	0x00004390
        /*0a1c*/ 	.word	0x000000ff
        /*0a20*/ 	.word	0x00000000
        /*0a24*/ 	.short	0x0101
        /*0a26*/ 	.byte	0x07
	.zero		1


	//   ....[31]....
        /*0a28*/ 	.word	0x00005ef0
        /*0a2c*/ 	.word	0x000000ff
        /*0a30*/ 	.word	0x00000000
        /*0a34*/ 	.short	0x0101
        /*0a36*/ 	.byte	0x06
	.zero		1


	//   ....[32]....
        /*0a38*/ 	.word	0x00006590
        /*0a3c*/ 	.word	0x000000ff
        /*0a40*/ 	.word	0x0002d830
        /*0a44*/ 	.short	0x010a
        /*0a46*/ 	.byte	0x07
	.zero		1


	//   ....[33]....
        /*0a48*/ 	.word	0x000065d0
        /*0a4c*/ 	.word	0x000000ff
        /*0a50*/ 	.word	0x0002d830
        /*0a54*/ 	.short	0x010a
        /*0a56*/ 	.byte	0x07
	.zero		1


	//   ....[34]....
        /*0a58*/ 	.word	0x000068b0
        /*0a5c*/ 	.word	0x000000ff
        /*0a60*/ 	.word	0x0002d850
        /*0a64*/ 	.short	0x010a
        /*0a66*/ 	.byte	0x07
	.zero		1


	//   ....[35]....
        /*0a68*/ 	.word	0x000068f0
        /*0a6c*/ 	.word	0x000000ff
        /*0a70*/ 	.word	0x0002d850
        /*0a74*/ 	.short	0x010a
        /*0a76*/ 	.byte	0x07
	.zero		1


	//   ....[36]....
        /*0a78*/ 	.word	0x00006e20
        /*0a7c*/ 	.word	0x000000ff
        /*0a80*/ 	.word	0x00000000
        /*0a84*/ 	.short	0x0101
        /*0a86*/ 	.byte	0x07
	.zero		1


	//   ....[37]....
        /*0a88*/ 	.word	0x00008000
        /*0a8c*/ 	.word	0x000000ff
        /*0a90*/ 	.word	0x00000000
        /*0a94*/ 	.short	0x0101
        /*0a96*/ 	.byte	0x06
	.zero		1


	//   ....[38]....
        /*0a98*/ 	.word	0x000085d0
        /*0a9c*/ 	.word	0x000000ff
        /*0aa0*/ 	.word	0x0002d850
        /*0aa4*/ 	.short	0x010a
        /*0aa6*/ 	.byte	0x04
	.zero		1


	//   ....[39]....
        /*0aa8*/ 	.word	0x00008610
        /*0aac*/ 	.word	0x000000ff
        /*0ab0*/ 	.word	0x0002d850
        /*0ab4*/ 	.short	0x010a
        /*0ab6*/ 	.byte	0x04
	.zero		1


	//   ....[40]....
        /*0ab8*/ 	.word	0x00008c80
        /*0abc*/ 	.word	0x000000ff
        /*0ac0*/ 	.word	0x00000000
        /*0ac4*/ 	.short	0x0101
        /*0ac6*/ 	.byte	0x04
	.zero		1


	//   ....[41]....
        /*0ac8*/ 	.word	0x00009e40
        /*0acc*/ 	.word	0x000000ff
        /*0ad0*/ 	.word	0x00000000
        /*0ad4*/ 	.short	0x0101
        /*0ad6*/ 	.byte	0x04
	.zero		1


	//   ....[42]....
        /*0ad8*/ 	.word	0x0000c780
        /*0adc*/ 	.word	0x00000002
        /*0ae0*/ 	.word	0x0002d840
        /*0ae4*/ 	.short	0x010a
        /*0ae6*/ 	.byte	0x3f
	.zero		1


	//   ....[43]....
        /*0ae8*/ 	.word	0x0000cd30
        /*0aec*/ 	.word	0x00000002
        /*0af0*/ 	.word	0x0002d830
        /*0af4*/ 	.short	0x0107
        /*0af6*/ 	.byte	0x3f
	.zero		1


	//   ....[44]....
        /*0af8*/ 	.word	0x0000ce10
        /*0afc*/ 	.word	0x00000002
        /*0b00*/ 	.word	0x0002d830
        /*0b04*/ 	.short	0x0101
        /*0b06*/ 	.byte	0x3f
	.zero		1


	//   ....[45]....
        /*0b08*/ 	.word	0x0000da20
        /*0b0c*/ 	.word	0x00000017
        /*0b10*/ 	.word	0x0002d800
        /*0b14*/ 	.short	0x0107
        /*0b16*/ 	.byte	0x3f
	.zero		1


	//   ....[46]....
        /*0b18*/ 	.word	0x0000db10
        /*0b1c*/ 	.word	0x00000017
        /*0b20*/ 	.word	0x0002d800
        /*0b24*/ 	.short	0x0101
        /*0b26*/ 	.byte	0x3f
	.zero		1


	//   ....[47]....
        /*0b28*/ 	.word	0x0000db30
        /*0b2c*/ 	.word	0x00000017
        /*0b30*/ 	.word	0x0002d820
        /*0b34*/ 	.short	0x010a
        /*0b36*/ 	.byte	0x3f
	.zero		1


	//   ....[48]....
        /*0b38*/ 	.word	0x0000df40
        /*0b3c*/ 	.word	0x00000005
        /*0b40*/ 	.word	0x0002d840
        /*0b44*/ 	.short	0x010a
        /*0b46*/ 	.byte	0x3f
	.zero		1


	//   ....[49]....
        /*0b48*/ 	.word	0x0000e3d0
        /*0b4c*/ 	.word	0x00000005
        /*0b50*/ 	.word	0x0002d830
        /*0b54*/ 	.short	0x0107
        /*0b56*/ 	.byte	0x3f
	.zero		1


	//   ....[50]....
        /*0b58*/ 	.word	0x0000e490
        /*0b5c*/ 	.word	0x00000005
        /*0b60*/ 	.word	0x0002d830
        /*0b64*/ 	.short	0x0101
        /*0b66*/ 	.byte	0x3f
	.zero		1


	//   ....[51]....
        /*0b68*/ 	.word	0x0000e4f0
        /*0b6c*/ 	.word	0x00000005
        /*0b70*/ 	.word	0x0002d860
        /*0b74*/ 	.short	0x010a
        /*0b76*/ 	.byte	0x3f
	.zero		1


	//   ....[52]....
        /*0b78*/ 	.word	0x0000ea10
        /*0b7c*/ 	.word	0x00000005
        /*0b80*/ 	.word	0x0002d850
        /*0b84*/ 	.short	0x0107
        /*0b86*/ 	.byte	0x3f
	.zero		1


	//   ....[53]....
        /*0b88*/ 	.word	0x0000eb10
        /*0b8c*/ 	.word	0x00000005
        /*0b90*/ 	.word	0x0002d850
        /*0b94*/ 	.short	0x0101
        /*0b96*/ 	.byte	0x3f
	.zero		1


	//   ....[54]....
        /*0b98*/ 	.word	0x0000ed10
        /*0b9c*/ 	.word	0x00000000
        /*0ba0*/ 	.word	0x0002d860
        /*0ba4*/ 	.short	0x010a
        /*0ba6*/ 	.byte	0x3f
	.zero		1


	//   ....[55]....
        /*0ba8*/ 	.word	0x0000f190
        /*0bac*/ 	.word	0x00000000
        /*0bb0*/ 	.word	0x0002d850
        /*0bb4*/ 	.short	0x0107
        /*0bb6*/ 	.byte	0x3f
	.zero		1


	//   ....[56]....
        /*0bb8*/ 	.word	0x0000f260
        /*0bbc*/ 	.word	0x00000000
        /*0bc0*/ 	.word	0x0002d850
        /*0bc4*/ 	.short	0x0101
        /*0bc6*/ 	.byte	0x3f
	.zero		1


	//   ....[57]....
        /*0bc8*/ 	.word	0x0000ff80
        /*0bcc*/ 	.word	0x00000005
        /*0bd0*/ 	.word	0x0002d820
        /*0bd4*/ 	.short	0x010a
        /*0bd6*/ 	.byte	0x3f
	.zero		1


	//   ....[58]....
        /*0bd8*/ 	.word	0x00010100
        /*0bdc*/ 	.word	0x00000003
        /*0be0*/ 	.word	0x0002d840
        /*0be4*/ 	.short	0x010a
        /*0be6*/ 	.byte	0x3f
	.zero		1


	//   ....[59]....
        /*0be8*/ 	.word	0x000101a0
        /*0bec*/ 	.word	0x00000005
        /*0bf0*/ 	.word	0x0002d840
        /*0bf4*/ 	.short	0x010a
        /*0bf6*/ 	.byte	0x3f
	.zero		1


	//   ....[60]....
        /*0bf8*/ 	.word	0x000101e0
        /*0bfc*/ 	.word	0x00000003
        /*0c00*/ 	.word	0x0002d860
        /*0c04*/ 	.short	0x010a
        /*0c06*/ 	.byte	0x3f
	.zero		1


	//   ....[61]....
        /*0c08*/ 	.word	0x00010220
        /*0c0c*/ 	.word	0x00000005
        /*0c10*/ 	.word	0x0002d860
        /*0c14*/ 	.short	0x010a
        /*0c16*/ 	.byte	0x3f
	.zero		1


	//   ....[62]....
        /*0c18*/ 	.word	0x00010290
        /*0c1c*/ 	.word	0x00000003
        /*0c20*/ 	.word	0x0002d800
        /*0c24*/ 	.short	0x010a
        /*0c26*/ 	.byte	0x3f
	.zero		1


	//   ....[63]....
        /*0c28*/ 	.word	0x000102e0
        /*0c2c*/ 	.word	0x00000003
        /*0c30*/ 	.word	0x0002d830
        /*0c34*/ 	.short	0x010a
        /*0c36*/ 	.byte	0x3f
	.zero		1


	//   ....[64]....
        /*0c38*/ 	.word	0x00010340
        /*0c3c*/ 	.word	0x00000005
        /*0c40*/ 	.word	0x0002d830
        /*0c44*/ 	.short	0x010a
        /*0c46*/ 	.byte	0x3f
	.zero		1


	//   ....[65]....
        /*0c48*/ 	.word	0x000103a0
        /*0c4c*/ 	.word	0x00000005
        /*0c50*/ 	.word	0x0002d850
        /*0c54*/ 	.short	0x010a
        /*0c56*/ 	.byte	0x3f
	.zero		1


	//   ....[66]....
        /*0c58*/ 	.word	0x00010400
        /*0c5c*/ 	.word	0x00000005
        /*0c60*/ 	.word	0x0002d830
        /*0c64*/ 	.short	0x010a
        /*0c66*/ 	.byte	0x3f
	.zero		1


	//   ....[67]....
        /*0c68*/ 	.word	0x00010460
        /*0c6c*/ 	.word	0x00000005
        /*0c70*/ 	.word	0x0002d850
        /*0c74*/ 	.short	0x010a
        /*0c76*/ 	.byte	0x3f
	.zero		1


	//   ....[68]....
        /*0c78*/ 	.word	0x000104c0
        /*0c7c*/ 	.word	0x00000008
        /*0c80*/ 	.word	0x0002d850
        /*0c84*/ 	.short	0x010a
        /*0c86*/ 	.byte	0x3f
	.zero		1


	//   ....[69]....
        /*0c88*/ 	.word	0x000105e0
        /*0c8c*/ 	.word	0x00000002
        /*0c90*/ 	.word	0x0002d840
        /*0c94*/ 	.short	0x010a
        /*0c96*/ 	.byte	0x3f
	.zero		1


	//   ....[70]....
        /*0c98*/ 	.word	0x00011420
        /*0c9c*/ 	.word	0x00000017
        /*0ca0*/ 	.word	0x0002d820
        /*0ca4*/ 	.short	0x010a
        /*0ca6*/ 	.byte	0x3f
	.zero		1


	//   ....[71]....
        /*0ca8*/ 	.word	0x00011470
        /*0cac*/ 	.word	0x00000005
        /*0cb0*/ 	.word	0x0002d840
        /*0cb4*/ 	.short	0x010a
        /*0cb6*/ 	.byte	0x3f
	.zero		1


	//   ....[72]....
        /*0cb8*/ 	.word	0x00011a10
        /*0cbc*/ 	.word	0x00000005
        /*0cc0*/ 	.word	0x0002d860
        /*0cc4*/ 	.short	0x010a
        /*0cc6*/ 	.byte	0x3f
	.zero		1


	//   ....[73]....
        /*0cc8*/ 	.word	0x00011ff0
        /*0ccc*/ 	.word	0x00000000
        /*0cd0*/ 	.word	0x0002d860
        /*0cd4*/ 	.short	0x010a
        /*0cd6*/ 	.byte	0x3f
	.zero		1


	//   ....[74]....
        /*0cd8*/ 	.word	0x00012f40
        /*0cdc*/ 	.word	0x00000005
        /*0ce0*/ 	.word	0x0002d820
        /*0ce4*/ 	.short	0x010a
        /*0ce6*/ 	.byte	0x3f
	.zero		1


	//   ....[75]....
        /*0ce8*/ 	.word	0x000130e0
        /*0cec*/ 	.word	0x00000003
        /*0cf0*/ 	.word	0x0002d840
        /*0cf4*/ 	.short	0x010a
        /*0cf6*/ 	.byte	0x3f
	.zero		1


	//   ....[76]....
        /*0cf8*/ 	.word	0x00013130
        /*0cfc*/ 	.word	0x00000005
        /*0d00*/ 	.word	0x0002d840
        /*0d04*/ 	.short	0x010a
        /*0d06*/ 	.byte	0x3f
	.zero		1


	//   ....[77]....
        /*0d08*/ 	.word	0x00013180
        /*0d0c*/ 	.word	0x00000003
        /*0d10*/ 	.word	0x0002d860
        /*0d14*/ 	.short	0x010a
        /*0d16*/ 	.byte	0x3f
	.zero		1


	//----- nvinfo : EIATTR_NUM_MBARRIERS
	.align		4
.L_295:
        /*0d18*/ 	.byte	0x03, 0x38
        /*0d1a*/ 	.short	0x0016


	//----- nvinfo : EIATTR_EXIT_INSTR_OFFSETS
	.align		4
        /*0d1c*/ 	.byte	0x04, 0x1c
        /*0d1e*/ 	.short	(.L_297 - .L_296)


	//   ....[0]....
.L_296:
        /*0d20*/ 	.word	0x000009a0


	//   ....[1]....
        /*0d24*/ 	.word	0x0000a9b0


	//   ....[2]....
        /*0d28*/ 	.word	0x00010270


	//----- nvinfo : EIATTR_MAX_THREADS
	.align		4
.L_297:
        /*0d2c*/ 	.byte	0x04, 0x05
        /*0d2e*/ 	.short	(.L_299 - .L_298)
.L_298:
        /*0d30*/ 	.word	0x00000200
        /*0d34*/ 	.word	0x00000001
        /*0d38*/ 	.word	0x00000001


	//----- nvinfo : EIATTR_CRS_STACK_SIZE
	.align		4
.L_299:
        /*0d3c*/ 	.byte	0x04, 0x1e
        /*0d3e*/ 	.short	(.L_301 - .L_300)
.L_300:
        /*0d40*/ 	.word	0x00000000


	//----- nvinfo : EIATTR_CBANK_PARAM_SIZE
	.align		4
.L_301:
        /*0d44*/ 	.byte	0x03, 0x19
        /*0d46*/ 	.short	0x0af0


	//----- nvinfo : EIATTR_PARAM_CBANK
	.align		4
        /*0d48*/ 	.byte	0x04, 0x0a
        /*0d4a*/ 	.short	(.L_303 - .L_302)
	.align		4
.L_302:
        /*0d4c*/ 	.word	index@(.nv.constant0._ZN7cutlass13device_kernelIN5flash11enable_sm90INS1_16FlashAttnFwdSm90INS1_25CollectiveMainloopFwdSm90ILi2EN4cute5tupleIJNS5_1CILi1EEES8_S8_EEENS6_IJNS7_ILi192EEENS7_ILi128EEENS7_ILi96EEEEEELi96ENS_6half_tEfNS_4arch4Sm90ELb1ELb0ELb0ELb1ELb1ELb0ELb0ELb0ELb1ELb1ELb0ELb0EEENS1_21CollectiveEpilogueFwdINS6_IJSA_SC_SB_EEES9_SE_SG_Li384ELb1ELb1ELb0ELb0EEENS1_36VarlenDynamicPersistentTileSchedulerILi192ELi128ELi384ELi128ELb0ELb1ELb1ELb1ELb1ELb1EEEEEEEEEvNT_6ParamsE)
        /*0d50*/ 	.short	0x0210
        /*0d52*/ 	.short	0x0af0


	//----- nvinfo : EIATTR_SW_WAR
	.align		4
.L_303:
        /*0d54*/ 	.byte	0x04, 0x36
        /*0d56*/ 	.short	(.L_305 - .L_304)
.L_304:
        /*0d58*/ 	.word	0x00000008
.L_305:


//--------------------- .nv.info._ZN7cutlass13device_kernelIN5flash11enable_sm90INS1_16FlashAttnFwdSm90INS1_25CollectiveMainloopFwdSm90ILi2EN4cute5tupleIJNS5_1CILi1EEES8_S8_EEENS6_IJNS7_ILi192EEENS7_ILi128EEENS7_ILi96EEEEEELi96ENS_6half_tEfNS_4arch4Sm90ELb1ELb0ELb0ELb1ELb1ELb1ELb0ELb0ELb1ELb1ELb0ELb0EEENS1_21CollectiveEpilogueFwdINS6_IJSA_SC_SB_EEES9_SE_SG_Li384ELb1ELb1ELb0ELb0EEENS1_36VarlenDynamicPersistentTileSchedulerILi192ELi128ELi384ELi128ELb0ELb1ELb1ELb1ELb1ELb1EEEEEEEEEvNT_6ParamsE --------------------------
	.section	.nv.info._ZN7cutlass13device_kernelIN5flash11enable_sm90INS1_16FlashAttnFwdSm90INS1_25CollectiveMainloopFwdSm90ILi2EN4cute5tupleIJNS5_1CILi1EEES8_S8_EEENS6_IJNS7_ILi192EEENS7_ILi128EEENS7_ILi96EEEEEELi96ENS_6half_tEfNS_4arch4Sm90ELb1ELb0ELb0ELb1ELb1ELb1ELb0ELb0ELb1ELb1ELb0ELb0EEENS1_21CollectiveEpilogueFwdINS6_IJSA_SC_SB_EEES9_SE_SG_Li384ELb1ELb1ELb0ELb0EEENS1_36VarlenDynamicPersistentTileSchedulerILi192ELi128ELi384ELi128ELb0ELb1ELb1ELb1ELb1ELb1EEEEEEEEEvNT_6ParamsE,"",@"SHT_CUDA_INFO"
	.sectionflags	@""
	.align	4


	//----- nvinfo : EIATTR_CUDA_API_VERSION
	.align		4
        /*0000*/ 	.byte	0x04, 0x37
        /*0002*/ 	.short	(.L_307 - .L_306)
.L_306:
        /*0004*/ 	.word	0x00000082


	//----- nvinfo : EIATTR_KPARAM_INFO
	.align		4
.L_307:
        /*0008*/ 	.byte	0x04, 0x17
        /*000a*/ 	.short	(.L_309 - .L_308)
.L_308:
        /*000c*/ 	.word	0x00000000
        /*0010*/ 	.short	0x0000
        /*0012*/ 	.short	0x0070
        /*0014*/ 	.byte	0x00, 0xf0, 0x01, 0x2a


	//----- nvinfo : EIATTR_SPARSE_MMA_MASK
	.align		4
.L_309:
        /*0018*/ 	.byte	0x03, 0x50
        /*001a*/ 	.short	0x0000


	//----- nvinfo : EIATTR_MAXREG_COUNT
	.align		4
        /*001c*/ 	.byte	0x03, 0x1b
        /*001e*/ 	.short	0x0080


	//----- nvinfo : EIATTR_NUM_BARRIERS
	.align		4
        /*0020*/ 	.byte	0x02, 0x4c
        /*0022*/ 	.byte	0x10
	.zero		1


	//----- nvinfo : EIATTR_EXTERNS
	.align		4
        /*0024*/ 	.byte	0x04, 0x0f
        /*0026*/ 	.short	(.L_311 - .L_310)


	//   ....[0]....
	.align		4
.L_310:
        /*0028*/ 	.word	index@(__assertfail)


	//----- nvinfo : EIATTR_ANNOTATIONS
	.align		4
.L_311:
        /*002c*/ 	.byte	0x04, 0x55
        /*002e*/ 	.short	(.L_313 - .L_312)


	//   ....[0]....
.L_312:
        /* <DEDUP_REMOVED lines=103> */


	//----- nvinfo : EIATTR_MERCURY_ISA_VERSION
	.align		4
.L_313:
        /*0688*/ 	.byte	0x03, 0x5f
        /*068a*/ 	.short	0x0101


	//----- nvinfo : EIATTR_UNUSED_LOAD_BYTE_OFFSET
	.align		4
        /*068c*/ 	.byte	0x04, 0x44
        /*068e*/ 	.short	(.L_315 - .L_314)


	//   ....[0]....
.L_314:
        /*0690*/ 	.word	0x00000a90
        /*0694*/ 	.word	0x0000fff0


	//   ....[1]....
        /*0698*/ 	.word	0x00013900
        /*069c*/ 	.word	0x0000fff0


	//----- nvinfo : EIATTR_INT_WARP_WIDE_INSTR_OFFSETS
	.align		4
.L_315:
        /*06a0*/ 	.byte	0x04, 0x31
        /*06a2*/ 	.short	(.L_317 - .L_316)


	//   ....[0]....
.L_316:
        /*06a4*/ 	.word	0x00000130


	//   ....[1]....
        /*06a8*/ 	.word	0x00000170


	//   ....[2]....
        /*06ac*/ 	.word	0x000001e0


	//   ....[3]....
        /*06b0*/ 	.word	0x00018110


	//   ....[4]....
        /*06b4*/ 	.word	0x000181a0


	//   ....[5]....
        /*06b8*/ 	.word	0x0001aeb0


	//   ....[6]....
        /*06bc*/ 	.word	0x0001af40


	//----- nvinfo : EIATTR_COOP_GROUP_MASK_REGIDS
	.align		4
.L_317:
        /*06c0*/ 	.byte	0x04, 0x29
        /*06c2*/ 	.short	(.L_319 - .L_318)


	//   ....[0]....
.L_318:
        /*06c4*/ 	.word	0xffffffff


	//   ....[1]....
        /*06c8*/ 	.word	0xffffffff


	//   ....[2]....
        /*06cc*/ 	.word	0xffffffff


	//   ....[3]....
        /*06d0*/ 	.word	0xffffffff


	//   ....[4]....
        /*06d4*/ 	.word	0xffffffff


	//   ....[5]....
        /*06d8*/ 	.word	0xffffffff


	//   ....[6]....
        /*06dc*/ 	.word	0xffffffff


	//   ....[7]....
        /*06e0*/ 	.word	0xffffffff


	//   ....[8]....
        /*06e4*/ 	.word	0xffffffff


	//   ....[9]....
        /*06e8*/ 	.word	0xffffffff


	//   ....[10]....
        /*06ec*/ 	.word	0xffffffff


	//   ....[11]....
        /*06f0*/ 	.word	0xffffffff


	//   ....[12]....
        /*06f4*/ 	.word	0xffffffff


	//   ....[13]....
        /*06f8*/ 	.word	0xffffffff


	//   ....[14]....
        /*06fc*/ 	.word	0xffffffff


	//   ....[15]....
        /*0700*/ 	.word	0xffffffff


	//   ....[16]....
        /*0704*/ 	.word	0xffffffff


	//   ....[17]....
        /*0708*/ 	.word	0xffffffff


	//   ....[18]....
        /*070c*/ 	.word	0xffffffff


	//   ....[19]....
        /*0710*/ 	.word	0xffffffff


	//   ....[20]....
        /*0714*/ 	.word	0xffffffff


	//   ....[21]....
        /*0718*/ 	.word	0xffffffff


	//   ....[22]....
        /*071c*/ 	.word	0xffffffff


	//   ....[23]....
        /*0720*/ 	.word	0xffffffff


	//   ....[24]....
        /*0724*/ 	.word	0xffffffff


	//   ....[25]....
        /*0728*/ 	.word	0xffffffff


	//   ....[26]....
        /*072c*/ 	.word	0xffffffff


	//   ....[27]....
        /*0730*/ 	.word	0xffffffff


	//   ....[28]....
        /*0734*/ 	.word	0xffffffff


	//   ....[29]....
        /*0738*/ 	.word	0xffffffff


	//   ....[30]....
        /*073c*/ 	.word	0xffffffff


	//   ....[31]....
        /*0740*/ 	.word	0xffffffff


	//   ....[32]....
        /*0744*/ 	.word	0xffffffff


	//   ....[33]....
        /*0748*/ 	.word	0xffffffff


	//   ....[34]....
        /*074c*/ 	.word	0xffffffff


	//   ....[35]....
        /*0750*/ 	.word	0xffffffff


	//   ....[36]....
        /*0754*/ 	.word	0xffffffff


	//   ....[37]....
        /*0758*/ 	.word	0xffffffff


	//   ....[38]....
        /*075c*/ 	.word	0xffffffff


	//   ....[39]....
        /*0760*/ 	.word	0xffffffff


	//   ....[40]....
        /*0764*/ 	.word	0xffffffff


	//   ....[41]....
        /*0768*/ 	.word	0xffffffff


	//   ....[42]....
        /*076c*/ 	.word	0xffffffff


	//   ....[43]....
        /*0770*/ 	.word	0xffffffff


	//   ....[44]....
        /*0774*/ 	.word	0xffffffff


	//   ....[45]....
        /*0778*/ 	.word	0xffffffff


	//   ....[46]....
        /*077c*/ 	.word	0xffffffff


	//   ....[47]....
        /*0780*/ 	.word	0xffffffff


	//   ....[48]....
        /*0784*/ 	.word	0xffffffff


	//   ....[49]....
        /*0788*/ 	.word	0xffffffff


	//   ....[50]....
        /*078c*/ 	.word	0xffffffff


	//   ....[51]....
        /*0790*/ 	.word	0xffffffff


	//   ....[52]....
        /*0794*/ 	.word	0xffffffff


	//   ....[53]....
        /*0798*/ 	.word	0xffffffff


	//   ....[54]....
        /*079c*/ 	.word	0xffffffff


	//   ....[55]....
        /*07a0*/ 	.word	0xffffffff


	//   ....[56]....
        /*07a4*/ 	.word	0xffffffff


	//   ....[57]....
        /*07a8*/ 	.word	0xffffffff


	//   ....[58]....
        /*07ac*/ 	.word	0xffffffff


	//   ....[59]....
        /*07b0*/ 	.word	0xffffffff


	//   ....[60]....
        /*07b4*/ 	.word	0xffffffff


	//   ....[61]....
        /*07b8*/ 	.word	0xffffffff


	//   ....[62]....
        /*07bc*/ 	.word	0xffffffff


	//   ....[63]....
        /*07c0*/ 	.word	0xffffffff


	//   ....[64]....
        /*07c4*/ 	.word	0xffffffff


	//   ....[65]....
        /*07c8*/ 	.word	0xffffffff


	//   ....[66]....
        /*07cc*/ 	.word	0xffffffff


	//   ....[67]....
        /*07d0*/ 	.word	0xffffffff


	//   ....[68]....
        /*07d4*/ 	.word	0xffffffff


	//   ....[69]....
        /*07d8*/ 	.word	0xffffffff


	//   ....[70]....
        /*07dc*/ 	.word	0xffffffff


	//   ....[71]....
        /*07e0*/ 	.word	0xffffffff


	//   ....[72]....
        /*07e4*/ 	.word	0xffffffff


	//   ....[73]....
        /*07e8*/ 	.word	0xffffffff


	//   ....[74]....
        /*07ec*/ 	.word	0xffffffff


	//   ....[75]....
        /*07f0*/ 	.word	0xffffffff


	//   ....[76]....
        /*07f4*/ 	.word	0xffffffff


	//   ....[77]....
        /*07f8*/ 	.word	0xffffffff


	//   ....[78]....
        /*07fc*/ 	.word	0xffffffff


	//   ....[79]....
        /*0800*/ 	.word	0xffffffff


	//   ....[80]....
        /*0804*/ 	.word	0xffffffff


	//   ....[81]....
        /*0808*/ 	.word	0xffffffff


	//   ....[82]....
        /*080c*/ 	.word	0xffffffff


	//   ....[83]....
        /*0810*/ 	.word	0xffffffff


	//   ....[84]....
        /*0814*/ 	.word	0xffffffff


	//   ....[85]....
        /*0818*/ 	.word	0xffffffff


	//   ....[86]....
        /*081c*/ 	.word	0xffffffff


	//   ....[87]....
        /*0820*/ 	.word	0xffffffff


	//   ....[88]....
        /*0824*/ 	.word	0xffffffff


	//   ....[89]....
        /*0828*/ 	.word	0xffffffff


	//   ....[90]....
        /*082c*/ 	.word	0xffffffff


	//   ....[91]....
        /*0830*/ 	.word	0xffffffff


	//   ....[92]....
        /*0834*/ 	.word	0xffffffff


	//   ....[93]....
        /*0838*/ 	.word	0xffffffff


	//   ....[94]....
        /*083c*/ 	.word	0xffffffff


	//   ....[95]....
        /*0840*/ 	.word	0xffffffff


	//   ....[96]....
        /*0844*/ 	.word	0xffffffff


	//   ....[97]....
        /*0848*/ 	.word	0xffffffff


	//   ....[98]....
        /*084c*/ 	.word	0xffffffff


	//   ....[99]....
        /*0850*/ 	.word	0xffffffff


	//   ....[100]....
        /*0854*/ 	.word	0xffffffff


	//   ....[101]....
        /*0858*/ 	.word	0xffffffff


	//   ....[102]....
        /*085c*/ 	.word	0xffffffff


	//   ....[103]....
        /*0860*/ 	.word	0xffffffff


	//   ....[104]....
        /*0864*/ 	.word	0xffffffff


	//   ....[105]....
        /*0868*/ 	.word	0xffffffff


	//   ....[106]....
        /*086c*/ 	.word	0xffffffff


	//   ....[107]....
        /*0870*/ 	.word	0xffffffff


	//   ....[108]....
        /*0874*/ 	.word	0xffffffff


	//   ....[109]....
        /*0878*/ 	.word	0xffffffff


	//   ....[110]....
        /*087c*/ 	.word	0xffffffff


	//   ....[111]....
        /*0880*/ 	.word	0xffffffff


	//   ....[112]....
        /*0884*/ 	.word	0xffffffff


	//   ....[113]....
        /*0888*/ 	.word	0xffffffff


	//   ....[114]....
        /*088c*/ 	.word	0xffffffff


	//   ....[115]....
        /*0890*/ 	.word	0xffffffff


	//   ....[116]....
        /*0894*/ 	.word	0xffffffff


	//   ....[117]....
        /*0898*/ 	.word	0xffffffff


	//   ....[118]....
        /*089c*/ 	.word	0xffffffff


	//   ....[119]....
        /*08a0*/ 	.word	0xffffffff


	//   ....[120]....
        /*08a4*/ 	.word	0xffffffff


	//   ....[121]....
        /*08a8*/ 	.word	0xffffffff


	//   ....[122]....
        /*08ac*/ 	.word	0xffffffff


	//   ....[123]....
        /*08b0*/ 	.word	0xffffffff


	//   ....[124]....
        /*08b4*/ 	.word	0xffffffff


	//   ....[125]....
        /*08b8*/ 	.word	0xffffffff


	//   ....[126]....
        /*08bc*/ 	.word	0xffffffff


	//   ....[127]....
        /*08c0*/ 	.word	0xffffffff


	//   ....[128]....
        /*08c4*/ 	.word	0xffffffff


	//   ....[129]....
        /*08c8*/ 	.word	0xffffffff


	//   ....[130]....
        /*08cc*/ 	.word	0xffffffff


	//   ....[131]....
        /*08d0*/ 	.word	0xffffffff


	//   ....[132]....
        /*08d4*/ 	.word	0xffffffff


	//   ....[133]....
        /*08d8*/ 	.word	0xffffffff


	//   ....[134]....
        /*08dc*/ 	.word	0xffffffff


	//   ....[135]....
        /*08e0*/ 	.word	0xffffffff


	//   ....[136]....
        /*08e4*/ 	.word	0xffffffff


	//   ....[137]....
        /*08e8*/ 	.word	0xffffffff


	//   ....[138]....
        /*08ec*/ 	.word	0x0500000f


	//   ....[139]....
        /*08f0*/ 	.word	0x0500000f


	//   ....[140]....
        /*08f4*/ 	.word	0x0500000f


	//   ....[141]....
        /*08f8*/ 	.word	0x0500000f


	//   ....[142]....
        /*08fc*/ 	.word	0x0500000f


	//   ....[143]....
        /*0900*/ 	.word	0x0500000f


	//   ....[144]....
        /*0904*/ 	.word	0x0500000f


	//   ....[145]....
        /*0908*/ 	.word	0x0500000f


	//   ....[146]....
        /*090c*/ 	.word	0x0500000f


	//   ....[147]....
        /*0910*/ 	.word	0x0500000f


	//   ....[148]....
        /*0914*/ 	.word	0x0500000f


	//   ....[149]....
        /*0918*/ 	.word	0x0500000f


	//   ....[150]....
        /*091c*/ 	.word	0x0500000f


	//   ....[151]....
        /*0920*/ 	.word	0x0500000f


	//   ....[152]....
        /*0924*/ 	.word	0x0500000f


	//   ....[153]....
        /*0928*/ 	.word	0x0500000f


	//   ....[154]....
        /*092c*/ 	.word	0x0500000f


	//   ....[155]....
        /*0930*/ 	.word	0x0500000f


	//   ....[156]....
        /*0934*/ 	.word	0x0500000f


	//   ....[157]....
        /*0938*/ 	.word	0x0500000f


	//   ....[158]....
        /*093c*/ 	.word	0x0500000f


	//   ....[159]....
        /*0940*/ 	.word	0x0500000f


	//   ....[160]....
        /*0944*/ 	.word	0x0500000f


	//   ....[161]....
        /*0948*/ 	.word	0x0500000f


	//   ....[162]....
        /*094c*/ 	.word	0x0500000f


	//   ....[163]....
        /*0950*/ 	.word	0x0500000f


	//   ....[164]....
        /*0954*/ 	.word	0x0500000f


	//   ....[165]....
        /*0958*/ 	.word	0x0500000f


	//   ....[166]....
        /*095c*/ 	.word	0x0500000f


	//   ....[167]....
        /*0960*/ 	.word	0x0500000f


	//   ....[168]....
        /*0964*/ 	.word	0x0500000f


	//   ....[169]....
        /*0968*/ 	.word	0x0500000f


	//   ....[170]....
        /*096c*/ 	.word	0x0500000f


	//   ....[171]....
        /*0970*/ 	.word	0x0500000f


	//   ....[172]....
        /*0974*/ 	.word	0x0500000f


	//   ....[173]....
        /*0978*/ 	.word	0x0500000f


	//   ....[174]....
        /*097c*/ 	.word	0x0500000f


	//   ....[175]....
        /*0980*/ 	.word	0x0500000f


	//   ....[176]....
        /*0984*/ 	.word	0x0500000f


	//   ....[177]....
        /*0988*/ 	.word	0x0500000f


	//   ....[178]....
        /*098c*/ 	.word	0x0500000f


	//   ....[179]....
        /*0990*/ 	.word	0x0500000f


	//   ....[180]....
        /*0994*/ 	.word	0x0500000f


	//   ....[181]....
        /*0998*/ 	.word	0x0500000f


	//   ....[182]....
        /*099c*/ 	.word	0x0500000f


	//   ....[183]....
        /*09a0*/ 	.word	0x0500000f


	//   ....[184]....
        /*09a4*/ 	.word	0x0500000f


	//   ....[185]....
        /*09a8*/ 	.word	0x0500000f


	//   ....[186]....
        /*09ac*/ 	.word	0x0500000f


	//   ....[187]....
        /*09b0*/ 	.word	0x0500000f


	//   ....[188]....
        /*09b4*/ 	.word	0x0500000f


	//   ....[189]....
        /*09b8*/ 	.word	0x0500000f


	//   ....[190]....
        /*09bc*/ 	.word	0x0500000f


	//   ....[191]....
        /*09c0*/ 	.word	0x0500000f


	//   ....[192]....
        /*09c4*/ 	.word	0x0500000f


	//   ....[193]....
        /*09c8*/ 	.word	0x0500000f


	//   ....[194]....
        /*09cc*/ 	.word	0x0500000f


	//   ....[195]....
        /*09d0*/ 	.word	0x0500000f


	//   ....[196]....
        /*09d4*/ 	.word	0x0500000f


	//   ....[197]....
        /*09d8*/ 	.word	0x0500000f


	//   ....[198]....
        /*09dc*/ 	.word	0x0500000f


	//   ....[199]....
        /*09e0*/ 	.word	0x0500000f


	//   ....[200]....
        /*09e4*/ 	.word	0x0500000f


	//   ....[201]....
        /*09e8*/ 	.word	0x0500000f


	//   ....[202]....
        /*09ec*/ 	.word	0x0500000f


	//   ....[203]....
        /*09f0*/ 	.word	0x0500000f


	//   ....[204]....
        /*09f4*/ 	.word	0x0500000f


	//   ....[205]....
        /*09f8*/ 	.word	0x0500000f


	//   ....[206]....
        /*09fc*/ 	.word	0x0500000f


	//   ....[207]....
        /*0a00*/ 	.word	0x0500000f


	//   ....[208]....
        /*0a04*/ 	.word	0x0500000f


	//   ....[209]....
        /*0a08*/ 	.word	0x0500000f


	//   ....[210]....
        /*0a0c*/ 	.word	0x0500000f


	//   ....[211]....
        /*0a10*/ 	.word	0x0500000f


	//   ....[212]....
        /*0a14*/ 	.word	0x0500000f


	//   ....[213]....
        /*0a18*/ 	.word	0x0500000f


	//   ....[214]....
        /*0a1c*/ 	.word	0x0500000f


	//   ....[215]....
        /*0a20*/ 	.word	0x0500000f


	//   ....[216]....
        /*0a24*/ 	.word	0x0500000f


	//   ....[217]....
        /*0a28*/ 	.word	0x0500000f


	//   ....[218]....
        /*0a2c*/ 	.word	0x0500000f


	//   ....[219]....
        /*0a30*/ 	.word	0x0500000f


	//   ....[220]....
        /*0a34*/ 	.word	0x0500000f


	//----- nvinfo : EIATTR_COOP_GROUP_INSTR_OFFSETS
	.align		4
.L_319:
        /*0a38*/ 	.byte	0x04, 0x28
        /*0a3a*/ 	.short	(.L_321 - .L_320)


	//   ....[0]....
.L_320:
        /*0a3c*/ 	.word	0x00000070


	//   ....[1]....
        /*0a40*/ 	.word	0x00000140


	//   ....[2]....
        /*0a44*/ 	.word	0x00000190


	//   ....[3]....
        /*0a48*/ 	.word	0x000003c0


	//   ....[4]....
        /*0a4c*/ 	.word	0x00000520


	//   ....[5]....
        /*0a50*/ 	.word	0x00000640


	//   ....[6]....
        /*0a54*/ 	.word	0x000007a0


	//   ....[7]....
        /*0a58*/ 	.word	0x00003250


	//   ....[8]....
        /*0a5c*/ 	.word	0x00003260


	//   ....[9]....
        /*0a60*/ 	.word	0x00004e30


	//   ....[10]....
        /*0a64*/ 	.word	0x00004e40


	//   ....[11]....
        /*0a68*/ 	.word	0x000067a0


	//   ....[12]....
        /*0a6c*/ 	.word	0x000067b0


	//   ....[13]....
        /*0a70*/ 	.word	0x00006ce0


	//   ....[14]....
        /*0a74*/ 	.word	0x00006d00


	//   ....[15]....
        /*0a78*/ 	.word	0x00007460


	//   ....[16]....
        /*0a7c*/ 	.word	0x00007ba0


	//   ....[17]....
        /*0a80*/ 	.word	0x00007bb0


	//   ....[18]....
        /*0a84*/ 	.word	0x00007bc0


	//   ....[19]....
        /*0a88*/ 	.word	0x00007bd0


	//   ....[20]....
        /*0a8c*/ 	.word	0x00009900


	//   ....[21]....
        /*0a90*/ 	.word	0x00009910


	//   ....[22]....
        /*0a94*/ 	.word	0x00009920


	//   ....[23]....
        /*0a98*/ 	.word	0x00009930


	//   ....[24]....
        /*0a9c*/ 	.word	0x0000bac0


	//   ....[25]....
        /*0aa0*/ 	.word	0x0000c130


	//   ....[26]....
        /*0aa4*/ 	.word	0x0000c140


	//   ....[27]....
        /*0aa8*/ 	.word	0x0000c160


	//   ....[28]....
        /*0aac*/ 	.word	0x0000c7e0


	//   ....[29]....
        /*0ab0*/ 	.word	0x0000c800


	//   ....[30]....
        /*0ab4*/ 	.word	0x0000d940


	//   ....[31]....
        /*0ab8*/ 	.word	0x0000e6f0


	//   ....[32]....
        /*0abc*/ 	.word	0x0000e710


	//   ....[33]....
        /*0ac0*/ 	.word	0x0000ef30


	//   ....[34]....
        /*0ac4*/ 	.word	0x0000f030


	//   ....[35]....
        /*0ac8*/ 	.word	0x0000f750


	//   ....[36]....
        /*0acc*/ 	.word	0x0000f7b0


	//   ....[37]....
        /*0ad0*/ 	.word	0x000107d0


	//   ....[38]....
        /*0ad4*/ 	.word	0x00011690


	//   ....[39]....
        /*0ad8*/ 	.word	0x000116b0


	//   ....[40]....
        /*0adc*/ 	.word	0x00011900


	//   ....[41]....
        /*0ae0*/ 	.word	0x00011920


	//   ....[42]....
        /*0ae4*/ 	.word	0x00012c60


	//   ....[43]....
        /*0ae8*/ 	.word	0x00012e80


	//   ....[44]....
        /*0aec*/ 	.word	0x00013320


	//   ....[45]....
        /*0af0*/ 	.word	0x00013360


	//   ....[46]....
        /*0af4*/ 	.word	0x00013370


	//   ....[47]....
        /*0af8*/ 	.word	0x00014390


	//   ....[48]....
        /*0afc*/ 	.word	0x000143d0


	//   ....[49]....
        /*0b00*/ 	.word	0x000143f0


	//   ....[50]....
        /*0b04*/ 	.word	0x00014410


	//   ....[51]....
        /*0b08*/ 	.word	0x000148d0


	//   ....[52]....
        /*0b0c*/ 	.word	0x000148f0


	//   ....[53]....
        /*0b10*/ 	.word	0x00014a10


	//   ....[54]....
        /*0b14*/ 	.word	0x00014a30


	//   ....[55]....
        /*0b18*/ 	.word	0x00015340


	//   ....[56]....
        /*0b1c*/ 	.word	0x00015350


	//   ....[57]....
        /*0b20*/ 	.word	0x000154b0


	//   ....[58]....
        /*0b24*/ 	.word	0x000154c0


	//   ....[59]....
        /*0b28*/ 	.word	0x00015660


	//   ....[60]....
        /*0b2c*/ 	.word	0x00015830


	//   ....[61]....
        /*0b30*/ 	.word	0x00015860


	//   ....[62]....
        /*0b34*/ 	.word	0x00015890


	//   ....[63]....
        /*0b38*/ 	.word	0x000158c0


	//   ....[64]....
        /*0b3c*/ 	.word	0x000158f0


	//   ....[65]....
        /*0b40*/ 	.word	0x00015920


	//   ....[66]....
        /*0b44*/ 	.word	0x00015a90


	//   ....[67]....
        /*0b48*/ 	.word	0x00015ac0


	//   ....[68]....
        /*0b4c*/ 	.word	0x00015af0


	//   ....[69]....
        /*0b50*/ 	.word	0x00015b20


	//   ....[70]....
        /*0b54*/ 	.word	0x00015b50


	//   ....[71]....
        /*0b58*/ 	.word	0x00015b80


	//   ....[72]....
        /*0b5c*/ 	.word	0x00015c20


	//   ....[73]....
        /*0b60*/ 	.word	0x00015c80


	//   ....[74]....
        /*0b64*/ 	.word	0x00015d20


	//   ....[75]....
        /*0b68*/ 	.word	0x00016b80


	//   ....[76]....
        /*0b6c*/ 	.word	0x00018da0


	//   ....[77]....
        /*0b70*/ 	.word	0x00018db0


	//   ....[78]....
        /*0b74*/ 	.word	0x00018e70


	//   ....[79]....
        /*0b78*/ 	.word	0x00018e80


	//   ....[80]....
        /*0b7c*/ 	.word	0x00018f30


	//   ....[81]....
        /*0b80*/ 	.word	0x00018f40


	//   ....[82]....
        /*0b84*/ 	.word	0x00018f50


	//   ....[83]....
        /*0b88*/ 	.word	0x00018f60


	//   ....[84]....
        /*0b8c*/ 	.word	0x00019960


	//   ....[85]....
        /*0b90*/ 	.word	0x00019970


	//   ....[86]....
        /*0b94*/ 	.word	0x00019990


	//   ....[87]....
        /*0b98*/ 	.word	0x00019a40


	//   ....[88]....
        /*0b9c*/ 	.word	0x00019a70


	//   ....[89]....
        /*0ba0*/ 	.word	0x00019a90


	//   ....[90]....
        /*0ba4*/ 	.word	0x00019b10


	//   ....[91]....
        /*0ba8*/ 	.word	0x00019b20


	//   ....[92]....
        /*0bac*/ 	.word	0x00019bf0


	//   ....[93]....
        /*0bb0*/ 	.word	0x00019c30


	//   ....[94]....
        /*0bb4*/ 	.word	0x00019c40


	//   ....[95]....
        /*0bb8*/ 	.word	0x00019cc0


	//   ....[96]....
        /*0bbc*/ 	.word	0x0001a4b0


	//   ....[97]....
        /*0bc0*/ 	.word	0x0001a4c0


	//   ....[98]....
        /*0bc4*/ 	.word	0x0001a4e0


	//   ....[99]....
        /*0bc8*/ 	.word	0x0001a560


	//   ....[100]....
        /*0bcc*/ 	.word	0x0001a570


	//   ....[101]....
        /*0bd0*/ 	.word	0x0001a5d0


	//   ....[102]....
        /*0bd4*/ 	.word	0x0001a600


	//   ....[103]....
        /*0bd8*/ 	.word	0x0001a640


	//   ....[104]....
        /*0bdc*/ 	.word	0x0001a8f0


	//   ....[105]....
        /*0be0*/ 	.word	0x0001a910


	//   ....[106]....
        /*0be4*/ 	.word	0x0001a9b0


	//   ....[107]....
        /*0be8*/ 	.word	0x0001a9c0


	//   ....[108]....
        /*0bec*/ 	.word	0x0001aa50


	//   ....[109]....
        /*0bf0*/ 	.word	0x0001aa60


	//   ....[110]....
        /*0bf4*/ 	.word	0x0001aa70


	//   ....[111]....
        /*0bf8*/ 	.word	0x0001ab00


	//   ....[112]....
        /*0bfc*/ 	.word	0x0001b0f0


	//   ....[113]....
        /*0c00*/ 	.word	0x0001b100


	//   ....[114]....
        /*0c04*/ 	.word	0x0001b190


	//   ....[115]....
        /*0c08*/ 	.word	0x0001b230


	//   ....[116]....
        /*0c0c*/ 	.word	0x0001b250


	//   ....[117]....
        /*0c10*/ 	.word	0x0001b2d0


	//   ....[118]....
        /*0c14*/ 	.word	0x0001b2f0


	//   ....[119]....
        /*0c18*/ 	.word	0x0001b300


	//   ....[120]....
        /*0c1c*/ 	.word	0x0001b700


	//   ....[121]....
        /*0c20*/ 	.word	0x0001b730


	//   ....[122]....
        /*0c24*/ 	.word	0x0001b770


	//   ....[123]....
        /*0c28*/ 	.word	0x0001b7a0


	//   ....[124]....
        /*0c2c*/ 	.word	0x0001b7d0


	//   ....[125]....
        /*0c30*/ 	.word	0x0001b800


	//   ....[126]....
        /*0c34*/ 	.word	0x0001b830


	//   ....[127]....
        /*0c38*/ 	.word	0x0001b860


	//   ....[128]....
        /*0c3c*/ 	.word	0x0001b9e0


	//   ....[129]....
        /*0c40*/ 	.word	0x0001ba10


	//   ....[130]....
        /*0c44*/ 	.word	0x0001ba40


	//   ....[131]....
        /*0c48*/ 	.word	0x0001ba70


	//   ....[132]....
        /*0c4c*/ 	.word	0x0001baa0


	//   ....[133]....
        /*0c50*/ 	.word	0x0001bad0


	//   ....[134]....
        /*0c54*/ 	.word	0x0001bb90


	//   ....[135]....
        /*0c58*/ 	.word	0x0001bbb0


	//   ....[136]....
        /*0c5c*/ 	.word	0x0001bc20


	//   ....[137]....
        /*0c60*/ 	.word	0x0001c2c0


	//   ....[138]....
        /*0c64*/ 	.word	0x0001c600


	//   ....[139]....
        /*0c68*/ 	.word	0x0001c690


	//   ....[140]....
        /*0c6c*/ 	.word	0x0001c780


	//   ....[141]....
        /*0c70*/ 	.word	0x0001c810


	//   ....[142]....
        /*0c74*/ 	.word	0x0001c8f0


	//   ....[143]....
        /*0c78*/ 	.word	0x0001c980


	//   ....[144]....
        /*0c7c*/ 	.word	0x0001cac0


	//   ....[145]....
        /*0c80*/ 	.word	0x0001cb60


	//   ....[146]....
        /*0c84*/ 	.word	0x0001cbf0


	//   ....[147]....
        /*0c88*/ 	.word	0x0001cc40


	//   ....[148]....
        /*0c8c*/ 	.word	0x0001cc90


	//   ....[149]....
        /*0c90*/ 	.word	0x0001cd70


	//   ....[150]....
        /*0c94*/ 	.word	0x0001ce00


	//   ....[151]....
        /*0c98*/ 	.word	0x0001ce50


	//   ....[152]....
        /*0c9c*/ 	.word	0x0001cea0


	//   ....[153]....
        /*0ca0*/ 	.word	0x0001d160


	//   ....[154]....
        /*0ca4*/ 	.word	0x0001d1b0


	//   ....[155]....
        /*0ca8*/ 	.word	0x0001d240


	//   ....[156]....
        /*0cac*/ 	.word	0x0001d2d0


	//   ....[157]....
        /*0cb0*/ 	.word	0x0001d390


	//   ....[158]....
        /*0cb4*/ 	.word	0x0001d670


	//   ....[159]....
        /*0cb8*/ 	.word	0x0001d760


	//   ....[160]....
        /*0cbc*/ 	.word	0x0001d7f0


	//   ....[161]....
        /*0cc0*/ 	.word	0x0001d850


	//   ....[162]....
        /*0cc4*/ 	.word	0x0001d970


	//   ....[163]....
        /*0cc8*/ 	.word	0x0001d9d0


	//   ....[164]....
        /*0ccc*/ 	.word	0x0001daf0


	//   ....[165]....
        /*0cd0*/ 	.word	0x0001db50


	//   ....[166]....
        /*0cd4*/ 	.word	0x0001dc00


	//   ....[167]....
        /*0cd8*/ 	.word	0x0001dd20


	//   ....[168]....
        /*0cdc*/ 	.word	0x0001dd90


	//   ....[169]....
        /*0ce0*/ 	.word	0x0001ddf0


	//   ....[170]....
        /*0ce4*/ 	.word	0x0001de90


	//   ....[171]....
        /*0ce8*/ 	.word	0x0001df60


	//   ....[172]....
        /*0cec*/ 	.word	0x0001e000


	//   ....[173]....
        /*0cf0*/ 	.word	0x0001e0e0


	//   ....[174]....
        /*0cf4*/ 	.word	0x0001e170


	//   ....[175]....
        /*0cf8*/ 	.word	0x0001e240


	//   ....[176]....
        /*0cfc*/ 	.word	0x0001e2d0


	//   ....[177]....
        /*0d00*/ 	.word	0x0001e3b0


	//   ....[178]....
        /*0d04*/ 	.word	0x0001e470


	//   ....[179]....
        /*0d08*/ 	.word	0x0001e5f0


	//   ....[180]....
        /*0d0c*/ 	.word	0x0001e6c0


	//   ....[181]....
        /*0d10*/ 	.word	0x0001e740


	//   ....[182]....
        /*0d14*/ 	.word	0x0001e830


	//   ....[183]....
        /*0d18*/ 	.word	0x0001e890


	//   ....[184]....
        /*0d1c*/ 	.word	0x0001e960


	//   ....[185]....
        /*0d20*/ 	.word	0x0001e9c0


	//   ....[186]....
        /*0d24*/ 	.word	0x0001eaa0


	//   ....[187]....
        /*0d28*/ 	.word	0x0001eb90


	//   ....[188]....
        /*0d2c*/ 	.word	0x0001ec30


	//   ....[189]....
        /*0d30*/ 	.word	0x0001ec90


	//   ....[190]....
        /*0d34*/ 	.word	0x0001ed90


	//   ....[191]....
        /*0d38*/ 	.word	0x0001edf0


	//   ....[192]....
        /*0d3c*/ 	.word	0x0001eef0


	//   ....[193]....
        /*0d40*/ 	.word	0x0001ef50


	//   ....[194]....
        /*0d44*/ 	.word	0x0001f020


	//   ....[195]....
        /*0d48*/ 	.word	0x0001f170


	//   ....[196]....
        /*0d4c*/ 	.word	0x0001f220


	//   ....[197]....
        /*0d50*/ 	.word	0x0001f330


	//   ....[198]....
        /*0d54*/ 	.word	0x0001f410


	//   ....[199]....
        /*0d58*/ 	.word	0x0001f470


	//   ....[200]....
        /*0d5c*/ 	.word	0x0001f560


	//   ....[201]....
        /*0d60*/ 	.word	0x0001f5c0


	//   ....[202]....
        /*0d64*/ 	.word	0x0001f6a0


	//   ....[203]....
        /*0d68*/ 	.word	0x0001f730


	//   ....[204]....
        /*0d6c*/ 	.word	0x0001f7d0


	//   ....[205]....
        /*0d70*/ 	.word	0x0001f8f0


	//   ....[206]....
        /*0d74*/ 	.word	0x0001f960


	//   ....[207]....
        /*0d78*/ 	.word	0x0001f9d0


	//   ....[208]....
        /*0d7c*/ 	.word	0x0001fa40


	//   ....[209]....
        /*0d80*/ 	.word	0x0001fab0


	//   ....[210]....
        /*0d84*/ 	.word	0x0001fb30


	//   ....[211]....
        /*0d88*/ 	.word	0x0001fbc0


	//   ....[212]....
        /*0d8c*/ 	.word	0x0001fc50


	//   ....[213]....
        /*0d90*/ 	.word	0x0001fcc0


	//   ....[214]....
        /*0d94*/ 	.word	0x0001fd30


	//   ....[215]....
        /*0d98*/ 	.word	0x0001fda0


	//   ....[216]....
        /*0d9c*/ 	.word	0x0001fe20


	//   ....[217]....
        /*0da0*/ 	.word	0x0001fe90


	//   ....[218]....
        /*0da4*/ 	.word	0x0001ff30


	//   ....[219]....
        /*0da8*/ 	.word	0x0001ffc0


	//   ....[220]....
        /*0dac*/ 	.word	0x000200f0


	//----- nvinfo : EIATTR_REG_RECONFIG
	.align		4
.L_321:
        /*0db0*/ 	.byte	0x01, 0x54
	.zero		2


	//----- nvinfo : EIATTR_SYSCALL_OFFSETS
	.align		4
        /*0db4*/ 	.byte	0x04, 0x46
        /*0db6*/ 	.short	(.L_323 - .L_322)


	//   ....[0]....
.L_322:
        /*0db8*/ 	.word	0x00001d00


	//   ....[1]....
        /*0dbc*/ 	.word	0x00001e50


	//   ....[2]....
        /*0dc0*/ 	.word	0x00007630


	//   ....[3]....
        /*0dc4*/ 	.word	0x00007950


	//   ....[4]....
        /*0dc8*/ 	.word	0x00018300


	//   ....[5]....
        /*0dcc*/ 	.word	0x00018450


	//   ....[6]....
        /*0dd0*/ 	.word	0x00018540


	//   ....[7]....
        /*0dd4*/ 	.word	0x000193d0


	//----- nvinfo : EIATTR_MBARRIER_INSTR_OFFSETS
	.align		4
.L_323:
        /*0dd8*/ 	.byte	0x04, 0x39
        /*0dda*/ 	.short	(.L_325 - .L_324)


	//   ....[0]....
.L_324:
        /*0ddc*/ 	.word	0x00000270
        /*0de0*/ 	.word	0x000000ff
        /*0de4*/ 	.word	0x0002d800
        /*0de8*/ 	.short	0x0100
        /*0dea*/ 	.byte	0x08
	.zero		1


	//   ....[1]....
        /*0dec*/ 	.word	0x00000280
        /*0df0*/ 	.word	0x000000ff
        /*0df4*/ 	.word	0x0002d820
        /*0df8*/ 	.short	0x0100
        /*0dfa*/ 	.byte	0x08
	.zero		1


	//   ....[2]....
        /*0dfc*/ 	.word	0x00000370
        /*0e00*/ 	.word	0x000000ff
        /*0e04*/ 	.word	0x0002d830
        /*0e08*/ 	.short	0x0100
        /*0e0a*/ 	.byte	0x08
	.zero		1


	//   ....[3]....
        /*0e0c*/ 	.word	0x00000380
        /*0e10*/ 	.word	0x000000ff
        /*0e14*/ 	.word	0x0002d840
        /*0e18*/ 	.short	0x0100
        /*0e1a*/ 	.byte	0x08
	.zero		1


	//   ....[4]....
        /*0e1c*/ 	.word	0x00000390
        /*0e20*/ 	.word	0x000000ff
        /*0e24*/ 	.word	0x0002d838
        /*0e28*/ 	.short	0x0100
        /*0e2a*/ 	.byte	0x08
	.zero		1


	//   ....[5]....
        /*0e2c*/ 	.word	0x000003a0
        /*0e30*/ 	.word	0x000000ff
        /*0e34*/ 	.word	0x0002d848
        /*0e38*/ 	.short	0x0100
        /*0e3a*/ 	.byte	0x08
	.zero		1


	//   ....[6]....
        /*0e3c*/ 	.word	0x000004d0
        /*0e40*/ 	.word	0x000000ff
        /*0e44*/ 	.word	0x0002d850
        /*0e48*/ 	.short	0x0100
        /*0e4a*/ 	.byte	0x08
	.zero		1


	//   ....[7]....
        /*0e4c*/ 	.word	0x000004e0
        /*0e50*/ 	.word	0x000000ff
        /*0e54*/ 	.word	0x0002d860
        /*0e58*/ 	.short	0x0100
        /*0e5a*/ 	.byte	0x08
	.zero		1


	//   ....[8]....
        /*0e5c*/ 	.word	0x000004f0
        /*0e60*/ 	.word	0x000000ff
        /*0e64*/ 	.word	0x0002d858
        /*0e68*/ 	.short	0x0100
        /*0e6a*/ 	.byte	0x08
	.zero		1


	//   ....[9]....
        /*0e6c*/ 	.word	0x00000500
        /*0e70*/ 	.word	0x000000ff
        /*0e74*/ 	.word	0x0002d868
        /*0e78*/ 	.short	0x0100
        /*0e7a*/ 	.byte	0x08
	.zero		1


	//   ....[10]....
        /*0e7c*/ 	.word	0x000005f0
        /*0e80*/ 	.word	0x000000ff
        /*0e84*/ 	.word	0x0002d870
        /*0e88*/ 	.short	0x0100
        /*0e8a*/ 	.byte	0x06
	.zero		1


	//   ....[11]....
        /*0e8c*/ 	.word	0x00000600
        /*0e90*/ 	.word	0x000000ff
        /*0e94*/ 	.word	0x0002d880
        /*0e98*/ 	.short	0x0100
        /*0e9a*/ 	.byte	0x06
	.zero		1


	//   ....[12]....
        /*0e9c*/ 	.word	0x00000610
        /*0ea0*/ 	.word	0x000000ff
        /*0ea4*/ 	.word	0x0002d878
        /*0ea8*/ 	.short	0x0100
        /*0eaa*/ 	.byte	0x06
	.zero		1


	//   ....[13]....
        /*0eac*/ 	.word	0x00000620
        /*0eb0*/ 	.word	0x000000ff
        /*0eb4*/ 	.word	0x0002d888
        /*0eb8*/ 	.short	0x0100
        /*0eba*/ 	.byte	0x06
	.zero		1


	//   ....[14]....
        /*0ebc*/ 	.word	0x00000750
        /*0ec0*/ 	.word	0x000000ff
        /*0ec4*/ 	.word	0x0002d890
        /*0ec8*/ 	.short	0x0100
        /*0eca*/ 	.byte	0x08
	.zero		1


	//   ....[15]....
        /*0ecc*/ 	.word	0x00000760
        /*0ed0*/ 	.word	0x000000ff
        /*0ed4*/ 	.word	0x0002d8a0
        /*0ed8*/ 	.short	0x0100
        /*0eda*/ 	.byte	0x08
	.zero		1


	//   ....[16]....
        /*0edc*/ 	.word	0x00000770
        /*0ee0*/ 	.word	0x000000ff
        /*0ee4*/ 	.word	0x0002d898
        /*0ee8*/ 	.short	0x0100
        /*0eea*/ 	.byte	0x08
	.zero		1


	//   ....[17]....
        /*0eec*/ 	.word	0x00000780
        /*0ef0*/ 	.word	0x000000ff
        /*0ef4*/ 	.word	0x0002d8a8
        /*0ef8*/ 	.short	0x0100
        /*0efa*/ 	.byte	0x08
	.zero		1


	//   ....[18]....
        /*0efc*/ 	.word	0x000008b0
        /*0f00*/ 	.word	0x000000ff
        /*0f04*/ 	.word	0x0002d8b0
        /*0f08*/ 	.short	0x0100
        /*0f0a*/ 	.byte	0x08
	.zero		1


	//   ....[19]....
        /*0f0c*/ 	.word	0x000008c0
        /*0f10*/ 	.word	0x000000ff
        /*0f14*/ 	.word	0x0002d8c0
        /*0f18*/ 	.short	0x0100
        /*0f1a*/ 	.byte	0x08
	.zero		1


	//   ....[20]....
        /*0f1c*/ 	.word	0x000008d0
        /*0f20*/ 	.word	0x000000ff
        /*0f24*/ 	.word	0x0002d8b8
        /*0f28*/ 	.short	0x0100
        /*0f2a*/ 	.byte	0x08
	.zero		1


	//   ....[21]....
        /*0f2c*/ 	.word	0x000008e0
        /*0f30*/ 	.word	0x000000ff
        /*0f34*/ 	.word	0x0002d8c8
        /*0f38*/ 	.short	0x0100
        /*0f3a*/ 	.byte	0x08
	.zero		1


	//   ....[22]....
        /*0f3c*/ 	.word	0x00003200
        /*0f40*/ 	.word	0x00000023
        /*0f44*/ 	.word	0x0002d890
        /*0f48*/ 	.short	0x010a
        /*0f4a*/ 	.byte	0x3f
	.zero		1


	//   ....[23]....
        /*0f4c*/ 	.word	0x00004de0
        /*0f50*/ 	.word	0x00000023
        /*0f54*/ 	.word	0x0002d890
        /*0f58*/ 	.short	0x010a
        /*0f5a*/ 	.byte	0x3f
	.zero		1


	//   ....[24]....
        /*0f5c*/ 	.word	0x000065f0
        /*0f60*/ 	.word	0x00000023
        /*0f64*/ 	.word	0x0002d890
        /*0f68*/ 	.short	0x010a
        /*0f6a*/ 	.byte	0x3f
	.zero		1


	//   ....[25]....
        /*0f6c*/ 	.word	0x00006b30
        /*0f70*/ 	.word	0x0000000b
        /*0f74*/ 	.word	0x00000000
        /*0f78*/ 	.short	0x0101
        /*0f7a*/ 	.byte	0x3f
	.zero		1


	//   ....[26]....
        /*0f7c*/ 	.word	0x00006b70
        /*0f80*/ 	.word	0x00000023
        /*0f84*/ 	.word	0x0002d8b0
        /*0f88*/ 	.short	0x010a
        /*0f8a*/ 	.byte	0x3f
	.zero		1


	//   ....[27]....
        /*0f8c*/ 	.word	0x00007070
        /*0f90*/ 	.word	0x00000023
        /*0f94*/ 	.word	0x00000000
        /*0f98*/ 	.short	0x0101
        /*0f9a*/ 	.byte	0x3f
	.zero		1


	//   ....[28]....
        /*0f9c*/ 	.word	0x000076d0
        /*0fa0*/ 	.word	0x00000002
        /*0fa4*/ 	.word	0x0002d800
        /*0fa8*/ 	.short	0x010a
        /*0faa*/ 	.byte	0x3f
	.zero		1


	//   ....[29]....
        /*0fac*/ 	.word	0x00007720
        /*0fb0*/ 	.word	0x00000002
        /*0fb4*/ 	.word	0x0002d800
        /*0fb8*/ 	.short	0x010a
        /*0fba*/ 	.byte	0x3f
	.zero		1


	//   ....[30]....
        /*0fbc*/ 	.word	0x00008330
        /*0fc0*/ 	.word	0x00000002
        /*0fc4*/ 	.word	0x0002d800
        /*0fc8*/ 	.short	0x010a
        /*0fca*/ 	.byte	0x3f
	.zero		1


	//   ....[31]....
        /*0fcc*/ 	.word	0x00009e60
        /*0fd0*/ 	.word	0x00000002
        /*0fd4*/ 	.word	0x0002d800
        /*0fd8*/ 	.short	0x010a
        /*0fda*/ 	.byte	0x3f
	.zero		1


	//   ....[32]....
        /*0fdc*/ 	.word	0x0000b440
        /*0fe0*/ 	.word	0x00000000
        /*0fe4*/ 	.word	0x0002d830
        /*0fe8*/ 	.short	0x010a
        /*0fea*/ 	.byte	0x3f
	.zero		1


	//   ....[33]....
        /*0fec*/ 	.word	0x0000b510
        /*0ff0*/ 	.word	0x00000000
        /*0ff4*/ 	.word	0x0002d830
        /*0ff8*/ 	.short	0x010a
        /*0ffa*/ 	.byte	0x3f
	.zero		1


	//   ....[34]....
        /*0ffc*/ 	.word	0x0000ccf0
        /*1000*/ 	.word	0x00000000
        /*1004*/ 	.word	0x00000000
        /*1008*/ 	.short	0x0101
        /*100a*/ 	.byte	0x3f
	.zero		1


	//   ....[35]....
        /*100c*/ 	.word	0x0000da90
        /*1010*/ 	.word	0x00000003
        /*1014*/ 	.word	0x0002d830
        /*1018*/ 	.short	0x010a
        /*101a*/ 	.byte	0x3f
	.zero		1


	//   ....[36]....
        /*101c*/ 	.word	0x0000dae0
        /*1020*/ 	.word	0x00000003
        /*1024*/ 	.word	0x0002d830
        /*1028*/ 	.short	0x010a
        /*102a*/ 	.byte	0x3f
	.zero		1


	//   ....[37]....
        /*102c*/ 	.word	0x0000df30
        /*1030*/ 	.word	0x00000004
        /*1034*/ 	.word	0x0002d850
        /*1038*/ 	.short	0x010a
        /*103a*/ 	.byte	0x3f
	.zero		1


	//   ....[38]....
        /*103c*/ 	.word	0x0000df70
        /*1040*/ 	.word	0x00000004
        /*1044*/ 	.word	0x0002d850
        /*1048*/ 	.short	0x010a
        /*104a*/ 	.byte	0x3f
	.zero		1


	//   ....[39]....
        /*104c*/ 	.word	0x0000e680
        /*1050*/ 	.word	0x0000000f
        /*1054*/ 	.word	0x00000000
        /*1058*/ 	.short	0x0101
        /*105a*/ 	.byte	0x3f
	.zero		1


	//   ....[40]....
        /*105c*/ 	.word	0x000101b0
        /*1060*/ 	.word	0x00000007
        /*1064*/ 	.word	0x00000000
        /*1068*/ 	.short	0x0101
        /*106a*/ 	.byte	0x3f
	.zero		1


	//   ....[41]....
        /*106c*/ 	.word	0x00010930
        /*1070*/ 	.word	0x00000003
        /*1074*/ 	.word	0x0002d830
        /*1078*/ 	.short	0x010a
        /*107a*/ 	.byte	0x3f
	.zero		1


	//   ....[42]....
        /*107c*/ 	.word	0x00010980
        /*1080*/ 	.word	0x00000003
        /*1084*/ 	.word	0x0002d830
        /*1088*/ 	.short	0x010a
        /*108a*/ 	.byte	0x3f
	.zero		1


	//   ....[43]....
        /*108c*/ 	.word	0x00010dd0
        /*1090*/ 	.word	0x00000004
        /*1094*/ 	.word	0x0002d850
        /*1098*/ 	.short	0x010a
        /*109a*/ 	.byte	0x3f
	.zero		1


	//   ....[44]....
        /*109c*/ 	.word	0x00010e10
        /*10a0*/ 	.word	0x00000004
        /*10a4*/ 	.word	0x0002d850
        /*10a8*/ 	.short	0x010a
        /*10aa*/ 	.byte	0x3f
	.zero		1


	//   ....[45]....
        /*10ac*/ 	.word	0x00011480
        /*10b0*/ 	.word	0x00000003
        /*10b4*/ 	.word	0x00000000
        /*10b8*/ 	.short	0x0101
        /*10ba*/ 	.byte	0x3f
	.zero		1


	//   ....[46]....
        /*10bc*/ 	.word	0x000126b0
        /*10c0*/ 	.word	0x00000005
        /*10c4*/ 	.word	0x00000000
        /*10c8*/ 	.short	0x0101
        /*10ca*/ 	.byte	0x3f
	.zero		1


	//   ....[47]....
        /*10cc*/ 	.word	0x00012ce0
        /*10d0*/ 	.word	0x00000005
        /*10d4*/ 	.word	0x0002d850
        /*10d8*/ 	.short	0x010a
        /*10da*/ 	.byte	0x3f
	.zero		1


	//   ....[48]....
        /*10dc*/ 	.word	0x00012d90
        /*10e0*/ 	.word	0x00000005
        /*10e4*/ 	.word	0x0002d850
        /*10e8*/ 	.short	0x010a
        /*10ea*/ 	.byte	0x3f
	.zero		1


	//   ....[49]....
        /*10ec*/ 	.word	0x00013590
        /*10f0*/ 	.word	0x00000005
        /*10f4*/ 	.word	0x00000000
        /*10f8*/ 	.short	0x0101
        /*10fa*/ 	.byte	0x3f
	.zero		1


	//   ....[50]....
        /*10fc*/ 	.word	0x000148e0
        /*1100*/ 	.word	0x00000000
        /*1104*/ 	.word	0x00000000
        /*1108*/ 	.short	0x0101
        /*110a*/ 	.byte	0x3f
	.zero		1


	//   ....[51]....
        /*110c*/ 	.word	0x00016c60
        /*1110*/ 	.word	0x00000016
        /*1114*/ 	.word	0x0002d820
        /*1118*/ 	.short	0x010a
        /*111a*/ 	.byte	0x3f
	.zero		1


	//   ....[52]....
        /*111c*/ 	.word	0x00016d20
        /*1120*/ 	.word	0x00000008
        /*1124*/ 	.word	0x0002d8a0
        /*1128*/ 	.short	0x010a
        /*112a*/ 	.byte	0x3f
	.zero		1


	//   ....[53]....
        /*112c*/ 	.word	0x00017150
        /*1130*/ 	.word	0x00000008
        /*1134*/ 	.word	0x0002d8c0
        /*1138*/ 	.short	0x010a
        /*113a*/ 	.byte	0x3f
	.zero		1


	//   ....[54]....
        /*113c*/ 	.word	0x000176b0
        /*1140*/ 	.word	0x00000008
        /*1144*/ 	.word	0x0002d8a0
        /*1148*/ 	.short	0x010a
        /*114a*/ 	.byte	0x3f
	.zero		1


	//   ....[55]....
        /*114c*/ 	.word	0x00017ad0
        /*1150*/ 	.word	0x00000008
        /*1154*/ 	.word	0x0002d8c0
        /*1158*/ 	.short	0x010a
        /*115a*/ 	.byte	0x3f
	.zero		1


	//   ....[56]....
        /*115c*/ 	.word	0x00018b30
        /*1160*/ 	.word	0x00000000
        /*1164*/ 	.word	0x0002d840
        /*1168*/ 	.short	0x010a
        /*116a*/ 	.byte	0x3f
	.zero		1


	//   ....[57]....
        /*116c*/ 	.word	0x000190b0
        /*1170*/ 	.word	0x00000000
        /*1174*/ 	.word	0x0002d830
        /*1178*/ 	.short	0x0107
        /*117a*/ 	.byte	0x3f
	.zero		1


	//   ....[58]....
        /*117c*/ 	.word	0x00019180
        /*1180*/ 	.word	0x00000000
        /*1184*/ 	.word	0x0002d830
        /*1188*/ 	.short	0x0101
        /*118a*/ 	.byte	0x3f
	.zero		1


	//   ....[59]....
        /*118c*/ 	.word	0x00019d90
        /*1190*/ 	.word	0x00000016
        /*1194*/ 	.word	0x0002d800
        /*1198*/ 	.short	0x0107
        /*119a*/ 	.byte	0x3f
	.zero		1


	//   ....[60]....
        /*119c*/ 	.word	0x00019e80
        /*11a0*/ 	.word	0x00000016
        /*11a4*/ 	.word	0x0002d800
        /*11a8*/ 	.short	0x0101
        /*11aa*/ 	.byte	0x3f
	.zero		1


	//   ....[61]....
        /*11ac*/ 	.word	0x00019ea0
        /*11b0*/ 	.word	0x00000016
        /*11b4*/ 	.word	0x0002d820
        /*11b8*/ 	.short	0x010a
        /*11ba*/ 	.byte	0x3f
	.zero		1


	//   ....[62]....
        /*11bc*/ 	.word	0x0001a2b0
        /*11c0*/ 	.word	0x00000005
        /*11c4*/ 	.word	0x0002d840
        /*11c8*/ 	.short	0x010a
        /*11ca*/ 	.byte	0x3f
	.zero		1


	//   ....[63]....
        /*11cc*/ 	.word	0x0001a6f0
        /*11d0*/ 	.word	0x00000005
        /*11d4*/ 	.word	0x0002d830
        /*11d8*/ 	.short	0x0107
        /*11da*/ 	.byte	0x3f
	.zero		1


	//   ....[64]....
        /*11dc*/ 	.word	0x0001a7b0
        /*11e0*/ 	.word	0x00000005
        /*11e4*/ 	.word	0x0002d830
        /*11e8*/ 	.short	0x0101
        /*11ea*/ 	.byte	0x3f
	.zero		1


	//   ....[65]....
        /*11ec*/ 	.word	0x0001a810
        /*11f0*/ 	.word	0x00000005
        /*11f4*/ 	.word	0x0002d860
        /*11f8*/ 	.short	0x010a
        /*11fa*/ 	.byte	0x3f
	.zero		1


	//   ....[66]....
        /*11fc*/ 	.word	0x0001acf0
        /*1200*/ 	.word	0x00000005
        /*1204*/ 	.word	0x0002d850
        /*1208*/ 	.short	0x0107
        /*120a*/ 	.byte	0x3f
	.zero		1


	//   ....[67]....
        /*120c*/ 	.word	0x0001ade0
        /*1210*/ 	.word	0x00000005
        /*1214*/ 	.word	0x0002d850
        /*1218*/ 	.short	0x0101
        /*121a*/ 	.byte	0x3f
	.zero		1


	//   ....[68]....
        /*121c*/ 	.word	0x0001b000
        /*1220*/ 	.word	0x00000000
        /*1224*/ 	.word	0x0002d860
        /*1228*/ 	.short	0x010a
        /*122a*/ 	.byte	0x3f
	.zero		1


	//   ....[69]....
        /*122c*/ 	.word	0x0001b430
        /*1230*/ 	.word	0x00000000
        /*1234*/ 	.word	0x0002d850
        /*1238*/ 	.short	0x0107
        /*123a*/ 	.byte	0x3f
	.zero		1


	//   ....[70]....
        /*123c*/ 	.word	0x0001b510
        /*1240*/ 	.word	0x00000000
        /*1244*/ 	.word	0x0002d850
        /*1248*/ 	.short	0x0101
        /*124a*/ 	.byte	0x3f
	.zero		1


	//   ....[71]....
        /*124c*/ 	.word	0x0001c240
        /*1250*/ 	.word	0x00000005
        /*1254*/ 	.word	0x0002d820
        /*1258*/ 	.short	0x010a
        /*125a*/ 	.byte	0x3f
	.zero		1


	//   ....[72]....
        /*125c*/ 	.word	0x0001c3e0
        /*1260*/ 	.word	0x00000003
        /*1264*/ 	.word	0x0002d840
        /*1268*/ 	.short	0x010a
        /*126a*/ 	.byte	0x3f
	.zero		1


	//   ....[73]....
        /*126c*/ 	.word	0x0001c470
        /*1270*/ 	.word	0x00000005
        /*1274*/ 	.word	0x0002d840
        /*1278*/ 	.short	0x010a
        /*127a*/ 	.byte	0x3f
	.zero		1


	//   ....[74]....
        /*127c*/ 	.word	0x0001c4b0
        /*1280*/ 	.word	0x00000003
        /*1284*/ 	.word	0x0002d860
        /*1288*/ 	.short	0x010a
        /*128a*/ 	.byte	0x3f
	.zero		1


	//   ....[75]....
        /*128c*/ 	.word	0x0001c4f0
        /*1290*/ 	.word	0x00000005
        /*1294*/ 	.word	0x0002d860
        /*1298*/ 	.short	0x010a
        /*129a*/ 	.byte	0x3f
	.zero		1


	//   ....[76]....
        /*129c*/ 	.word	0x0001c550
        /*12a0*/ 	.word	0x00000023
        /*12a4*/ 	.word	0x0002d890
        /*12a8*/ 	.short	0x010a
        /*12aa*/ 	.byte	0x3f
	.zero		1


	//   ....[77]....
        /*12ac*/ 	.word	0x0001c6d0
        /*12b0*/ 	.word	0x00000023
        /*12b4*/ 	.word	0x0002d890
        /*12b8*/ 	.short	0x010a
        /*12ba*/ 	.byte	0x3f
	.zero		1


	//   ....[78]....
        /*12bc*/ 	.word	0x0001c850
        /*12c0*/ 	.word	0x00000023
        /*12c4*/ 	.word	0x0002d890
        /*12c8*/ 	.short	0x010a
        /*12ca*/ 	.byte	0x3f
	.zero		1


	//   ....[79]....
        /*12cc*/ 	.word	0x0001c9c0
        /*12d0*/ 	.word	0x00000023
        /*12d4*/ 	.word	0x0002d8b0
        /*12d8*/ 	.short	0x010a
        /*12da*/ 	.byte	0x3f
	.zero		1


	//   ....[80]....
        /*12dc*/ 	.word	0x0001ccd0
        /*12e0*/ 	.word	0x00000002
        /*12e4*/ 	.word	0x0002d800
        /*12e8*/ 	.short	0x010a
        /*12ea*/ 	.byte	0x3f
	.zero		1


	//   ....[81]....
        /*12ec*/ 	.word	0x0001cee0
        /*12f0*/ 	.word	0x00000002
        /*12f4*/ 	.word	0x0002d800
        /*12f8*/ 	.short	0x010a
        /*12fa*/ 	.byte	0x3f
	.zero		1


	//   ....[82]....
        /*12fc*/ 	.word	0x0001cf30
        /*1300*/ 	.word	0x00000000
        /*1304*/ 	.word	0x0002d830
        /*1308*/ 	.short	0x010a
        /*130a*/ 	.byte	0x3f
	.zero		1


	//   ....[83]....
        /*130c*/ 	.word	0x0001cf80
        /*1310*/ 	.word	0x00000003
        /*1314*/ 	.word	0x0002d830
        /*1318*/ 	.short	0x010a
        /*131a*/ 	.byte	0x3f
	.zero		1


	//   ....[84]....
        /*131c*/ 	.word	0x0001cfd0
        /*1320*/ 	.word	0x00000004
        /*1324*/ 	.word	0x0002d850
        /*1328*/ 	.short	0x010a
        /*132a*/ 	.byte	0x3f
	.zero		1


	//   ....[85]....
        /*132c*/ 	.word	0x0001d020
        /*1330*/ 	.word	0x00000003
        /*1334*/ 	.word	0x0002d830
        /*1338*/ 	.short	0x010a
        /*133a*/ 	.byte	0x3f
	.zero		1


	//   ....[86]....
        /*133c*/ 	.word	0x0001d070
        /*1340*/ 	.word	0x00000004
        /*1344*/ 	.word	0x0002d850
        /*1348*/ 	.short	0x010a
        /*134a*/ 	.byte	0x3f
	.zero		1


	//   ....[87]....
        /*134c*/ 	.word	0x0001d0c0
        /*1350*/ 	.word	0x00000005
        /*1354*/ 	.word	0x0002d850
        /*1358*/ 	.short	0x010a
        /*135a*/ 	.byte	0x3f
	.zero		1


	//   ....[88]....
        /*135c*/ 	.word	0x0001d450
        /*1360*/ 	.word	0x00000016
        /*1364*/ 	.word	0x0002d820
        /*1368*/ 	.short	0x010a
        /*136a*/ 	.byte	0x3f
	.zero		1


	//   ....[89]....
        /*136c*/ 	.word	0x0001d4a0
        /*1370*/ 	.word	0x00000008
        /*1374*/ 	.word	0x0002d8a0
        /*1378*/ 	.short	0x010a
        /*137a*/ 	.byte	0x3f
	.zero		1


	//   ....[90]....
        /*137c*/ 	.word	0x0001d4f0
        /*1380*/ 	.word	0x00000008
        /*1384*/ 	.word	0x0002d8c0
        /*1388*/ 	.short	0x010a
        /*138a*/ 	.byte	0x3f
	.zero		1


	//   ....[91]....
        /*138c*/ 	.word	0x0001d540
        /*1390*/ 	.word	0x00000008
        /*1394*/ 	.word	0x0002d8a0
        /*1398*/ 	.short	0x010a
        /*139a*/ 	.byte	0x3f
	.zero		1


	//   ....[92]....
        /*139c*/ 	.word	0x0001d590
        /*13a0*/ 	.word	0x00000008
        /*13a4*/ 	.word	0x0002d8c0
        /*13a8*/ 	.short	0x010a
        /*13aa*/ 	.byte	0x3f
	.zero		1


	//   ....[93]....
        /*13ac*/ 	.word	0x0001d6b0
        /*13b0*/ 	.word	0x00000000
        /*13b4*/ 	.word	0x0002d840
        /*13b8*/ 	.short	0x010a
        /*13ba*/ 	.byte	0x3f
	.zero		1


	//   ....[94]....
        /*13bc*/ 	.word	0x0001e4f0
        /*13c0*/ 	.word	0x00000016
        /*13c4*/ 	.word	0x0002d820
        /*13c8*/ 	.short	0x010a
        /*13ca*/ 	.byte	0x3f
	.zero		1


	//   ....[95]....
        /*13cc*/ 	.word	0x0001e540
        /*13d0*/ 	.word	0x00000005
        /*13d4*/ 	.word	0x0002d840
        /*13d8*/ 	.short	0x010a
        /*13da*/ 	.byte	0x3f
	.zero		1


	//   ....[96]....
        /*13dc*/ 	.word	0x0001eae0
        /*13e0*/ 	.word	0x00000005
        /*13e4*/ 	.word	0x0002d860
        /*13e8*/ 	.short	0x010a
        /*13ea*/ 	.byte	0x3f
	.zero		1


	//   ....[97]....
        /*13ec*/ 	.word	0x0001f0c0
        /*13f0*/ 	.word	0x00000000
        /*13f4*/ 	.word	0x0002d860
        /*13f8*/ 	.short	0x010a
        /*13fa*/ 	.byte	0x3f
	.zero		1


	//   ....[98]....
        /*13fc*/ 	.word	0x00020010
        /*1400*/ 	.word	0x00000005
        /*1404*/ 	.word	0x0002d820
        /*1408*/ 	.short	0x010a
        /*140a*/ 	.byte	0x3f
	.zero		1


	//   ....[99]....
        /*140c*/ 	.word	0x000201b0
        /*1410*/ 	.word	0x00000003
        /*1414*/ 	.word	0x0002d840
        /*1418*/ 	.short	0x010a
        /*141a*/ 	.byte	0x3f
	.zero		1


	//   ....[100]....
        /*141c*/ 	.word	0x00020200
        /*1420*/ 	.word	0x00000005
        /*1424*/ 	.word	0x0002d840
        /*1428*/ 	.short	0x010a
        /*142a*/ 	.byte	0x3f
	.zero		1


	//   ....[101]....
        /*142c*/ 	.word	0x00020250
        /*1430*/ 	.word	0x00000003
        /*1434*/ 	.word	0x0002d860
        /*1438*/ 	.short	0x010a
        /*143a*/ 	.byte	0x3f
	.zero		1


	//----- nvinfo : EIATTR_NUM_MBARRIERS
	.align		4
.L_325:
        /*143c*/ 	.byte	0x03, 0x38
        /*143e*/ 	.short	0x0016


	//----- nvinfo : EIATTR_EXIT_INSTR_OFFSETS
	.align		4
        /*1440*/ 	.byte	0x04, 0x1c
        /*1442*/ 	.short	(.L_327 - .L_326)


	//   ....[0]....
.L_326:
        /*1444*/ 	.word	0x0001c540


	//----- nvinfo : EIATTR_MAX_THREADS
	.align		4
.L_327:
        /*1448*/ 	.byte	0x04, 0x05
        /*144a*/ 	.short	(.L_329 - .L_328)
.L_328:
        /*144c*/ 	.word	0x00000200
        /*1450*/ 	.word	0x00000001
        /*1454*/ 	.word	0x00000001


	//----- nvinfo : EIATTR_CRS_STACK_SIZE
	.align		4
.L_329:
        /*1458*/ 	.byte	0x04, 0x1e
        /*145a*/ 	.short	(.L_331 - .L_330)
.L_330:
        /*145c*/ 	.word	0x00000000


	//----- nvinfo : EIATTR_CBANK_PARAM_SIZE
	.align		4
.L_331:
        /*1460*/ 	.byte	0x03, 0x19
        /*1462*/ 	.short	0x0af0


	//----- nvinfo : EIATTR_PARAM_CBANK
	.align		4
        /*1464*/ 	.byte	0x04, 0x0a
        /*1466*/ 	.short	(.L_333 - .L_332)
	.align		4
.L_332:
        /*1468*/ 	.word	index@(.nv.constant0._ZN7cutlass13device_kernelIN5flash11enable_sm90INS1_16FlashAttnFwdSm90INS1_25CollectiveMainloopFwdSm90ILi2EN4cute5tupleIJNS5_1CILi1EEES8_S8_EEENS6_IJNS7_ILi192EEENS7_ILi128EEENS7_ILi96EEEEEELi96ENS_6half_tEfNS_4arch4Sm90ELb1ELb0ELb0ELb1ELb1ELb1ELb0ELb0ELb1ELb1ELb0ELb0EEENS1_21CollectiveEpilogueFwdINS6_IJSA_SC_SB_EEES9_SE_SG_Li384ELb1ELb1ELb0ELb0EEENS1_36VarlenDynamicPersistentTileSchedulerILi192ELi128ELi384ELi128ELb0ELb1ELb1ELb1ELb1ELb1EEEEEEEEEvNT_6ParamsE)
        /*146c*/ 	.short	0x0210
        /*146e*/ 	.short	0x0af0


	//----- nvinfo : EIATTR_SW_WAR
	.align		4
.L_333:
        /*1470*/ 	.byte	0x04, 0x36
        /*1472*/ 	.short	(.L_335 - .L_334)
.L_334:
        /*1474*/ 	.word	0x00000008
.L_335:


//--------------------- .nv.callgraph             --------------------------
	.section	.nv.callgraph,"",@"SHT_CUDA_CALLGRAPH"
	.align	4
	.sectionentsize	8
	.align		4
        /*0000*/ 	.word	0x00000000
	.align		4
        /*0004*/ 	.word	0xffffffff
	.align		4
        /*0008*/ 	.word	index@(_ZN7cutlass13device_kernelIN5flash11enable_sm90INS1_16FlashAttnFwdSm90INS1_25CollectiveMainloopFwdSm90ILi2EN4cute5tupleIJNS5_1CILi1EEES8_S8_EEENS6_IJNS7_ILi192EEENS7_ILi128EEENS7_ILi96EEEEEELi96ENS_6half_tEfNS_4arch4Sm90ELb0ELb0ELb0ELb0ELb1ELb0ELb0ELb0ELb1ELb1ELb0ELb0EEENS1_21CollectiveEpilogueFwdINS6_IJSA_SC_SB_EEES9_SE_SG_Li384ELb0ELb1ELb0ELb0EEENS1_29StaticPersistentTileSchedulerILb0EEEEEEEEEvNT_6ParamsE)
	.align		4
        /*000c*/ 	.word	index@(__assertfail)
	.align		4
        /*0010*/ 	.word	index@(_ZN7cutlass13device_kernelIN5flash11enable_sm90INS1_16FlashAttnFwdSm90INS1_25CollectiveMainloopFwdSm90ILi2EN4cute5tupleIJNS5_1CILi1EEES8_S8_EEENS6_IJNS7_ILi192EEENS7_ILi128EEENS7_ILi96EEEEEELi96ENS_6half_tEfNS_4arch4Sm90ELb0ELb0ELb0ELb1ELb1ELb0ELb0ELb0ELb1ELb1ELb0ELb0EEENS1_21CollectiveEpilogueFwdINS6_IJSA_SC_SB_EEES9_SE_SG_Li384ELb1ELb1ELb0ELb0EEENS1_36VarlenDynamicPersistentTileSchedulerILi192ELi128ELi384ELi128ELb0ELb1ELb1ELb0ELb1ELb1EEEEEEEEEvNT_6ParamsE)
	.align		4
        /*0014*/ 	.word	index@(__assertfail)
	.align		4
        /*0018*/ 	.word	index@(_ZN7cutlass13device_kernelIN5flash11enable_sm90INS1_16FlashAttnFwdSm90INS1_25CollectiveMainloopFwdSm90ILi2EN4cute5tupleIJNS5_1CILi1EEES8_S8_EEENS6_IJNS7_ILi192EEENS7_ILi128EEENS7_ILi96EEEEEELi96ENS_6half_tEfNS_4arch4Sm90ELb0ELb0ELb0ELb1ELb1ELb1ELb0ELb0ELb1ELb1ELb0ELb0EEENS1_21CollectiveEpilogueFwdINS6_IJSA_SC_SB_EEES9_SE_SG_Li384ELb1ELb1ELb0ELb0EEENS1_36VarlenDynamicPersistentTileSchedulerILi192ELi128ELi384ELi128ELb0ELb1ELb1ELb0ELb1ELb1EEEEEEEEEvNT_6ParamsE)
	.align		4
        /*001c*/ 	.word	index@(__assertfail)
	.align		4
        /*0020*/ 	.word	index@(_ZN7cutlass13device_kernelIN5flash11enable_sm90INS1_16FlashAttnFwdSm90INS1_25CollectiveMainloopFwdSm90ILi2EN4cute5tupleIJNS5_1CILi1EEES8_S8_EEENS6_IJNS7_ILi192EEENS7_ILi128EEENS7_ILi96EEEEEELi96ENS_6half_tEfNS_4arch4Sm90ELb0ELb1ELb0ELb0ELb1ELb0ELb0ELb0ELb1ELb1ELb0ELb0EEENS1_21CollectiveEpilogueFwdINS6_IJSA_SC_SB_EEES9_SE_SG_Li384ELb0ELb1ELb0ELb0EEENS1_30DynamicPersistentTileSchedulerILi384ELi128ELb0ELb1ELb1EEEEEEEEEvNT_6ParamsE)
	.align		4
        /*0024*/ 	.word	index@(__assertfail)
	.align		4
        /*0028*/ 	.word	index@(_ZN7cutlass13device_kernelIN5flash11enable_sm90INS1_16FlashAttnFwdSm90INS1_25CollectiveMainloopFwdSm90ILi2EN4cute5tupleIJNS5_1CILi1EEES8_S8_EEENS6_IJNS7_ILi192EEENS7_ILi128EEENS7_ILi96EEEEEELi96ENS_6half_tEfNS_4arch4Sm90ELb0ELb1ELb0ELb1ELb1ELb0ELb0ELb0ELb1ELb1ELb0ELb0EEENS1_21CollectiveEpilogueFwdINS6_IJSA_SC_SB_EEES9_SE_SG_Li384ELb1ELb1ELb0ELb0EEENS1_36VarlenDynamicPersistentTileSchedulerILi192ELi128ELi384ELi128ELb0ELb1ELb1ELb1ELb0ELb1EEEEEEEEEvNT_6ParamsE)
	.align		4
        /*002c*/ 	.word	index@(__assertfail)
	.align		4
        /*0030*/ 	.word	index@(_ZN7cutlass13device_kernelIN5flash11enable_sm90INS1_16FlashAttnFwdSm90INS1_25CollectiveMainloopFwdSm90ILi2EN4cute5tupleIJNS5_1CILi1EEES8_S8_EEENS6_IJNS7_ILi192EEENS7_ILi128EEENS7_ILi96EEEEEELi96ENS_6half_tEfNS_4arch4Sm90ELb0ELb1ELb0ELb1ELb1ELb1ELb0ELb0ELb1ELb1ELb0ELb0EEENS1_21CollectiveEpilogueFwdINS6_IJSA_SC_SB_EEES9_SE_SG_Li384ELb1ELb1ELb0ELb0EEENS1_36VarlenDynamicPersistentTileSchedulerILi192ELi128ELi384ELi128ELb0ELb1ELb1ELb1ELb0ELb1EEEEEEEEEvNT_6ParamsE)
	.align		4
        /*0034*/ 	.word	index@(__assertfail)
	.align		4
        /*0038*/ 	.word	index@(_ZN7cutlass13device_kernelIN5flash11enable_sm90INS1_16FlashAttnFwdSm90INS1_25CollectiveMainloopFwdSm90ILi2EN4cute5tupleIJNS5_1CILi1EEES8_S8_EEENS6_IJNS7_ILi192EEENS7_ILi128EEENS7_ILi96EEEEEELi96ENS_6half_tEfNS_4arch4Sm90ELb1ELb0ELb0ELb0ELb1ELb0ELb0ELb0ELb1ELb1ELb0ELb0EEENS1_21CollectiveEpilogueFwdINS6_IJSA_SC_SB_EEES9_SE_SG_Li384ELb0ELb1ELb0ELb0EEENS1_30DynamicPersistentTileSchedulerILi384ELi128ELb0ELb1ELb1EEEEEEEEEvNT_6ParamsE)
	.align		4
        /*003c*/ 	.word	index@(__assertfail)
	.align		4
        /*0040*/ 	.word	index@(_ZN7cutlass13device_kernelIN5flash11enable_sm90INS1_16FlashAttnFwdSm90INS1_25CollectiveMainloopFwdSm90ILi2EN4cute5tupleIJNS5_1CILi1EEES8_S8_EEENS6_IJNS7_ILi192EEENS7_ILi128EEENS7_ILi96EEEEEELi96ENS_6half_tEfNS_4arch4Sm90ELb1ELb0ELb0ELb1ELb1ELb0ELb0ELb0ELb1ELb1ELb0ELb0EEENS1_21CollectiveEpilogueFwdINS6_IJSA_SC_SB_EEES9_SE_SG_Li384ELb1ELb1ELb0ELb0EEENS1_36VarlenDynamicPersistentTileSchedulerILi192ELi128ELi384ELi128ELb0ELb1ELb1ELb1ELb1ELb1EEEEEEEEEvNT_6ParamsE)
	.align		4
        /*0044*/ 	.word	index@(__assertfail)
	.align		4
        /*0048*/ 	.word	index@(_ZN7cutlass13device_kernelIN5flash11enable_sm90INS1_16FlashAttnFwdSm90INS1_25CollectiveMainloopFwdSm90ILi2EN4cute5tupleIJNS5_1CILi1EEES8_S8_EEENS6_IJNS7_ILi192EEENS7_ILi128EEENS7_ILi96EEEEEELi96ENS_6half_tEfNS_4arch4Sm90ELb1ELb0ELb0ELb1ELb1ELb1ELb0ELb0ELb1ELb1ELb0ELb0EEENS1_21CollectiveEpilogueFwdINS6_IJSA_SC_SB_EEES9_SE_SG_Li384ELb1ELb1ELb0ELb0EEENS1_36VarlenDynamicPersistentTileSchedulerILi192ELi128ELi384ELi128ELb0ELb1ELb1ELb1ELb1ELb1EEEEEEEEEvNT_6ParamsE)
	.align		4
        /*004c*/ 	.word	index@(__assertfail)
	.align		4
        /*0050*/ 	.word	0x00000000
	.align		4
        /*0054*/ 	.word	0xfffffffe
	.align		4
        /*0058*/ 	.word	0x00000000
	.align		4
        /*005c*/ 	.word	0xfffffffd
	.align		4
        /*0060*/ 	.word	0x00000000
	.align		4
        /*0064*/ 	.word	0xfffffffc


//--------------------- .nv.constant4             --------------------------
	.section	.nv.constant4,"a",@progbits
	.align	8
	.align		8
.nv.constant4:
        /*0000*/ 	.dword	__assertfail
	.align		8
        /*0008*/ 	.dword	__unnamed_1
	.align		8
        /*0010*/ 	.dword	__unnamed_2
	.align		8
        /*0018*/ 	.dword	__unnamed_3
	.align		8
        /*0020*/ 	.dword	__unnamed_4
	.align		8
        /*0028*/ 	.dword	__unnamed_5
	.align		8
        /*0030*/ 	.dword	_ZN71_INTERNAL_deb91f2f_35_flash_fwd_hdim96_fp16_paged_sm90_cu_a6473388_34894cuda3std3__45__cpo5beginE
	.align		8
        /*0038*/ 	.dword	_ZN71_INTERNAL_deb91f2f_35_flash_fwd_hdim96_fp16_paged_sm90_cu_a6473388_34894cuda3std3__45__cpo3endE
	.align		8
        /*0040*/ 	.dword	_ZN71_INTERNAL_deb91f2f_35_flash_fwd_hdim96_fp16_paged_sm90_cu_a6473388_34894cuda3std3__45__cpo6cbeginE
	.align		8
        /*0048*/ 	.dword	_ZN71_INTERNAL_deb91f2f_35_flash_fwd_hdim96_fp16_paged_sm90_cu_a6473388_34894cuda3std3__45__cpo4cendE
	.align		8
        /*0050*/ 	.dword	_ZN71_INTERNAL_deb91f2f_35_flash_fwd_hdim96_fp16_paged_sm90_cu_a6473388_34894cuda3std3__473_GLOBAL__N__deb91f2f_35_flash_fwd_hdim96_fp16_paged_sm90_cu_a6473388_34896ignoreE
	.align		8
        /*0058*/ 	.dword	_ZN71_INTERNAL_deb91f2f_35_flash_fwd_hdim96_fp16_paged_sm90_cu_a6473388_34894cuda3std3__419piecewise_constructE
	.align		8
        /*0060*/ 	.dword	_ZN71_INTERNAL_deb91f2f_35_flash_fwd_hdim96_fp16_paged_sm90_cu_a6473388_34894cuda3std3__48in_placeE
	.align		8
        /*0068*/ 	.dword	_ZN71_INTERNAL_deb91f2f_35_flash_fwd_hdim96_fp16_paged_sm90_cu_a6473388_34894cuda3std6ranges3__45__cpo4swapE
	.align		8
        /*0070*/ 	.dword	_ZN71_INTERNAL_deb91f2f_35_flash_fwd_hdim96_fp16_paged_sm90_cu_a6473388_34894cuda3std6ranges3__45__cpo9iter_moveE
	.align		8
        /*0078*/ 	.dword	_ZN71_INTERNAL_deb91f2f_35_flash_fwd_hdim96_fp16_paged_sm90_cu_a6473388_34894cute7productE
	.align		8
        /*0080*/ 	.dword	_ZN71_INTERNAL_deb91f2f_35_flash_fwd_hdim96_fp16_paged_sm90_cu_a6473388_34894cute1_E
	.align		8
        /*0088*/ 	.dword	$str$23
	.align		8
        /*0090*/ 	.dword	$str$24


//--------------------- .text._ZN7cutlass13device_kernelIN5flash11enable_sm90INS1_16FlashAttnFwdSm90INS1_25CollectiveMainloopFwdSm90ILi2EN4cute5tupleIJNS5_1CILi1EEES8_S8_EEENS6_IJNS7_ILi192EEENS7_ILi128EEENS7_ILi96EEEEEELi96ENS_6half_tEfNS_4arch4Sm90ELb0ELb0ELb0ELb0ELb1ELb0ELb0ELb0ELb1ELb1ELb0ELb0EEENS1_21CollectiveEpilogueFwdINS6_IJSA_SC_SB_EEES9_SE_SG_Li384ELb0ELb1ELb0ELb0EEENS1_29StaticPersistentTileSchedulerILb0EEEEEEEEEvNT_6ParamsE --------------------------
	.section	.text._ZN7cutlass13device_kernelIN5flash11enable_sm90INS1_16FlashAttnFwdSm90INS1_25CollectiveMainloopFwdSm90ILi2EN4cute5tupleIJNS5_1CILi1EEES8_S8_EEENS6_IJNS7_ILi192EEENS7_ILi128EEENS7_ILi96EEEEEELi96ENS_6half_tEfNS_4arch4Sm90ELb0ELb0ELb0ELb0ELb1ELb0ELb0ELb0ELb1ELb1ELb0ELb0EEENS1_21CollectiveEpilogueFwdINS6_IJSA_SC_SB_EEES9_SE_SG_Li384ELb0ELb1ELb0ELb0EEENS1_29StaticPersistentTileSchedulerILb0EEEEEEEEEvNT_6ParamsE,"ax",@progbits
	.align	128
.text._ZN7cutlass13device_kernelIN5flash11enable_sm90INS1_16FlashAttnFwdSm90INS1_25CollectiveMainloopFwdSm90ILi2EN4cute5tupleIJNS5_1CILi1EEES8_S8_EEENS6_IJNS7_ILi192EEENS7_ILi128EEENS7_ILi96EEEEEELi96ENS_6half_tEfNS_4arch4Sm90ELb0ELb0ELb0ELb0ELb1ELb0ELb0ELb0ELb1ELb1ELb0ELb0EEENS1_21CollectiveEpilogueFwdINS6_IJSA_SC_SB_EEES9_SE_SG_Li384ELb0ELb1ELb0ELb0EEENS1_29StaticPersistentTileSchedulerILb0EEEEEEEEEvNT_6ParamsE:
        .type           _ZN7cutlass13device_kernelIN5flash11enable_sm90INS1_16FlashAttnFwdSm90INS1_25CollectiveMainloopFwdSm90ILi2EN4cute5tupleIJNS5_1CILi1EEES8_S8_EEENS6_IJNS7_ILi192EEENS7_ILi128EEENS7_ILi96EEEEEELi96ENS_6half_tEfNS_4arch4Sm90ELb0ELb0ELb0ELb0ELb1ELb0ELb0ELb0ELb1ELb1ELb0ELb0EEENS1_21CollectiveEpilogueFwdINS6_IJSA_SC_SB_EEES9_SE_SG_Li384ELb0ELb1ELb0ELb0EEENS1_29StaticPersistentTileSchedulerILb0EEEEEEEEEvNT_6ParamsE,@function
        .size           _ZN7cutlass13device_kernelIN5flash11enable_sm90INS1_16FlashAttnFwdSm90INS1_25CollectiveMainloopFwdSm90ILi2EN4cute5tupleIJNS5_1CILi1EEES8_S8_EEENS6_IJNS7_ILi192EEENS7_ILi128EEENS7_ILi96EEEEEELi96ENS_6half_tEfNS_4arch4Sm90ELb0ELb0ELb0ELb0ELb1ELb0ELb0ELb0ELb1ELb1ELb0ELb0EEENS1_21CollectiveEpilogueFwdINS6_IJSA_SC_SB_EEES9_SE_SG_Li384ELb0ELb1ELb0ELb0EEENS1_29StaticPersistentTileSchedulerILb0EEEEEEEEEvNT_6ParamsE,(.L_x_2728 - _ZN7cutlass13device_kernelIN5flash11enable_sm90INS1_16FlashAttnFwdSm90INS1_25CollectiveMainloopFwdSm90ILi2EN4cute5tupleIJNS5_1CILi1EEES8_S8_EEENS6_IJNS7_ILi192EEENS7_ILi128EEENS7_ILi96EEEEEELi96ENS_6half_tEfNS_4arch4Sm90ELb0ELb0ELb0ELb0ELb1ELb0ELb0ELb0ELb1ELb1ELb0ELb0EEENS1_21CollectiveEpilogueFwdINS6_IJSA_SC_SB_EEES9_SE_SG_Li384ELb0ELb1ELb0ELb0EEENS1_29StaticPersistentTileSchedulerILb0EEEEEEEEEvNT_6ParamsE)
        .other          _ZN7cutlass13device_kernelIN5flash11enable_sm90INS1_16FlashAttnFwdSm90INS1_25CollectiveMainloopFwdSm90ILi2EN4cute5tupleIJNS5_1CILi1EEES8_S8_EEENS6_IJNS7_ILi192EEENS7_ILi128EEENS7_ILi96EEEEEELi96ENS_6half_tEfNS_4arch4Sm90ELb0ELb0ELb0ELb0ELb1ELb0ELb0ELb0ELb1ELb1ELb0ELb0EEENS1_21CollectiveEpilogueFwdINS6_IJSA_SC_SB_EEES9_SE_SG_Li384ELb0ELb1ELb0ELb0EEENS1_29StaticPersistentTileSchedulerILb0EEEEEEEEEvNT_6ParamsE,@"STO_CUDA_ENTRY STV_DEFAULT"
_ZN7cutlass13device_kernelIN5flash11enable_sm90INS1_16FlashAttnFwdSm90INS1_25CollectiveMainloopFwdSm90ILi2EN4cute5tupleIJNS5_1CILi1EEES8_S8_EEENS6_IJNS7_ILi192EEENS7_ILi128EEENS7_ILi96EEEEEELi96ENS_6half_tEfNS_4arch4Sm90ELb0ELb0ELb0ELb0ELb1ELb0ELb0ELb0ELb1ELb1ELb0ELb0EEENS1_21CollectiveEpilogueFwdINS6_IJSA_SC_SB_EEES9_SE_SG_Li384ELb0ELb1ELb0ELb0EEENS1_29StaticPersistentTileSchedulerILb0EEEEEEEEEvNT_6ParamsE:
[----:B------:R-:W0:Y:S02]  /*0000*/  LDC R1, c[0x0][0x28] ;  /* 0x00000a00ff017b82 */ /* 0x000e240000000800 */
[----:B0-----:R-:W-:Y:S01]  /*0010*/  VIADD R1, R1, 0xffffffe8 ;  /* 0xffffffe801017836 */ /* 0x001fe20000000000 */
[----:B------:R-:W0:Y:S01]  /*0020*/  S2R R3, SR_TID.X ;  /* 0x0000000000037919 */ /* 0x000e220000002100 */
[----:B------:R-:W-:Y:S01]  /*0030*/  ELECT P0, URZ, PT ;  /* 0x00000000003f782f */ /* 0x000fe20003800000 */
[----:B------:R-:W-:Y:S01]  /*0040*/  UMOV UR4, 0x80 ;  /* 0x0000008000047882 */ /* 0x000fe20000000000 */
[----:B------:R-:W-:Y:S01]  /*0050*/  UMOV UR7, 0x180 ;  /* 0x0000018000077882 */ /* 0x000fe20000000000 */
[--C-:B0-----:R-:W-:Y:S02]  /*0060*/  SHF.R.U32.HI R0, RZ, 0x5, R3.reuse ;  /* 0x00000005ff007819 */ /* 0x101fe40000011603 */
[----:B------:R-:W-:-:S03]  /*0070*/  SHF.R.U32.HI R3, RZ, 0x7, R3 ;  /* 0x00000007ff037819 */ /* 0x000fc60000011603 */
[----:B------:R-:W0:Y:S04]  /*0080*/  SHFL.IDX PT, R2, R0, RZ, 0x1f ;  /* 0x00001fff00027589 */ /* 0x000e2800000e0000 */
[----:B------:R-:W1:Y:S01]  /*0090*/  SHFL.IDX PT, R3, R3, RZ, 0x1f ;  /* 0x00001fff03037589 */ /* 0x000e6200000e0000 */
[C---:B0-----:R-:W-:Y:S02]  /*00a0*/  ISETP.NE.OR P0, PT, R2.reuse, RZ, !P0 ;  /* 0x000000ff0200720c */ /* 0x041fe40004705670 */
[----:B------:R-:W-:-:S11]  /*00b0*/  ISETP.NE.AND P1, PT, R2, RZ, PT ;  /* 0x000000ff0200720c */ /* 0x000fd60003f25270 */
[----:B------:R-:W-:Y:S01]  /*00c0*/  VOTEU.ALL UP0, P0 ;  /* 0x00000000003f7886 */ /* 0x000fe20000000000 */
[----:B------:R-:W-:-:S04]  /*00d0*/  VOTEU.ALL UP1, P0 ;  /* 0x00000000003f7886 */ /* 0x000fc80000020000 */
[----:B------:R-:W0:Y:S01]  /*00e0*/  @!UP0 S2UR UR8, SR_CgaCtaId ;  /* 0x00000000000889c3 */ /* 0x000e220000008800 */
[----:B------:R-:W-:Y:S01]  /*00f0*/  @!UP0 UMOV UR6, 0x400 ;  /* 0x0000040000068882 */ /* 0x000fe20000000000 */
[----:B------:R-:W-:-:S04]  /*0100*/  @!UP0 UIADD3 UR4, -UR4, 0x100000, URZ ;  /* 0x0010000004048890 */ /* 0x000fc8000fffe13f */
[----:B------:R-:W-:Y:S02]  /*0110*/  @!UP0 USHF.L.U32 UR5, UR4, 0xb, URZ ;  /* 0x0000000b04058899 */ /* 0x000fe4000800063f */
[----:B------:R-:W-:Y:S02]  /*0120*/  @!UP0 USHF.L.U32 UR4, UR4, 0x1, URZ ;  /* 0x0000000104048899 */ /* 0x000fe4000800063f */
[----:B0-----:R-:W-:Y:S02]  /*0130*/  @!UP0 ULEA UR8, UR8, UR6, 0x18 ;  /* 0x0000000608088291 */ /* 0x001fe4000f8ec03f */
[----:B------:R-:W-:-:S04]  /*0140*/  @!UP0 UIADD3 UR6, -UR7, 0x100000, URZ ;  /* 0x0010000007068890 */ /* 0x000fc8000fffe13f */
[----:B------:R-:W-:Y:S02]  /*0150*/  @!UP0 USHF.L.U32 UR7, UR6, 0xb, URZ ;  /* 0x0000000b06078899 */ /* 0x000fe4000800063f */
[----:B------:R-:W-:Y:S01]  /*0160*/  @!UP0 USHF.L.U32 UR6, UR6, 0x1, URZ ;  /* 0x0000000106068899 */ /* 0x000fe2000800063f */
[----:B------:R-:W-:-:S05]  /*0170*/  VOTEU.ALL UP0, P0 ;  /* 0x00000000003f7886 */ /* 0x000fca0000000000 */
[----:B------:R0:W2:Y:S06]  /*0180*/  @!UP0 SYNCS.EXCH.64 URZ, [UR8+0x2d800], UR4 ;  /* 0x02d80004083f85b2 */ /* 0x0000ac0008000100 */
[----:B------:R0:W3:Y:S02]  /*0190*/  @!UP1 SYNCS.EXCH.64 URZ, [UR8+0x2d820], UR6 ;  /* 0x02d82006083f95b2 */ /* 0x0000e40008000100 */
[----:B01----:R-:W-:Y:S05]  /*01a0*/  @P1 BRA `(.L_x_0) ;  /* 0x0000000000481947 */ /* 0x003fea0003800000 */
[----:B------:R-:W0:Y:S01]  /*01b0*/  S2UR UR5, SR_CgaCtaId ;  /* 0x00000000000579c3 */ /* 0x000e220000008800 */
[----:B------:R-:W-:Y:S01]  /*01c0*/  UMOV UR4, 0x400 ;  /* 0x0000040000047882 */ /* 0x000fe20000000000 */
[----:B------:R-:W-:Y:S01]  /*01d0*/  UMOV UR6, 0x80 ;  /* 0x0000008000067882 */ /* 0x000fe20000000000 */
[----:B------:R-:W-:Y:S01]  /*01e0*/  UMOV UR7, 0x180 ;  /* 0x0000018000077882 */ /* 0x000fe20000000000 */
[----:B------:R-:W-:Y:S01]  /*01f0*/  ELECT P0, URZ, PT ;  /* 0x00000000003f782f */ /* 0x000fe20003800000 */
[----:B0-----:R-:W-:Y:S02]  /*0200*/  ULEA UR8, UR5, UR4, 0x18 ;  /* 0x0000000405087291 */ /* 0x001fe4000f8ec03f */
[----:B------:R-:W-:-:S04]  /*0210*/  UIADD3 UR4, -UR6, 0x100000, URZ ;  /* 0x0010000006047890 */ /* 0x000fc8000fffe13f */
[----:B------:R-:W-:Y:S02]  /*0220*/  USHF.L.U32 UR5, UR4, 0xb, URZ ;  /* 0x0000000b04057899 */ /* 0x000fe4000800063f */
[----:B------:R-:W-:Y:S02]  /*0230*/  USHF.L.U32 UR4, UR4, 0x1, URZ ;  /* 0x0000000104047899 */ /* 0x000fe4000800063f */
[----:B------:R-:W-:-:S04]  /*0240*/  UIADD3 UR6, -UR7, 0x100000, URZ ;  /* 0x0010000007067890 */ /* 0x000fc8000fffe13f */
[----:B------:R-:W-:Y:S02]  /*0250*/  USHF.L.U32 UR7, UR6, 0xb, URZ ;  /* 0x0000000b06077899 */ /* 0x000fe4000800063f */
[----:B------:R-:W-:Y:S01]  /*0260*/  USHF.L.U32 UR6, UR6, 0x1, URZ ;  /* 0x0000000106067899 */ /* 0x000fe2000800063f */
[----:B------:R-:W0:Y:S03]  /*0270*/  FENCE.VIEW.ASYNC.S ;  /* 0x00000000000073c6 */ /* 0x000e260000000000 */
[----:B0-----:R0:W1:Y:S08]  /*0280*/  SYNCS.EXCH.64 URZ, [UR8+0x2d830], UR4 ;  /* 0x02d83004083f75b2 */ /* 0x0010700008000100 */
[----:B------:R0:W4:Y:S01]  /*0290*/  SYNCS.EXCH.64 URZ, [UR8+0x2d840], UR6 ;  /* 0x02d84006083f75b2 */ /* 0x0001220008000100 */
[----:B------:R0:W0:Y:S01]  /*02a0*/  SYNCS.EXCH.64 URZ, [UR8+0x2d838], UR4 ;  /* 0x02d83804083f75b2 */ /* 0x0000220008000100 */
[----:B------:R0:W0:Y:S01]  /*02b0*/  SYNCS.EXCH.64 URZ, [UR8+0x2d848], UR6 ;  /* 0x02d84806083f75b2 */ /* 0x0000220008000100 */
[----:B------:R-:W-:Y:S01]  /*02c0*/  NOP ;  /* 0x0000000000007918 */ /* 0x000fe20000000000 */
.L_x_0:
[----:B------:R-:W5:Y:S01]  /*02d0*/  SHFL.IDX PT, R2, R0, RZ, 0x1f ;  /* 0x00001fff00027589 */ /* 0x000f6200000e0000 */
[----:B------:R-:W-:Y:S01]  /*02e0*/  NOP ;  /* 0x0000000000007918 */ /* 0x000fe20000000000 */
[----:B-----5:R-:W-:-:S13]  /*02f0*/  ISETP.NE.AND P0, PT, R2, RZ, PT ;  /* 0x000000ff0200720c */ /* 0x020fda0003f05270 */
[----:B------:R-:W-:Y:S05]  /*0300*/  @P0 BRA `(.L_x_1) ;  /* 0x0000000000480947 */ /* 0x000fea0003800000 */
[----:B0-----:R-:W0:Y:S01]  /*0310*/  S2UR UR5, SR_CgaCtaId ;  /* 0x00000000000579c3 */ /* 0x001e220000008800 */
        /* <DEDUP_REMOVED lines=12> */
[----:B0-----:R0:W0:Y:S08]  /*03e0*/  SYNCS.EXCH.64 URZ, [UR8+0x2d850], UR4 ;  /* 0x02d85004083f75b2 */ /* 0x0010300008000100 */
[----:B------:R0:W0:Y:S01]  /*03f0*/  SYNCS.EXCH.64 URZ, [UR8+0x2d860], UR6 ;  /* 0x02d86006083f75b2 */ /* 0x0000220008000100 */
[----:B------:R0:W0:Y:S01]  /*0400*/  SYNCS.EXCH.64 URZ, [UR8+0x2d858], UR4 ;  /* 0x02d85804083f75b2 */ /* 0x0000220008000100 */
[----:B------:R0:W0:Y:S01]  /*0410*/  SYNCS.EXCH.64 URZ, [UR8+0x2d868], UR6 ;  /* 0x02d86806083f75b2 */ /* 0x0000220008000100 */
[----:B------:R-:W-:Y:S01]  /*0420*/  NOP ;  /* 0x0000000000007918 */ /* 0x000fe20000000000 */
.L_x_1:
[----:B------:R-:W5:Y:S01]  /*0430*/  SHFL.IDX PT, R2, R0, RZ, 0x1f ;  /* 0x00001fff00027589 */ /* 0x000f6200000e0000 */
[----:B------:R-:W-:Y:S01]  /*0440*/  NOP ;  /* 0x0000000000007918 */ /* 0x000fe20000000000 */
[----:B-----5:R-:W-:-:S13]  /*0450*/  ISETP.NE.AND P0, PT, R2, RZ, PT ;  /* 0x000000ff0200720c */ /* 0x020fda0003f05270 */
[----:B------:R-:W-:Y:S05]  /*0460*/  @P0 BRA `(.L_x_2) ;  /* 0x0000000000380947 */ /* 0x000fea0003800000 */
[----:B0-----:R-:W0:Y:S01]  /*0470*/  S2UR UR5, SR_CgaCtaId ;  /* 0x00000000000579c3 */ /* 0x001e220000008800 */
[----:B------:R-:W-:Y:S01]  /*0480*/  UMOV UR4, 0x400 ;  /* 0x0000040000047882 */ /* 0x000fe20000000000 */
[----:B------:R-:W-:Y:S01]  /*0490*/  UMOV UR7, 0x80 ;  /* 0x0000008000077882 */ /* 0x000fe20000000000 */
[----:B------:R-:W-:Y:S01]  /*04a0*/  ELECT P0, URZ, PT ;  /* 0x00000000003f782f */ /* 0x000fe20003800000 */
[----:B0-----:R-:W-:Y:S02]  /*04b0*/  ULEA UR6, UR5, UR4, 0x18 ;  /* 0x0000000405067291 */ /* 0x001fe4000f8ec03f */
[----:B------:R-:W-:-:S04]  /*04c0*/  UIADD3 UR4, -UR7, 0x100000, URZ ;  /* 0x0010000007047890 */ /* 0x000fc8000fffe13f */
[----:B------:R-:W-:Y:S02]  /*04d0*/  USHF.L.U32 UR5, UR4, 0xb, URZ ;  /* 0x0000000b04057899 */ /* 0x000fe4000800063f */
[----:B------:R-:W-:Y:S01]  /*04e0*/  USHF.L.U32 UR4, UR4, 0x1, URZ ;  /* 0x0000000104047899 */ /* 0x000fe2000800063f */
[----:B------:R-:W0:Y:S11]  /*04f0*/  FENCE.VIEW.ASYNC.S ;  /* 0x00000000000073c6 */ /* 0x000e360000000000 */
[----:B0-----:R0:W0:Y:S01]  /*0500*/  SYNCS.EXCH.64 URZ, [UR6+0x2d870], UR4 ;  /* 0x02d87004063f75b2 */ /* 0x0010220008000100 */
[----:B------:R0:W0:Y:S01]  /*0510*/  SYNCS.EXCH.64 URZ, [UR6+0x2d880], UR4 ;  /* 0x02d88004063f75b2 */ /* 0x0000220008000100 */
[----:B------:R0:W0:Y:S01]  /*0520*/  SYNCS.EXCH.64 URZ, [UR6+0x2d878], UR4 ;  /* 0x02d87804063f75b2 */ /* 0x0000220008000100 */
[----:B------:R0:W0:Y:S01]  /*0530*/  SYNCS.EXCH.64 URZ, [UR6+0x2d888], UR4 ;  /* 0x02d88804063f75b2 */ /* 0x0000220008000100 */
[----:B------:R-:W-:Y:S01]  /*0540*/  NOP ;  /* 0x0000000000007918 */ /* 0x000fe20000000000 */
.L_x_2:
        /* <DEDUP_REMOVED lines=22> */
.L_x_3:
[----:B------:R-:W5:Y:S01]  /*06b0*/  SHFL.IDX PT, R2, R0, RZ, 0x1f ;  /* 0x00001fff00027589 */ /* 0x000f6200000e0000 */
[----:B------:R-:W-:Y:S01]  /*06c0*/  R2UR UR9, R3 ;  /* 0x00000000030972ca */ /* 0x000fe200000e0000 */
        /* <DEDUP_REMOVED lines=21> */
.L_x_4:
[----:B------:R-:W-:Y:S01]  /*0820*/  UISETP.NE.AND UP0, UPT, UR9, URZ, UPT ;  /* 0x0000003f0900728c */ /* 0x000fe2000bf05270 */
[----:B------:R-:W-:Y:S01]  /*0830*/  NOP ;  /* 0x0000000000007918 */ /* 0x000fe20000000000 */
[----:B------:R-:W-:Y:S01]  /*0840*/  UMOV UR42, 0x1 ;  /* 0x00000001002a7882 */ /* 0x000fe20000000000 */
[----:B------:R-:W-:Y:S01]  /*0850*/  ULDC.64 UR48, c[0x0][0x208] ;  /* 0x0000820000307ab9 */ /* 0x000fe20000000a00 */
[----:B------:R-:W-:Y:S01]  /*0860*/  USEL UR42, UR42, 0x2, !UP0 ;  /* 0x000000022a2a7887 */ /* 0x000fe2000c000000 */
[----:B01234-:R-:W-:Y:S01]  /*0870*/  BAR.SYNC.DEFER_BLOCKING 0x0 ;  /* 0x0000000000007b1d */ /* 0x01ffe20000010000 */
[----:B------:R-:W-:-:S13]  /*0880*/  PLOP3.LUT P0, PT, PT, PT, UP0, 0x80, 0x0 ;  /* 0x000000000000781c */ /* 0x000fda0003f0f008 */
[----:B------:R-:W-:Y:S05]  /*0890*/  @!P0 BRA `(.L_x_5) ;  /* 0x0000006400dc8947 */ /* 0x000fea0003800000 */
.L_x_6:
[----:B------:R-:W-:-:S08]  /*08a0*/  NOP ;  /* 0x0000000000007918 */ /* 0x000fd00000000000 */
[----:B------:R-:W0:Y:S02]  /*08b0*/  USETMAXREG.TRY_ALLOC.CTAPOOL UP0, 0xa0 ;  /* 0x000000a0000079c8 */ /* 0x000e240008000600 */
[----:B0-----:R-:W-:-:S13]  /*08c0*/  PLOP3.LUT P0, PT, PT, PT, UP0, 0x80, 0x0 ;  /* 0x000000000000781c */ /* 0x001fda0003f0f008 */
[----:B------:R-:W-:Y:S05]  /*08d0*/  @!P0 BRA `(.L_x_6) ;  /* 0xfffffffc00f08947 */ /* 0x000fea000383ffff */
[----:B------:R-:W0:Y:S01]  /*08e0*/  S2R R2, SR_TID.X ;  /* 0x0000000000027919 */ /* 0x000e220000002100 */
[----:B------:R-:W1:Y:S08]  /*08f0*/  S2UR UR36, SR_CTAID.X ;  /* 0x00000000002479c3 */ /* 0x000e700000002500 */
[----:B------:R-:W-:Y:S06]  /*0900*/  BAR.ARV 0x8, 0x200 ;  /* 0x0208000000007b1d */ /* 0x000fec0000002000 */
[----:B0-----:R-:W-:-:S04]  /*0910*/  LOP3.LUT R0, R2, 0xffffff80, RZ, 0xc0, !PT ;  /* 0xffffff8002007812 */ /* 0x001fc800078ec0ff */
[----:B------:R-:W-:Y:S02]  /*0920*/  ISETP.NE.AND P0, PT, R0, 0x80, PT ;  /* 0x000000800000780c */ /* 0x000fe40003f05270 */
[----:B------:R-:W1:Y:S11]  /*0930*/  LDC R0, c[0x0][0xc34] ;  /* 0x00030d00ff007b82 */ /* 0x000e760000000800 */
[----:B------:R-:W-:Y:S06]  /*0940*/  @!P0 BAR.ARV 0x9, 0x100 ;  /* 0x0244000000008b1d */ /* 0x000fec0000002000 */
[----:B-1----:R-:W-:-:S13]  /*0950*/  ISETP.LE.AND P0, PT, R0, UR36, PT ;  /* 0x0000002400007c0c */ /* 0x002fda000bf03270 */
[----:B------:R-:W-:Y:S05]  /*0960*/  @P0 EXIT ;  /* 0x000000000000094d */ /* 0x000fea0003800000 */
[----:B------:R-:W-:Y:S01]  /*0970*/  VIADD R137, R2, 0xffffff80 ;  /* 0xffffff8002897836 */ /* 0x000fe20000000000 */
[----:B------:R-:W0:Y:S01]  /*0980*/  S2UR UR41, SR_CgaCtaId ;  /* 0x00000000002979c3 */ /* 0x000e220000008800 */
[----:B------:R-:W-:Y:S01]  /*0990*/  UMOV UR40, 0x400 ;  /* 0x0000040000287882 */ /* 0x000fe20000000000 */
[----:B------:R-:W-:Y:S01]  /*09a0*/  IMAD.MOV.U32 R16, RZ, RZ, 0x40 ;  /* 0x00000040ff107424 */ /* 0x000fe200078e00ff */
[----:B------:R-:W-:Y:S01]  /*09b0*/  ULOP3.LUT UR47, UR42, 0x1, URZ, 0xfc, !UPT ;  /* 0x000000012a2f7892 */ /* 0x000fe2000f8efc3f */
[----:B------:R-:W-:Y:S01]  /*09c0*/  SHF.R.S32.HI R0, RZ, 0x1f, R137 ;  /* 0x0000001fff007819 */ /* 0x000fe20000011489 */
[----:B------:R-:W-:Y:S01]  /*09d0*/  UMOV UR46, URZ ;  /* 0x0000003f002e7c82 */ /* 0x000fe20008000000 */
[----:B------:R-:W-:Y:S01]  /*09e0*/  UMOV UR45, URZ ;  /* 0x0000003f002d7c82 */ /* 0x000fe20008000000 */
[----:B------:R-:W-:Y:S01]  /*09f0*/  UMOV UR44, URZ ;  /* 0x0000003f002c7c82 */ /* 0x000fe20008000000 */
[CC--:B------:R-:W-:Y:S02]  /*0a00*/  LEA.HI R2, R0.reuse, R137.reuse, RZ, 0x4 ;  /* 0x0000008900027211 */ /* 0x0c0fe400078f20ff */
[----:B------:R-:W-:-:S02]  /*0a10*/  LEA.HI R141, R0, R137, RZ, 0x7 ;  /* 0x00000089008d7211 */ /* 0x000fc400078f38ff */
[CC--:B------:R-:W-:Y:S02]  /*0a20*/  LEA.HI R4, R0.reuse, R137.reuse, RZ, 0x5 ;  /* 0x0000008900047211 */ /* 0x0c0fe400078f28ff */
[----:B------:R-:W-:Y:S02]  /*0a30*/  LEA.HI R138, R0, R137, RZ, 0x2 ;  /* 0x00000089008a7211 */ /* 0x000fe400078f10ff */
[C---:B------:R-:W-:Y:S02]  /*0a40*/  LOP3.LUT R0, R2.reuse, 0xfffffff0, RZ, 0xc0, !PT ;  /* 0xfffffff002007812 */ /* 0x040fe400078ec0ff */
[----:B------:R-:W-:Y:S02]  /*0a50*/  SHF.R.S32.HI R5, RZ, 0x4, R2 ;  /* 0x00000004ff057819 */ /* 0x000fe40000011402 */
[----:B------:R-:W-:Y:S01]  /*0a60*/  LOP3.LUT R140, R141, 0xffffff80, RZ, 0xc0, !PT ;  /* 0xffffff808d8c7812 */ /* 0x000fe200078ec0ff */
[----:B------:R-:W-:Y:S01]  /*0a70*/  IMAD.IADD R0, R137, 0x1, -R0 ;  /* 0x0000000189007824 */ /* 0x000fe200078e0a00 */
[----:B------:R-:W-:-:S02]  /*0a80*/  LEA.HI R2, R2, R5, RZ, 0x1 ;  /* 0x0000000502027211 */ /* 0x000fc400078f08ff */
[----:B------:R-:W-:Y:S01]  /*0a90*/  LOP3.LUT R6, R138, 0xfffffffc, RZ, 0xc0, !PT ;  /* 0xfffffffc8a067812 */ /* 0x000fe200078ec0ff */
[C---:B------:R-:W-:Y:S01]  /*0aa0*/  IMAD.IADD R140, R137.reuse, 0x1, -R140 ;  /* 0x00000001898c7824 */ /* 0x040fe200078e0a8c */
[----:B------:R-:W-:Y:S01]  /*0ab0*/  SHF.R.S32.HI R3, RZ, 0x1f, R0 ;  /* 0x0000001fff037819 */ /* 0x000fe20000011400 */
[----:B0-----:R-:W-:Y:S01]  /*0ac0*/  ULEA UR40, UR41, UR40, 0x18 ;  /* 0x0000002829287291 */ /* 0x001fe2000f8ec03f */
[----:B------:R-:W-:Y:S01]  /*0ad0*/  LOP3.LUT R2, R2, 0x1ffffffe, RZ, 0xc0, !PT ;  /* 0x1ffffffe02027812 */ /* 0x000fe200078ec0ff */
[----:B------:R-:W-:Y:S01]  /*0ae0*/  IMAD.IADD R137, R137, 0x1, -R6 ;  /* 0x0000000189897824 */ /* 0x000fe200078e0a06 */
[----:B------:R-:W-:Y:S02]  /*0af0*/  LEA.HI R3, R3, R0, RZ, 0x3 ;  /* 0x0000000003037211 */ /* 0x000fe400078f18ff */
[----:B------:R-:W-:Y:S01]  /*0b00*/  SHF.R.S32.HI R7, RZ, 0x1f, R140 ;  /* 0x0000001fff077819 */ /* 0x000fe2000001148c */
[----:B------:R-:W-:Y:S01]  /*0b10*/  IMAD.IADD R2, R5, 0x1, -R2 ;  /* 0x0000000105027824 */ /* 0x000fe200078e0a02 */
[----:B------:R-:W-:Y:S01]  /*0b20*/  SHF.R.S32.HI R5, RZ, 0x5, R4 ;  /* 0x00000005ff057819 */ /* 0x000fe20000011404 */
[C---:B------:R-:W-:Y:S01]  /*0b30*/  IMAD.SHL.U32 R4, R3.reuse, 0x40, RZ ;  /* 0x0000004003047824 */ /* 0x040fe200078e00ff */
[----:B------:R-:W-:Y:S01]  /*0b40*/  LOP3.LUT R3, R3, 0xfffffff8, RZ, 0xc0, !PT ;  /* 0xfffffff803037812 */ /* 0x000fe200078ec0ff */
[----:B------:R-:W-:Y:S01]  /*0b50*/  IMAD.SHL.U32 R22, R137, 0x8, RZ ;  /* 0x0000000889167824 */ /* 0x000fe200078e00ff */
[----:B------:R-:W-:Y:S01]  /*0b60*/  SHF.L.U32 R2, R2, 0x3, RZ ;  /* 0x0000000302027819 */ /* 0x000fe200000006ff */
[----:B------:R-:W-:Y:S01]  /*0b70*/  IMAD R11, R5, 0x10, R0 ;  /* 0x00000010050b7824 */ /* 0x000fe200078e0200 */
[----:B------:R-:W-:Y:S01]  /*0b80*/  LEA.HI R8, R7, R140, RZ, 0x2 ;  /* 0x0000008c07087211 */ /* 0x000fe200078f10ff */
[----:B------:R-:W-:Y:S01]  /*0b90*/  IMAD.IADD R3, R0, 0x1, -R3 ;  /* 0x0000000100037824 */ /* 0x000fe200078e0a03 */
[----:B------:R-:W-:Y:S01]  /*0ba0*/  LOP3.LUT R4, R4, 0x7ffffe00, RZ, 0xc0, !PT ;  /* 0x7ffffe0004047812 */ /* 0x000fe200078ec0ff */
[----:B------:R-:W-:Y:S01]  /*0bb0*/  IMAD.U32 R144, R11, 0x20, R2 ;  /* 0x000000200b907824 */ /* 0x000fe200078e0002 */
[--C-:B------:R-:W-:Y:S01]  /*0bc0*/  SHF.R.S32.HI R9, RZ, 0x2, R8.reuse ;  /* 0x00000002ff097819 */ /* 0x100fe20000011408 */
[----:B------:R-:W-:Y:S01]  /*0bd0*/  IMAD.MOV.U32 R0, RZ, RZ, -0x2 ;  /* 0xfffffffeff007424 */ /* 0x000fe200078e00ff */
[C---:B------:R-:W-:Y:S01]  /*0be0*/  R2P PR, R3.reuse, 0x6 ;  /* 0x0000000603007804 */ /* 0x040fe20000000000 */
[----:B------:R-:W-:Y:S01]  /*0bf0*/  IMAD.SHL.U32 R3, R3, 0x40, RZ ;  /* 0x0000004003037824 */ /* 0x000fe200078e00ff */
[----:B------:R-:W-:Y:S01]  /*0c00*/  SHF.R.S32.HI R6, RZ, 0x1f, R8 ;  /* 0x0000001fff067819 */ /* 0x000fe20000011408 */
[----:B------:R-:W-:Y:S01]  /*0c10*/  IMAD R4, R5, 0x400, R4 ;  /* 0x0000040005047824 */ /* 0x000fe200078e0204 */
[----:B------:R-:W-:Y:S01]  /*0c20*/  SHF.R.S32.HI R141, RZ, 0x7, R141 ;  /* 0x00000007ff8d7819 */ /* 0x000fe2000001148d */
[C---:B------:R-:W-:Y:S01]  /*0c30*/  VIADD R136, R22.reuse, 0x20 ;  /* 0x0000002016887836 */ /* 0x040fe20000000000 */
[----:B------:R-:W-:Y:S01]  /*0c40*/  LOP3.LUT R3, R3, 0x1c0, RZ, 0xc0, !PT ;  /* 0x000001c003037812 */ /* 0x000fe200078ec0ff */
[----:B------:R-:W-:Y:S01]  /*0c50*/  VIADD R23, R22, 0x40 ;  /* 0x0000004016177836 */ /* 0x000fe20000000000 */
[----:B------:R-:W-:-:S02]  /*0c60*/  LOP3.LUT R5, R8, 0x7ffffffc, RZ, 0xc0, !PT ;  /* 0x7ffffffc08057812 */ /* 0x000fc400078ec0ff */
[----:B------:R-:W-:Y:S02]  /*0c70*/  LOP3.LUT R2, R3, 0x8, R2, 0xf8, !PT ;  /* 0x0000000803027812 */ /* 0x000fe400078ef802 */
[----:B------:R-:W-:Y:S01]  /*0c80*/  SHF.R.U32.HI R3, RZ, 0x3, R3 ;  /* 0x00000003ff037819 */ /* 0x000fe20000011603 */
[----:B------:R-:W-:Y:S01]  /*0c90*/  IMAD.IADD R5, R140, 0x1, -R5 ;  /* 0x000000018c057824 */ /* 0x000fe200078e0a05 */
[----:B------:R-:W-:Y:S01]  /*0ca0*/  LEA.HI R10, R6, R9, RZ, 0x3 ;  /* 0x00000009060a7211 */ /* 0x000fe200078f18ff */
[----:B------:R-:W-:Y:S01]  /*0cb0*/  IMAD.HI R6, R141, 0x55555556, RZ ;  /* 0x555555568d067827 */ /* 0x000fe200078e02ff */
[----:B------:R-:W-:Y:S02]  /*0cc0*/  LOP3.LUT R3, R2, R3, RZ, 0x3c, !PT ;  /* 0x0000000302037212 */ /* 0x000fe400078e3cff */
[----:B------:R-:W-:Y:S01]  /*0cd0*/  LOP3.LUT R10, R10, 0xfffffff8, RZ, 0xc0, !PT ;  /* 0xfffffff80a0a7812 */ /* 0x000fe200078ec0ff */
[----:B------:R-:W-:Y:S01]  /*0ce0*/  IMAD R145, R5, R0, 0x80 ;  /* 0x0000008005917424 */ /* 0x000fe200078e0200 */
[----:B------:R-:W-:Y:S01]  /*0cf0*/  LEA.HI R7, R7, R140, RZ, 0x5 ;  /* 0x0000008c07077211 */ /* 0x000fe200078f28ff */
[----:B------:R-:W-:Y:S01]  /*0d00*/  IMAD.IADD R2, R4, 0x1, R3 ;  /* 0x0000000104027824 */ /* 0x000fe200078e0203 */
[----:B------:R-:W-:Y:S01]  /*0d10*/  LEA.HI R6, R6, R6, RZ, 0x1 ;  /* 0x0000000606067211 */ /* 0x000fe200078f08ff */
[----:B------:R-:W-:Y:S01]  /*0d20*/  IMAD.IADD R10, R9, 0x1, -R10 ;  /* 0x00000001090a7824 */ /* 0x000fe200078e0a0a */
[----:B------:R-:W-:-:S02]  /*0d30*/  SHF.R.S32.HI R7, RZ, 0x5, R7 ;  /* 0x00000005ff077819 */ /* 0x000fc40000011407 */
[----:B------:R-:W-:Y:S01]  /*0d40*/  LEA.HI R0, R137, R137, RZ, 0x1 ;  /* 0x0000008989007211 */ /* 0x000fe200078f08ff */
[----:B------:R-:W-:Y:S01]  /*0d50*/  IMAD R6, R6, -0x3, R141 ;  /* 0xfffffffd06067824 */ /* 0x000fe200078e028d */
[----:B------:R-:W-:Y:S01]  /*0d60*/  LEA R2, R2, UR40, 0x1 ;  /* 0x0000002802027c11 */ /* 0x000fe2000f8e08ff */
[----:B------:R-:W-:Y:S01]  /*0d70*/  IMAD R7, R7, 0x10, R10 ;  /* 0x0000001007077824 */ /* 0x000fe200078e020a */
[----:B------:R-:W-:Y:S02]  /*0d80*/  LOP3.LUT R0, R0, 0x1ffffffe, RZ, 0xc0, !PT ;  /* 0x1ffffffe00007812 */ /* 0x000fe400078ec0ff */
[----:B------:R-:W-:Y:S01]  /*0d90*/  SEL R16, R16, 0xffffffc0, !P2 ;  /* 0xffffffc010107807 */ /* 0x000fe20005000000 */
[----:B------:R-:W-:Y:S01]  /*0da0*/  VIADD R17, R2, 0x21800 ;  /* 0x0002180002117836 */ /* 0x000fe20000000000 */
[----:B------:R-:W-:Y:S01]  /*0db0*/  SHF.R.S32.HI R138, RZ, 0x2, R138 ;  /* 0x00000002ff8a7819 */ /* 0x000fe2000001148a */
[----:B------:R-:W-:Y:S01]  /*0dc0*/  IMAD R142, R6, 0x40, R7 ;  /* 0x00000040068e7824 */ /* 0x000fe200078e0207 */
[----:B------:R-:W-:Y:S01]  /*0dd0*/  SHF.R.S32.HI R147, RZ, 0x1f, R136 ;  /* 0x0000001fff937819 */ /* 0x000fe20000011488 */
[----:B------:R-:W-:Y:S01]  /*0de0*/  VIADD R18, R2, 0x21820 ;  /* 0x0002182002127836 */ /* 0x000fe20000000000 */
[----:B------:R-:W-:Y:S01]  /*0df0*/  SHF.R.S32.HI R146, RZ, 0x1f, R23 ;  /* 0x0000001fff927819 */ /* 0x000fe20000011417 */
[----:B------:R-:W-:-:S02]  /*0e00*/  IMAD.IADD R143, R137, 0x1, -R0 ;  /* 0x00000001898f7824 */ /* 0x000fc400078e0a00 */
[C---:B------:R-:W-:Y:S02]  /*0e10*/  @P1 VIADD R18, R17.reuse, 0xffffffe0 ;  /* 0xffffffe011121836 */ /* 0x040fe40000000000 */
[----:B------:R-:W-:Y:S01]  /*0e20*/  IMAD.IADD R17, R17, 0x1, R16 ;  /* 0x0000000111117824 */ /* 0x000fe200078e0210 */
[----:B------:R-:W-:Y:S01]  /*0e30*/  LEA R143, R143, R142, 0x3 ;  /* 0x0000008e8f8f7211 */ /* 0x000fe200078e18ff */
[----:B------:R-:W-:Y:S02]  /*0e40*/  IMAD.IADD R16, R16, 0x1, R18 ;  /* 0x0000000110107824 */ /* 0x000fe400078e0212 */
[----:B------:R-:W-:-:S07]  /*0e50*/  VIADD R19, R18, 0x6000 ;  /* 0x0000600012137836 */ /* 0x000fce0000000000 */
.L_x_35:
[----:B------:R-:W0:Y:S01]  /*0e60*/  SHFL.IDX PT, R0, R141, RZ, 0x1f ;  /* 0x00001fff8d007589 */ /* 0x000e2200000e0000 */
[----:B------:R-:W-:Y:S01]  /*0e70*/  ULDC UR4, c[0x0][0xc38] ;  /* 0x00030e0000047ab9 */ /* 0x000fe20000000800 */
[----:B------:R-:W-:Y:S01]  /*0e80*/  ULDC.64 UR6, c[0x0][0x418] ;  /* 0x0001060000067ab9 */ /* 0x000fe20000000a00 */
[----:B------:R-:W-:Y:S02]  /*0e90*/  UISETP.NE.AND UP2, UPT, UR4, 0x1, UPT ;  /* 0x000000010400788c */ /* 0x000fe4000bf45270 */
[----:B------:R-:W-:Y:S01]  /*0ea0*/  UISETP.NE.U32.AND UP0, UPT, UR6, URZ, UPT ;  /* 0x0000003f0600728c */ /* 0x000fe2000bf05070 */
[----:B------:R-:W-:Y:S01]  /*0eb0*/  ULDC UR4, c[0x0][0xc44] ;  /* 0x0003110000047ab9 */ /* 0x000fe20000000800 */
[----:B------:R-:W-:Y:S01]  /*0ec0*/  UMOV UR43, UR36 ;  /* 0x00000024002b7c82 */ /* 0x000fe20008000000 */
[----:B------:R-:W-:Y:S02]  /*0ed0*/  UISETP.NE.AND UP1, UPT, UR4, 0x1, UPT ;  /* 0x000000010400788c */ /* 0x000fe4000bf25270 */
[----:B------:R-:W-:Y:S01]  /*0ee0*/  UISETP.NE.AND.EX UP0, UPT, UR7, URZ, UPT, UP0 ;  /* 0x0000003f0700728c */ /* 0x000fe2000bf05300 */
[----:B------:R-:W-:-:S03]  /*0ef0*/  ULDC UR51, c[0x0][0x424] ;  /* 0x0001090000337ab9 */ /* 0x000fc60000000800 */
[----:B------:R-:W-:Y:S01]  /*0f00*/  @UP2 ULDC UR4, c[0x0][0xc3c] ;  /* 0x00030f0000042ab9 */ /* 0x000fe20000000800 */
[----:B------:R-:W-:Y:S01]  /*0f10*/  @UP2 ULDC UR6, c[0x0][0xc40] ;  /* 0x0003100000062ab9 */ /* 0x000fe20000000800 */
[----:B------:R-:W-:Y:S02]  /*0f20*/  UIMAD.WIDE.U32 UR4, UR36, UR4, URZ ;  /* 0x00000004240472a5 */ /* 0x000fe4000f8e003f */
[----:B------:R-:W-:Y:S02]  /*0f30*/  USEL UR51, UR51, 0x1, UP0 ;  /* 0x0000000133337887 */ /* 0x000fe40008000000 */
[----:B------:R-:W-:Y:S01]  /*0f40*/  @UP2 USHF.R.U32.HI UR43, URZ, UR6, UR5 ;  /* 0x000000063f2b2299 */ /* 0x000fe20008011605 */
[----:B------:R-:W-:Y:S01]  /*0f50*/  @UP1 ULDC.64 UR8, c[0x0][0xc48] ;  /* 0x0003120000081ab9 */ /* 0x000fe20000000a00 */
[----:B0-----:R-:W-:Y:S02]  /*0f60*/  R2UR UR39, R0 ;  /* 0x00000000002772ca */ /* 0x001fe400000e0000 */
[----:B------:R-:W-:-:S02]  /*0f70*/  UIMAD.WIDE.U32 UR4, UR43, UR8, URZ ;  /* 0x000000082b0472a5 */ /* 0x000fc4000f8e003f */
[----:B------:R-:W-:Y:S01]  /*0f80*/  UIADD3 UR8, UR40, 0x21800, URZ ;  /* 0x0002180028087890 */ /* 0x000fe2000fffe03f */
[----:B------:R-:W-:Y:S01]  /*0f90*/  UMOV UR38, UR43 ;  /* 0x0000002b00267c82 */ /* 0x000fe20008000000 */
[----:B------:R-:W-:-:S03]  /*0fa0*/  @UP1 USHF.R.U32.HI UR38, URZ, UR9, UR5 ;  /* 0x000000093f261299 */ /* 0x000fc60008011605 */
[----:B------:R-:W-:Y:S01]  /*0fb0*/  ULDC UR4, c[0x0][0x2f0] ;  /* 0x0000bc0000047ab9 */ /* 0x000fe20000000800 */
[----:B------:R-:W-:Y:S02]  /*0fc0*/  ULOP3.LUT UP0, URZ, UR8, 0x3ff, URZ, 0xc0, !UPT ;  /* 0x000003ff083f7892 */ /* 0x000fe4000f80c03f */
[----:B------:R-:W-:Y:S02]  /*0fd0*/  UIMAD UR51, UR51, UR4, URZ ;  /* 0x00000004333372a4 */ /* 0x000fe4000f8e023f */
[----:B------:R-:W-:Y:S02]  /*0fe0*/  UIMAD.WIDE UR6, UR39, 0x55555556, URZ ;  /* 0x55555556270678a5 */ /* 0x000fe4000f8e023f */
[----:B------:R-:W-:Y:S01]  /*0ff0*/  UIADD3 UR4, UR51, 0x7f, URZ ;  /* 0x0000007f33047890 */ /* 0x000fe2000fffe03f */
[----:B------:R-:W-:Y:S01]  /*1000*/  PLOP3.LUT P0, PT, PT, PT, UP0, 0x80, 0x0 ;  /* 0x000000000000781c */ /* 0x000fe20003f0f008 */
[----:B------:R-:W-:Y:S02]  /*1010*/  ULEA.HI UR52, UR7, UR7, URZ, 0x1 ;  /* 0x0000000707347291 */ /* 0x000fe4000f8f083f */
[----:B------:R-:W-:-:S02]  /*1020*/  USHF.R.S32.HI UR5, URZ, 0x1f, UR4 ;  /* 0x0000001f3f057899 */ /* 0x000fc40008011404 */
[----:B------:R-:W-:Y:S02]  /*1030*/  UIMAD UR52, UR52, -0x3, UR39 ;  /* 0xfffffffd343478a4 */ /* 0x000fe4000f8e0227 */
[----:B------:R-:W-:Y:S02]  /*1040*/  ULEA.HI UR5, UR5, UR4, URZ, 0x7 ;  /* 0x0000000405057291 */ /* 0x000fe4000f8f383f */
[----:B------:R-:W-:Y:S02]  /*1050*/  ULEA UR8, UR52, UR8, 0xd ;  /* 0x0000000834087291 */ /* 0x000fe4000f8e683f */
[----:B------:R-:W-:Y:S02]  /*1060*/  USHF.R.S32.HI UR50, URZ, 0x7, UR5 ;  /* 0x000000073f327899 */ /* 0x000fe40008011405 */
[----:B------:R-:W-:-:S04]  /*1070*/  USHF.R.U32.HI UR8, URZ, 0x4, UR8 ;  /* 0x000000043f087899 */ /* 0x000fc80008011608 */
[----:B------:R-:W-:Y:S01]  /*1080*/  ULOP3.LUT UR37, UR8, 0x3fff, URZ, 0xc0, !UPT ;  /* 0x00003fff08257892 */ /* 0x000fe2000f8ec03f */
[----:B-12345:R-:W-:Y:S11]  /*1090*/  @!P0 BRA `(.L_x_7) ;  /* 0x0000000000408947 */ /* 0x03eff60003800000 */
[----:B------:R-:W-:Y:S01]  /*10a0*/  MOV R0, 0x0 ;  /* 0x0000000000007802 */ /* 0x000fe20000000f00 */
[----:B------:R-:W-:Y:S01]  /*10b0*/  ULDC.64 UR4, c[0x4][0x88] ;  /* 0x0100220000047ab9 */ /* 0x000fe20000000a00 */
[----:B------:R-:W-:Y:S01]  /*10c0*/  ULDC.64 UR6, c[0x4][0x28] ;  /* 0x01000a0000067ab9 */ /* 0x000fe20000000a00 */
[----:B------:R-:W-:Y:S01]  /*10d0*/  IMAD.U32 R4, RZ, RZ, UR4 ;  /* 0x00000004ff047e24 */ /* 0x000fe2000f8e00ff */
[----:B------:R0:W1:Y:S01]  /*10e0*/  LDC.64 R14, c[0x4][R0] ;  /* 0x01000000000e7b82 */ /* 0x0000620000000a00 */
[----:B------:R-:W-:Y:S01]  /*10f0*/  IMAD.U32 R5, RZ, RZ, UR5 ;  /* 0x00000005ff057e24 */ /* 0x000fe2000f8e00ff */
[----:B------:R-:W-:Y:S01]  /*1100*/  ULDC.64 UR4, c[0x4][0x90] ;  /* 0x0100240000047ab9 */ /* 0x000fe20000000a00 */
[----:B------:R-:W-:Y:S02]  /*1110*/  IMAD.U32 R10, RZ, RZ, UR6 ;  /* 0x00000006ff0a7e24 */ /* 0x000fe4000f8e00ff */
[----:B------:R-:W-:Y:S02]  /*1120*/  IMAD.U32 R6, RZ, RZ, UR4 ;  /* 0x00000004ff067e24 */ /* 0x000fe4000f8e00ff */
[----:B------:R-:W-:-:S02]  /*1130*/  IMAD.U32 R7, RZ, RZ, UR5 ;  /* 0x00000005ff077e24 */ /* 0x000fc4000f8e00ff */
[----:B------:R-:W-:Y:S02]  /*1140*/  IMAD.U32 R11, RZ, RZ, UR7 ;  /* 0x00000007ff0b7e24 */ /* 0x000fe4000f8e00ff */
[----:B------:R-:W-:Y:S02]  /*1150*/  IMAD.MOV.U32 R8, RZ, RZ, 0x70 ;  /* 0x00000070ff087424 */ /* 0x000fe400078e00ff */
[----:B------:R-:W-:Y:S02]  /*1160*/  IMAD.MOV.U32 R12, RZ, RZ, 0x1 ;  /* 0x00000001ff0c7424 */ /* 0x000fe400078e00ff */
[----:B0-----:R-:W-:-:S07]  /*1170*/  IMAD.MOV.U32 R13, RZ, RZ, RZ ;  /* 0x000000ffff0d7224 */ /* 0x001fce00078e00ff */
[----:B------:R-:W-:-:S07]  /*1180*/  LEPC R20, `(.L_x_7) ;  /* 0x000000001014794e */ /* 0x000fce0000000000 */
[----:B-1----:R-:W-:Y:S05]  /*1190*/  CALL.ABS.NOINC R14 ;  /* 0x000000000e007343 */ /* 0x002fea0003c00000 */
.L_x_7:
[----:B------:R-:W-:Y:S01]  /*11a0*/  ULOP3.LUT UR4, UR46, 0x1, URZ, 0xc0, !UPT ;  /* 0x000000012e047892 */ /* 0x000fe2000f8ec03f */
[----:B------:R-:W-:-:S04]  /*11b0*/  MOV R3, UR47 ;  /* 0x0000002f00037c02 */ /* 0x000fc80008000f00 */
[----:B------:R-:W-:Y:S01]  /*11c0*/  ISETP.NE.AND P0, PT, R3, 0x3, PT ;  /* 0x000000030300780c */ /* 0x000fe20003f05270 */
[----:B------:R-:W-:-:S05]  /*11d0*/  IMAD.U32 R0, RZ, RZ, UR4 ;  /* 0x00000004ff007e24 */ /* 0x000fca000f8e00ff */
[----:B------:R-:W-:-:S04]  /*11e0*/  SHF.L.U32 R0, R0, 0x1f, RZ ;  /* 0x0000001f00007819 */ /* 0x000fc800000006ff */
[----:B------:R-:W0:Y:S02]  /*11f0*/  SYNCS.PHASECHK.TRANS64.TRYWAIT P1, [UR40+0x2d800], R0 ;  /* 0x02d80000ff0075a7 */ /* 0x000e240008020168 */
[----:B0-----:R-:W-:Y:S05]  /*1200*/  @!P1 BRA `(.L_x_8) ;  /* 0x0000009400949947 */ /* 0x001fea0003800000 */
.L_x_85:
[----:B------:R-:W-:Y:S05]  /*1210*/  @!P0 BRA `(.L_x_9) ;  /* 0x0000000000048947 */ /* 0x000fea0003800000 */
[----:B------:R-:W-:Y:S01]  /*1220*/  BPT.TRAP 0x1 ;  /* 0x000000040000795c */ /* 0x000fe20000300000 */
.L_x_9:
[----:B------:R-:W-:Y:S02]  /*1230*/  IMAD.U32 R4, RZ, RZ, UR44 ;  /* 0x0000002cff047e24 */ /* 0x000fe4000f8e00ff */
[----:B0-----:R-:W-:-:S03]  /*1240*/  IMAD.U32 R3, RZ, RZ, UR45 ;  /* 0x0000002dff037e24 */ /* 0x001fc6000f8e00ff */
[----:B------:R-:W-:Y:S02]  /*1250*/  LEA R4, R4, UR40, 0x3 ;  /* 0x0000002804047c11 */ /* 0x000fe4000f8e18ff */
[----:B------:R-:W-:-:S04]  /*1260*/  SHF.L.U32 R3, R3, 0x1f, RZ ;  /* 0x0000001f03037819 */ /* 0x000fc800000006ff */
[----:B------:R0:W1:Y:S01]  /*1270*/  SYNCS.PHASECHK.TRANS64.TRYWAIT P1, [R4+URZ+0x2d830], R3 ;  /* 0x02d83003040075a7 */ /* 0x000062000802017f */
[----:B------:R-:W-:Y:S05]  /*1280*/  @!P0 BRA `(.L_x_10) ;  /* 0x0000000000048947 */ /* 0x000fea0003800000 */
[----:B------:R-:W-:Y:S01]  /*1290*/  BPT.TRAP 0x1 ;  /* 0x000000040000795c */ /* 0x000fe20000300000 */
.L_x_10:
[----:B------:R-:W-:Y:S01]  /*12a0*/  IMAD.MOV.U32 R135, RZ, RZ, RZ ;  /* 0x000000ffff877224 */ /* 0x000fe200078e00ff */
[----:B-1----:R-:W-:Y:S06]  /*12b0*/  @P1 BRA `(.L_x_11) ;  /* 0x0000000000081947 */ /* 0x002fec0003800000 */
[----:B------:R-:W1:Y:S02]  /*12c0*/  SYNCS.PHASECHK.TRANS64.TRYWAIT P1, [R4+URZ+0x2d830], R3 ;  /* 0x02d83003040075a7 */ /* 0x000e64000802017f */
[----:B-1----:R-:W-:Y:S05]  /*12d0*/  @!P1 BRA `(.L_x_12) ;  /* 0x0000009400789947 */ /* 0x002fea0003800000 */
.L_x_11:
[----:B------:R-:W-:Y:S05]  /*12e0*/  WARPSYNC.ALL ;  /* 0x0000000000007948 */ /* 0x000fea0003800000 */
[----:B------:R-:W-:Y:S01]  /*12f0*/  UIADD3 UR4, UR40, 0x15400, URZ ;  /* 0x0001540028047890 */ /* 0x000fe2000fffe03f */
[----:B------:R-:W-:Y:S01]  /*1300*/  WARPGROUP.ARRIVE ;  /* 0x00000000000079c5 */ /* 0x000fe20000000000 */
[----:B------:R-:W-:Y:S02]  /*1310*/  ULEA UR52, UR52, UR40, 0xc ;  /* 0x0000002834347291 */ /* 0x000fe4000f8e603f */
[----:B------:R-:W-:Y:S02]  /*1320*/  USHF.R.U32.HI UR4, URZ, 0x4, UR4 ;  /* 0x000000043f047899 */ /* 0x000fe40008011604 */
[----:B------:R-:W-:-:S02]  /*1330*/  UIADD3 UR52, UR52, 0xc400, URZ ;  /* 0x0000c40034347890 */ /* 0x000fc4000fffe03f */
[----:B------:R-:W-:Y:S02]  /*1340*/  ULOP3.LUT UR4, UR4, 0x3fff, URZ, 0xc0, !UPT ;  /* 0x00003fff04047892 */ /* 0x000fe4000f8ec03f */
[----:B------:R-:W-:Y:S02]  /*1350*/  USHF.R.U32.HI UR52, URZ, 0x4, UR52 ;  /* 0x000000043f347899 */ /* 0x000fe40008011634 */
[----:B------:R-:W-:Y:S02]  /*1360*/  ULOP3.LUT UR32, UR4, 0x10000, URZ, 0xfc, !UPT ;  /* 0x0001000004207892 */ /* 0x000fe4000f8efc3f */
[----:B------:R-:W-:Y:S02]  /*1370*/  ULOP3.LUT UR52, UR52, 0x3fff, URZ, 0xc0, !UPT ;  /* 0x00003fff34347892 */ /* 0x000fe4000f8ec03f */
[----:B------:R-:W-:Y:S02]  /*1380*/  UIMAD UR6, UR44, 0x600, UR32 ;  /* 0x000006002c0678a4 */ /* 0x000fe4000f8e0220 */
[----:B------:R-:W-:Y:S01]  /*1390*/  ULOP3.LUT UR4, UR52, 0x10000, URZ, 0xfc, !UPT ;  /* 0x0001000034047892 */ /* 0x000fe2000f8efc3f */
[----:B------:R-:W-:Y:S01]  /*13a0*/  UMOV UR7, 0x80000020 ;  /* 0x8000002000077882 */ /* 0x000fe20000000000 */
[----:B------:R-:W-:-:S02]  /*13b0*/  UMOV UR5, 0x80000020 ;  /* 0x8000002000057882 */ /* 0x000fc40000000000 */
[----:B------:R-:W-:Y:S02]  /*13c0*/  UIADD3 UR8, UR4, 0x2, URZ ;  /* 0x0000000204087890 */ /* 0x000fe4000fffe03f */
[----:B------:R-:W-:Y:S01]  /*13d0*/  UIADD3 UR10, UR6, 0x2, URZ ;  /* 0x00000002060a7890 */ /* 0x000fe2000fffe03f */
[----:B------:R-:W-:Y:S02]  /*13e0*/  UMOV UR9, 0x80000020 ;  /* 0x8000002000097882 */ /* 0x000fe40000000000 */
[----:B------:R-:W-:Y:S01]  /*13f0*/  HGMMA.64x128x16.F32 R24, gdesc[UR4], RZ, !UPT, gsb0 ;  /* 0x01e00000041879f0 */ /* 0x000fe2000c0008ff */
[----:B------:R-:W-:Y:S01]  /*1400*/  UMOV UR11, 0x80000020 ;  /* 0x80000020000b7882 */ /* 0x000fe20000000000 */
[----:B------:R-:W-:Y:S02]  /*1410*/  UIADD3 UR12, UR4, 0x300, URZ ;  /* 0x00000300040c7890 */ /* 0x000fe4000fffe03f */
[----:B------:R-:W-:Y:S01]  /*1420*/  UIADD3 UR14, UR6, 0x200, URZ ;  /* 0x00000200060e7890 */ /* 0x000fe2000fffe03f */
[----:B------:R-:W-:Y:S01]  /*1430*/  UMOV UR13, 0x80000020 ;  /* 0x80000020000d7882 */ /* 0x000fe20000000000 */
[----:B------:R-:W-:Y:S01]  /*1440*/  UMOV UR15, 0x80000020 ;  /* 0x80000020000f7882 */ /* 0x000fe20000000000 */
[----:B------:R-:W-:-:S02]  /*1450*/  UIADD3 UR16, UR4, 0x302, URZ ;  /* 0x0000030204107890 */ /* 0x000fc4000fffe03f */
[----:B------:R-:W-:Y:S01]  /*1460*/  UIADD3 UR18, UR6, 0x202, URZ ;  /* 0x0000020206127890 */ /* 0x000fe2000fffe03f */
[----:B------:R-:W-:Y:S01]  /*1470*/  UMOV UR17, 0x80000020 ;  /* 0x8000002000117882 */ /* 0x000fe20000000000 */
[----:B------:R-:W-:Y:S01]  /*1480*/  UMOV UR19, 0x80000020 ;  /* 0x8000002000137882 */ /* 0x000fe20000000000 */
[----:B------:R-:W-:Y:S02]  /*1490*/  UIADD3 UR20, UR4, 0x600, URZ ;  /* 0x0000060004147890 */ /* 0x000fe4000fffe03f */
[----:B------:R-:W-:Y:S01]  /*14a0*/  UIADD3 UR22, UR6, 0x400, URZ ;  /* 0x0000040006167890 */ /* 0x000fe2000fffe03f */
[----:B------:R-:W-:Y:S01]  /*14b0*/  UMOV UR21, 0x80000020 ;  /* 0x8000002000157882 */ /* 0x000fe20000000000 */
[----:B------:R-:W-:Y:S01]  /*14c0*/  UMOV UR23, 0x80000020 ;  /* 0x8000002000177882 */ /* 0x000fe20000000000 */
[----:B------:R-:W-:Y:S02]  /*14d0*/  UIADD3 UR24, UR4, 0x602, URZ ;  /* 0x0000060204187890 */ /* 0x000fe4000fffe03f */
[----:B------:R-:W-:Y:S01]  /*14e0*/  UIADD3 UR26, UR6, 0x402, URZ ;  /* 0x00000402061a7890 */ /* 0x000fe2000fffe03f */
[----:B------:R-:W-:Y:S01]  /*14f0*/  UMOV UR25, 0x80000020 ;  /* 0x8000002000197882 */ /* 0x000fe20000000000 */
[----:B------:R-:W-:Y:S01]  /*1500*/  UMOV UR27, 0x80000020 ;  /* 0x80000020001b7882 */ /* 0x000fe20000000000 */
[----:B------:R-:W-:-:S02]  /*1510*/  WARPGROUP.DEPBAR.LE gsb0, 0x0 ;  /* 0x00008000000079c5 */ /* 0x000fc40000010000 */
[----:B------:R-:W-:-:S06]  /*1520*/  WARPGROUP.ARRIVE ;  /* 0x00000000000079c5 */ /* 0x000fcc0000000000 */
[----:B------:R-:W-:Y:S03]  /*1530*/  HGMMA.64x128x16.F32 R24, gdesc[UR8], R24, gsb0 ;  /* 0x01e00000081879f0 */ /* 0x000fe60008000818 */
[----:B------:R-:W-:Y:S02]  /*1540*/  WARPGROUP.DEPBAR.LE gsb0, 0x0 ;  /* 0x00008000000079c5 */ /* 0x000fe40000010000 */
[----:B------:R-:W-:-:S07]  /*1550*/  WARPGROUP.ARRIVE ;  /* 0x00000000000079c5 */ /* 0x000fce0000000000 */
        /* <DEDUP_REMOVED lines=11> */
[----:B------:R-:W-:Y:S05]  /*1610*/  @!P0 BRA `(.L_x_13) ;  /* 0x0000000000048947 */ /* 0x000fea0003800000 */
[----:B------:R-:W-:Y:S01]  /*1620*/  BPT.TRAP 0x1 ;  /* 0x000000040000795c */ /* 0x000fe20000300000 */
.L_x_13:
[----:B01----:R-:W-:Y:S01]  /*1630*/  VIADD R3, R145, UR51 ;  /* 0x0000003391037c36 */ /* 0x003fe20008000000 */
[----:B------:R-:W-:Y:S01]  /*1640*/  P2R R6, PR, RZ, 0x1 ;  /* 0x00000001ff067803 */ /* 0x000fe20000000000 */
[----:B------:R-:W-:Y:S01]  /*1650*/  IMAD.U32 R0, RZ, RZ, UR50 ;  /* 0x00000032ff007e24 */ /* 0x000fe2000f8e00ff */
[----:B------:R-:W-:Y:S01]  /*1660*/  ULDC UR33, c[0x0][0x988] ;  /* 0x0002620000217ab9 */ /* 0x000fe20000000800 */
[----:B------:R-:W-:Y:S01]  /*1670*/  R2UR UR6, R4 ;  /* 0x00000000040672ca */ /* 0x000fe200000e0000 */
[----:B------:R-:W-:Y:S01]  /*1680*/  UISETP.GE.AND UP0, UPT, UR51, 0x81, UPT ;  /* 0x000000813300788c */ /* 0x000fe2000bf06270 */
[----:B------:R-:W-:Y:S01]  /*1690*/  IMAD R3, R0, -0x80, R3 ;  /* 0xffffff8000037824 */ /* 0x000fe200078e0203 */
[-C--:B------:R-:W-:Y:S01]  /*16a0*/  MOV R126, R135.reuse ;  /* 0x00000087007e7202 */ /* 0x080fe20000000f00 */
[--C-:B------:R-:W-:Y:S01]  /*16b0*/  IMAD.MOV.U32 R134, RZ, RZ, R135.reuse ;  /* 0x000000ffff867224 */ /* 0x100fe200078e0087 */
[----:B------:R-:W-:Y:S01]  /*16c0*/  MOV R112, R135 ;  /* 0x0000008700707202 */ /* 0x000fe20000000f00 */
[--C-:B------:R-:W-:Y:S01]  /*16d0*/  IMAD.MOV.U32 R133, RZ, RZ, R135.reuse ;  /* 0x000000ffff857224 */ /* 0x100fe200078e0087 */
[C---:B------:R-:W-:Y:S01]  /*16e0*/  ISETP.GT.AND P4, PT, R3.reuse, RZ, PT ;  /* 0x000000ff0300720c */ /* 0x040fe20003f84270 */
[--C-:B------:R-:W-:Y:S01]  /*16f0*/  IMAD.MOV.U32 R132, RZ, RZ, R135.reuse ;  /* 0x000000ffff847224 */ /* 0x100fe200078e0087 */
[C---:B------:R-:W-:Y:S01]  /*1700*/  ISETP.GT.AND P3, PT, R3.reuse, 0x1, PT ;  /* 0x000000010300780c */ /* 0x040fe20003f64270 */
[--C-:B------:R-:W-:Y:S01]  /*1710*/  IMAD.MOV.U32 R131, RZ, RZ, R135.reuse ;  /* 0x000000ffff837224 */ /* 0x100fe200078e0087 */
[----:B------:R-:W-:Y:S01]  /*1720*/  ISETP.GT.AND P1, PT, R3, 0x8, PT ;  /* 0x000000080300780c */ /* 0x000fe20003f24270 */
[--C-:B------:R-:W-:Y:S01]  /*1730*/  IMAD.MOV.U32 R130, RZ, RZ, R135.reuse ;  /* 0x000000ffff827224 */ /* 0x100fe200078e0087 */
[----:B------:R-:W-:Y:S01]  /*1740*/  FSEL R24, R24, -INF , P4 ;  /* 0xff80000018187808 */ /* 0x000fe20002000000 */
[----:B------:R-:W-:Y:S01]  /*1750*/  UIADD3 UR6, UR6, 0x2d840, URZ ;  /* 0x0002d84006067890 */ /* 0x000fe2000fffe03f */
[----:B------:R-:W-:Y:S01]  /*1760*/  FSEL R25, R25, -INF , P3 ;  /* 0xff80000019197808 */ /* 0x000fe20001800000 */
[--C-:B------:R-:W-:Y:S01]  /*1770*/  IMAD.MOV.U32 R129, RZ, RZ, R135.reuse ;  /* 0x000000ffff817224 */ /* 0x100fe200078e0087 */
[C---:B------:R-:W-:Y:S01]  /*1780*/  ISETP.GT.AND P2, PT, R3.reuse, 0x9, PT ;  /* 0x000000090300780c */ /* 0x040fe20003f44270 */
[----:B------:R-:W-:Y:S01]  /*1790*/  UPRMT UR6, UR41, 0x654, UR6 ;  /* 0x0000065429067896 */ /* 0x000fe20008000006 */
[----:B------:R-:W-:Y:S01]  /*17a0*/  FSEL R28, R28, -INF , P1 ;  /* 0xff8000001c1c7808 */ /* 0x000fe20000800000 */
[--C-:B------:R-:W-:Y:S01]  /*17b0*/  IMAD.MOV.U32 R128, RZ, RZ, R135.reuse ;  /* 0x000000ffff807224 */ /* 0x100fe200078e0087 */
[----:B------:R-:W-:Y:S01]  /*17c0*/  FMNMX.FTZ R5, R24, R25, !PT ;  /* 0x0000001918057209 */ /* 0x000fe20007810000 */
[--C-:B------:R-:W-:Y:S01]  /*17d0*/  IMAD.MOV.U32 R127, RZ, RZ, R135.reuse ;  /* 0x000000ffff7f7224 */ /* 0x100fe200078e0087 */
[----:B------:R-:W-:Y:S01]  /*17e0*/  ISETP.GT.AND P6, PT, R3, 0x10, PT ;  /* 0x000000100300780c */ /* 0x000fe20003fc4270 */
[--C-:B------:R-:W-:Y:S01]  /*17f0*/  IMAD.MOV.U32 R125, RZ, RZ, R135.reuse ;  /* 0x000000ffff7d7224 */ /* 0x100fe200078e0087 */
[----:B------:R-:W-:Y:S01]  /*1800*/  FSEL R29, R29, -INF , P2 ;  /* 0xff8000001d1d7808 */ /* 0x000fe20001000000 */
[--C-:B------:R-:W-:Y:S01]  /*1810*/  IMAD.MOV.U32 R124, RZ, RZ, R135.reuse ;  /* 0x000000ffff7c7224 */ /* 0x100fe200078e0087 */
[----:B------:R-:W-:Y:S01]  /*1820*/  FMNMX.FTZ R0, R28, R5, !PT ;  /* 0x000000051c007209 */ /* 0x000fe20007810000 */
[----:B------:R-:W-:Y:S01]  /*1830*/  SYNCS.ARRIVE.TRANS64.RED.A1T0 RZ, [UR6], RZ ;  /* 0x000000ffffff79a7 */ /* 0x000fe20008100406 */
[----:B------:R-:W-:Y:S01]  /*1840*/  ISETP.GT.AND P5, PT, R3, 0x11, PT ;  /* 0x000000110300780c */ /* 0x000fe20003fa4270 */
[--C-:B------:R-:W-:Y:S01]  /*1850*/  IMAD.MOV.U32 R123, RZ, RZ, R135.reuse ;  /* 0x000000ffff7b7224 */ /* 0x100fe200078e0087 */
[----:B------:R-:W-:Y:S01]  /*1860*/  FSEL R32, R32, -INF , P6 ;  /* 0xff80000020207808 */ /* 0x000fe20003000000 */
[--C-:B------:R-:W-:Y:S01]  /*1870*/  IMAD.MOV.U32 R122, RZ, RZ, R135.reuse ;  /* 0x000000ffff7a7224 */ /* 0x100fe200078e0087 */
[----:B------:R-:W-:Y:S01]  /*1880*/  FMNMX.FTZ R5, R29, R0, !PT ;  /* 0x000000001d057209 */ /* 0x000fe20007810000 */
[--C-:B------:R-:W-:Y:S01]  /*1890*/  IMAD.MOV.U32 R121, RZ, RZ, R135.reuse ;  /* 0x000000ffff797224 */ /* 0x100fe200078e0087 */
[----:B------:R-:W-:Y:S01]  /*18a0*/  FSEL R26, R26, -INF , P4 ;  /* 0xff8000001a1a7808 */ /* 0x000fe20002000000 */
[--C-:B------:R-:W-:Y:S01]  /*18b0*/  IMAD.MOV.U32 R120, RZ, RZ, R135.reuse ;  /* 0x000000ffff787224 */ /* 0x100fe200078e0087 */
        /* <DEDUP_REMOVED lines=59> */
[----:B------:R-:W-:Y:S01]  /*1c70*/  IMAD.MOV.U32 R88, RZ, RZ, R135 ;  /* 0x000000ffff587224 */ /* 0x000fe200078e0087 */
[----:B------:R-:W-:-:S02]  /*1c80*/  FMNMX.FTZ R5, R45, R0, !PT ;  /* 0x000000002d057209 */ /* 0x000fc40007810000 */
[----:B------:R-:W-:Y:S02]  /*1c90*/  FSEL R42, R42, -INF , P1 ;  /* 0xff8000002a2a7808 */ /* 0x000fe40000800000 */
[----:B------:R-:W-:Y:S02]  /*1ca0*/  ISETP.GT.AND P1, PT, R3, 0x38, PT ;  /* 0x000000380300780c */ /* 0x000fe40003f24270 */
[----:B------:R-:W-:Y:S02]  /*1cb0*/  FSEL R49, R49, -INF , P3 ;  /* 0xff80000031317808 */ /* 0x000fe40001800000 */
[----:B------:R-:W-:Y:S02]  /*1cc0*/  FMNMX.FTZ R0, R48, R5, !PT ;  /* 0x0000000530007209 */ /* 0x000fe40007810000 */
[----:B------:R-:W-:Y:S02]  /*1cd0*/  FSEL R43, R43, -INF , P2 ;  /* 0xff8000002b2b7808 */ /* 0x000fe40001000000 */
[----:B------:R-:W-:-:S02]  /*1ce0*/  ISETP.GT.AND P2, PT, R3, 0x39, PT ;  /* 0x000000390300780c */ /* 0x000fc40003f44270 */
[----:B------:R-:W-:Y:S02]  /*1cf0*/  FSEL R52, R52, -INF , P1 ;  /* 0xff80000034347808 */ /* 0x000fe40000800000 */
[----:B------:R-:W-:Y:S02]  /*1d00*/  FMNMX.FTZ R5, R49, R0, !PT ;  /* 0x0000000031057209 */ /* 0x000fe40007810000 */
[----:B------:R-:W-:Y:S02]  /*1d10*/  FSEL R46, R46, -INF , P6 ;  /* 0xff8000002e2e7808 */ /* 0x000fe40003000000 */
[----:B------:R-:W-:Y:S02]  /*1d20*/  ISETP.GT.AND P6, PT, R3, 0x40, PT ;  /* 0x000000400300780c */ /* 0x000fe40003fc4270 */
[----:B------:R-:W-:Y:S02]  /*1d30*/  FSEL R53, R53, -INF , P2 ;  /* 0xff80000035357808 */ /* 0x000fe40001000000 */
        /* <DEDUP_REMOVED lines=25> */
[----:B------:R-:W-:Y:S02]  /*1ed0*/  ISETP.GT.AND P0, PT, R3, 0x59, PT ;  /* 0x000000590300780c */ /* 0x000fe40003f04270 */
[----:B------:R-:W-:Y:S02]  /*1ee0*/  FSEL R68, R68, -INF , P6 ;  /* 0xff80000044447808 */ /* 0x000fe40003000000 */
[----:B------:R-:W-:Y:S02]  /*1ef0*/  FMNMX.FTZ R5, R65, R0, !PT ;  /* 0x0000000041057209 */ /* 0x000fe40007810000 */
[----:B------:R-:W-:Y:S02]  /*1f00*/  FSEL R59, R59, -INF , P5 ;  /* 0xff8000003b3b7808 */ /* 0x000fe40002800000 */
[----:B------:R-:W-:Y:S02]  /*1f10*/  ISETP.GT.AND P5, PT, R3, 0x60, PT ;  /* 0x000000600300780c */ /* 0x000fe40003fa4270 */
[----:B------:R-:W-:-:S02]  /*1f20*/  FSEL R69, R69, -INF , P0 ;  /* 0xff80000045457808 */ /* 0x000fc40000000000 */
[----:B------:R-:W-:Y:S02]  /*1f30*/  FMNMX.FTZ R0, R68, R5, !PT ;  /* 0x0000000544007209 */ /* 0x000fe40007810000 */
        /* <DEDUP_REMOVED lines=12> */
[----:B------:R-:W-:Y:S02]  /*2000*/  FSEL R77, R77, -INF , P2 ;  /* 0xff8000004d4d7808 */ /* 0x000fe40001000000 */
[----:B------:R-:W-:Y:S02]  /*2010*/  FMNMX.FTZ R0, R76, R5, !PT ;  /* 0x000000054c007209 */ /* 0x000fe40007810000 */
[----:B------:R-:W-:Y:S02]  /*2020*/  ISETP.GT.AND P3, PT, R3, 0x70, PT ;  /* 0x000000700300780c */ /* 0x000fe40003f64270 */
[----:B------:R-:W-:Y:S02]  /*2030*/  FSEL R62, R62, -INF , P4 ;  /* 0xff8000003e3e7808 */ /* 0x000fe40002000000 */
[----:B------:R-:W-:-:S02]  /*2040*/  FSEL R80, R80, -INF , P3 ;  /* 0xff80000050507808 */ /* 0x000fc40001800000 */
[----:B------:R-:W-:Y:S02]  /*2050*/  FMNMX.FTZ R5, R77, R0, !PT ;  /* 0x000000004d057209 */ /* 0x000fe40007810000 */
[----:B------:R-:W-:Y:S02]  /*2060*/  ISETP.GT.AND P4, PT, R3, 0x71, PT ;  /* 0x000000710300780c */ /* 0x000fe40003f84270 */
[----:B------:R-:W-:Y:S02]  /*2070*/  FMNMX.FTZ R0, R80, R5, !PT ;  /* 0x0000000550007209 */ /* 0x000fe40007810000 */
[----:B------:R-:W-:Y:S02]  /*2080*/  FSEL R81, R81, -INF , P4 ;  /* 0xff80000051517808 */ /* 0x000fe40002000000 */
[----:B------:R-:W-:Y:S02]  /*2090*/  ISETP.GT.AND P5, PT, R3, 0x78, PT ;  /* 0x000000780300780c */ /* 0x000fe40003fa4270 */
[----:B------:R-:W-:-:S02]  /*20a0*/  FMNMX.FTZ R5, R81, R0, !PT ;  /* 0x0000000051057209 */ /* 0x000fc40007810000 */
[----:B------:R-:W-:Y:S02]  /*20b0*/  FSEL R84, R84, -INF , P5 ;  /* 0xff80000054547808 */ /* 0x000fe40002800000 */
[----:B------:R-:W-:Y:S02]  /*20c0*/  ISETP.GT.AND P6, PT, R3, 0x79, PT ;  /* 0x000000790300780c */ /* 0x000fe40003fc4270 */
[----:B------:R-:W-:Y:S02]  /*20d0*/  FMNMX.FTZ R0, R84, R5, !PT ;  /* 0x0000000554007209 */ /* 0x000fe40007810000 */
[----:B------:R-:W-:Y:S02]  /*20e0*/  FSEL R85, R85, -INF , P6 ;  /* 0xff80000055557808 */ /* 0x000fe40003000000 */
[----:B------:R-:W-:Y:S02]  /*20f0*/  P2R R8, PR, RZ, 0x8 ;  /* 0x00000008ff087803 */ /* 0x000fe40000000000 */
[----:B------:R-:W-:-:S02]  /*2100*/  FMNMX.FTZ R5, R85, R0, !PT ;  /* 0x0000000055057209 */ /* 0x000fc40007810000 */
[----:B------:R-:W-:Y:S02]  /*2110*/  P2R R11, PR, RZ, 0x1 ;  /* 0x00000001ff0b7803 */ /* 0x000fe40000000000 */
[----:B------:R-:W-:Y:S01]  /*2120*/  P2R R10, PR, RZ, 0x2 ;  /* 0x00000002ff0a7803 */ /* 0x000fe20000000000 */
[----:B------:R-:W0:Y:S01]  /*2130*/  SHFL.BFLY PT, R0, R5, 0x2, 0x1f ;  /* 0x0c401f0005007f89 */ /* 0x000e2200000e0000 */
[----:B------:R-:W-:Y:S02]  /*2140*/  P2R R9, PR, RZ, 0x4 ;  /* 0x00000004ff097803 */ /* 0x000fe40000000000 */
[C---:B------:R-:W-:Y:S02]  /*2150*/  ISETP.GT.AND P2, PT, R3.reuse, 0x58, PT ;  /* 0x000000580300780c */ /* 0x040fe40003f44270 */
[C---:B------:R-:W-:Y:S02]  /*2160*/  ISETP.GT.AND P1, PT, R3.reuse, 0x59, PT ;  /* 0x000000590300780c */ /* 0x040fe40003f24270 */
[----:B------:R-:W-:-:S02]  /*2170*/  ISETP.GT.AND P0, PT, R3, 0x60, PT ;  /* 0x000000600300780c */ /* 0x000fc40003f04270 */
[----:B------:R-:W-:Y:S02]  /*2180*/  FMNMX.FTZ R3, R26, R27, !PT ;  /* 0x0000001b1a037209 */ /* 0x000fe40007810000 */
[----:B------:R-:W-:Y:S02]  /*2190*/  FSEL R74, R74, -INF , P0 ;  /* 0xff8000004a4a7808 */ /* 0x000fe40000000000 */
[----:B------:R-:W-:Y:S02]  /*21a0*/  ISETP.NE.AND P0, PT, R11, RZ, PT ;  /* 0x000000ff0b00720c */ /* 0x000fe40003f05270 */
[----:B------:R-:W-:Y:S02]  /*21b0*/  FSEL R70, R70, -INF , P2 ;  /* 0xff80000046467808 */ /* 0x000fe40001000000 */
[----:B------:R-:W-:Y:S02]  /*21c0*/  FSEL R75, R75, -INF , P0 ;  /* 0xff8000004b4b7808 */ /* 0x000fe40000000000 */
[----:B------:R-:W-:-:S02]  /*21d0*/  ISETP.NE.AND P0, PT, R6, RZ, PT ;  /* 0x000000ff0600720c */ /* 0x000fc40003f05270 */
[----:B------:R-:W-:Y:S02]  /*21e0*/  FSEL R71, R71, -INF , P1 ;  /* 0xff80000047477808 */ /* 0x000fe40000800000 */
[----:B------:R-:W-:Y:S02]  /*21f0*/  ISETP.NE.AND P1, PT, R10, RZ, PT ;  /* 0x000000ff0a00720c */ /* 0x000fe40003f25270 */
[----:B0-----:R-:W-:Y:S02]  /*2200*/  FMNMX.FTZ R7, R5, R0, !PT ;  /* 0x0000000005077209 */ /* 0x001fe40007810000 */
[----:B------:R-:W-:Y:S02]  /*2210*/  ISETP.NE.AND P2, PT, R9, RZ, PT ;  /* 0x000000ff0900720c */ /* 0x000fe40003f45270 */
[----:B------:R-:W-:Y:S01]  /*2220*/  FSEL R78, R78, -INF , P1 ;  /* 0xff8000004e4e7808 */ /* 0x000fe20000800000 */
[----:B------:R-:W0:Y:S01]  /*2230*/  SHFL.BFLY PT, R0, R7, 0x1, 0x1f ;  /* 0x0c201f0007007f89 */ /* 0x000e2200000e0000 */
[----:B------:R-:W-:-:S02]  /*2240*/  FSEL R79, R79, -INF , P2 ;  /* 0xff8000004f4f7808 */ /* 0x000fc40001000000 */
[----:B------:R-:W-:Y:S02]  /*2250*/  FSEL R83, R83, -INF , P4 ;  /* 0xff80000053537808 */ /* 0x000fe40002000000 */
[----:B------:R-:W-:Y:S02]  /*2260*/  FSEL R86, R86, -INF , P5 ;  /* 0xff80000056567808 */ /* 0x000fe40002800000 */
[----:B------:R-:W-:Y:S02]  /*2270*/  FSEL R87, R87, -INF , P6 ;  /* 0xff80000057577808 */ /* 0x000fe40003000000 */
[----:B------:R-:W-:Y:S02]  /*2280*/  MOV R98, R135 ;  /* 0x0000008700627202 */ /* 0x000fe40000000f00 */
[----:B0-----:R-:W-:-:S04]  /*2290*/  FMNMX.FTZ R0, R7, R0, !PT ;  /* 0x0000000007007209 */ /* 0x001fc80007810000 */
[C---:B------:R-:W-:Y:S01]  /*22a0*/  FSETP.NEU.FTZ.AND P3, PT, R0.reuse, -INF , PT ;  /* 0xff8000000000780b */ /* 0x040fe20003f7d000 */
[----:B------:R-:W-:-:S05]  /*22b0*/  FMUL.FTZ R14, R0, UR33 ;  /* 0x00000021000e7c20 */ /* 0x000fca0008410000 */
[----:B------:R-:W-:Y:S02]  /*22c0*/  FSEL R14, R14, RZ, P3 ;  /* 0x000000ff0e0e7208 */ /* 0x000fe40001800000 */
[----:B------:R-:W-:Y:S02]  /*22d0*/  ISETP.NE.AND P3, PT, R8, RZ, PT ;  /* 0x000000ff0800720c */ /* 0x000fe40003f65270 */
[----:B------:R-:W-:Y:S01]  /*22e0*/  FMNMX.FTZ R8, R30, R3, !PT ;  /* 0x000000031e087209 */ /* 0x000fe20007810000 */
[--C-:B------:R-:W-:Y:S01]  /*22f0*/  FFMA.FTZ R5, R24, UR33, -R14.reuse ;  /* 0x0000002118057c23 */ /* 0x100fe2000801080e */
[--C-:B------:R-:W-:Y:S01]  /*2300*/  FFMA.FTZ R6, R28, UR33, -R14.reuse ;  /* 0x000000211c067c23 */ /* 0x100fe2000801080e */
[--C-:B------:R-:W-:Y:S01]  /*2310*/  FFMA.FTZ R32, R32, UR33, -R14.reuse ;  /* 0x0000002120207c23 */ /* 0x100fe2000801080e */
[----:B------:R-:W-:Y:S01]  /*2320*/  FMNMX.FTZ R3, R31, R8, !PT ;  /* 0x000000081f037209 */ /* 0x000fe20007810000 */
[--C-:B------:R-:W-:Y:S01]  /*2330*/  FFMA.FTZ R11, R36, UR33, -R14.reuse ;  /* 0x00000021240b7c23 */ /* 0x100fe2000801080e */
[----:B------:R-:W-:Y:S01]  /*2340*/  FSEL R82, R82, -INF , P3 ;  /* 0xff80000052527808 */ /* 0x000fe20001800000 */
[----:B------:R-:W-:Y:S01]  /*2350*/  MUFU.EX2 R8, R32 ;  /* 0x0000002000087308 */ /* 0x000fe20000000800 */
[----:B------:R-:W-:Y:S01]  /*2360*/  FMNMX.FTZ R12, R34, R3, !PT ;  /* 0x00000003220c7209 */ /* 0x000fe20007810000 */
[--C-:B------:R-:W-:Y:S01]  /*2370*/  FFMA.FTZ R13, R40, UR33, -R14.reuse ;  /* 0x00000021280d7c23 */ /* 0x100fe2000801080e */
[--C-:B------:R-:W-:Y:S01]  /*2380*/  FFMA.FTZ R10, R25, UR33, -R14.reuse ;  /* 0x00000021190a7c23 */ /* 0x100fe2000801080e */
[--C-:B------:R-:W-:Y:S01]  /*2390*/  FFMA.FTZ R25, R52, UR33, -R14.reuse ;  /* 0x0000002134197c23 */ /* 0x100fe2000801080e */
        /* <DEDUP_REMOVED lines=18> */
[----:B------:R0:W-:Y:S01]  /*24c0*/  MUFU.EX2 R12, R37 ;  /* 0x00000025000c7308 */ /* 0x0001e20000000800 */
[--C-:B------:R-:W-:Y:S01]  /*24d0*/  FFMA.FTZ R48, R69, UR33, -R14.reuse ;  /* 0x0000002145307c23 */ /* 0x100fe2000801080e */
[----:B------:R-:W-:Y:S01]  /*24e0*/  FMNMX.FTZ R20, R46, R3, !PT ;  /* 0x000000032e147209 */ /* 0x000fe20007810000 */
[--C-:B------:R-:W-:Y:S01]  /*24f0*/  FFMA.FTZ R56, R77, UR33, -R14.reuse ;  /* 0x000000214d387c23 */ /* 0x100fe2000801080e */
[----:B------:R-:W-:-:S02]  /*2500*/  FFMA.FTZ R64, R81, UR33, -R14 ;  /* 0x0000002151407c23 */ /* 0x000fc4000801080e */
[----:B------:R-:W-:Y:S02]  /*2510*/  FMNMX.FTZ R3, R47, R20, !PT ;  /* 0x000000142f037209 */ /* 0x000fe40007810000 */
[----:B------:R-:W-:Y:S01]  /*2520*/  MUFU.EX2 R5, R5 ;  /* 0x0000000500057308 */ /* 0x000fe20000000800 */
[----:B0-----:R-:W-:Y:S01]  /*2530*/  FFMA.FTZ R37, R60, UR33, -R14 ;  /* 0x000000213c257c23 */ /* 0x001fe2000801080e */
[----:B------:R-:W-:-:S04]  /*2540*/  FMNMX.FTZ R20, R50, R3, !PT ;  /* 0x0000000332147209 */ /* 0x000fc80007810000 */
[----:B------:R-:W-:Y:S02]  /*2550*/  FMNMX.FTZ R3, R51, R20, !PT ;  /* 0x0000001433037209 */ /* 0x000fe40007810000 */
[----:B------:R0:W-:Y:S02]  /*2560*/  MUFU.EX2 R20, R41 ;  /* 0x0000002900147308 */ /* 0x0001e40000000800 */
[----:B------:R-:W-:-:S04]  /*2570*/  FMNMX.FTZ R24, R54, R3, !PT ;  /* 0x0000000336187209 */ /* 0x000fc80007810000 */
[----:B------:R-:W-:Y:S02]  /*2580*/  FMNMX.FTZ R3, R55, R24, !PT ;  /* 0x0000001837037209 */ /* 0x000fe40007810000 */
[----:B------:R-:W1:Y:S01]  /*2590*/  MUFU.EX2 R10, R10 ;  /* 0x0000000a000a7308 */ /* 0x000e620000000800 */
[----:B0-----:R-:W-:Y:S01]  /*25a0*/  FFMA.FTZ R41, R68, UR33, -R14 ;  /* 0x0000002144297c23 */ /* 0x001fe2000801080e */
[----:B------:R-:W-:-:S04]  /*25b0*/  FMNMX.FTZ R24, R58, R3, !PT ;  /* 0x000000033a187209 */ /* 0x000fc80007810000 */
[----:B------:R-:W-:Y:S02]  /*25c0*/  FMNMX.FTZ R3, R59, R24, !PT ;  /* 0x000000183b037209 */ /* 0x000fe40007810000 */
[----:B------:R0:W-:Y:S02]  /*25d0*/  MUFU.EX2 R24, R45 ;  /* 0x0000002d00187308 */ /* 0x0001e40000000800 */
[----:B------:R-:W-:-:S04]  /*25e0*/  FMNMX.FTZ R28, R62, R3, !PT ;  /* 0x000000033e1c7209 */ /* 0x000fc80007810000 */
[----:B------:R-:W-:Y:S02]  /*25f0*/  FMNMX.FTZ R3, R63, R28, !PT ;  /* 0x0000001c3f037209 */ /* 0x000fe40007810000 */
[----:B------:R-:W-:Y:S01]  /*2600*/  MUFU.EX2 R6, R6 ;  /* 0x0000000600067308 */ /* 0x000fe20000000800 */
[----:B0-----:R-:W-:Y:S01]  /*2610*/  FFMA.FTZ R45, R72, UR33, -R14 ;  /* 0x00000021482d7c23 */ /* 0x001fe2000801080e */
[----:B------:R-:W-:Y:S02]  /*2620*/  FMNMX.FTZ R28, R66, R3, !PT ;  /* 0x00000003421c7209 */ /* 0x000fe40007810000 */
[----:B-1----:R-:W-:Y:S02]  /*2630*/  F2FP.F16.F32.PACK_AB R4, R10, R5 ;  /* 0x000000050a04723e */ /* 0x002fe400000000ff */
[----:B------:R-:W-:Y:S02]  /*2640*/  FMNMX.FTZ R3, R67, R28, !PT ;  /* 0x0000001c43037209 */ /* 0x000fe40007810000 */
[----:B------:R0:W-:Y:S02]  /*2650*/  MUFU.EX2 R28, R49 ;  /* 0x00000031001c7308 */ /* 0x0001e40000000800 */
[----:B------:R-:W-:-:S04]  /*2660*/  FMNMX.FTZ R32, R70, R3, !PT ;  /* 0x0000000346207209 */ /* 0x000fc80007810000 */
[----:B------:R-:W-:Y:S02]  /*2670*/  FMNMX.FTZ R3, R71, R32, !PT ;  /* 0x0000002047037209 */ /* 0x000fe40007810000 */
[----:B------:R-:W-:Y:S01]  /*2680*/  MUFU.EX2 R7, R7 ;  /* 0x0000000700077308 */ /* 0x000fe20000000800 */
[----:B0-----:R-:W-:Y:S01]  /*2690*/  FFMA.FTZ R49, R76, UR33, -R14 ;  /* 0x000000214c317c23 */ /* 0x001fe2000801080e */
[----:B------:R-:W-:-:S04]  /*26a0*/  FMNMX.FTZ R32, R74, R3, !PT ;  /* 0x000000034a207209 */ /* 0x000fc80007810000 */
[----:B------:R-:W-:Y:S02]  /*26b0*/  FMNMX.FTZ R3, R75, R32, !PT ;  /* 0x000000204b037209 */ /* 0x000fe40007810000 */
[----:B------:R-:W-:Y:S02]  /*26c0*/  MUFU.EX2 R32, R53 ;  /* 0x0000003500207308 */ /* 0x000fe40000000800 */
[----:B------:R-:W-:-:S04]  /*26d0*/  FMNMX.FTZ R36, R78, R3, !PT ;  /* 0x000000034e247209 */ /* 0x000fc80007810000 */
[----:B------:R-:W-:Y:S02]  /*26e0*/  FMNMX.FTZ R3, R79, R36, !PT ;  /* 0x000000244f037209 */ /* 0x000fe40007810000 */
[----:B------:R-:W-:Y:S02]  /*26f0*/  MUFU.EX2 R9, R9 ;  /* 0x0000000900097308 */ /* 0x000fe40000000800 */
[----:B------:R-:W-:-:S04]  /*2700*/  FMNMX.FTZ R36, R82, R3, !PT ;  /* 0x0000000352247209 */ /* 0x000fc80007810000 */
[----:B------:R-:W-:Y:S02]  /*2710*/  FMNMX.FTZ R3, R83, R36, !PT ;  /* 0x0000002453037209 */ /* 0x000fe40007810000 */
[----:B------:R0:W-:Y:S02]  /*2720*/  MUFU.EX2 R36, R57 ;  /* 0x0000003900247308 */ /* 0x0001e40000000800 */
[----:B------:R-:W-:-:S04]  /*2730*/  FMNMX.FTZ R40, R86, R3, !PT ;  /* 0x0000000356287209 */ /* 0x000fc80007810000 */
[----:B------:R-:W-:Y:S01]  /*2740*/  FMNMX.FTZ R3, R87, R40, !PT ;  /* 0x0000002857037209 */ /* 0x000fe20007810000 */
[--C-:B------:R-:W-:Y:S01]  /*2750*/  FFMA.FTZ R40, R65, UR33, -R14.reuse ;  /* 0x0000002141287c23 */ /* 0x100fe2000801080e */
[----:B------:R-:W-:Y:S01]  /*2760*/  MUFU.EX2 R11, R11 ;  /* 0x0000000b000b7308 */ /* 0x000fe20000000800 */
[--C-:B0-----:R-:W-:Y:S02]  /*2770*/  FFMA.FTZ R57, R80, UR33, -R14.reuse ;  /* 0x0000002150397c23 */ /* 0x101fe4000801080e */
[----:B------:R-:W0:Y:S05]  /*2780*/  SHFL.BFLY PT, R52, R3, 0x2, 0x1f ;  /* 0x0c401f0003347f89 */ /* 0x000e2a00000e0000 */
[----:B------:R-:W-:Y:S08]  /*2790*/  MUFU.EX2 R13, R13 ;  /* 0x0000000d000d7308 */ /* 0x000ff00000000800 */
[----:B------:R-:W-:Y:S08]  /*27a0*/  MUFU.EX2 R15, R15 ;  /* 0x0000000f000f7308 */ /* 0x000ff00000000800 */
[----:B------:R-:W-:Y:S01]  /*27b0*/  MUFU.EX2 R21, R21 ;  /* 0x0000001500157308 */ /* 0x000fe20000000800 */
[----:B0-----:R-:W-:Y:S01]  /*27c0*/  FMNMX.FTZ R53, R3, R52, !PT ;  /* 0x0000003403357209 */ /* 0x001fe20007810000 */
[----:B------:R-:W-:-:S04]  /*27d0*/  FFMA.FTZ R52, R73, UR33, -R14 ;  /* 0x0000002149347c23 */ /* 0x000fc8000801080e */
[----:B------:R-:W0:Y:S02]  /*27e0*/  SHFL.BFLY PT, R60, R53, 0x1, 0x1f ;  /* 0x0c201f00353c7f89 */ /* 0x000e2400000e0000 */
[----:B------:R-:W-:Y:S08]  /*27f0*/  MUFU.EX2 R25, R25 ;  /* 0x0000001900197308 */ /* 0x000ff00000000800 */
[----:B------:R-:W-:Y:S08]  /*2800*/  MUFU.EX2 R29, R29 ;  /* 0x0000001d001d7308 */ /* 0x000ff00000000800 */
[----:B------:R-:W-:Y:S01]  /*2810*/  MUFU.EX2 R37, R37 ;  /* 0x0000002500257308 */ /* 0x000fe20000000800 */
[----:B0-----:R-:W-:Y:S01]  /*2820*/  FMNMX.FTZ R3, R53, R60, !PT ;  /* 0x0000003c35037209 */ /* 0x001fe20007810000 */
[--C-:B------:R-:W-:Y:S01]  /*2830*/  FFMA.FTZ R53, R84, UR33, -R14.reuse ;  /* 0x0000002154357c23 */ /* 0x100fe2000801080e */
[----:B------:R-:W-:-:S05]  /*2840*/  FFMA.FTZ R60, R85, UR33, -R14 ;  /* 0x00000021553c7c23 */ /* 0x000fca000801080e */
[----:B------:R-:W-:Y:S01]  /*2850*/  MUFU.EX2 R44, R44 ;  /* 0x0000002c002c7308 */ /* 0x000fe20000000800 */
[C---:B------:R-:W-:Y:S01]  /*2860*/  FSETP.NEU.FTZ.AND P1, PT, R3.reuse, -INF , PT ;  /* 0xff8000000300780b */ /* 0x040fe20003f3d000 */
[----:B------:R-:W-:-:S05]  /*2870*/  FMUL.FTZ R61, R3, UR33 ;  /* 0x00000021033d7c20 */ /* 0x000fca0008410000 */
[----:B------:R-:W-:Y:S01]  /*2880*/  FSEL R14, R61, RZ, P1 ;  /* 0x000000ff3d0e7208 */ /* 0x000fe20000800000 */
[----:B------:R-:W-:Y:S01]  /*2890*/  MUFU.EX2 R33, R33 ;  /* 0x0000002100217308 */ /* 0x000fe20000000800 */
[----:B------:R-:W-:-:S03]  /*28a0*/  PLOP3.LUT P1, PT, PT, PT, UP0, 0x80, 0x0 ;  /* 0x000000000000781c */ /* 0x000fc60003f2f008 */
[--C-:B------:R-:W-:Y:S01]  /*28b0*/  FFMA.FTZ R61, R26, UR33, -R14.reuse ;  /* 0x000000211a3d7c23 */ /* 0x100fe2000801080e */
[--C-:B------:R-:W-:Y:S01]  /*28c0*/  FFMA.FTZ R65, R27, UR33, -R14.reuse ;  /* 0x000000211b417c23 */ /* 0x100fe2000801080e */
[--C-:B------:R-:W-:Y:S01]  /*28d0*/  FFMA.FTZ R68, R30, UR33, -R14.reuse ;  /* 0x000000211e447c23 */ /* 0x100fe2000801080e */
[--C-:B------:R-:W-:Y:S01]  /*28e0*/  FFMA.FTZ R31, R31, UR33, -R14.reuse ;  /* 0x000000211f1f7c23 */ /* 0x100fe2000801080e */
[--C-:B------:R-:W-:Y:S01]  /*28f0*/  FFMA.FTZ R26, R34, UR33, -R14.reuse ;  /* 0x00000021221a7c23 */ /* 0x100fe2000801080e */
[----:B------:R-:W-:Y:S01]  /*2900*/  MUFU.EX2 R72, R65 ;  /* 0x0000004100487308 */ /* 0x000fe20000000800 */
[--C-:B------:R-:W-:Y:S01]  /*2910*/  FFMA.FTZ R27, R35, UR33, -R14.reuse ;  /* 0x00000021231b7c23 */ /* 0x100fe2000801080e */
[--C-:B------:R-:W-:Y:S01]  /*2920*/  FFMA.FTZ R34, R42, UR33, -R14.reuse ;  /* 0x000000212a227c23 */ /* 0x100fe2000801080e */
[--C-:B------:R-:W-:Y:S01]  /*2930*/  FFMA.FTZ R30, R38, UR33, -R14.reuse ;  /* 0x00000021261e7c23 */ /* 0x100fe2000801080e */
[--C-:B------:R-:W-:Y:S01]  /*2940*/  FFMA.FTZ R42, R54, UR33, -R14.reuse ;  /* 0x00000021362a7c23 */ /* 0x100fe2000801080e */
[--C-:B------:R-:W-:Y:S01]  /*2950*/  FFMA.FTZ R38, R51, UR33, -R14.reuse ;  /* 0x0000002133267c23 */ /* 0x100fe2000801080e */
[--C-:B------:R-:W-:Y:S01]  /*2960*/  FFMA.FTZ R35, R39, UR33, -R14.reuse ;  /* 0x0000002127237c23 */ /* 0x100fe2000801080e */
[--C-:B------:R-:W-:Y:S01]  /*2970*/  FFMA.FTZ R51, R59, UR33, -R14.reuse ;  /* 0x000000213b337c23 */ /* 0x100fe2000801080e */
[----:B------:R-:W0:Y:S01]  /*2980*/  MUFU.EX2 R61, R61 ;  /* 0x0000003d003d7308 */ /* 0x000e220000000800 */
[--C-:B------:R-:W-:Y:S01]  /*2990*/  FFMA.FTZ R39, R43, UR33, -R14.reuse ;  /* 0x000000212b277c23 */ /* 0x100fe2000801080e */
[--C-:B------:R-:W-:Y:S01]  /*29a0*/  FFMA.FTZ R43, R46, UR33, -R14.reuse ;  /* 0x000000212e2b7c23 */ /* 0x100fe2000801080e */
[--C-:B------:R-:W-:Y:S01]  /*29b0*/  FFMA.FTZ R46, R58, UR33, -R14.reuse ;  /* 0x000000213a2e7c23 */ /* 0x100fe2000801080e */
[--C-:B------:R-:W-:Y:S01]  /*29c0*/  FFMA.FTZ R58, R70, UR33, -R14.reuse ;  /* 0x00000021463a7c23 */ /* 0x100fe2000801080e */
[--C-:B------:R-:W-:Y:S01]  /*29d0*/  FFMA.FTZ R71, R71, UR33, -R14.reuse ;  /* 0x0000002147477c23 */ /* 0x100fe2000801080e */
[--C-:B------:R-:W-:Y:S01]  /*29e0*/  FFMA.FTZ R74, R74, UR33, -R14.reuse ;  /* 0x000000214a4a7c23 */ /* 0x100fe2000801080e */
[--C-:B------:R-:W-:Y:S01]  /*29f0*/  FFMA.FTZ R75, R75, UR33, -R14.reuse ;  /* 0x000000214b4b7c23 */ /* 0x100fe2000801080e */
[----:B------:R1:W2:Y:S01]  /*2a00*/  MUFU.EX2 R69, R68 ;  /* 0x0000004400457308 */ /* 0x0002a20000000800 */
[--C-:B------:R-:W-:Y:S01]  /*2a10*/  FFMA.FTZ R78, R78, UR33, -R14.reuse ;  /* 0x000000214e4e7c23 */ /* 0x100fe2000801080e */
[--C-:B------:R-:W-:Y:S01]  /*2a20*/  FFMA.FTZ R79, R79, UR33, -R14.reuse ;  /* 0x000000214f4f7c23 */ /* 0x100fe2000801080e */
[--C-:B------:R-:W-:Y:S01]  /*2a30*/  FFMA.FTZ R82, R82, UR33, -R14.reuse ;  /* 0x0000002152527c23 */ /* 0x100fe2000801080e */
[--C-:B------:R-:W-:Y:S01]  /*2a40*/  FFMA.FTZ R83, R83, UR33, -R14.reuse ;  /* 0x0000002153537c23 */ /* 0x100fe2000801080e */
[--C-:B------:R-:W-:Y:S01]  /*2a50*/  FFMA.FTZ R86, R86, UR33, -R14.reuse ;  /* 0x0000002156567c23 */ /* 0x100fe2000801080e */
[----:B------:R-:W-:-:S02]  /*2a60*/  FFMA.FTZ R87, R87, UR33, -R14 ;  /* 0x0000002157577c23 */ /* 0x000fc4000801080e */
[----:B------:R3:W4:Y:S01]  /*2a70*/  MUFU.EX2 R76, R31 ;  /* 0x0000001f004c7308 */ /* 0x0007220000000800 */
[--C-:B-1----:R-:W-:Y:S01]  /*2a80*/  FFMA.FTZ R68, R47, UR33, -R14.reuse ;  /* 0x000000212f447c23 */ /* 0x102fe2000801080e */
[----:B------:R-:W-:Y:S01]  /*2a90*/  FFMA.FTZ R47, R55, UR33, -R14 ;  /* 0x00000021372f7c23 */ /* 0x000fe2000801080e */
[----:B------:R-:W-:Y:S01]  /*2aa0*/  FADD.FTZ R55, R5, R10 ;  /* 0x0000000a05377221 */ /* 0x000fe20000010000 */
[----:B0-----:R-:W-:Y:S01]  /*2ab0*/  FADD.FTZ R10, R61, R72 ;  /* 0x000000483d0a7221 */ /* 0x001fe20000010000 */
[----:B------:R-:W-:Y:S02]  /*2ac0*/  F2FP.F16.F32.PACK_AB R5, R72, R61 ;  /* 0x0000003d4805723e */ /* 0x000fe400000000ff */
[----:B------:R-:W-:Y:S01]  /*2ad0*/  FADD.FTZ R54, R6, R55 ;  /* 0x0000003706367221 */ /* 0x000fe20000010000 */
[----:B------:R-:W0:Y:S01]  /*2ae0*/  MUFU.EX2 R26, R26 ;  /* 0x0000001a001a7308 */ /* 0x000e220000000800 */
[C---:B------:R-:W-:Y:S01]  /*2af0*/  F2FP.F16.F32.PACK_AB R6, R7.reuse, R6 ;  /* 0x000000060706723e */ /* 0x040fe200000000ff */
[----:B---3--:R-:W-:Y:S01]  /*2b00*/  FFMA.FTZ R31, R50, UR33, -R14 ;  /* 0x00000021321f7c23 */ /* 0x008fe2000801080e */
[----:B------:R-:W-:Y:S01]  /*2b10*/  FADD.FTZ R59, R7, R54 ;  /* 0x00000036073b7221 */ /* 0x000fe20000010000 */
[----:B--2---:R-:W-:Y:S01]  /*2b20*/  FADD.FTZ R7, R69, R10 ;  /* 0x0000000a45077221 */ /* 0x004fe20000010000 */
[--C-:B------:R-:W-:Y:S01]  /*2b30*/  FFMA.FTZ R50, R62, UR33, -R14.reuse ;  /* 0x000000213e327c23 */ /* 0x100fe2000801080e */
[--C-:B------:R-:W-:Y:S01]  /*2b40*/  FFMA.FTZ R55, R63, UR33, -R14.reuse ;  /* 0x000000213f377c23 */ /* 0x100fe2000801080e */
[----:B------:R-:W-:Y:S01]  /*2b50*/  FADD.FTZ R10, R8, R59 ;  /* 0x0000003b080a7221 */ /* 0x000fe20000010000 */
[----:B------:R-:W1:Y:S01]  /*2b60*/  MUFU.EX2 R27, R27 ;  /* 0x0000001b001b7308 */ /* 0x000e620000000800 */
[----:B----4-:R-:W-:Y:S01]  /*2b70*/  FADD.FTZ R61, R76, R7 ;  /* 0x000000074c3d7221 */ /* 0x010fe20000010000 */
[----:B------:R-:W-:Y:S01]  /*2b80*/  FFMA.FTZ R54, R66, UR33, -R14 ;  /* 0x0000002142367c23 */ /* 0x000fe2000801080e */
[----:B------:R-:W-:Y:S01]  /*2b90*/  FADD.FTZ R62, R9, R10 ;  /* 0x0000000a093e7221 */ /* 0x000fe20000010000 */
[----:B------:R-:W-:Y:S01]  /*2ba0*/  FFMA.FTZ R59, R67, UR33, -R14 ;  /* 0x00000021433b7c23 */ /* 0x000fe2000801080e */
[----:B------:R-:W-:-:S02]  /*2bb0*/  F2FP.F16.F32.PACK_AB R8, R9, R8 ;  /* 0x000000080908723e */ /* 0x000fc400000000ff */
[----:B------:R-:W-:Y:S01]  /*2bc0*/  FADD.FTZ R63, R11, R62 ;  /* 0x0000003e0b3f7221 */ /* 0x000fe20000010000 */
[----:B------:R-:W2:Y:S01]  /*2bd0*/  MUFU.EX2 R30, R30 ;  /* 0x0000001e001e7308 */ /* 0x000ea20000000800 */
[----:B0-----:R-:W-:Y:S01]  /*2be0*/  FADD.FTZ R10, R26, R61 ;  /* 0x0000003d1a0a7221 */ /* 0x001fe20000010000 */
[----:B------:R-:W-:Y:S01]  /*2bf0*/  F2FP.F16.F32.PACK_AB R7, R76, R69 ;  /* 0x000000454c07723e */ /* 0x000fe200000000ff */
[----:B------:R-:W-:-:S04]  /*2c00*/  FADD.FTZ R62, R12, R63 ;  /* 0x0000003f0c3e7221 */ /* 0x000fc80000010000 */
[----:B------:R-:W-:Y:S01]  /*2c10*/  FADD.FTZ R63, R13, R62 ;  /* 0x0000003e0d3f7221 */ /* 0x000fe20000010000 */
[----:B------:R-:W0:Y:S01]  /*2c20*/  MUFU.EX2 R35, R35 ;  /* 0x0000002300237308 */ /* 0x000e220000000800 */
[----:B-1----:R-:W-:Y:S01]  /*2c30*/  FADD.FTZ R61, R27, R10 ;  /* 0x0000000a1b3d7221 */ /* 0x002fe20000010000 */
[----:B------:R1:W-:Y:S01]  /*2c40*/  STSM.16.M88.4 [R2+0x21800], R4 ;  /* 0x0218000402007844 */ /* 0x0003e20000000200 */
[----:B------:R-:W-:-:S05]  /*2c50*/  FADD.FTZ R62, R20, R63 ;  /* 0x0000003f143e7221 */ /* 0x000fca0000010000 */
[----:B------:R-:W3:Y:S01]  /*2c60*/  MUFU.EX2 R34, R34 ;  /* 0x0000002200227308 */ /* 0x000ee20000000800 */
[----:B--2---:R-:W-:-:S07]  /*2c70*/  FADD.FTZ R10, R30, R61 ;  /* 0x0000003d1e0a7221 */ /* 0x004fce0000010000 */
[----:B------:R-:W2:Y:S01]  /*2c80*/  MUFU.EX2 R39, R39 ;  /* 0x0000002700277308 */ /* 0x000ea20000000800 */
[----:B0-----:R-:W-:-:S07]  /*2c90*/  FADD.FTZ R61, R35, R10 ;  /* 0x0000000a233d7221 */ /* 0x001fce0000010000 */
[----:B------:R-:W0:Y:S01]  /*2ca0*/  MUFU.EX2 R43, R43 ;  /* 0x0000002b002b7308 */ /* 0x000e220000000800 */
[----:B---3--:R-:W-:Y:S01]  /*2cb0*/  FADD.FTZ R10, R34, R61 ;  /* 0x0000003d220a7221 */ /* 0x008fe20000010000 */
[----:B------:R-:W-:-:S04]  /*2cc0*/  FADD.FTZ R61, R15, R62 ;  /* 0x0000003e0f3d7221 */ /* 0x000fc80000010000 */
[----:B------:R-:W-:Y:S02]  /*2cd0*/  FADD.FTZ R62, R24, R61 ;  /* 0x0000003d183e7221 */ /* 0x000fe40000010000 */
[----:B------:R-:W3:Y:S01]  /*2ce0*/  MUFU.EX2 R68, R68 ;  /* 0x0000004400447308 */ /* 0x000ee20000000800 */
[----:B--2---:R-:W-:Y:S01]  /*2cf0*/  FADD.FTZ R10, R39, R10 ;  /* 0x0000000a270a7221 */ /* 0x004fe20000010000 */
[----:B------:R-:W-:-:S04]  /*2d00*/  FADD.FTZ R63, R21, R62 ;  /* 0x0000003e153f7221 */ /* 0x000fc80000010000 */
[----:B------:R-:W-:Y:S02]  /*2d10*/  FADD.FTZ R14, R28, R63 ;  /* 0x0000003f1c0e7221 */ /* 0x000fe40000010000 */
[----:B------:R-:W2:Y:S01]  /*2d20*/  MUFU.EX2 R31, R31 ;  /* 0x0000001f001f7308 */ /* 0x000ea20000000800 */
[----:B0-----:R-:W-:-:S07]  /*2d30*/  FADD.FTZ R61, R43, R10 ;  /* 0x0000000a2b3d7221 */ /* 0x001fce0000010000 */
[----:B------:R-:W0:Y:S01]  /*2d40*/  MUFU.EX2 R38, R38 ;  /* 0x0000002600267308 */ /* 0x000e220000000800 */
[----:B---3--:R-:W-:Y:S01]  /*2d50*/  FADD.FTZ R10, R68, R61 ;  /* 0x0000003d440a7221 */ /* 0x008fe20000010000 */
[----:B------:R-:W-:Y:S01]  /*2d60*/  FADD.FTZ R61, R25, R14 ;  /* 0x0000000e193d7221 */ /* 0x000fe20000010000 */
[----:B------:R-:W-:Y:S02]  /*2d70*/  F2FP.F16.F32.PACK_AB R14, R24, R15 ;  /* 0x0000000f180e723e */ /* 0x000fe400000000ff */
[----:B------:R-:W-:-:S03]  /*2d80*/  F2FP.F16.F32.PACK_AB R15, R68, R43 ;  /* 0x0000002b440f723e */ /* 0x000fc600000000ff */
[----:B------:R-:W3:Y:S01]  /*2d90*/  MUFU.EX2 R42, R42 ;  /* 0x0000002a002a7308 */ /* 0x000ee20000000800 */
[----:B--2---:R-:W-:Y:S01]  /*2da0*/  FADD.FTZ R9, R31, R10 ;  /* 0x0000000a1f097221 */ /* 0x004fe20000010000 */
[----:B------:R-:W-:Y:S02]  /*2db0*/  F2FP.F16.F32.PACK_AB R10, R12, R11 ;  /* 0x0000000b0c0a723e */ /* 0x000fe400000000ff */
[----:B------:R-:W-:Y:S01]  /*2dc0*/  F2FP.F16.F32.PACK_AB R12, R20, R13 ;  /* 0x0000000d140c723e */ /* 0x000fe200000000ff */
[----:B------:R-:W-:Y:S01]  /*2dd0*/  FADD.FTZ R20, R32, R61 ;  /* 0x0000003d20147221 */ /* 0x000fe20000010000 */
[----:B------:R-:W-:Y:S02]  /*2de0*/  F2FP.F16.F32.PACK_AB R11, R35, R30 ;  /* 0x0000001e230b723e */ /* 0x000fe400000000ff */
[----:B------:R-:W2:Y:S01]  /*2df0*/  MUFU.EX2 R47, R47 ;  /* 0x0000002f002f7308 */ /* 0x000ea20000000800 */
[----:B0-----:R-:W-:Y:S01]  /*2e00*/  FADD.FTZ R9, R38, R9 ;  /* 0x0000000926097221 */ /* 0x001fe20000010000 */
[----:B-1----:R-:W-:Y:S01]  /*2e10*/  FADD.FTZ R7, R29, R20 ;  /* 0x000000141d077221 */ /* 0x002fe20000010000 */
[----:B------:R-:W-:-:S03]  /*2e20*/  F2FP.F16.F32.PACK_AB R13, R39, R34 ;  /* 0x00000022270d723e */ /* 0x000fc600000000ff */
[----:B------:R-:W-:Y:S02]  /*2e30*/  FADD.FTZ R6, R36, R7 ;  /* 0x0000000724067221 */ /* 0x000fe40000010000 */
[----:B------:R-:W0:Y:S01]  /*2e40*/  MUFU.EX2 R46, R46 ;  /* 0x0000002e002e7308 */ /* 0x000e220000000800 */
[----:B---3--:R-:W-:Y:S01]  /*2e50*/  FADD.FTZ R4, R42, R9 ;  /* 0x000000092a047221 */ /* 0x008fe20000010000 */
[----:B------:R-:W-:Y:S01]  /*2e60*/  FADD.FTZ R7, R37, R6 ;  /* 0x0000000625077221 */ /* 0x000fe20000010000 */
[----:B------:R-:W-:Y:S02]  /*2e70*/  F2FP.F16.F32.PACK_AB R9, R27, R26 ;  /* 0x0000001a1b09723e */ /* 0x000fe400000000ff */
[----:B------:R-:W-:-:S03]  /*2e80*/  F2FP.F16.F32.PACK_AB R6, R32, R25 ;  /* 0x000000192006723e */ /* 0x000fc600000000ff */
[----:B------:R-:W1:Y:S01]  /*2e90*/  MUFU.EX2 R51, R51 ;  /* 0x0000003300337308 */ /* 0x000e620000000800 */
[----:B--2---:R-:W-:Y:S01]  /*2ea0*/  FADD.FTZ R5, R47, R4 ;  /* 0x000000042f057221 */ /* 0x004fe20000010000 */
[----:B------:R2:W-:Y:S04]  /*2eb0*/  STSM.16.M88.4 [R18], R8 ;  /* 0x0000000812007844 */ /* 0x0005e80000000200 */
[----:B------:R3:W-:Y:S02]  /*2ec0*/  STSM.16.M88.4 [R17], R12 ;  /* 0x0000000c11007844 */ /* 0x0007e40000000200 */
[----:B------:R-:W4:Y:S01]  /*2ed0*/  MUFU.EX2 R50, R50 ;  /* 0x0000003200327308 */ /* 0x000f220000000800 */
[----:B0-----:R-:W-:-:S07]  /*2ee0*/  FADD.FTZ R4, R46, R5 ;  /* 0x000000052e047221 */ /* 0x001fce0000010000 */
[----:B------:R-:W0:Y:S01]  /*2ef0*/  MUFU.EX2 R55, R55 ;  /* 0x0000003700377308 */ /* 0x000e220000000800 */
[----:B-1----:R-:W-:Y:S01]  /*2f00*/  FADD.FTZ R5, R51, R4 ;  /* 0x0000000433057221 */ /* 0x002fe20000010000 */
[----:B------:R-:W-:Y:S01]  /*2f10*/  FADD.FTZ R4, R44, R7 ;  /* 0x000000072c047221 */ /* 0x000fe20000010000 */
[----:B--2---:R-:W-:Y:S02]  /*2f20*/  F2FP.F16.F32.PACK_AB R8, R36, R29 ;  /* 0x0000001d2408723e */ /* 0x004fe400000000ff */
[----:B------:R-:W-:Y:S01]  /*2f30*/  F2FP.F16.F32.PACK_AB R10, R44, R37 ;  /* 0x000000252c0a723e */ /* 0x000fe200000000ff */
[----:B------:R-:W-:Y:S01]  /*2f40*/  FADD.FTZ R7, R33, R4 ;  /* 0x0000000421077221 */ /* 0x000fe20000010000 */
[----:B------:R-:W-:Y:S01]  /*2f50*/  F2FP.F16.F32.PACK_AB R4, R28, R21 ;  /* 0x000000151c04723e */ /* 0x000fe200000000ff */
[----:B------:R-:W1:Y:S01]  /*2f60*/  MUFU.EX2 R40, R40 ;  /* 0x0000002800287308 */ /* 0x000e620000000800 */
[----:B----4-:R-:W-:-:S07]  /*2f70*/  FADD.FTZ R24, R50, R5 ;  /* 0x0000000532187221 */ /* 0x010fce0000010000 */
[----:B------:R-:W2:Y:S01]  /*2f80*/  MUFU.EX2 R54, R54 ;  /* 0x0000003600367308 */ /* 0x000ea20000000800 */
[C---:B0-----:R-:W-:Y:S01]  /*2f90*/  FADD.FTZ R5, R55.reuse, R24 ;  /* 0x0000001837057221 */ /* 0x041fe20000010000 */
[----:B------:R-:W-:-:S06]  /*2fa0*/  F2FP.F16.F32.PACK_AB R11, R55, R50 ;  /* 0x00000032370b723e */ /* 0x000fcc00000000ff */
[----:B------:R-:W0:Y:S01]  /*2fb0*/  MUFU.EX2 R41, R41 ;  /* 0x0000002900297308 */ /* 0x000e220000000800 */
[----:B-1----:R-:W-:-:S07]  /*2fc0*/  FADD.FTZ R26, R40, R7 ;  /* 0x00000007281a7221 */ /* 0x002fce0000010000 */
[----:B------:R-:W1:Y:S01]  /*2fd0*/  MUFU.EX2 R59, R59 ;  /* 0x0000003b003b7308 */ /* 0x000e620000000800 */
[----:B--2---:R-:W-:Y:S01]  /*2fe0*/  FADD.FTZ R24, R54, R5 ;  /* 0x0000000536187221 */ /* 0x004fe20000010000 */
[----:B------:R-:W-:-:S06]  /*2ff0*/  F2FP.F16.F32.PACK_AB R5, R38, R31 ;  /* 0x0000001f2605723e */ /* 0x000fcc00000000ff */
[----:B------:R-:W3:Y:S01]  /*3000*/  MUFU.EX2 R48, R48 ;  /* 0x0000003000307308 */ /* 0x000ee20000000800 */
[----:B0-----:R-:W-:-:S07]  /*3010*/  FADD.FTZ R7, R41, R26 ;  /* 0x0000001a29077221 */ /* 0x001fce0000010000 */
[----:B------:R-:W0:Y:S01]  /*3020*/  MUFU.EX2 R58, R58 ;  /* 0x0000003a003a7308 */ /* 0x000e220000000800 */
[----:B-1----:R-:W-:-:S07]  /*3030*/  FADD.FTZ R9, R59, R24 ;  /* 0x000000183b097221 */ /* 0x002fce0000010000 */
[----:B------:R-:W1:Y:S01]  /*3040*/  MUFU.EX2 R45, R45 ;  /* 0x0000002d002d7308 */ /* 0x000e620000000800 */
[----:B---3--:R-:W-:Y:S01]  /*3050*/  FADD.FTZ R14, R48, R7 ;  /* 0x00000007300e7221 */ /* 0x008fe20000010000 */
[----:B------:R-:W-:-:S05]  /*3060*/  F2FP.F16.F32.PACK_AB R7, R47, R42 ;  /* 0x0000002a2f07723e */ /* 0x000fca00000000ff */
[----:B------:R2:W-:Y:S01]  /*3070*/  STSM.16.M88.4 [R16], R4 ;  /* 0x0000000410007844 */ /* 0x0005e20000000200 */
[----:B------:R-:W3:Y:S01]  /*3080*/  MUFU.EX2 R71, R71 ;  /* 0x0000004700477308 */ /* 0x000ee20000000800 */
[----:B0-----:R-:W-:Y:S01]  /*3090*/  FADD.FTZ R12, R58, R9 ;  /* 0x000000093a0c7221 */ /* 0x001fe20000010000 */
[----:B------:R-:W-:-:S05]  /*30a0*/  F2FP.F16.F32.PACK_AB R9, R51, R46 ;  /* 0x0000002e3309723e */ /* 0x000fca00000000ff */
[----:B------:R0:W-:Y:S01]  /*30b0*/  STSM.16.M88.4 [R2+0x27800], R8 ;  /* 0x0278000802007844 */ /* 0x0001e20000000200 */
[----:B------:R-:W4:Y:S01]  /*30c0*/  MUFU.EX2 R52, R52 ;  /* 0x0000003400347308 */ /* 0x000f220000000800 */
[----:B-1----:R-:W-:-:S07]  /*30d0*/  FADD.FTZ R15, R45, R14 ;  /* 0x0000000e2d0f7221 */ /* 0x002fce0000010000 */
[----:B------:R-:W1:Y:S01]  /*30e0*/  MUFU.EX2 R74, R74 ;  /* 0x0000004a004a7308 */ /* 0x000e620000000800 */
[----:B---3--:R-:W-:-:S07]  /*30f0*/  FADD.FTZ R13, R71, R12 ;  /* 0x0000000c470d7221 */ /* 0x008fce0000010000 */
[----:B------:R-:W3:Y:S01]  /*3100*/  MUFU.EX2 R49, R49 ;  /* 0x0000003100317308 */ /* 0x000ee20000000800 */
[----:B----4-:R-:W-:-:S07]  /*3110*/  FADD.FTZ R12, R52, R15 ;  /* 0x0000000f340c7221 */ /* 0x010fce0000010000 */
[----:B------:R-:W4:Y:S01]  /*3120*/  MUFU.EX2 R75, R75 ;  /* 0x0000004b004b7308 */ /* 0x000f220000000800 */
[----:B-1----:R-:W-:-:S07]  /*3130*/  FADD.FTZ R14, R74, R13 ;  /* 0x0000000d4a0e7221 */ /* 0x002fce0000010000 */
[----:B------:R-:W1:Y:S01]  /*3140*/  MUFU.EX2 R56, R56 ;  /* 0x0000003800387308 */ /* 0x000e620000000800 */
[----:B---3--:R-:W-:Y:S01]  /*3150*/  FADD.FTZ R13, R49, R12 ;  /* 0x0000000c310d7221 */ /* 0x008fe20000010000 */
[----:B------:R-:W-:-:S06]  /*3160*/  F2FP.F16.F32.PACK_AB R12, R40, R33 ;  /* 0x00000021280c723e */ /* 0x000fcc00000000ff */
[----:B------:R-:W3:Y:S01]  /*3170*/  MUFU.EX2 R27, R78 ;  /* 0x0000004e001b7308 */ /* 0x000ee20000000800 */
[C---:B----4-:R-:W-:Y:S01]  /*3180*/  FADD.FTZ R24, R75.reuse, R14 ;  /* 0x0000000e4b187221 */ /* 0x050fe20000010000 */
[----:B------:R-:W-:Y:S02]  /*3190*/  F2FP.F16.F32.PACK_AB R14, R48, R41 ;  /* 0x00000029300e723e */ /* 0x000fe400000000ff */
[----:B------:R-:W-:-:S04]  /*31a0*/  F2FP.F16.F32.PACK_AB R25, R75, R74 ;  /* 0x0000004a4b19723e */ /* 0x000fc800000000ff */
[----:B------:R-:W4:Y:S01]  /*31b0*/  MUFU.EX2 R57, R57 ;  /* 0x0000003900397308 */ /* 0x000f220000000800 */
[----:B-1----:R-:W-:-:S07]  /*31c0*/  FADD.FTZ R26, R56, R13 ;  /* 0x0000000d381a7221 */ /* 0x002fce0000010000 */
[----:B------:R-:W2:Y:S01]  /*31d0*/  MUFU.EX2 R20, R79 ;  /* 0x0000004f00147308 */ /* 0x000ea20000000800 */
[----:B---3--:R-:W-:Y:S01]  /*31e0*/  FADD.FTZ R13, R27, R24 ;  /* 0x000000181b0d7221 */ /* 0x008fe20000010000 */
[----:B------:R-:W-:-:S06]  /*31f0*/  F2FP.F16.F32.PACK_AB R24, R52, R45 ;  /* 0x0000002d3418723e */ /* 0x000fcc00000000ff */
[----:B------:R-:W1:Y:S01]  /*3200*/  MUFU.EX2 R64, R64 ;  /* 0x0000004000407308 */ /* 0x000e620000000800 */
[----:B----4-:R-:W-:Y:S01]  /*3210*/  FADD.FTZ R15, R57, R26 ;  /* 0x0000001a390f7221 */ /* 0x010fe20000010000 */
[----:B------:R-:W-:-:S06]  /*3220*/  F2FP.F16.F32.PACK_AB R26, R56, R49 ;  /* 0x00000031381a723e */ /* 0x000fcc00000000ff */
[----:B------:R-:W3:Y:S01]  /*3230*/  MUFU.EX2 R65, R82 ;  /* 0x0000005200417308 */ /* 0x000ee20000000800 */
[C---:B--2---:R-:W-:Y:S01]  /*3240*/  FADD.FTZ R4, R20.reuse, R13 ;  /* 0x0000000d14047221 */ /* 0x044fe20000010000 */
[----:B------:R-:W-:Y:S02]  /*3250*/  F2FP.F16.F32.PACK_AB R13, R59, R54 ;  /* 0x000000363b0d723e */ /* 0x000fe400000000ff */
[----:B------:R-:W-:-:S04]  /*3260*/  F2FP.F16.F32.PACK_AB R27, R20, R27 ;  /* 0x0000001b141b723e */ /* 0x000fc800000000ff */
[----:B------:R-:W-:Y:S01]  /*3270*/  MUFU.EX2 R53, R53 ;  /* 0x0000003500357308 */ /* 0x000fe20000000800 */
[C---:B-1----:R-:W-:Y:S01]  /*3280*/  FADD.FTZ R6, R64.reuse, R15 ;  /* 0x0000000f40067221 */ /* 0x042fe20000010000 */
[----:B------:R-:W-:Y:S02]  /*3290*/  F2FP.F16.F32.PACK_AB R15, R71, R58 ;  /* 0x0000003a470f723e */ /* 0x000fe400000000ff */
[----:B------:R-:W-:-:S03]  /*32a0*/  F2FP.F16.F32.PACK_AB R64, R64, R57 ;  /* 0x000000394040723e */ /* 0x000fc600000000ff */
[----:B------:R0:W-:Y:S01]  /*32b0*/  STSM.16.M88.4 [R19], R12 ;  /* 0x0000000c13007844 */ /* 0x0001e20000000200 */
[----:B------:R-:W1:Y:S01]  /*32c0*/  MUFU.EX2 R60, R60 ;  /* 0x0000003c003c7308 */ /* 0x000e620000000800 */
[----:B---3--:R-:W-:Y:S02]  /*32d0*/  FADD.FTZ R5, R65, R4 ;  /* 0x0000000441057221 */ /* 0x008fe40000010000 */
[----:B------:R0:W-:Y:S05]  /*32e0*/  STSM.16.M88.4 [R17+0x6000], R24 ;  /* 0x0060001811007844 */ /* 0x0001ea0000000200 */
[----:B------:R-:W2:Y:S08]  /*32f0*/  MUFU.EX2 R28, R83 ;  /* 0x00000053001c7308 */ /* 0x000eb00000000800 */
[----:B------:R-:W-:Y:S01]  /*3300*/  MUFU.EX2 R86, R86 ;  /* 0x0000005600567308 */ /* 0x000fe20000000800 */
[----:B-1----:R-:W-:Y:S01]  /*3310*/  F2FP.F16.F32.PACK_AB R66, R60, R53 ;  /* 0x000000353c42723e */ /* 0x002fe200000000ff */
[----:B------:R-:W-:-:S04]  /*3320*/  FADD.FTZ R53, R53, R6 ;  /* 0x0000000635357221 */ /* 0x000fc80000010000 */
[----:B------:R-:W-:Y:S02]  /*3330*/  FADD.FTZ R4, R60, R53 ;  /* 0x000000353c047221 */ /* 0x000fe40000010000 */
[----:B------:R-:W1:Y:S01]  /*3340*/  MUFU.EX2 R87, R87 ;  /* 0x0000005700577308 */ /* 0x000e620000000800 */
[C---:B--2---:R-:W-:Y:S01]  /*3350*/  F2FP.F16.F32.PACK_AB R65, R28.reuse, R65 ;  /* 0x000000411c41723e */ /* 0x044fe200000000ff */
[----:B------:R-:W-:Y:S01]  /*3360*/  FADD.FTZ R5, R28, R5 ;  /* 0x000000051c057221 */ /* 0x000fe20000010000 */
[----:B-1----:R-:W-:-:S03]  /*3370*/  F2FP.F16.F32.PACK_AB R67, R87, R86 ;  /* 0x000000565743723e */ /* 0x002fc600000000ff */
[----:B------:R-:W-:Y:S02]  /*3380*/  FADD.FTZ R86, R86, R5 ;  /* 0x0000000556567221 */ /* 0x000fe40000010000 */
[----:B------:R0:W-:Y:S02]  /*3390*/  STSM.16.M88.4 [R16+0x6000], R64 ;  /* 0x0060004010007844 */ /* 0x0001e40000000200 */
[----:B------:R-:W-:Y:S01]  /*33a0*/  FADD.FTZ R5, R87, R86 ;  /* 0x0000005657057221 */ /* 0x000fe20000010000 */
[----:B------:R1:W-:Y:S06]  /*33b0*/  MEMBAR.ALL.CTA ;  /* 0x0000000000007992 */ /* 0x0003ec0000008000 */
[----:B-1----:R-:W1:Y:S02]  /*33c0*/  FENCE.VIEW.ASYNC.S ;  /* 0x00000000000073c6 */ /* 0x002e640000000000 */
[----:B-1----:R-:W-:Y:S01]  /*33d0*/  NOP ;  /* 0x0000000000007918 */ /* 0x002fe20000000000 */
[----:B------:R-:W-:Y:S05]  /*33e0*/  @!P1 BRA `(.L_x_14) ;  /* 0x0000002000a49947 */ /* 0x000fea0003800000 */
[----:B------:R-:W-:Y:S01]  /*33f0*/  IMAD.MOV.U32 R6, RZ, RZ, R3 ;  /* 0x000000ffff067224 */ /* 0x000fe200078e0003 */
[----:B------:R-:W-:Y:S01]  /*3400*/  CS2R R134, SRZ ;  /* 0x0000000000867805 */ /* 0x000fe2000001ff00 */
[----:B------:R-:W-:Y:S01]  /*3410*/  IMAD.MOV.U32 R7, RZ, RZ, R0 ;  /* 0x000000ffff077224 */ /* 0x000fe200078e0000 */
[----:B------:R-:W-:Y:S02]  /*3420*/  CS2R R132, SRZ ;  /* 0x0000000000847805 */ /* 0x000fe4000001ff00 */
[----:B------:R-:W-:Y:S02]  /*3430*/  CS2R R130, SRZ ;  /* 0x0000000000827805 */ /* 0x000fe4000001ff00 */
[----:B------:R-:W-:Y:S02]  /*3440*/  CS2R R128, SRZ ;  /* 0x0000000000807805 */ /* 0x000fe4000001ff00 */
[----:B------:R-:W-:Y:S02]  /*3450*/  CS2R R126, SRZ ;  /* 0x00000000007e7805 */ /* 0x000fe4000001ff00 */
[----:B------:R-:W-:-:S02]  /*3460*/  CS2R R124, SRZ ;  /* 0x00000000007c7805 */ /* 0x000fc4000001ff00 */
[----:B------:R-:W-:Y:S02]  /*3470*/  CS2R R122, SRZ ;  /* 0x00000000007a7805 */ /* 0x000fe4000001ff00 */
        /* <DEDUP_REMOVED lines=16> */
[----:B------:R-:W-:Y:S01]  /*3580*/  CS2R R88, SRZ ;  /* 0x0000000000587805 */ /* 0x000fe2000001ff00 */
[----:B------:R-:W-:Y:S01]  /*3590*/  UIADD3 UR35, UR50, -0x2, URZ ;  /* 0xfffffffe32237890 */ /* 0x000fe2000fffe03f */
[----:B------:R-:W-:Y:S01]  /*35a0*/  UMOV UR28, UR45 ;  /* 0x0000002d001c7c82 */ /* 0x000fe20008000000 */
[----:B------:R-:W-:Y:S01]  /*35b0*/  UMOV UR34, UR44 ;  /* 0x0000002c00227c82 */ /* 0x000fe20008000000 */
[----:B------:R-:W-:-:S09]  /*35c0*/  ULDC UR33, c[0x0][0x988] ;  /* 0x0002620000217ab9 */ /* 0x000fd20000000800 */
.L_x_25:
[----:B------:R-:W-:Y:S01]  /*35d0*/  ISETP.NE.AND P2, PT, RZ, UR39, PT ;  /* 0x00000027ff007c0c */ /* 0x000fe2000bf45270 */
[----:B------:R-:W-:-:S04]  /*35e0*/  UISETP.NE.AND UP0, UPT, UR34, 0x1, UPT ;  /* 0x000000012200788c */ /* 0x000fc8000bf05270 */
[----:B------:R-:W-:-:S04]  /*35f0*/  USEL UR45, URZ, 0x1, UP0 ;  /* 0x000000013f2d7887 */ /* 0x000fc80008000000 */
[----:B------:R-:W-:-:S04]  /*3600*/  ULOP3.LUT UR45, UR28, UR45, URZ, 0x3c, !UPT ;  /* 0x0000002d1c2d7292 */ /* 0x000fc8000f8e3c3f */
[----:B------:R-:W-:Y:S08]  /*3610*/  @P2 BRA `(.L_x_15) ;  /* 0x0000000000382947 */ /* 0x000ff00003800000 */
[----:B------:R-:W-:Y:S05]  /*3620*/  @!P0 BRA `(.L_x_16) ;  /* 0x0000000000048947 */ /* 0x000fea0003800000 */
[----:B------:R-:W-:Y:S01]  /*3630*/  BPT.TRAP 0x1 ;  /* 0x000000040000795c */ /* 0x000fe20000300000 */
.L_x_16:
[----:B------:R-:W-:Y:S01]  /*3640*/  UIADD3 UR6, UR34, 0x1, URZ ;  /* 0x0000000122067890 */ /* 0x000fe2000fffe03f */
[----:B------:R-:W-:-:S03]  /*3650*/  IMAD.U32 R0, RZ, RZ, UR45 ;  /* 0x0000002dff007e24 */ /* 0x000fc6000f8e00ff */
[----:B------:R-:W-:Y:S02]  /*3660*/  UISETP.NE.AND UP0, UPT, UR6, 0x2, UPT ;  /* 0x000000020600788c */ /* 0x000fe4000bf05270 */
[----:B------:R-:W-:Y:S02]  /*3670*/  SHF.L.U32 R0, R0, 0x1f, RZ ;  /* 0x0000001f00007819 */ /* 0x000fe400000006ff */
[----:B------:R-:W-:-:S04]  /*3680*/  USEL UR6, UR6, URZ, UP0 ;  /* 0x0000003f06067287 */ /* 0x000fc80008000000 */
[----:B------:R-:W-:-:S09]  /*3690*/  ULEA UR6, UR6, UR40, 0x3 ;  /* 0x0000002806067291 */ /* 0x000fd2000f8e183f */
[----:B------:R1:W2:Y:S01]  /*36a0*/  SYNCS.PHASECHK.TRANS64.TRYWAIT P1, [UR6+0x2d830], R0 ;  /* 0x02d83000ff0075a7 */ /* 0x0002a20008020146 */
[----:B------:R-:W-:Y:S05]  /*36b0*/  @!P0 BRA `(.L_x_17) ;  /* 0x0000000000048947 */ /* 0x000fea0003800000 */
[----:B------:R-:W-:Y:S01]  /*36c0*/  BPT.TRAP 0x1 ;  /* 0x000000040000795c */ /* 0x000fe20000300000 */
.L_x_17:
[----:B--2---:R-:W-:Y:S05]  /*36d0*/  @P1 BRA `(.L_x_15) ;  /* 0x0000000000081947 */ /* 0x004fea0003800000 */
[----:B------:R-:W2:Y:S02]  /*36e0*/  SYNCS.PHASECHK.TRANS64.TRYWAIT P1, [UR6+0x2d830], R0 ;  /* 0x02d83000ff0075a7 */ /* 0x000ea40008020146 */
[----:B--2---:R-:W-:Y:S05]  /*36f0*/  @!P1 BRA `(.L_x_18) ;  /* 0x0000007000849947 */ /* 0x004fea0003800000 */
.L_x_15:
[----:B--2---:R-:W2:Y:S01]  /*3700*/  S2R R3, SR_TID.X ;  /* 0x0000000000037919 */ /* 0x004ea20000002100 */
[----:B------:R-:W-:Y:S01]  /*3710*/  UIADD3 UR44, UR34, 0x1, URZ ;  /* 0x00000001222c7890 */ /* 0x000fe2000fffe03f */
[----:B------:R-:W-:Y:S01]  /*3720*/  UMOV UR7, 0x80000020 ;  /* 0x8000002000077882 */ /* 0x000fe20000000000 */
[----:B------:R-:W-:Y:S02]  /*3730*/  UMOV UR11, 0x80000020 ;  /* 0x80000020000b7882 */ /* 0x000fe40000000000 */
[----:B------:R-:W-:Y:S01]  /*3740*/  UISETP.NE.AND UP0, UPT, UR44, 0x2, UPT ;  /* 0x000000022c00788c */ /* 0x000fe2000bf05270 */
[----:B------:R-:W-:Y:S01]  /*3750*/  UMOV UR15, 0x80000020 ;  /* 0x80000020000f7882 */ /* 0x000fe20000000000 */
[----:B------:R-:W-:Y:S02]  /*3760*/  UMOV UR19, 0x80000020 ;  /* 0x8000002000137882 */ /* 0x000fe40000000000 */
[----:B------:R-:W-:Y:S01]  /*3770*/  USEL UR44, UR44, URZ, UP0 ;  /* 0x0000003f2c2c7287 */ /* 0x000fe20008000000 */
[----:B------:R-:W-:Y:S01]  /*3780*/  UMOV UR23, 0x80000020 ;  /* 0x8000002000177882 */ /* 0x000fe20000000000 */
[----:B------:R-:W-:-:S02]  /*3790*/  UMOV UR27, 0x80000020 ;  /* 0x80000020001b7882 */ /* 0x000fc40000000000 */
[----:B------:R-:W-:-:S04]  /*37a0*/  UIMAD UR6, UR44, 0x600, UR32 ;  /* 0x000006002c0678a4 */ /* 0x000fc8000f8e0220 */
[----:B------:R-:W-:Y:S02]  /*37b0*/  UIADD3 UR10, UR6, 0x2, URZ ;  /* 0x00000002060a7890 */ /* 0x000fe4000fffe03f */
[----:B------:R-:W-:Y:S02]  /*37c0*/  UIADD3 UR14, UR6, 0x200, URZ ;  /* 0x00000200060e7890 */ /* 0x000fe4000fffe03f */
[----:B------:R-:W-:Y:S02]  /*37d0*/  UIADD3 UR18, UR6, 0x202, URZ ;  /* 0x0000020206127890 */ /* 0x000fe4000fffe03f */
[----:B------:R-:W-:Y:S02]  /*37e0*/  UIADD3 UR22, UR6, 0x400, URZ ;  /* 0x0000040006167890 */ /* 0x000fe4000fffe03f */
[----:B------:R-:W-:Y:S01]  /*37f0*/  UIADD3 UR26, UR6, 0x402, URZ ;  /* 0x00000402061a7890 */ /* 0x000fe2000fffe03f */
[----:B--2---:R-:W-:-:S04]  /*3800*/  SHF.R.U32.HI R3, RZ, 0x7, R3 ;  /* 0x00000007ff037819 */ /* 0x004fc80000011603 */
[----:B-1----:R-:W-:-:S05]  /*3810*/  IADD3 R0, R3, 0x8, RZ ;  /* 0x0000000803007810 */ /* 0x002fca0007ffe0ff */
[----:B------:R1:W-:Y:S06]  /*3820*/  BAR.SYNC.DEFER_BLOCKING R0, 0x100 ;  /* 0x000400000000751d */ /* 0x0003ec0000010000 */
[----:B0-----:R-:W-:-:S06]  /*3830*/  WARPGROUP.ARRIVE ;  /* 0x00000000000079c5 */ /* 0x001fcc0000000000 */
[----:B------:R-:W-:Y:S03]  /*3840*/  HGMMA.64x128x16.F32 R24, gdesc[UR4], RZ, !UPT, gsb0 ;  /* 0x01e00000041879f0 */ /* 0x000fe6000c0008ff */
        /* <DEDUP_REMOVED lines=16> */
[----:B-1----:R-:W-:Y:S05]  /*3950*/  @P2 BRA `(.L_x_19) ;  /* 0x00000000002c2947 */ /* 0x002fea0003800000 */
[----:B------:R-:W-:Y:S05]  /*3960*/  @!P0 BRA `(.L_x_20) ;  /* 0x0000000000048947 */ /* 0x000fea0003800000 */
[----:B------:R-:W-:Y:S01]  /*3970*/  BPT.TRAP 0x1 ;  /* 0x000000040000795c */ /* 0x000fe20000300000 */
.L_x_20:
[----:B------:R-:W-:Y:S01]  /*3980*/  ULEA UR6, UR34, UR40, 0x3 ;  /* 0x0000002822067291 */ /* 0x000fe2000f8e183f */
[----:B------:R-:W-:-:S05]  /*3990*/  IMAD.U32 R0, RZ, RZ, UR28 ;  /* 0x0000001cff007e24 */ /* 0x000fca000f8e00ff */
[----:B------:R-:W-:-:S04]  /*39a0*/  SHF.L.U32 R0, R0, 0x1f, RZ ;  /* 0x0000001f00007819 */ /* 0x000fc800000006ff */
[----:B------:R0:W1:Y:S01]  /*39b0*/  SYNCS.PHASECHK.TRANS64.TRYWAIT P1, [UR6+0x2d850], R0 ;  /* 0x02d85000ff0075a7 */ /* 0x0000620008020146 */
[----:B------:R-:W-:Y:S05]  /*39c0*/  @!P0 BRA `(.L_x_21) ;  /* 0x0000000000048947 */ /* 0x000fea0003800000 */
[----:B------:R-:W-:Y:S01]  /*39d0*/  BPT.TRAP 0x1 ;  /* 0x000000040000795c */ /* 0x000fe20000300000 */
.L_x_21:
[----:B-1----:R-:W-:Y:S05]  /*39e0*/  @P1 BRA `(.L_x_19) ;  /* 0x0000000000081947 */ /* 0x002fea0003800000 */
[----:B------:R-:W1:Y:S02]  /*39f0*/  SYNCS.PHASECHK.TRANS64.TRYWAIT P1, [UR6+0x2d850], R0 ;  /* 0x02d85000ff0075a7 */ /* 0x000e640008020146 */
[----:B-1----:R-:W-:Y:S05]  /*3a00*/  @!P1 BRA `(.L_x_22) ;  /* 0x0000006c00d89947 */ /* 0x002fea0003800000 */
.L_x_19:
[----:B------:R-:W-:Y:S01]  /*3a10*/  UIADD3 UR6, UR40, 0x400, URZ ;  /* 0x0000040028067890 */ /* 0x000fe2000fffe03f */
[----:B------:R-:W-:Y:S01]  /*3a20*/  WARPGROUP.ARRIVE ;  /* 0x00000000000079c5 */ /* 0x000fe20000000000 */
[----:B------:R-:W-:Y:S01]  /*3a30*/  UMOV UR29, 0x40000040 ;  /* 0x40000040001d7882 */ /* 0x000fe20000000000 */
[----:B------:R-:W-:Y:S01]  /*3a40*/  UMOV UR31, 0x80000020 ;  /* 0x80000020001f7882 */ /* 0x000fe20000000000 */
[----:B------:R-:W-:-:S03]  /*3a50*/  USHF.R.U32.HI UR6, URZ, 0x4, UR6 ;  /* 0x000000043f067899 */ /* 0x000fc60008011606 */
[----:B------:R-:W1:Y:S01]  /*3a60*/  S2R R8, SR_TID.X ;  /* 0x0000000000087919 */ /* 0x000e620000002100 */
[----:B------:R-:W-:-:S04]  /*3a70*/  ULOP3.LUT UR6, UR6, 0x3fff, URZ, 0xc0, !UPT ;  /* 0x00003fff06067892 */ /* 0x000fc8000f8ec03f */
[----:B------:R-:W-:Y:S02]  /*3a80*/  ULOP3.LUT UR7, UR6, 0x2000000, URZ, 0xfc, !UPT ;  /* 0x0200000006077892 */ /* 0x000fe4000f8efc3f */
[----:B------:R-:W-:Y:S02]  /*3a90*/  ULOP3.LUT UR6, UR37, 0x10000, URZ, 0xfc, !UPT ;  /* 0x0001000025067892 */ /* 0x000fe4000f8efc3f */
[----:B------:R-:W-:-:S05]  /*3aa0*/  UIMAD UR7, UR34, 0x600, UR7 ;  /* 0x00000600220778a4 */ /* 0x000fca000f8e0207 */
[----:B------:R-:W-:Y:S02]  /*3ab0*/  UMOV UR28, UR6 ;  /* 0x00000006001c7c82 */ /* 0x000fe40008000000 */
[----:B------:R-:W-:Y:S02]  /*3ac0*/  UMOV UR30, UR7 ;  /* 0x00000007001e7c82 */ /* 0x000fe40008000000 */
[----:B------:R-:W-:Y:S01]  /*3ad0*/  HGMMA.64x96x16.F32 R88, gdesc[UR28].tnspB, R88, gsb0 ;  /* 0x416000001c5879f0 */ /* 0x000fe20008000858 */
[----:B------:R-:W-:Y:S02]  /*3ae0*/  UIADD3 UR28, UR6, 0x2, URZ ;  /* 0x00000002061c7890 */ /* 0x000fe4000fffe03f */
[----:B------:R-:W-:Y:S01]  /*3af0*/  UIADD3 UR30, UR7, 0x40, URZ ;  /* 0x00000040071e7890 */ /* 0x000fe2000fffe03f */
[----:B------:R-:W-:Y:S01]  /*3b00*/  UMOV UR29, 0x40000040 ;  /* 0x40000040001d7882 */ /* 0x000fe20000000000 */
[----:B------:R-:W-:Y:S01]  /*3b10*/  UMOV UR31, 0x80000020 ;  /* 0x80000020001f7882 */ /* 0x000fe20000000000 */
[----:B-1----:R-:W-:-:S02]  /*3b20*/  SHF.R.U32.HI R3, RZ, 0x7, R8 ;  /* 0x00000007ff037819 */ /* 0x002fc40000011608 */
[----:B------:R-:W-:-:S03]  /*3b30*/  ISETP.GE.U32.AND P1, PT, R8, 0x180, PT ;  /* 0x000001800800780c */ /* 0x000fc60003f26070 */
[----:B0-----:R-:W-:-:S05]  /*3b40*/  VIADD R0, R3, 0x9 ;  /* 0x0000000903007836 */ /* 0x001fca0000000000 */
[----:B------:R-:W-:Y:S01]  /*3b50*/  SEL R0, R0, 0x9, !P1 ;  /* 0x0000000900007807 */ /* 0x000fe20004800000 */
[----:B------:R-:W-:Y:S02]  /*3b60*/  WARPGROUP.DEPBAR.LE gsb0, 0x0 ;  /* 0x00008000000079c5 */ /* 0x000fe40000010000 */
[----:B------:R-:W-:-:S06]  /*3b70*/  WARPGROUP.ARRIVE ;  /* 0x00000000000079c5 */ /* 0x000fcc0000000000 */
[----:B------:R-:W-:Y:S01]  /*3b80*/  HGMMA.64x96x16.F32 R88, gdesc[UR28].tnspB, R88, gsb0 ;  /* 0x416000001c5879f0 */ /* 0x000fe20008000858 */
[----:B------:R-:W-:Y:S02]  /*3b90*/  UIADD3 UR28, UR6, 0x4, URZ ;  /* 0x00000004061c7890 */ /* 0x000fe4000fffe03f */
[----:B------:R-:W-:Y:S01]  /*3ba0*/  UIADD3 UR30, UR7, 0x80, URZ ;  /* 0x00000080071e7890 */ /* 0x000fe2000fffe03f */
[----:B------:R-:W-:Y:S01]  /*3bb0*/  UMOV UR29, 0x40000040 ;  /* 0x40000040001d7882 */ /* 0x000fe20000000000 */
[----:B------:R-:W-:Y:S01]  /*3bc0*/  UMOV UR31, 0x80000020 ;  /* 0x80000020001f7882 */ /* 0x000fe20000000000 */
        /* <DEDUP_REMOVED lines=37> */
[----:B------:R-:W-:Y:S03]  /*3e20*/  HGMMA.64x96x16.F32 R88, gdesc[UR28].tnspB, R88, gsb0 ;  /* 0x416000001c5879f0 */ /* 0x000fe60008000858 */
[----:B------:R-:W-:Y:S02]  /*3e30*/  WARPGROUP.DEPBAR.LE gsb0, 0x0 ;  /* 0x00008000000079c5 */ /* 0x000fe40000010000 */
[----:B------:R0:W-:Y:S06]  /*3e40*/  BAR.ARV R0, 0x100 ;  /* 0x000400000000751d */ /* 0x0001ec0000002000 */
[----:B------:R-:W-:Y:S05]  /*3e50*/  @!P0 BRA `(.L_x_23) ;  /* 0x0000000000048947 */ /* 0x000fea0003800000 */
[----:B------:R-:W-:Y:S01]  /*3e60*/  BPT.TRAP 0x1 ;  /* 0x000000040000795c */ /* 0x000fe20000300000 */
.L_x_23:
[----:B0-----:R-:W-:Y:S01]  /*3e70*/  FMNMX.FTZ R0, R24, R7, !PT ;  /* 0x0000000718007209 */ /* 0x001fe20007810000 */
[----:B------:R-:W-:Y:S01]  /*3e80*/  ULEA UR6, UR44, UR40, 0x3 ;  /* 0x000000282c067291 */ /* 0x000fe2000f8e183f */
[----:B------:R-:W-:Y:S02]  /*3e90*/  FMNMX.FTZ R8, R26, R6, !PT ;  /* 0x000000061a087209 */ /* 0x000fe40007810000 */
[----:B------:R-:W-:Y:S01]  /*3ea0*/  FMNMX.FTZ R3, R25, R0, !PT ;  /* 0x0000000019037209 */ /* 0x000fe20007810000 */
[----:B------:R-:W-:Y:S01]  /*3eb0*/  UIADD3 UR6, UR6, 0x2d840, URZ ;  /* 0x0002d84006067890 */ /* 0x000fe2000fffe03f */
[----:B------:R-:W-:Y:S02]  /*3ec0*/  FMNMX.FTZ R9, R27, R8, !PT ;  /* 0x000000081b097209 */ /* 0x000fe40007810000 */
[----:B------:R-:W-:Y:S01]  /*3ed0*/  FMNMX.FTZ R0, R28, R3, !PT ;  /* 0x000000031c007209 */ /* 0x000fe20007810000 */
[----:B------:R-:W-:Y:S01]  /*3ee0*/  UPRMT UR6, UR41, 0x654, UR6 ;  /* 0x0000065429067896 */ /* 0x000fe20008000006 */
[----:B------:R-:W-:-:S02]  /*3ef0*/  FMNMX.FTZ R8, R30, R9, !PT ;  /* 0x000000091e087209 */ /* 0x000fc40007810000 */
[----:B------:R-:W-:Y:S02]  /*3f00*/  FMNMX.FTZ R3, R29, R0, !PT ;  /* 0x000000001d037209 */ /* 0x000fe40007810000 */
[----:B------:R-:W-:Y:S02]  /*3f10*/  FMNMX.FTZ R9, R31, R8, !PT ;  /* 0x000000081f097209 */ /* 0x000fe40007810000 */
[----:B------:R-:W-:Y:S02]  /*3f20*/  FMNMX.FTZ R0, R32, R3, !PT ;  /* 0x0000000320007209 */ /* 0x000fe40007810000 */
[----:B------:R-:W-:Y:S01]  /*3f30*/  FMNMX.FTZ R8, R34, R9, !PT ;  /* 0x0000000922087209 */ /* 0x000fe20007810000 */
[----:B------:R-:W-:Y:S01]  /*3f40*/  SYNCS.ARRIVE.TRANS64.RED.A1T0 RZ, [UR6], RZ ;  /* 0x000000ffffff79a7 */ /* 0x000fe20008100406 */
[----:B------:R-:W-:Y:S02]  /*3f50*/  FMNMX.FTZ R3, R33, R0, !PT ;  /* 0x0000000021037209 */ /* 0x000fe40007810000 */
[----:B------:R-:W-:-:S02]  /*3f60*/  FMNMX.FTZ R9, R35, R8, !PT ;  /* 0x0000000823097209 */ /* 0x000fc40007810000 */
[----:B------:R-:W-:Y:S02]  /*3f70*/  FMNMX.FTZ R0, R36, R3, !PT ;  /* 0x0000000324007209 */ /* 0x000fe40007810000 */
[----:B------:R-:W-:Y:S02]  /*3f80*/  FMNMX.FTZ R8, R38, R9, !PT ;  /* 0x0000000926087209 */ /* 0x000fe40007810000 */
[----:B------:R-:W-:Y:S02]  /*3f90*/  FMNMX.FTZ R3, R37, R0, !PT ;  /* 0x0000000025037209 */ /* 0x000fe40007810000 */
[----:B------:R-:W-:Y:S02]  /*3fa0*/  FMNMX.FTZ R9, R39, R8, !PT ;  /* 0x0000000827097209 */ /* 0x000fe40007810000 */
        /* <DEDUP_REMOVED lines=47> */
[----:B------:R-:W-:-:S03]  /*42a0*/  FMNMX.FTZ R8, R87, R8, !PT ;  /* 0x0000000857087209 */ /* 0x000fc60007810000 */
[----:B------:R-:W0:Y:S04]  /*42b0*/  SHFL.BFLY PT, R0, R9, 0x2, 0x1f ;  /* 0x0c401f0009007f89 */ /* 0x000e2800000e0000 */
[----:B------:R-:W1:Y:S01]  /*42c0*/  SHFL.BFLY PT, R3, R8, 0x2, 0x1f ;  /* 0x0c401f0008037f89 */ /* 0x000e6200000e0000 */
[----:B0-----:R-:W-:Y:S02]  /*42d0*/  FMNMX.FTZ R10, R9, R0, !PT ;  /* 0x00000000090a7209 */ /* 0x001fe40007810000 */
[----:B-1----:R-:W-:-:S03]  /*42e0*/  FMNMX.FTZ R11, R8, R3, !PT ;  /* 0x00000003080b7209 */ /* 0x002fc60007810000 */
[----:B------:R-:W0:Y:S04]  /*42f0*/  SHFL.BFLY PT, R3, R10, 0x1, 0x1f ;  /* 0x0c201f000a037f89 */ /* 0x000e2800000e0000 */
[----:B------:R-:W1:Y:S01]  /*4300*/  SHFL.BFLY PT, R12, R11, 0x1, 0x1f ;  /* 0x0c201f000b0c7f89 */ /* 0x000e6200000e0000 */
[----:B0-----:R-:W-:Y:S02]  /*4310*/  FMNMX.FTZ R0, R10, R3, !PT ;  /* 0x000000030a007209 */ /* 0x001fe40007810000 */
[----:B-1----:R-:W-:-:S03]  /*4320*/  FMNMX.FTZ R3, R11, R12, !PT ;  /* 0x0000000c0b037209 */ /* 0x002fc60007810000 */
[C---:B------:R-:W-:Y:S01]  /*4330*/  FMUL.FTZ R8, R0.reuse, UR33 ;  /* 0x0000002100087c20 */ /* 0x040fe20008410000 */
[----:B------:R-:W-:-:S03]  /*4340*/  FADD.FTZ R7, -R0, R7 ;  /* 0x0000000700077221 */ /* 0x000fc60000010100 */
[--C-:B------:R-:W-:Y:S01]  /*4350*/  FFMA.FTZ R9, R24, UR33, -R8.reuse ;  /* 0x0000002118097c23 */ /* 0x100fe20008010808 */
        /* <DEDUP_REMOVED lines=30> */
[----:B------:R-:W-:Y:S01]  /*4540*/  FFMA.FTZ R72, R85, UR33, -R8 ;  /* 0x0000002155487c23 */ /* 0x000fe20008010808 */
[C---:B------:R-:W-:Y:S01]  /*4550*/  FADD.FTZ R6, -R3.reuse, R6 ;  /* 0x0000000603067221 */ /* 0x040fe20000010100 */
[----:B------:R-:W-:Y:S01]  /*4560*/  FMUL.FTZ R8, R3, UR33 ;  /* 0x0000002103087c20 */ /* 0x000fe20008410000 */
[----:B------:R-:W-:Y:S01]  /*4570*/  FMUL.FTZ R7, R7, UR33 ;  /* 0x0000002107077c20 */ /* 0x000fe20008410000 */
[----:B------:R-:W-:Y:S01]  /*4580*/  MUFU.EX2 R9, R9 ;  /* 0x0000000900097308 */ /* 0x000fe20000000800 */
[----:B------:R-:W-:Y:S01]  /*4590*/  FMUL.FTZ R6, R6, UR33 ;  /* 0x0000002106067c20 */ /* 0x000fe20008410000 */
        /* <DEDUP_REMOVED lines=22> */
[----:B------:R-:W1:Y:S01]  /*4700*/  MUFU.EX2 R26, R26 ;  /* 0x0000001a001a7308 */ /* 0x000e620000000800 */
[----:B0-----:R-:W-:Y:S01]  /*4710*/  FFMA.FTZ R43, R7, R4, R9 ;  /* 0x00000004072b7223 */ /* 0x001fe20000010009 */
[--C-:B------:R-:W-:Y:S01]  /*4720*/  FFMA.FTZ R63, R67, UR33, -R8.reuse ;  /* 0x00000021433f7c23 */ /* 0x100fe20008010808 */
[--C-:B------:R-:W-:Y:S01]  /*4730*/  FFMA.FTZ R50, R70, UR33, -R8.reuse ;  /* 0x0000002146327c23 */ /* 0x100fe20008010808 */
[--C-:B------:R-:W-:Y:S01]  /*4740*/  FFMA.FTZ R62, R71, UR33, -R8.reuse ;  /* 0x00000021473e7c23 */ /* 0x100fe20008010808 */
[--C-:B------:R-:W-:Y:S01]  /*4750*/  FFMA.FTZ R59, R75, UR33, -R8.reuse ;  /* 0x000000214b3b7c23 */ /* 0x100fe20008010808 */
[--C-:B------:R-:W-:Y:S01]  /*4760*/  FFMA.FTZ R54, R78, UR33, -R8.reuse ;  /* 0x000000214e367c23 */ /* 0x100fe20008010808 */
[--C-:B------:R-:W-:Y:S01]  /*4770*/  FFMA.FTZ R58, R79, UR33, -R8.reuse ;  /* 0x000000214f3a7c23 */ /* 0x100fe20008010808 */
[----:B------:R-:W0:Y:S01]  /*4780*/  MUFU.EX2 R10, R10 ;  /* 0x0000000a000a7308 */ /* 0x000e220000000800 */
[----:B------:R-:W-:-:S07]  /*4790*/  FFMA.FTZ R70, R87, UR33, -R8 ;  /* 0x0000002157467c23 */ /* 0x000fce0008010808 */
[----:B------:R-:W2:Y:S01]  /*47a0*/  MUFU.EX2 R139, R139 ;  /* 0x0000008b008b7308 */ /* 0x000ea20000000800 */
[----:B-1----:R-:W-:-:S07]  /*47b0*/  FFMA.FTZ R4, R6, R5, R26 ;  /* 0x0000000506047223 */ /* 0x002fce000001001a */
[----:B------:R-:W1:Y:S01]  /*47c0*/  MUFU.EX2 R11, R11 ;  /* 0x0000000b000b7308 */ /* 0x000e620000000800 */
[----:B0-----:R-:W-:Y:S01]  /*47d0*/  FADD.FTZ R46, R10, R43 ;  /* 0x0000002b0a2e7221 */ /* 0x001fe20000010000 */
[--C-:B------:R-:W-:Y:S01]  /*47e0*/  FFMA.FTZ R43, R66, UR33, -R8.reuse ;  /* 0x00000021422b7c23 */ /* 0x100fe20008010808 */
[----:B------:R-:W-:-:S05]  /*47f0*/  FFMA.FTZ R66, R83, UR33, -R8 ;  /* 0x0000002153427c23 */ /* 0x000fca0008010808 */
[----:B------:R-:W0:Y:S01]  /*4800*/  MUFU.EX2 R27, R27 ;  /* 0x0000001b001b7308 */ /* 0x000e220000000800 */
[----:B--2---:R-:W-:-:S07]  /*4810*/  FADD.FTZ R4, R139, R4 ;  /* 0x000000048b047221 */ /* 0x004fce0000010000 */
[----:B------:R-:W2:Y:S01]  /*4820*/  MUFU.EX2 R12, R12 ;  /* 0x0000000c000c7308 */ /* 0x000ea20000000800 */
[----:B-1----:R-:W-:-:S07]  /*4830*/  FADD.FTZ R5, R11, R46 ;  /* 0x0000002e0b057221 */ /* 0x002fce0000010000 */
[----:B------:R-:W1:Y:S01]  /*4840*/  MUFU.EX2 R85, R85 ;  /* 0x0000005500557308 */ /* 0x000e620000000800 */
[----:B0-----:R-:W-:-:S07]  /*4850*/  FADD.FTZ R4, R27, R4 ;  /* 0x000000041b047221 */ /* 0x001fce0000010000 */
        /* <DEDUP_REMOVED lines=33> */
[----:B-1----:R-:W-:Y:S01]  /*4a70*/  FADD.FTZ R46, R28, R51 ;  /* 0x000000331c2e7221 */ /* 0x002fe20000010000 */
[----:B------:R-:W-:-:S06]  /*4a80*/  FFMA.FTZ R51, R74, UR33, -R8 ;  /* 0x000000214a337c23 */ /* 0x000fcc0008010808 */
        /* <DEDUP_REMOVED lines=80> */
[----:B0-----:R-:W-:-:S03]  /*4f90*/  FADD.FTZ R4, R72, R5 ;  /* 0x0000000548047221 */ /* 0x001fc60000010000 */
[----:B--2---:R-:W-:Y:S01]  /*4fa0*/  FADD.FTZ R5, R70, R71 ;  /* 0x0000004746057221 */ /* 0x004fe20000010000 */
[----:B------:R-:W-:Y:S06]  /*4fb0*/  @!P0 BRA `(.L_x_24) ;  /* 0x0000000000048947 */ /* 0x000fec0003800000 */
[----:B------:R-:W-:Y:S01]  /*4fc0*/  BPT.TRAP 0x1 ;  /* 0x000000040000795c */ /* 0x000fe20000300000 */
.L_x_24:
[----:B------:R-:W-:Y:S01]  /*4fd0*/  ULEA UR6, UR34, UR40, 0x3 ;  /* 0x0000002822067291 */ /* 0x000fe2000f8e183f */
[----:B------:R-:W-:Y:S01]  /*4fe0*/  F2FP.F16.F32.PACK_AB R8, R10, R9 ;  /* 0x000000090a08723e */ /* 0x000fe200000000ff */
[----:B------:R-:W-:Y:S01]  /*4ff0*/  UMOV UR28, UR45 ;  /* 0x0000002d001c7c82 */ /* 0x000fe20008000000 */
[----:B------:R-:W-:Y:S01]  /*5000*/  F2FP.F16.F32.PACK_AB R10, R12, R11 ;  /* 0x0000000b0c0a723e */ /* 0x000fe200000000ff */
[----:B------:R-:W-:Y:S01]  /*5010*/  UIADD3 UR6, UR6, 0x2d860, URZ ;  /* 0x0002d86006067890 */ /* 0x000fe2000fffe03f */
[----:B------:R-:W-:Y:S01]  /*5020*/  F2FP.F16.F32.PACK_AB R12, R14, R13 ;  /* 0x0000000d0e0c723e */ /* 0x000fe200000000ff */
[----:B------:R-:W-:Y:S01]  /*5030*/  UMOV UR34, UR44 ;  /* 0x0000002c00227c82 */ /* 0x000fe20008000000 */
[----:B------:R-:W-:Y:S01]  /*5040*/  F2FP.F16.F32.PACK_AB R9, R139, R26 ;  /* 0x0000001a8b09723e */ /* 0x000fe200000000ff */
[----:B------:R-:W-:Y:S01]  /*5050*/  UPRMT UR6, UR41, 0x654, UR6 ;  /* 0x0000065429067896 */ /* 0x000fe20008000006 */
[----:B------:R-:W-:Y:S01]  /*5060*/  F2FP.F16.F32.PACK_AB R11, R85, R27 ;  /* 0x0000001b550b723e */ /* 0x000fe200000000ff */
[----:B------:R-:W-:Y:S01]  /*5070*/  FMUL.FTZ R88, R88, R7 ;  /* 0x0000000758587220 */ /* 0x000fe20000410000 */
[----:B------:R-:W-:Y:S01]  /*5080*/  F2FP.F16.F32.PACK_AB R14, R20, R15 ;  /* 0x0000000f140e723e */ /* 0x000fe200000000ff */
[-C--:B------:R-:W-:Y:S01]  /*5090*/  FMUL.FTZ R89, R89, R7.reuse ;  /* 0x0000000759597220 */ /* 0x080fe20000410000 */
[----:B------:R-:W-:Y:S01]  /*50a0*/  F2FP.F16.F32.PACK_AB R13, R84, R30 ;  /* 0x0000001e540d723e */ /* 0x000fe200000000ff */
[----:B------:R-:W-:Y:S01]  /*50b0*/  FMUL.FTZ R92, R92, R7 ;  /* 0x000000075c5c7220 */ /* 0x000fe20000410000 */
[----:B------:R-:W-:Y:S01]  /*50c0*/  F2FP.F16.F32.PACK_AB R15, R44, R31 ;  /* 0x0000001f2c0f723e */ /* 0x000fe200000000ff */
[----:B------:R-:W-:Y:S01]  /*50d0*/  FMUL.FTZ R93, R93, R7 ;  /* 0x000000075d5d7220 */ /* 0x000fe20000410000 */
[----:B------:R-:W-:Y:S01]  /*50e0*/  SYNCS.ARRIVE.TRANS64.RED.A1T0 RZ, [UR6], RZ ;  /* 0x000000ffffff79a7 */ /* 0x000fe20008100406 */
[----:B------:R-:W-:Y:S01]  /*50f0*/  STSM.16.M88.4 [R2+0x21800], R8 ;  /* 0x0218000802007844 */ /* 0x000fe20000000200 */
[----:B------:R-:W-:Y:S01]  /*5100*/  F2FP.F16.F32.PACK_AB R44, R24, R21 ;  /* 0x00000015182c723e */ /* 0x000fe200000000ff */
[----:B------:R-:W-:Y:S01]  /*5110*/  UIADD3 UR6, UR35, -0x1, URZ ;  /* 0xffffffff23067890 */ /* 0x000fe2000fffe03f */
[----:B------:R-:W-:Y:S01]  /*5120*/  F2FP.F16.F32.PACK_AB R45, R81, R45 ;  /* 0x0000002d512d723e */ /* 0x000fe200000000ff */
[----:B------:R0:W-:Y:S01]  /*5130*/  STSM.16.M88.4 [R18], R12 ;  /* 0x0000000c12007844 */ /* 0x0001e20000000200 */
[----:B------:R-:W-:Y:S01]  /*5140*/  F2FP.F16.F32.PACK_AB R46, R28, R25 ;  /* 0x000000191c2e723e */ /* 0x000fe200000000ff */
[-C--:B------:R-:W-:Y:S01]  /*5150*/  FMUL.FTZ R96, R96, R7.reuse ;  /* 0x0000000760607220 */ /* 0x080fe20000410000 */
[----:B------:R-:W-:Y:S01]  /*5160*/  F2FP.F16.F32.PACK_AB R47, R47, R34 ;  /* 0x000000222f2f723e */ /* 0x000fe200000000ff */
[----:B------:R-:W-:Y:S01]  /*5170*/  FMUL.FTZ R97, R97, R7 ;  /* 0x0000000761617220 */ /* 0x000fe20000410000 */
[----:B------:R-:W-:Y:S01]  /*5180*/  F2FP.F16.F32.PACK_AB R24, R32, R29 ;  /* 0x0000001d2018723e */ /* 0x000fe200000000ff */
[----:B------:R-:W-:Y:S01]  /*5190*/  FMUL.FTZ R100, R100, R7 ;  /* 0x0000000764647220 */ /* 0x000fe20000410000 */
        /* <DEDUP_REMOVED lines=14> */
[----:B0-----:R-:W-:Y:S01]  /*5280*/  F2FP.F16.F32.PACK_AB R14, R64, R61 ;  /* 0x0000003d400e723e */ /* 0x001fe200000000ff */
[----:B------:R-:W-:Y:S01]  /*5290*/  FMUL.FTZ R112, R112, R7 ;  /* 0x0000000770707220 */ /* 0x000fe20000410000 */
[----:B------:R-:W-:Y:S01]  /*52a0*/  F2FP.F16.F32.PACK_AB R8, R52, R49 ;  /* 0x000000313408723e */ /* 0x000fe200000000ff */
[----:B------:R1:W-:Y:S01]  /*52b0*/  STSM.16.M88.4 [R2+0x27800], R28 ;  /* 0x0278001c02007844 */ /* 0x0003e20000000200 */
        /* <DEDUP_REMOVED lines=17> */
[----:B------:R1:W-:Y:S01]  /*53d0*/  STSM.16.M88.4 [R17+0x6000], R12 ;  /* 0x0060000c11007844 */ /* 0x0003e20000000200 */
[----:B------:R-:W-:Y:S01]  /*53e0*/  F2FP.F16.F32.PACK_AB R67, R70, R67 ;  /* 0x000000434643723e */ /* 0x000fe200000000ff */
[-C--:B------:R-:W-:Y:S01]  /*53f0*/  FMUL.FTZ R128, R128, R7.reuse ;  /* 0x0000000780807220 */ /* 0x080fe20000410000 */
[----:B------:R-:W-:Y:S01]  /*5400*/  ISETP.LT.AND P1, PT, RZ, UR35, PT ;  /* 0x00000023ff007c0c */ /* 0x000fe2000bf21270 */
[----:B------:R-:W-:Y:S01]  /*5410*/  UMOV UR35, UR6 ;  /* 0x0000000600237c82 */ /* 0x000fe20008000000 */
[-C--:B------:R-:W-:Y:S01]  /*5420*/  FMUL.FTZ R129, R129, R7.reuse ;  /* 0x0000000781817220 */ /* 0x080fe20000410000 */
[----:B------:R1:W-:Y:S01]  /*5430*/  STSM.16.M88.4 [R16+0x6000], R64 ;  /* 0x0060004010007844 */ /* 0x0003e20000000200 */
[-C--:B------:R-:W-:Y:S01]  /*5440*/  FMUL.FTZ R132, R132, R7.reuse ;  /* 0x0000000784847220 */ /* 0x080fe20000410000 */
[----:B------:R-:W-:Y:S01]  /*5450*/  FMUL.FTZ R133, R133, R7 ;  /* 0x0000000785857220 */ /* 0x000fe20000410000 */
[-C--:B------:R-:W-:Y:S01]  /*5460*/  FMUL.FTZ R90, R90, R6.reuse ;  /* 0x000000065a5a7220 */ /* 0x080fe20000410000 */
[----:B------:R-:W-:Y:S01]  /*5470*/  @!PT LDS RZ, [RZ] ;  /* 0x00000000fffff984 */ /* 0x000fe20000000800 */
[----:B------:R-:W-:Y:S01]  /*5480*/  @!PT LDS RZ, [RZ] ;  /* 0x00000000fffff984 */ /* 0x000fe20000000800 */
[----:B------:R-:W-:Y:S01]  /*5490*/  @!PT LDS RZ, [RZ] ;  /* 0x00000000fffff984 */ /* 0x000fe20000000800 */
[----:B------:R-:W-:Y:S01]  /*54a0*/  @!PT LDS RZ, [RZ] ;  /* 0x00000000fffff984 */ /* 0x000fe20000000800 */
[----:B------:R0:W-:Y:S06]  /*54b0*/  MEMBAR.ALL.CTA ;  /* 0x0000000000007992 */ /* 0x0001ec0000008000 */
[----:B0-----:R-:W0:Y:S01]  /*54c0*/  FENCE.VIEW.ASYNC.S ;  /* 0x00000000000073c6 */ /* 0x001e220000000000 */
[-C--:B------:R-:W-:Y:S01]  /*54d0*/  FMUL.FTZ R91, R91, R6.reuse ;  /* 0x000000065b5b7220 */ /* 0x080fe20000410000 */
        /* <DEDUP_REMOVED lines=21> */
[----:B------:R-:W-:Y:S01]  /*5630*/  FMUL.FTZ R135, R135, R6 ;  /* 0x0000000687877220 */ /* 0x000fe20000410000 */
[----:B------:R-:W-:-:S02]  /*5640*/  IMAD.MOV.U32 R6, RZ, RZ, R3 ;  /* 0x000000ffff067224 */ /* 0x000fc400078e0003 */
[----:B------:R-:W-:Y:S01]  /*5650*/  IMAD.MOV.U32 R7, RZ, RZ, R0 ;  /* 0x000000ffff077224 */ /* 0x000fe200078e0000 */
[----:B0-----:R-:W-:Y:S01]  /*5660*/  NOP ;  /* 0x0000000000007918 */ /* 0x001fe20000000000 */
[----:B-1----:R-:W-:Y:S05]  /*5670*/  @P1 BRA `(.L_x_25) ;  /* 0xffffffdc00d41947 */ /* 0x002fea000383ffff */
.L_x_14:
[----:B------:R-:W-:Y:S06]  /*5680*/  BAR.ARV 0x8, 0x200 ;  /* 0x0208000000007b1d */ /* 0x000fec0000002000 */
[----:B------:R-:W-:Y:S05]  /*5690*/  @!P0 BRA `(.L_x_26) ;  /* 0x0000000000048947 */ /* 0x000fea0003800000 */
[----:B------:R-:W-:Y:S01]  /*56a0*/  BPT.TRAP 0x1 ;  /* 0x000000040000795c */ /* 0x000fe20000300000 */
.L_x_26:
[----:B------:R-:W-:Y:S01]  /*56b0*/  ULEA UR8, UR44, UR40, 0x3 ;  /* 0x000000282c087291 */ /* 0x000fe2000f8e183f */
[----:B------:R-:W-:-:S05]  /*56c0*/  IMAD.U32 R6, RZ, RZ, UR45 ;  /* 0x0000002dff067e24 */ /* 0x000fca000f8e00ff */
[----:B------:R-:W-:-:S04]  /*56d0*/  SHF.L.U32 R6, R6, 0x1f, RZ ;  /* 0x0000001f06067819 */ /* 0x000fc800000006ff */
[----:B------:R1:W2:Y:S01]  /*56e0*/  SYNCS.PHASECHK.TRANS64.TRYWAIT P1, [UR8+0x2d850], R6 ;  /* 0x02d85006ff0075a7 */ /* 0x0002a20008020148 */
[----:B------:R-:W-:Y:S05]  /*56f0*/  @!P0 BRA `(.L_x_27) ;  /* 0x0000000000048947 */ /* 0x000fea0003800000 */
[----:B------:R-:W-:Y:S01]  /*5700*/  BPT.TRAP 0x1 ;  /* 0x000000040000795c */ /* 0x000fe20000300000 */
.L_x_27:
[----:B--2---:R-:W-:Y:S05]  /*5710*/  @P1 BRA `(.L_x_28) ;  /* 0x0000000000081947 */ /* 0x004fea0003800000 */
[----:B------:R-:W2:Y:S02]  /*5720*/  SYNCS.PHASECHK.TRANS64.TRYWAIT P1, [UR8+0x2d850], R6 ;  /* 0x02d85006ff0075a7 */ /* 0x000ea40008020148 */
[----:B--2---:R-:W-:Y:S05]  /*5730*/  @!P1 BRA `(.L_x_29) ;  /* 0x0000005000a49947 */ /* 0x004fea0003800000 */
.L_x_28:
[----:B------:R-:W-:Y:S01]  /*5740*/  UIADD3 UR4, UR40, 0x400, URZ ;  /* 0x0000040028047890 */ /* 0x000fe2000fffe03f */
[----:B------:R-:W-:Y:S01]  /*5750*/  WARPGROUP.ARRIVE ;  /* 0x00000000000079c5 */ /* 0x000fe20000000000 */
[----:B------:R-:W-:Y:S01]  /*5760*/  ULOP3.LUT UR37, UR37, 0x10000, URZ, 0xfc, !UPT ;  /* 0x0001000025257892 */ /* 0x000fe2000f8efc3f */
[----:B--2---:R-:W2:Y:S01]  /*5770*/  SHFL.BFLY PT, R7, R4, 0x2, 0x1f ;  /* 0x0c401f0004077f89 */ /* 0x004ea200000e0000 */
[----:B------:R-:W-:Y:S01]  /*5780*/  USHF.R.U32.HI UR4, URZ, 0x4, UR4 ;  /* 0x000000043f047899 */ /* 0x000fe20008011604 */
[----:B------:R-:W-:Y:S01]  /*5790*/  IMAD.MOV.U32 R55, RZ, RZ, RZ ;  /* 0x000000ffff377224 */ /* 0x000fe200078e00ff */
[----:B------:R-:W-:Y:S01]  /*57a0*/  UMOV UR5, 0x40000040 ;  /* 0x4000004000057882 */ /* 0x000fe20000000000 */
[----:B------:R-:W-:Y:S01]  /*57b0*/  UMOV UR7, 0x80000020 ;  /* 0x8000002000077882 */ /* 0x000fe20000000000 */
[----:B------:R-:W-:Y:S01]  /*57c0*/  ULOP3.LUT UR4, UR4, 0x3fff, URZ, 0xc0, !UPT ;  /* 0x00003fff04047892 */ /* 0x000fe2000f8ec03f */
[----:B-1----:R-:W0:Y:S01]  /*57d0*/  SHFL.BFLY PT, R6, R5, 0x2, 0x1f ;  /* 0x0c401f0005067f89 */ /* 0x002e2200000e0000 */
[----:B------:R-:W-:-:S02]  /*57e0*/  IMAD.MOV.U32 R33, RZ, RZ, -0x800000 ;  /* 0xff800000ff217424 */ /* 0x000fc400078e00ff */
[----:B------:R-:W-:Y:S01]  /*57f0*/  ULOP3.LUT UR4, UR4, 0x2000000, URZ, 0xfc, !UPT ;  /* 0x0200000004047892 */ /* 0x000fe2000f8efc3f */
[----:B------:R-:W-:-:S03]  /*5800*/  IMAD.MOV.U32 R32, RZ, RZ, -0x800000 ;  /* 0xff800000ff207424 */ /* 0x000fc600078e00ff */
[----:B------:R-:W-:-:S03]  /*5810*/  UIMAD UR9, UR44, 0x600, UR4 ;  /* 0x000006002c0978a4 */ /* 0x000fc6000f8e0204 */
[----:B------:R-:W-:-:S04]  /*5820*/  UMOV UR4, UR37 ;  /* 0x0000002500047c82 */ /* 0x000fc80008000000 */
[----:B------:R-:W-:Y:S02]  /*5830*/  UMOV UR6, UR9 ;  /* 0x0000000900067c82 */ /* 0x000fe40008000000 */
[----:B------:R-:W-:Y:S01]  /*5840*/  HGMMA.64x96x16.F32 R88, gdesc[UR4].tnspB, R88, gsb0 ;  /* 0x41600000045879f0 */ /* 0x000fe20008000858 */
[----:B------:R-:W-:Y:S01]  /*5850*/  UIADD3 UR4, UR37, 0x2, URZ ;  /* 0x0000000225047890 */ /* 0x000fe2000fffe03f */
[----:B--2---:R-:W-:Y:S01]  /*5860*/  FADD.FTZ R7, R7, R4 ;  /* 0x0000000407077221 */ /* 0x004fe20000010000 */
[----:B------:R-:W-:Y:S01]  /*5870*/  UIADD3 UR6, UR9, 0x40, URZ ;  /* 0x0000004009067890 */ /* 0x000fe2000fffe03f */
[----:B------:R-:W-:Y:S01]  /*5880*/  UMOV UR5, 0x40000040 ;  /* 0x4000004000057882 */ /* 0x000fe20000000000 */
[----:B------:R-:W-:Y:S01]  /*5890*/  UMOV UR7, 0x80000020 ;  /* 0x8000002000077882 */ /* 0x000fe20000000000 */
[----:B0-----:R-:W-:Y:S01]  /*58a0*/  FADD.FTZ R8, R6, R5 ;  /* 0x0000000506087221 */ /* 0x001fe20000010000 */
[----:B------:R-:W-:Y:S01]  /*58b0*/  IMAD.U32 R5, RZ, RZ, UR33 ;  /* 0x00000021ff057e24 */ /* 0x000fe2000f8e00ff */
[----:B------:R-:W0:Y:S04]  /*58c0*/  SHFL.BFLY PT, R6, R7, 0x1, 0x1f ;  /* 0x0c201f0007067f89 */ /* 0x000e2800000e0000 */
[----:B------:R-:W1:Y:S01]  /*58d0*/  SHFL.BFLY PT, R9, R8, 0x1, 0x1f ;  /* 0x0c201f0008097f89 */ /* 0x000e6200000e0000 */
[----:B0-----:R-:W-:Y:S01]  /*58e0*/  FADD.FTZ R10, R7, R6 ;  /* 0x00000006070a7221 */ /* 0x001fe20000010000 */
[----:B------:R-:W-:-:S02]  /*58f0*/  IMAD.U32 R7, RZ, RZ, UR33 ;  /* 0x00000021ff077e24 */ /* 0x000fc4000f8e00ff */
[----:B-1----:R-:W-:Y:S02]  /*5900*/  FADD.FTZ R11, R8, R9 ;  /* 0x00000009080b7221 */ /* 0x002fe40000010000 */
[----:B------:R-:W-:Y:S01]  /*5910*/  FSETP.NE.FTZ.AND P1, PT, R10, RZ, PT ;  /* 0x000000ff0a00720b */ /* 0x000fe20003f35000 */
[----:B------:R-:W-:Y:S02]  /*5920*/  IMAD.MOV.U32 R9, RZ, RZ, RZ ;  /* 0x000000ffff097224 */ /* 0x000fe400078e00ff */
[----:B------:R-:W-:-:S10]  /*5930*/  FSETP.NE.FTZ.AND P2, PT, R11, RZ, PT ;  /* 0x000000ff0b00720b */ /* 0x000fd40003f55000 */
[----:B------:R-:W0:Y:S01]  /*5940*/  @P1 MUFU.LG2 R4, R10 ;  /* 0x0000000a00041308 */ /* 0x000e220000000c00 */
[----:B------:R-:W-:Y:S02]  /*5950*/  @P1 FMUL.FTZ R5, R5, 0.69314718246459960938 ;  /* 0x3f31721805051820 */ /* 0x000fe40000410000 */
[----:B------:R-:W-:-:S05]  /*5960*/  @P2 FMUL.FTZ R7, R7, 0.69314718246459960938 ;  /* 0x3f31721807072820 */ /* 0x000fca0000410000 */
[----:B------:R-:W1:Y:S08]  /*5970*/  @P2 MUFU.LG2 R6, R11 ;  /* 0x0000000b00062308 */ /* 0x000e700000000c00 */
[----:B------:R2:W3:Y:S01]  /*5980*/  @P1 MUFU.RCP R55, R10 ;  /* 0x0000000a00371308 */ /* 0x0004e20000001000 */
[----:B0-----:R-:W-:-:S04]  /*5990*/  @P1 FMUL.FTZ R4, R4, 0.69314718246459960938 ;  /* 0x3f31721804041820 */ /* 0x001fc80000410000 */
[----:B------:R-:W-:-:S03]  /*59a0*/  @P1 FFMA.FTZ R33, R5, R0, R4 ;  /* 0x0000000005211223 */ /* 0x000fc60000010004 */
[----:B------:R2:W0:Y:S01]  /*59b0*/  @P2 MUFU.RCP R9, R11 ;  /* 0x0000000b00092308 */ /* 0x0004220000001000 */
[----:B-1----:R-:W-:-:S04]  /*59c0*/  @P2 FMUL.FTZ R6, R6, 0.69314718246459960938 ;  /* 0x3f31721806062820 */ /* 0x002fc80000410000 */
[----:B------:R-:W-:Y:S01]  /*59d0*/  @P2 FFMA.FTZ R32, R7, R3, R6 ;  /* 0x0000000307202223 */ /* 0x000fe20000010006 */
        /* <DEDUP_REMOVED lines=46> */
[----:B0-23--:R-:W-:Y:S05]  /*5cc0*/  @!P0 BRA `(.L_x_30) ;  /* 0x0000000000048947 */ /* 0x00dfea0003800000 */
[----:B------:R-:W-:Y:S01]  /*5cd0*/  BPT.TRAP 0x1 ;  /* 0x000000040000795c */ /* 0x000fe20000300000 */
.L_x_30:
[----:B------:R-:W0:Y:S01]  /*5ce0*/  S2UR UR6, SR_SWINHI ;  /* 0x00000000000679c3 */ /* 0x000e220000002f00 */
[----:B------:R-:W-:Y:S01]  /*5cf0*/  LEA R11, R138, R22, 0x5 ;  /* 0x000000168a0b7211 */ /* 0x000fe200078e28ff */
[----:B------:R-:W-:Y:S01]  /*5d00*/  FMUL.FTZ R6, R93, R55 ;  /* 0x000000375d067220 */ /* 0x000fe20000410000 */
[----:B------:R-:W-:Y:S01]  /*5d10*/  IMAD R61, RZ, RZ, -UR43 ;  /* 0x8000002bff3d7e24 */ /* 0x000fe2000f8e02ff */
[----:B------:R-:W-:Y:S01]  /*5d20*/  ULDC UR7, c[0x0][0xc44] ;  /* 0x0003110000077ab9 */ /* 0x000fe20000000800 */
[----:B------:R-:W-:Y:S01]  /*5d30*/  UIADD3 UR8, UR8, 0x2d860, URZ ;  /* 0x0002d86008087890 */ /* 0x000fe2000fffe03f */
[-C--:B------:R-:W-:Y:S01]  /*5d40*/  FMUL.FTZ R62, R95, R9.reuse ;  /* 0x000000095f3e7220 */ /* 0x080fe20000410000 */
[----:B------:R-:W-:Y:S01]  /*5d50*/  ULDC.64 UR10, c[0x0][0xb90] ;  /* 0x0002e400000a7ab9 */ /* 0x000fe20000000a00 */
[----:B------:R-:W1:Y:S01]  /*5d60*/  LDC R60, c[0x0][0xbe8] ;  /* 0x0002fa00ff3c7b82 */ /* 0x000e620000000800 */
[----:B------:R-:W-:Y:S01]  /*5d70*/  UPRMT UR8, UR41, 0x654, UR8 ;  /* 0x0000065429087896 */ /* 0x000fe20008000008 */
[-C--:B------:R-:W-:Y:S01]  /*5d80*/  FMUL.FTZ R82, R91, R9.reuse ;  /* 0x000000095b527220 */ /* 0x080fe20000410000 */
[-C--:B------:R-:W-:Y:S01]  /*5d90*/  FMUL.FTZ R87, R90, R9.reuse ;  /* 0x000000095a577220 */ /* 0x080fe20000410000 */
[-C--:B------:R-:W-:Y:S01]  /*5da0*/  FMUL.FTZ R85, R94, R9.reuse ;  /* 0x000000095e557220 */ /* 0x080fe20000410000 */
[-C--:B------:R-:W-:Y:S01]  /*5db0*/  FMUL.FTZ R78, R99, R9.reuse ;  /* 0x00000009634e7220 */ /* 0x080fe20000410000 */
[-C--:B------:R-:W-:Y:S01]  /*5dc0*/  FMUL.FTZ R83, R98, R9.reuse ;  /* 0x0000000962537220 */ /* 0x080fe20000410000 */
[-C--:B------:R-:W-:Y:S01]  /*5dd0*/  FMUL.FTZ R80, R103, R9.reuse ;  /* 0x0000000967507220 */ /* 0x080fe20000410000 */
[----:B------:R-:W2:Y:S01]  /*5de0*/  LDC R26, c[0x0][0xc38] ;  /* 0x00030e00ff1a7b82 */ /* 0x000ea20000000800 */
[-C--:B------:R-:W-:Y:S01]  /*5df0*/  FMUL.FTZ R81, R102, R9.reuse ;  /* 0x0000000966517220 */ /* 0x080fe20000410000 */
[-C--:B------:R-:W-:Y:S01]  /*5e00*/  FMUL.FTZ R70, R107, R9.reuse ;  /* 0x000000096b467220 */ /* 0x080fe20000410000 */
[-C--:B------:R-:W-:Y:S01]  /*5e10*/  FMUL.FTZ R79, R106, R9.reuse ;  /* 0x000000096a4f7220 */ /* 0x080fe20000410000 */
[-C--:B------:R-:W-:Y:S01]  /*5e20*/  FMUL.FTZ R71, R111, R9.reuse ;  /* 0x000000096f477220 */ /* 0x080fe20000410000 */
[-C--:B------:R-:W-:Y:S01]  /*5e30*/  FMUL.FTZ R76, R110, R9.reuse ;  /* 0x000000096e4c7220 */ /* 0x080fe20000410000 */
[-C--:B------:R-:W-:Y:S01]  /*5e40*/  FMUL.FTZ R68, R115, R9.reuse ;  /* 0x0000000973447220 */ /* 0x080fe20000410000 */
[-C--:B------:R-:W-:Y:S01]  /*5e50*/  FMUL.FTZ R77, R114, R9.reuse ;  /* 0x00000009724d7220 */ /* 0x080fe20000410000 */
[----:B------:R-:W-:Y:S01]  /*5e60*/  UMOV UR4, UR40 ;  /* 0x0000002800047c82 */ /* 0x000fe20008000000 */
[----:B0-----:R-:W-:Y:S01]  /*5e70*/  UMOV UR5, UR6 ;  /* 0x0000000600057c82 */ /* 0x001fe20008000000 */
[----:B------:R-:W-:Y:S01]  /*5e80*/  FMUL.FTZ R69, R119, R9 ;  /* 0x0000000977457220 */ /* 0x000fe20000410000 */
[----:B------:R-:W-:Y:S01]  /*5e90*/  IMAD.U32 R38, RZ, RZ, UR4 ;  /* 0x00000004ff267e24 */ /* 0x000fe2000f8e00ff */
[----:B------:R-:W-:Y:S01]  /*5ea0*/  UIADD3 UR4, -UR38, URZ, URZ ;  /* 0x0000003f26047290 */ /* 0x000fe2000fffe13f */
[----:B------:R-:W-:-:S02]  /*5eb0*/  IMAD.U32 R39, RZ, RZ, UR5 ;  /* 0x00000005ff277e24 */ /* 0x000fc4000f8e00ff */
[-C--:B------:R-:W-:Y:S01]  /*5ec0*/  FMUL.FTZ R74, R118, R9.reuse ;  /* 0x00000009764a7220 */ /* 0x080fe20000410000 */
[----:B------:R-:W-:Y:S01]  /*5ed0*/  FMUL.FTZ R66, R123, R9 ;  /* 0x000000097b427220 */ /* 0x000fe20000410000 */
[----:B------:R-:W-:Y:S01]  /*5ee0*/  UIMAD UR7, UR7, UR4, UR43 ;  /* 0x00000004070772a4 */ /* 0x000fe2000f8e022b */
[----:B------:R-:W-:-:S04]  /*5ef0*/  IMAD.WIDE R4, R144, 0x2, R38 ;  /* 0x0000000290047825 */ /* 0x000fc800078e0226 */
[-C--:B------:R-:W-:Y:S01]  /*5f00*/  FMUL.FTZ R75, R122, R9.reuse ;  /* 0x000000097a4b7220 */ /* 0x080fe20000410000 */
[----:B------:R-:W-:Y:S01]  /*5f10*/  FMUL.FTZ R67, R127, R9 ;  /* 0x000000097f437220 */ /* 0x000fe20000410000 */
[----:B------:R-:W-:Y:S01]  /*5f20*/  USHF.R.S32.HI UR12, URZ, 0x1f, UR7 ;  /* 0x0000001f3f0c7899 */ /* 0x000fe20008011407 */
[----:B------:R-:W-:Y:S01]  /*5f30*/  IMAD.WIDE R38, R11, 0x2, R38 ;  /* 0x000000020b267825 */ /* 0x000fe200078e0226 */
[----:B------:R-:W-:-:S03]  /*5f40*/  IADD3 R31, P1, R4, 0x6000, RZ ;  /* 0x00006000041f7810 */ /* 0x000fc60007f3e0ff */
[----:B------:R-:W-:Y:S01]  /*5f50*/  FMUL.FTZ R72, R126, R9 ;  /* 0x000000097e487220 */ /* 0x000fe20000410000 */
[----:B------:R-:W-:Y:S01]  /*5f60*/  IADD3 R27, P3, R4, 0x3000, RZ ;  /* 0x00003000041b7810 */ /* 0x000fe20007f7e0ff */
[----:B--2---:R-:W-:Y:S01]  /*5f70*/  IMAD R61, R26, R61, UR36 ;  /* 0x000000241a3d7e24 */ /* 0x004fe2000f8e023d */
[----:B------:R-:W-:Y:S01]  /*5f80*/  IADD3 R25, P0, R4, 0x6020, RZ ;  /* 0x0000602004197810 */ /* 0x000fe20007f1e0ff */
[----:B------:R-:W-:Y:S01]  /*5f90*/  IMAD.X R11, RZ, RZ, R5, P1 ;  /* 0x000000ffff0b7224 */ /* 0x000fe200008e0605 */
[----:B-1----:R-:W-:Y:S01]  /*5fa0*/  ISETP.NE.AND P1, PT, R60, 0x1, PT ;  /* 0x000000013c00780c */ /* 0x002fe20003f25270 */
[----:B------:R-:W-:Y:S01]  /*5fb0*/  UIMAD UR6, UR12, UR10, URZ ;  /* 0x0000000a0c0672a4 */ /* 0x000fe2000f8e023f */
[----:B------:R-:W-:Y:S01]  /*5fc0*/  LOP3.LUT R14, R27, 0x180, RZ, 0xc0, !PT ;  /* 0x000001801b0e7812 */ /* 0x000fe200078ec0ff */
[----:B------:R-:W-:Y:S01]  /*5fd0*/  IMAD R95, R61, 0xc0, R143 ;  /* 0x000000c03d5f7824 */ /* 0x000fe200078e028f */
[----:B------:R-:W-:Y:S01]  /*5fe0*/  LOP3.LUT R24, R25, 0x180, RZ, 0xc0, !PT ;  /* 0x0000018019187812 */ /* 0x000fe200078ec0ff */
[-C--:B------:R-:W-:Y:S01]  /*5ff0*/  FMUL.FTZ R64, R131, R9.reuse ;  /* 0x0000000983407220 */ /* 0x080fe20000410000 */
[----:B------:R-:W-:Y:S01]  /*6000*/  SHF.R.U64 R14, R14, 0x3, RZ ;  /* 0x000000030e0e7819 */ /* 0x000fe200000012ff */
[-C--:B------:R-:W-:Y:S01]  /*6010*/  FMUL.FTZ R73, R130, R9.reuse ;  /* 0x0000000982497220 */ /* 0x080fe20000410000 */
[-C--:B------:R-:W-:Y:S01]  /*6020*/  FMUL.FTZ R65, R135, R9.reuse ;  /* 0x0000000987417220 */ /* 0x080fe20000410000 */
[----:B------:R-:W-:Y:S01]  /*6030*/  FMUL.FTZ R134, R134, R9 ;  /* 0x0000000986867220 */ /* 0x000fe20000410000 */
[----:B------:R-:W-:Y:S01]  /*6040*/  LOP3.LUT R14, R14, R27, RZ, 0x3c, !PT ;  /* 0x0000001b0e0e7212 */ /* 0x000fe200078e3cff */
[----:B------:R-:W-:Y:S01]  /*6050*/  UIMAD.WIDE.U32 UR4, UR7, UR10, URZ ;  /* 0x0000000a070472a5 */ /* 0x000fe2000f8e003f */
[----:B------:R-:W0:Y:S01]  /*6060*/  LDC.64 R26, c[0x0][0xb98] ;  /* 0x0002e600ff1a7b82 */ /* 0x000e220000000a00 */
[----:B------:R-:W-:Y:S01]  /*6070*/  SHF.R.U64 R24, R24, 0x3, RZ ;  /* 0x0000000318187819 */ /* 0x000fe200000012ff */
[----:B------:R-:W-:Y:S01]  /*6080*/  UIMAD UR6, UR7, UR11, UR6 ;  /* 0x0000000b070672a4 */ /* 0x000fe2000f8e0206 */
[----:B------:R-:W-:Y:S01]  /*6090*/  LOP3.LUT R9, R4, 0x180, RZ, 0xc0, !PT ;  /* 0x0000018004097812 */ /* 0x000fe200078ec0ff */
[----:B------:R-:W-:Y:S01]  /*60a0*/  FMUL.FTZ R7, R89, R55 ;  /* 0x0000003759077220 */ /* 0x000fe20000410000 */
[----:B------:R-:W-:Y:S01]  /*60b0*/  LOP3.LUT R24, R24, R25, RZ, 0x3c, !PT ;  /* 0x0000001918187212 */ /* 0x000fe200078e3cff */
[-C--:B------:R-:W-:Y:S01]  /*60c0*/  FMUL.FTZ R63, R92, R55.reuse ;  /* 0x000000375c3f7220 */ /* 0x080fe20000410000 */
[----:B------:R-:W-:Y:S01]  /*60d0*/  SHF.R.U64 R9, R9, 0x3, RZ ;  /* 0x0000000309097819 */ /* 0x000fe200000012ff */
[----:B------:R-:W1:Y:S01]  /*60e0*/  @P1 LDC R84, c[0x0][0xbec] ;  /* 0x0002fb00ff541b82 */ /* 0x000e620000000800 */
[----:B------:R-:W-:Y:S01]  /*60f0*/  IMAD.X R25, RZ, RZ, R5, P0 ;  /* 0x000000ffff197224 */ /* 0x000fe200000e0605 */
[----:B------:R-:W-:Y:S01]  /*6100*/  UIADD3 UR6, UR5, UR6, URZ ;  /* 0x0000000605067290 */ /* 0x000fe2000fffe03f */
[----:B------:R-:W-:Y:S01]  /*6110*/  IMAD.MOV.U32 R89, RZ, RZ, R95 ;  /* 0x000000ffff597224 */ /* 0x000fe200078e005f */
[----:B------:R-:W-:Y:S01]  /*6120*/  IADD3 R37, P0, R38, 0x1800, RZ ;  /* 0x0000180026257810 */ /* 0x000fe20007f1e0ff */
[----:B------:R-:W-:Y:S01]  /*6130*/  FMUL.FTZ R28, R88, R55 ;  /* 0x00000037581c7220 */ /* 0x000fe20000410000 */
[C---:B------:R-:W-:Y:S01]  /*6140*/  IADD3 R29, P2, R4.reuse, 0x3020, RZ ;  /* 0x00003020041d7810 */ /* 0x040fe20007f5e0ff */
[----:B------:R-:W-:Y:S01]  /*6150*/  USHF.R.S32.HI UR10, URZ, 0x1f, UR38 ;  /* 0x0000001f3f0a7899 */ /* 0x000fe20008011426 */
[----:B------:R-:W2:Y:S01]  /*6160*/  @P1 LDC R93, c[0x0][0xbf0] ;  /* 0x0002fc00ff5d1b82 */ /* 0x000ea20000000800 */
[----:B------:R-:W-:Y:S01]  /*6170*/  IADD3 R21, P4, R4, 0x20, RZ ;  /* 0x0000002004157810 */ /* 0x000fe20007f9e0ff */
[----:B------:R-:W-:Y:S01]  /*6180*/  IMAD.U32 R41, RZ, RZ, UR5 ;  /* 0x00000005ff297e24 */ /* 0x000fe2000f8e00ff */
[----:B------:R-:W-:Y:S01]  /*6190*/  LOP3.LUT R4, R9, R4, RZ, 0x3c, !PT ;  /* 0x0000000409047212 */ /* 0x000fe200078e3cff */
[----:B------:R-:W-:Y:S01]  /*61a0*/  IMAD.U32 R40, RZ, RZ, UR4 ;  /* 0x00000004ff287e24 */ /* 0x000fe2000f8e00ff */
[----:B------:R-:W-:Y:S01]  /*61b0*/  LOP3.LUT R36, R37, 0x180, RZ, 0xc0, !PT ;  /* 0x0000018025247812 */ /* 0x000fe200078ec0ff */
[----:B------:R-:W-:Y:S01]  /*61c0*/  IMAD.U32 R41, RZ, RZ, UR6 ;  /* 0x00000006ff297e24 */ /* 0x000fe2000f8e00ff */
[----:B------:R-:W-:Y:S01]  /*61d0*/  IADD3 R91, P5, R38, 0x7800, RZ ;  /* 0x00007800265b7810 */ /* 0x000fe20007fbe0ff */
[----:B------:R-:W-:Y:S01]  /*61e0*/  SYNCS.ARRIVE.TRANS64.RED.A1T0 RZ, [UR8], RZ ;  /* 0x000000ffffff79a7 */ /* 0x000fe20008100408 */
[----:B------:R-:W-:Y:S01]  /*61f0*/  F2FP.F16.F32.PACK_AB R6, R6, R63 ;  /* 0x0000003f0606723e */ /* 0x000fe200000000ff */
[----:B0-----:R-:W-:Y:S01]  /*6200*/  IMAD.WIDE.U32 R40, R26, UR38, R40 ;  /* 0x000000261a287c25 */ /* 0x001fe2000f8e0028 */
[----:B------:R-:W-:Y:S01]  /*6210*/  LOP3.LUT R10, R31, 0x180, RZ, 0xc0, !PT ;  /* 0x000001801f0a7812 */ /* 0x000fe200078ec0ff */
[----:B------:R-:W-:Y:S01]  /*6220*/  ULDC.64 UR4, c[0x0][0xb88] ;  /* 0x0002e20000047ab9 */ /* 0x000fe20000000a00 */
[----:B------:R-:W-:Y:S01]  /*6230*/  MOV R86, R4 ;  /* 0x0000000400567202 */ /* 0x000fe20000000f00 */
[--C-:B------:R-:W-:Y:S01]  /*6240*/  IMAD.X R15, RZ, RZ, R5.reuse, P3 ;  /* 0x000000ffff0f7224 */ /* 0x100fe200018e0605 */
[----:B------:R-:W-:Y:S01]  /*6250*/  F2FP.F16.F32.PACK_AB R4, R7, R28 ;  /* 0x0000001c0704723e */ /* 0x000fe200000000ff */
[----:B-1----:R-:W-:Y:S01]  /*6260*/  @P1 IMAD.HI.U32 R84, R95, R84, RZ ;  /* 0x000000545f541227 */ /* 0x002fe200078e00ff */
[----:B------:R-:W-:Y:S01]  /*6270*/  SHF.R.U64 R36, R36, 0x3, RZ ;  /* 0x0000000324247819 */ /* 0x000fe200000012ff */
[----:B------:R-:W-:Y:S01]  /*6280*/  ULDC UR6, c[0x0][0xa88] ;  /* 0x0002a20000067ab9 */ /* 0x000fe20000000800 */
[----:B------:R-:W-:Y:S01]  /*6290*/  F2FP.F16.F32.PACK_AB R7, R62, R85 ;  /* 0x000000553e07723e */ /* 0x000fe200000000ff */
[----:B------:R-:W-:Y:S01]  /*62a0*/  IMAD R62, R26, UR10, RZ ;  /* 0x0000000a1a3e7c24 */ /* 0x000fe2000f8e02ff */
[----:B------:R-:W-:Y:S01]  /*62b0*/  SHF.R.U64 R10, R10, 0x3, RZ ;  /* 0x000000030a0a7819 */ /* 0x000fe200000012ff */
[--C-:B------:R-:W-:Y:S01]  /*62c0*/  IMAD.X R13, RZ, RZ, R5.reuse, P2 ;  /* 0x000000ffff0d7224 */ /* 0x100fe200010e0605 */
[----:B------:R-:W-:Y:S01]  /*62d0*/  LOP3.LUT R8, R29, 0x180, RZ, 0xc0, !PT ;  /* 0x000001801d087812 */ /* 0x000fe200078ec0ff */
[----:B------:R-:W-:Y:S01]  /*62e0*/  IMAD R27, R27, UR38, R62 ;  /* 0x000000261b1b7c24 */ /* 0x000fe2000f8e023e */
[----:B--2---:R-:W-:Y:S01]  /*62f0*/  @P1 SHF.R.U32.HI R89, RZ, R93, R84 ;  /* 0x0000005dff591219 */ /* 0x004fe20000011654 */
[----:B------:R-:W-:Y:S01]  /*6300*/  IMAD.X R9, RZ, RZ, R5, P4 ;  /* 0x000000ffff097224 */ /* 0x000fe200020e0605 */
[----:B------:R-:W-:Y:S01]  /*6310*/  LOP3.LUT R84, R91, 0x180, RZ, 0xc0, !PT ;  /* 0x000001805b547812 */ /* 0x000fe200078ec0ff */
[----:B------:R-:W-:Y:S01]  /*6320*/  IMAD R62, R60, UR6, RZ ;  /* 0x000000063c3e7c24 */ /* 0x000fe2000f8e02ff */
[----:B------:R-:W-:Y:S01]  /*6330*/  LOP3.LUT R36, R36, R37, RZ, 0x3c, !PT ;  /* 0x0000002524247212 */ /* 0x000fe200078e3cff */
[----:B------:R-:W-:Y:S01]  /*6340*/  IMAD.MOV R63, RZ, RZ, -R89 ;  /* 0x000000ffff3f7224 */ /* 0x000fe200078e0a59 */
[----:B------:R-:W-:Y:S01]  /*6350*/  SHF.R.U64 R28, R84, 0x3, RZ ;  /* 0x00000003541c7819 */ /* 0x000fe200000012ff */
[----:B------:R-:W-:Y:S01]  /*6360*/  IMAD.X R37, RZ, RZ, R39, P0 ;  /* 0x000000ffff257224 */ /* 0x000fe200000e0627 */
[----:B------:R-:W-:Y:S01]  /*6370*/  LOP3.LUT R10, R10, R31, RZ, 0x3c, !PT ;  /* 0x0000001f0a0a7212 */ /* 0x000fe200078e3cff */
[----:B------:R-:W-:Y:S01]  /*6380*/  IMAD R63, R60, R63, R95 ;  /* 0x0000003f3c3f7224 */ /* 0x000fe200078e025f */
[----:B------:R-:W-:Y:S01]  /*6390*/  MOV R84, R24 ;  /* 0x0000001800547202 */ /* 0x000fe20000000f00 */
[-C--:B------:R-:W-:Y:S01]  /*63a0*/  FMUL.FTZ R0, R97, R55.reuse ;  /* 0x0000003761007220 */ /* 0x080fe20000410000 */
[----:B------:R-:W-:Y:S01]  /*63b0*/  IADD3 R31, P3, R38, 0x4800, RZ ;  /* 0x00004800261f7810 */ /* 0x000fe20007f7e0ff */
[-C--:B------:R-:W-:Y:S01]  /*63c0*/  FMUL.FTZ R51, R96, R55.reuse ;  /* 0x0000003760337220 */ /* 0x080fe20000410000 */
[----:B------:R-:W-:Y:S01]  /*63d0*/  SHF.R.S32.HI R25, RZ, 0x1f, R89 ;  /* 0x0000001fff197819 */ /* 0x000fe20000011459 */
[-C--:B------:R-:W-:Y:S01]  /*63e0*/  FMUL.FTZ R48, R101, R55.reuse ;  /* 0x0000003765307220 */ /* 0x080fe20000410000 */
[----:B------:R-:W-:Y:S01]  /*63f0*/  IADD3 R24, P0, R89, R40, RZ ;  /* 0x0000002859187210 */ /* 0x000fe20007f1e0ff */
[-C--:B------:R-:W-:Y:S01]  /*6400*/  FMUL.FTZ R53, R100, R55.reuse ;  /* 0x0000003764357220 */ /* 0x080fe20000410000 */
[----:B------:R-:W-:Y:S01]  /*6410*/  SHF.R.S32.HI R26, RZ, 0x1f, R63 ;  /* 0x0000001fff1a7819 */ /* 0x000fe2000001143f */
[-C--:B------:R-:W-:Y:S01]  /*6420*/  FMUL.FTZ R49, R105, R55.reuse ;  /* 0x0000003769317220 */ /* 0x080fe20000410000 */
[----:B------:R-:W-:Y:S01]  /*6430*/  SHF.R.U64 R8, R8, 0x3, RZ ;  /* 0x0000000308087819 */ /* 0x000fe200000012ff */
[----:B------:R-:W-:Y:S01]  /*6440*/  FMUL.FTZ R50, R104, R55 ;  /* 0x0000003768327220 */ /* 0x000fe20000410000 */
[----:B------:R-:W-:Y:S01]  /*6450*/  IADD3 R35, P2, R38, 0x3000, RZ ;  /* 0x0000300026237810 */ /* 0x000fe20007f5e0ff */
[----:B------:R-:W-:Y:S01]  /*6460*/  IMAD R26, R26, UR4, RZ ;  /* 0x000000041a1a7c24 */ /* 0x000fe2000f8e02ff */
[----:B------:R-:W-:Y:S01]  /*6470*/  F2FP.F16.F32.PACK_AB R5, R82, R87 ;  /* 0x000000575205723e */ /* 0x000fe200000000ff */
[----:B------:R-:W-:Y:S01]  /*6480*/  BAR.SYNC.DEFER_BLOCKING 0x1, 0x180 ;  /* 0x0046000000007b1d */ /* 0x000fe20000010000 */
[----:B------:R-:W-:Y:S01]  /*6490*/  LOP3.LUT R30, R31, 0x180, RZ, 0xc0, !PT ;  /* 0x000001801f1e7812 */ /* 0x000fe200078ec0ff */
[----:B------:R-:W-:Y:S01]  /*64a0*/  FMUL.FTZ R46, R109, R55 ;  /* 0x000000376d2e7220 */ /* 0x000fe20000410000 */
[----:B------:R-:W-:Y:S01]  /*64b0*/  IADD3.X R25, R25, R41, R27, P0, !PT ;  /* 0x0000002919197210 */ /* 0x000fe200007fe41b */
[----:B------:R-:W-:Y:S01]  /*64c0*/  FMUL.FTZ R59, R108, R55 ;  /* 0x000000376c3b7220 */ /* 0x000fe20000410000 */
[----:B------:R-:W-:Y:S01]  /*64d0*/  LOP3.LUT R12, R8, R29, RZ, 0x3c, !PT ;  /* 0x0000001d080c7212 */ /* 0x000fe200078e3cff */
[----:B------:R-:W-:Y:S01]  /*64e0*/  FMUL.FTZ R47, R113, R55 ;  /* 0x00000037712f7220 */ /* 0x000fe20000410000 */
[----:B------:R-:W-:Y:S01]  /*64f0*/  LOP3.LUT R8, R21, 0x180, RZ, 0xc0, !PT ;  /* 0x0000018015087812 */ /* 0x000fe200078ec0ff */
[----:B------:R-:W-:Y:S01]  /*6500*/  IMAD.WIDE.U32 R24, R63, UR4, R24 ;  /* 0x000000043f187c25 */ /* 0x000fe2000f8e0018 */
[----:B------:R-:W-:-:S03]  /*6510*/  LOP3.LUT R34, R35, 0x180, RZ, 0xc0, !PT ;  /* 0x0000018023227812 */ /* 0x000fc600078ec0ff */
[-C--:B------:R-:W-:Y:S01]  /*6520*/  FMUL.FTZ R58, R112, R55.reuse ;  /* 0x00000037703a7220 */ /* 0x080fe20000410000 */
[----:B------:R-:W-:Y:S01]  /*6530*/  SHF.R.U64 R30, R30, 0x3, RZ ;  /* 0x000000031e1e7819 */ /* 0x000fe200000012ff */
[----:B------:R-:W-:Y:S01]  /*6540*/  FMUL.FTZ R44, R117, R55 ;  /* 0x00000037752c7220 */ /* 0x000fe20000410000 */
[----:B------:R-:W-:Y:S01]  /*6550*/  MOV R85, R10 ;  /* 0x0000000a00557202 */ /* 0x000fe20000000f00 */
[----:B------:R-:W-:Y:S01]  /*6560*/  IMAD R11, R61, 0xc0, R142 ;  /* 0x000000c03d0b7824 */ /* 0x000fe200078e028e */
[----:B------:R-:W-:Y:S01]  /*6570*/  SHF.R.U64 R8, R8, 0x3, RZ ;  /* 0x0000000308087819 */ /* 0x000fe200000012ff */
[-C--:B------:R-:W-:Y:S01]  /*6580*/  FMUL.FTZ R57, R116, R55.reuse ;  /* 0x0000003774397220 */ /* 0x080fe20000410000 */
[----:B------:R-:W-:Y:S01]  /*6590*/  SHF.R.U64 R34, R34, 0x3, RZ ;  /* 0x0000000322227819 */ /* 0x000fe200000012ff */
[----:B------:R-:W-:Y:S01]  /*65a0*/  FMUL.FTZ R3, R125, R55 ;  /* 0x000000377d037220 */ /* 0x000fe20000410000 */
[----:B------:R-:W-:Y:S01]  /*65b0*/  LOP3.LUT R30, R30, R31, RZ, 0x3c, !PT ;  /* 0x0000001f1e1e7212 */ /* 0x000fe200078e3cff */
[--C-:B------:R-:W-:Y:S01]  /*65c0*/  IMAD.X R31, RZ, RZ, R39.reuse, P3 ;  /* 0x000000ffff1f7224 */ /* 0x100fe200018e0627 */
[----:B------:R-:W-:Y:S01]  /*65d0*/  LOP3.LUT P0, RZ, R140, 0x3, RZ, 0xc0, !PT ;  /* 0x000000038cff7812 */ /* 0x000fe2000780c0ff */
[----:B------:R-:W-:Y:S01]  /*65e0*/  FMUL.FTZ R54, R124, R55 ;  /* 0x000000377c367220 */ /* 0x000fe20000410000 */
[----:B------:R-:W-:Y:S01]  /*65f0*/  LOP3.LUT R8, R8, R21, RZ, 0x3c, !PT ;  /* 0x0000001508087212 */ /* 0x000fe200078e3cff */
[----:B------:R0:W-:Y:S01]  /*6600*/  STSM.16.M88.4 [R86], R4 ;  /* 0x0000000456007844 */ /* 0x0001e20000000200 */
[----:B------:R-:W-:Y:S01]  /*6610*/  LOP3.LUT R34, R34, R35, RZ, 0x3c, !PT ;  /* 0x0000002322227212 */ /* 0x000fe200078e3cff */
[----:B------:R-:W-:Y:S01]  /*6620*/  IMAD.X R35, RZ, RZ, R39, P2 ;  /* 0x000000ffff237224 */ /* 0x000fe200010e0627 */
[----:B------:R-:W-:Y:S01]  /*6630*/  ISETP.GE.OR P2, PT, R11, R62, P0 ;  /* 0x0000003e0b00720c */ /* 0x000fe20000746670 */
[----:B------:R-:W-:Y:S01]  /*6640*/  FMUL.FTZ R45, R121, R55 ;  /* 0x00000037792d7220 */ /* 0x000fe20000410000 */
[----:B------:R-:W-:Y:S01]  /*6650*/  MOV R87, R14 ;  /* 0x0000000e00577202 */ /* 0x000fe20000000f00 */
[----:B------:R-:W-:Y:S01]  /*6660*/  FMUL.FTZ R56, R120, R55 ;  /* 0x0000003778387220 */ /* 0x000fe20000410000 */
[----:B------:R-:W-:Y:S01]  /*6670*/  F2FP.F16.F32.PACK_AB R10, R46, R59 ;  /* 0x0000003b2e0a723e */ /* 0x000fe200000000ff */
[----:B------:R-:W-:Y:S01]  /*6680*/  FMUL.FTZ R43, R129, R55 ;  /* 0x00000037812b7220 */ /* 0x000fe20000410000 */
[----:B------:R-:W-:Y:S01]  /*6690*/  F2FP.F16.F32.PACK_AB R14, R44, R57 ;  /* 0x000000392c0e723e */ /* 0x000fe200000000ff */
[-C--:B------:R-:W-:Y:S01]  /*66a0*/  FMUL.FTZ R52, R128, R55.reuse ;  /* 0x0000003780347220 */ /* 0x080fe20000410000 */
[----:B------:R-:W-:Y:S01]  /*66b0*/  F2FP.F16.F32.PACK_AB R15, R69, R74 ;  /* 0x0000004a450f723e */ /* 0x000fe200000000ff */
[-C--:B------:R-:W-:Y:S01]  /*66c0*/  FMUL.FTZ R42, R133, R55.reuse ;  /* 0x00000037852a7220 */ /* 0x080fe20000410000 */
[----:B------:R-:W-:Y:S01]  /*66d0*/  FMUL.FTZ R55, R132, R55 ;  /* 0x0000003784377220 */ /* 0x000fe20000410000 */
[----:B------:R-:W-:Y:S01]  /*66e0*/  F2FP.F16.F32.PACK_AB R41, R64, R73 ;  /* 0x000000494029723e */ /* 0x000fe200000000ff */
[----:B------:R-:W-:Y:S01]  /*66f0*/  ULDC.64 UR8, c[0x0][0xae8] ;  /* 0x0002ba0000087ab9 */ /* 0x000fe20000000a00 */
[----:B0-----:R-:W-:Y:S01]  /*6700*/  IMAD R7, R63, UR5, R26 ;  /* 0x000000053f077c24 */ /* 0x001fe2000f8e021a */
[----:B------:R-:W-:Y:S01]  /*6710*/  ULDC.64 UR4, c[0x0][0xb50] ;  /* 0x0002d40000047ab9 */ /* 0x000fe20000000a00 */
[----:B------:R-:W-:Y:S01]  /*6720*/  VIADD R5, R11, 0x8 ;  /* 0x000000080b057836 */ /* 0x000fe20000000000 */
[C---:B------:R-:W-:Y:S01]  /*6730*/  LEA R26, P3, R24.reuse, UR4, 0x2 ;  /* 0x00000004181a7c11 */ /* 0x040fe2000f8610ff */
[----:B------:R-:W-:Y:S01]  /*6740*/  IMAD.IADD R7, R25, 0x1, R7 ;  /* 0x0000000119077824 */ /* 0x000fe200078e0207 */
[----:B------:R-:W-:Y:S01]  /*6750*/  MOV R63, R8 ;  /* 0x00000008003f7202 */ /* 0x000fe20000000f00 */
[----:B------:R-:W-:Y:S01]  /*6760*/  IMAD.X R29, RZ, RZ, R39, P5 ;  /* 0x000000ffff1d7224 */ /* 0x000fe200028e0627 */
[----:B------:R-:W-:Y:S01]  /*6770*/  ISETP.GE.OR P0, PT, R5, R62, P0 ;  /* 0x0000003e0500720c */ /* 0x000fe20000706670 */
[----:B------:R-:W-:Y:S01]  /*6780*/  SHFL.IDX PT, R82, R26, 0x1, 0x1c1f ;  /* 0x003c1f001a527f89 */ /* 0x000fe200000e0000 */
[----:B------:R-:W-:-:S02]  /*6790*/  LEA.HI.X R27, R24, UR5, R7, 0x2, P3 ;  /* 0x00000005181b7c11 */ /* 0x000fc400098f1407 */
[----:B------:R-:W-:Y:S02]  /*67a0*/  F2FP.F16.F32.PACK_AB R4, R0, R51 ;  /* 0x000000330004723e */ /* 0x000fe400000000ff */
[----:B------:R-:W-:Y:S02]  /*67b0*/  F2FP.F16.F32.PACK_AB R5, R78, R83 ;  /* 0x000000534e05723e */ /* 0x000fe400000000ff */
[----:B------:R-:W-:Y:S01]  /*67c0*/  F2FP.F16.F32.PACK_AB R6, R48, R53 ;  /* 0x000000353006723e */ /* 0x000fe200000000ff */
[----:B------:R-:W-:Y:S01]  /*67d0*/  SHFL.IDX PT, R83, R27, 0x1, 0x1c1f ;  /* 0x003c1f001b537f89 */ /* 0x000fe200000e0000 */
[----:B------:R-:W-:Y:S02]  /*67e0*/  F2FP.F16.F32.PACK_AB R7, R80, R81 ;  /* 0x000000515007723e */ /* 0x000fe400000000ff */
[----:B------:R-:W-:Y:S01]  /*67f0*/  MOV R86, R12 ;  /* 0x0000000c00567202 */ /* 0x000fe20000000f00 */
[----:B------:R0:W-:Y:S01]  /*6800*/  SHFL.IDX PT, R80, R26, RZ, 0x1c1f ;  /* 0x001c1fff1a507589 */ /* 0x0001e200000e0000 */
[----:B------:R-:W-:-:S02]  /*6810*/  F2FP.F16.F32.PACK_AB R8, R49, R50 ;  /* 0x000000323108723e */ /* 0x000fc400000000ff */
[----:B------:R-:W-:Y:S01]  /*6820*/  F2FP.F16.F32.PACK_AB R9, R70, R79 ;  /* 0x0000004f4609723e */ /* 0x000fe200000000ff */
[----:B------:R-:W-:Y:S01]  /*6830*/  STSM.16.M88.4 [R63], R4 ;  /* 0x000000043f007844 */ /* 0x000fe20000000200 */
[----:B------:R-:W-:Y:S02]  /*6840*/  F2FP.F16.F32.PACK_AB R11, R71, R76 ;  /* 0x0000004c470b723e */ /* 0x000fe400000000ff */
[----:B------:R-:W-:Y:S01]  /*6850*/  F2FP.F16.F32.PACK_AB R12, R47, R58 ;  /* 0x0000003a2f0c723e */ /* 0x000fe200000000ff */
[----:B------:R1:W2:Y:S01]  /*6860*/  SHFL.IDX PT, R81, R27, RZ, 0x1c1f ;  /* 0x001c1fff1b517589 */ /* 0x0002a200000e0000 */
[----:B------:R-:W-:Y:S02]  /*6870*/  F2FP.F16.F32.PACK_AB R13, R68, R77 ;  /* 0x0000004d440d723e */ /* 0x000fe400000000ff */
[----:B0-----:R-:W-:Y:S01]  /*6880*/  F2FP.F16.F32.PACK_AB R26, R3, R54 ;  /* 0x00000036031a723e */ /* 0x001fe200000000ff */
[----:B------:R-:W-:Y:S01]  /*6890*/  STSM.16.M88.4 [R87], R8 ;  /* 0x0000000857007844 */ /* 0x000fe20000000200 */
[----:B------:R-:W0:Y:S01]  /*68a0*/  @P1 LDC R3, c[0x0][0xbec] ;  /* 0x0002fb00ff031b82 */ /* 0x000e220000000800 */
[----:B------:R-:W-:-:S02]  /*68b0*/  F2FP.F16.F32.PACK_AB R24, R45, R56 ;  /* 0x000000382d18723e */ /* 0x000fc400000000ff */
[----:B------:R3:W-:Y:S01]  /*68c0*/  STSM.16.M88.4 [R86], R12 ;  /* 0x0000000c56007844 */ /* 0x0007e20000000200 */
[----:B------:R-:W-:Y:S02]  /*68d0*/  F2FP.F16.F32.PACK_AB R25, R66, R75 ;  /* 0x0000004b4219723e */ /* 0x000fe400000000ff */
[----:B-1----:R-:W-:Y:S02]  /*68e0*/  F2FP.F16.F32.PACK_AB R27, R67, R72 ;  /* 0x00000048431b723e */ /* 0x002fe400000000ff */
[----:B------:R-:W-:Y:S02]  /*68f0*/  F2FP.F16.F32.PACK_AB R40, R43, R52 ;  /* 0x000000342b28723e */ /* 0x000fe400000000ff */
[----:B------:R-:W-:Y:S01]  /*6900*/  F2FP.F16.F32.PACK_AB R42, R42, R55 ;  /* 0x000000372a2a723e */ /* 0x000fe200000000ff */
[----:B------:R1:W-:Y:S01]  /*6910*/  STSM.16.M88.4 [R85], R24 ;  /* 0x0000001855007844 */ /* 0x0003e20000000200 */
[----:B------:R-:W-:Y:S01]  /*6920*/  F2FP.F16.F32.PACK_AB R43, R65, R134 ;  /* 0x00000086412b723e */ /* 0x000fe200000000ff */
[----:B------:R-:W-:Y:S01]  /*6930*/  IMAD R0, R137, 0x60, R138 ;  /* 0x0000006089007824 */ /* 0x000fe200078e028a */
[----:B------:R-:W-:-:S02]  /*6940*/  IADD3 R21, P4, R38, 0x6000, RZ ;  /* 0x0000600026157810 */ /* 0x000fc40007f9e0ff */
[----:B------:R-:W-:Y:S01]  /*6950*/  LOP3.LUT R28, R28, R91, RZ, 0x3c, !PT ;  /* 0x0000005b1c1c7212 */ /* 0x000fe200078e3cff */
[----:B------:R4:W-:Y:S01]  /*6960*/  STSM.16.M88.4 [R84], R40 ;  /* 0x0000002854007844 */ /* 0x0009e20000000200 */
[----:B------:R-:W-:Y:S01]  /*6970*/  LOP3.LUT R20, R21, 0x180, RZ, 0xc0, !PT ;  /* 0x0000018015147812 */ /* 0x000fe200078ec0ff */
[----:B---3--:R-:W3:Y:S08]  /*6980*/  @P1 LDC R13, c[0x0][0xbf0] ;  /* 0x0002fc00ff0d1b82 */ /* 0x008ef00000000800 */
[----:B------:R-:W-:Y:S01]  /*6990*/  BAR.SYNC.DEFER_BLOCKING 0x1, 0x180 ;  /* 0x0046000000007b1d */ /* 0x000fe20000010000 */
[----:B------:R-:W-:Y:S01]  /*69a0*/  UIMAD UR6, UR12, UR8, URZ ;  /* 0x000000080c0672a4 */ /* 0x000fe2000f8e023f */
[----:B------:R-:W-:-:S06]  /*69b0*/  SHF.R.U64 R20, R20, 0x3, RZ ;  /* 0x0000000314147819 */ /* 0x000fcc00000012ff */
[----:B------:R-:W4:Y:S01]  /*69c0*/  LDC.64 R14, c[0x0][0xae0] ;  /* 0x0002b800ff0e7b82 */ /* 0x000f220000000a00 */
[----:B-1----:R-:W-:Y:S01]  /*69d0*/  IMAD R24, R61, 0xc0, R0 ;  /* 0x000000c03d187824 */ /* 0x002fe200078e0200 */
[----:B------:R-:W-:Y:S01]  /*69e0*/  UIMAD.WIDE.U32 UR4, UR7, UR8, URZ ;  /* 0x00000008070472a5 */ /* 0x000fe2000f8e003f */
[----:B------:R-:W-:Y:S01]  /*69f0*/  LOP3.LUT R20, R20, R21, RZ, 0x3c, !PT ;  /* 0x0000001514147212 */ /* 0x000fe200078e3cff */
[----:B------:R-:W-:Y:S01]  /*6a00*/  UIMAD UR6, UR7, UR9, UR6 ;  /* 0x00000009070672a4 */ /* 0x000fe2000f8e0206 */
[----:B0-----:R-:W-:Y:S01]  /*6a10*/  @P1 IMAD.HI.U32 R0, R24, R3, RZ ;  /* 0x0000000318001227 */ /* 0x001fe200078e00ff */
[----:B------:R-:W-:Y:S01]  /*6a20*/  LOP3.LUT R21, R38, 0x180, RZ, 0xc0, !PT ;  /* 0x0000018026157812 */ /* 0x000fe200078ec0ff */
[----:B------:R-:W-:Y:S01]  /*6a30*/  ULDC.64 UR8, c[0x0][0xaf0] ;  /* 0x0002bc0000087ab9 */ /* 0x000fe20000000a00 */
[----:B------:R-:W-:Y:S01]  /*6a40*/  UIADD3 UR5, UR5, UR6, URZ ;  /* 0x0000000605057290 */ /* 0x000fe2000fffe03f */
[----:B------:R-:W-:Y:S01]  /*6a50*/  IMAD.MOV.U32 R12, RZ, RZ, R24 ;  /* 0x000000ffff0c7224 */ /* 0x000fe200078e0018 */
[----:B------:R-:W-:Y:S01]  /*6a60*/  UIMAD UR6, UR10, UR8, URZ ;  /* 0x000000080a0672a4 */ /* 0x000fe2000f8e023f */
[----:B------:R-:W-:-:S02]  /*6a70*/  SHF.R.U64 R21, R21, 0x3, RZ ;  /* 0x0000000315157819 */ /* 0x000fc400000012ff */
[----:B---3--:R-:W-:Y:S01]  /*6a80*/  @P1 SHF.R.U32.HI R12, RZ, R13, R0 ;  /* 0x0000000dff0c1219 */ /* 0x008fe20000011600 */
[----:B------:R-:W-:Y:S01]  /*6a90*/  UIMAD UR6, UR38, UR9, UR6 ;  /* 0x00000009260672a4 */ /* 0x000fe2000f8e0206 */
[----:B------:R-:W-:Y:S01]  /*6aa0*/  LOP3.LUT R38, R21, R38, RZ, 0x3c, !PT ;  /* 0x0000002615267212 */ /* 0x000fe200078e3cff */
[----:B--2---:R0:W-:Y:S01]  /*6ab0*/  @!P2 ST.E desc[UR48][R80.64], R33 ;  /* 0x000000215000a985 */ /* 0x0041e2000c101930 */
[--C-:B------:R-:W-:Y:S01]  /*6ac0*/  SHF.R.S32.HI R3, RZ, 0x1f, R12.reuse ;  /* 0x0000001fff037819 */ /* 0x100fe2000001140c */
[----:B------:R-:W-:Y:S01]  /*6ad0*/  UIMAD.WIDE.U32 UR38, UR38, UR8, UR4 ;  /* 0x00000008262672a5 */ /* 0x000fe2000f8e0004 */
[----:B------:R-:W-:Y:S01]  /*6ae0*/  IMAD.MOV R13, RZ, RZ, -R12 ;  /* 0x000000ffff0d7224 */ /* 0x000fe200078e0a0c */
[----:B------:R-:W-:Y:S01]  /*6af0*/  IADD3.X R21, RZ, R39, RZ, P4, !PT ;  /* 0x00000027ff157210 */ /* 0x000fe200027fe4ff */
[----:B------:R0:W-:Y:S01]  /*6b00*/  @!P0 ST.E desc[UR48][R82.64], R32 ;  /* 0x0000002052008985 */ /* 0x0001e2000c101930 */
[----:B----4-:R-:W-:Y:S01]  /*6b10*/  IMAD R0, R3, R14, RZ ;  /* 0x0000000e03007224 */ /* 0x010fe200078e02ff */
[----:B------:R-:W-:Y:S01]  /*6b20*/  UIADD3 UR39, UR39, UR6, URZ ;  /* 0x0000000627277290 */ /* 0x000fe2000fffe03f */
[----:B------:R-:W-:Y:S01]  /*6b30*/  IMAD R3, R60, R13, R24 ;  /* 0x0000000d3c037224 */ /* 0x000fe200078e0218 */
[----:B------:R0:W5:Y:S01]  /*6b40*/  LD.E.128 R48, desc[UR48][R38.64] ;  /* 0x0000003026307980 */ /* 0x000162000c101d00 */
[----:B------:R-:W-:Y:S01]  /*6b50*/  IMAD R15, R12, R15, R0 ;  /* 0x0000000f0c0f7224 */ /* 0x000fe200078e0200 */
[----:B------:R-:W-:Y:S01]  /*6b60*/  ULDC.64 UR4, c[0x0][0xad8] ;  /* 0x0002b60000047ab9 */ /* 0x000fe20000000a00 */
[----:B------:R-:W-:Y:S01]  /*6b70*/  IMAD R61, R61, 0xc0, R138 ;  /* 0x000000c03d3d7824 */ /* 0x000fe200078e028a */
[----:B------:R0:W5:Y:S01]  /*6b80*/  LD.E.128 R44, desc[UR48][R36.64] ;  /* 0x00000030242c7980 */ /* 0x000162000c101d00 */
[----:B------:R-:W-:-:S03]  /*6b90*/  SHF.R.S32.HI R0, RZ, 0x1f, R3 ;  /* 0x0000001fff007819 */ /* 0x000fc60000011403 */
[----:B------:R0:W5:Y:S01]  /*6ba0*/  LD.E.128 R52, desc[UR48][R34.64] ;  /* 0x0000003022347980 */ /* 0x000162000c101d00 */
[----:B------:R-:W-:Y:S01]  /*6bb0*/  IMAD.WIDE.U32 R12, R12, R14, UR38 ;  /* 0x000000260c0c7e25 */ /* 0x000fe2000f8e000e */
[----:B------:R-:W-:Y:S02]  /*6bc0*/  UIADD3 UR44, UR44, 0x1, URZ ;  /* 0x000000012c2c7890 */ /* 0x000fe4000fffe03f */
[----:B------:R0:W5:Y:S04]  /*6bd0*/  LD.E.128 R4, desc[UR48][R30.64] ;  /* 0x000000301e047980 */ /* 0x000168000c101d00 */
[----:B------:R0:W5:Y:S04]  /*6be0*/  LD.E.128 R56, desc[UR48][R20.64] ;  /* 0x0000003014387980 */ /* 0x000168000c101d00 */
[----:B------:R0:W5:Y:S01]  /*6bf0*/  LD.E.128 R8, desc[UR48][R28.64] ;  /* 0x000000301c087980 */ /* 0x000162000c101d00 */
[----:B------:R-:W-:Y:S01]  /*6c00*/  IMAD.IADD R13, R13, 0x1, R15 ;  /* 0x000000010d0d7824 */ /* 0x000fe200078e020f */
[----:B------:R-:W-:Y:S01]  /*6c10*/  ISETP.GE.AND P0, PT, R61, R62, PT ;  /* 0x0000003e3d00720c */ /* 0x000fe20003f06270 */
[----:B------:R-:W-:Y:S01]  /*6c20*/  IMAD R0, R0, UR4, RZ ;  /* 0x0000000400007c24 */ /* 0x000fe2000f8e02ff */
[----:B------:R-:W-:Y:S01]  /*6c30*/  @!PT LDS RZ, [RZ] ;  /* 0x00000000fffff984 */ /* 0x000fe20000000800 */
[----:B------:R-:W-:Y:S01]  /*6c40*/  @!PT LDS RZ, [RZ] ;  /* 0x00000000fffff984 */ /* 0x000fe20000000800 */
[----:B------:R-:W-:Y:S01]  /*6c50*/  @!PT LDS RZ, [RZ] ;  /* 0x00000000fffff984 */ /* 0x000fe20000000800 */
[----:B------:R-:W-:Y:S01]  /*6c60*/  @!PT LDS RZ, [RZ] ;  /* 0x00000000fffff984 */ /* 0x000fe20000000800 */
[----:B------:R1:W-:Y:S06]  /*6c70*/  MEMBAR.ALL.CTA ;  /* 0x0000000000007992 */ /* 0x0003ec0000008000 */
[----:B-1----:R-:W1:Y:S01]  /*6c80*/  FENCE.VIEW.ASYNC.S ;  /* 0x00000000000073c6 */ /* 0x002e620000000000 */
[C---:B------:R-:W-:Y:S01]  /*6c90*/  IMAD.WIDE.U32 R12, R3.reuse, UR4, R12 ;  /* 0x00000004030c7c25 */ /* 0x040fe2000f8e000c */
[----:B------:R-:W-:Y:S01]  /*6ca0*/  UIADD3 UR4, UR40, 0x2d820, URZ ;  /* 0x0002d82028047890 */ /* 0x000fe2000fffe03f */
[----:B------:R-:W-:Y:S01]  /*6cb0*/  BSSY B0, `(.L_x_31) ;  /* 0x000001d000007945 */ /* 0x000fe20003800000 */
[----:B------:R-:W-:Y:S01]  /*6cc0*/  ULDC.64 UR6, c[0x0][0xa80] ;  /* 0x0002a00000067ab9 */ /* 0x000fe20000000a00 */
[----:B------:R-:W-:Y:S01]  /*6cd0*/  IMAD R15, R3, UR5, R0 ;  /* 0x00000005030f7c24 */ /* 0x000fe2000f8e0200 */
[----:B------:R-:W-:Y:S01]  /*6ce0*/  UPRMT UR4, URZ, 0x654, UR4 ;  /* 0x000006543f047896 */ /* 0x000fe20008000004 */
[----:B------:R-:W-:Y:S01]  /*6cf0*/  LEA R0, P1, R12, UR6, 0x1 ;  /* 0x000000060c007c11 */ /* 0x000fe2000f8208ff */
[----:B------:R-:W-:Y:S01]  /*6d00*/  UISETP.NE.AND UP0, UPT, UR44, 0x2, UPT ;  /* 0x000000022c00788c */ /* 0x000fe2000bf05270 */
[----:B------:R-:W-:Y:S01]  /*6d10*/  IMAD.IADD R3, R13, 0x1, R15 ;  /* 0x000000010d037824 */ /* 0x000fe200078e020f */
[----:B------:R-:W-:-:S02]  /*6d20*/  ULDC UR5, c[0x0][0xc] ;  /* 0x0000030000057ab9 */ /* 0x000fc40000000800 */
[----:B------:R-:W-:Y:S01]  /*6d30*/  USEL UR6, URZ, 0x1, UP0 ;  /* 0x000000013f067887 */ /* 0x000fe20008000000 */
[----:B-1----:R0:W1:Y:S01]  /*6d40*/  SHFL.IDX PT, R14, R0, RZ, 0x1c1f ;  /* 0x001c1fff000e7589 */ /* 0x00206200000e0000 */
[----:B------:R-:W-:Y:S01]  /*6d50*/  LEA.HI.X R26, R12, UR7, R3, 0x1, P1 ;  /* 0x000000070c1a7c11 */ /* 0x000fe200088f0c03 */
[----:B------:R-:W-:Y:S02]  /*6d60*/  UIADD3 UR36, UR5, UR36, URZ ;  /* 0x0000002405247290 */ /* 0x000fe4000fffe03f */
[----:B------:R-:W-:Y:S02]  /*6d70*/  USEL UR44, UR44, URZ, UP0 ;  /* 0x0000003f2c2c7287 */ /* 0x000fe40008000000 */
[----:B------:R-:W-:Y:S01]  /*6d80*/  ULOP3.LUT UR45, UR45, UR6, URZ, 0x3c, !UPT ;  /* 0x000000062d2d7292 */ /* 0x000fe2000f8e3c3f */
[----:B------:R0:W2:Y:S01]  /*6d90*/  SHFL.IDX PT, R15, R26, RZ, 0x1c1f ;  /* 0x001c1fff1a0f7589 */ /* 0x0000a200000e0000 */
[----:B------:R-:W-:Y:S01]  /*6da0*/  SYNCS.ARRIVE.TRANS64.RED.A1T0 RZ, [UR4], RZ ;  /* 0x000000ffffff79a7 */ /* 0x000fe20008100404 */
[----:B------:R-:W-:Y:S09]  /*6db0*/  @P0 BRA `(.L_x_32) ;  /* 0x0000000000300947 */ /* 0x000ff20003800000 */
[----:B------:R-:W-:Y:S02]  /*6dc0*/  ULDC UR4, c[0x0][0xac8] ;  /* 0x0002b20000047ab9 */ /* 0x000fe40000000800 */
[----:B------:R-:W-:Y:S02]  /*6dd0*/  ISETP.GE.AND P1, PT, R136, UR4, PT ;  /* 0x0000000488007c0c */ /* 0x000fe4000bf26270 */
[----:B------:R-:W-:Y:S02]  /*6de0*/  ISETP.GE.AND P2, PT, R23, UR4, PT ;  /* 0x0000000417007c0c */ /* 0x000fe4000bf46270 */
[----:B------:R-:W-:-:S09]  /*6df0*/  ISETP.GE.AND P0, PT, R22, UR4, PT ;  /* 0x0000000416007c0c */ /* 0x000fd2000bf06270 */
[-C--:B01----:R-:W-:Y:S02]  /*6e00*/  @!P1 LEA R20, P3, R136, R14.reuse, 0x1 ;  /* 0x0000000e88149211 */ /* 0x083fe400078608ff */
[C---:B------:R-:W-:Y:S02]  /*6e10*/  @!P2 LEA R24, P4, R23.reuse, R14, 0x1 ;  /* 0x0000000e1718a211 */ /* 0x040fe400078808ff */
[----:B--2---:R-:W-:Y:S01]  /*6e20*/  @!P0 IMAD.WIDE R12, R22, 0x2, R14 ;  /* 0x00000002160c8825 */ /* 0x004fe200078e020e */
[-C--:B------:R-:W-:Y:S02]  /*6e30*/  @!P1 LEA.HI.X R21, R136, R15.reuse, R147, 0x1, P3 ;  /* 0x0000000f88159211 */ /* 0x080fe400018f0c93 */
[----:B------:R-:W-:Y:S02]  /*6e40*/  @!P2 LEA.HI.X R25, R23, R15, R146, 0x1, P4 ;  /* 0x0000000f1719a211 */ /* 0x000fe400020f0c92 */
[----:B-----5:R3:W-:Y:S04]  /*6e50*/  @!P0 ST.E.128 desc[UR48][R12.64], R48 ;  /* 0x000000300c008985 */ /* 0x0207e8000c101d30 */
[----:B------:R3:W-:Y:S04]  /*6e60*/  @!P1 ST.E.128 desc[UR48][R20.64], R52 ;  /* 0x0000003414009985 */ /* 0x0007e8000c101d30 */
[----:B------:R3:W-:Y:S02]  /*6e70*/  @!P2 ST.E.128 desc[UR48][R24.64], R56 ;  /* 0x000000381800a985 */ /* 0x0007e4000c101d30 */
.L_x_32:
[----:B------:R-:W-:Y:S05]  /*6e80*/  BSYNC B0 ;  /* 0x0000000000007941 */ /* 0x000fea0003800000 */
.L_x_31:
[----:B------:R-:W-:Y:S01]  /*6e90*/  VIADD R3, R61, 0x60 ;  /* 0x000000603d037836 */ /* 0x000fe20000000000 */
[----:B--2---:R2:W4:Y:S01]  /*6ea0*/  SHFL.IDX PT, R15, R26, 0x1, 0x1c1f ;  /* 0x003c1f001a0f7f89 */ /* 0x00452200000e0000 */
[----:B------:R-:W-:Y:S01]  /*6eb0*/  UIADD3 UR46, UR46, 0x1, URZ ;  /* 0x000000012e2e7890 */ /* 0x000fe2000fffe03f */
[----:B------:R-:W-:Y:S02]  /*6ec0*/  BSSY B0, `(.L_x_33) ;  /* 0x0000010000007945 */ /* 0x000fe40003800000 */
[----:B------:R-:W-:Y:S01]  /*6ed0*/  ISETP.GE.AND P0, PT, R3, R62, PT ;  /* 0x0000003e0300720c */ /* 0x000fe20003f06270 */
[----:B-1----:R2:W1:-:S12]  /*6ee0*/  SHFL.IDX PT, R14, R0, 0x1, 0x1c1f ;  /* 0x003c1f00000e7f89 */ /* 0x00245800000e0000 */
[----:B--2---:R-:W-:Y:S05]  /*6ef0*/  @P0 BRA `(.L_x_34) ;  /* 0x0000000000300947 */ /* 0x004fea0003800000 */
[----:B------:R-:W-:Y:S02]  /*6f00*/  ULDC UR4, c[0x0][0xac8] ;  /* 0x0002b20000047ab9 */ /* 0x000fe40000000800 */
[----:B------:R-:W-:Y:S02]  /*6f10*/  ISETP.GE.AND P3, PT, R136, UR4, PT ;  /* 0x0000000488007c0c */ /* 0x000fe4000bf66270 */
[----:B------:R-:W-:Y:S02]  /*6f20*/  ISETP.GE.AND P4, PT, R23, UR4, PT ;  /* 0x0000000417007c0c */ /* 0x000fe4000bf86270 */
[----:B------:R-:W-:-:S09]  /*6f30*/  ISETP.GE.AND P2, PT, R22, UR4, PT ;  /* 0x0000000416007c0c */ /* 0x000fd2000bf46270 */
[-C--:B01-3--:R-:W-:Y:S02]  /*6f40*/  @!P3 LEA R20, P0, R136, R14.reuse, 0x1 ;  /* 0x0000000e8814b211 */ /* 0x08bfe400078008ff */
[C---:B------:R-:W-:Y:S02]  /*6f50*/  @!P4 LEA R24, P1, R23.reuse, R14, 0x1 ;  /* 0x0000000e1718c211 */ /* 0x040fe400078208ff */
[----:B----4-:R-:W-:Y:S01]  /*6f60*/  @!P2 IMAD.WIDE R12, R22, 0x2, R14 ;  /* 0x00000002160ca825 */ /* 0x010fe200078e020e */
[-C--:B------:R-:W-:Y:S02]  /*6f70*/  @!P3 LEA.HI.X R21, R136, R15.reuse, R147, 0x1, P0 ;  /* 0x0000000f8815b211 */ /* 0x080fe400000f0c93 */
[----:B------:R-:W-:Y:S02]  /*6f80*/  @!P4 LEA.HI.X R25, R23, R15, R146, 0x1, P1 ;  /* 0x0000000f1719c211 */ /* 0x000fe400008f0c92 */
[----:B-----5:R2:W-:Y:S04]  /*6f90*/  @!P2 ST.E.128 desc[UR48][R12.64], R44 ;  /* 0x0000002c0c00a985 */ /* 0x0205e8000c101d30 */
[----:B------:R2:W-:Y:S04]  /*6fa0*/  @!P3 ST.E.128 desc[UR48][R20.64], R4 ;  /* 0x000000041400b985 */ /* 0x0005e8000c101d30 */
[----:B------:R2:W-:Y:S02]  /*6fb0*/  @!P4 ST.E.128 desc[UR48][R24.64], R8 ;  /* 0x000000081800c985 */ /* 0x0005e4000c101d30 */
.L_x_34:
[----:B------:R-:W-:Y:S05]  /*6fc0*/  BSYNC B0 ;  /* 0x0000000000007941 */ /* 0x000fea0003800000 */
.L_x_33:
[----:B0-----:R-:W0:Y:S02]  /*6fd0*/  LDC R0, c[0x0][0xc34] ;  /* 0x00030d00ff007b82 */ /* 0x001e240000000800 */
[----:B0-----:R-:W-:-:S13]  /*6fe0*/  ISETP.LE.AND P0, PT, R0, UR36, PT ;  /* 0x0000002400007c0c */ /* 0x001fda000bf03270 */
[----:B------:R-:W-:Y:S05]  /*6ff0*/  @!P0 BRA `(.L_x_35) ;  /* 0xffffff9c00988947 */ /* 0x000fea000383ffff */
[----:B------:R-:W-:Y:S05]  /*7000*/  EXIT ;  /* 0x000000000000794d */ /* 0x000fea0003800000 */
.L_x_5:
[----:B------:R-:W-:-:S08]  /*7010*/  NOP ;  /* 0x0000000000007918 */ /* 0x000fd00000000000 */
[----:B------:R-:W0:-:S00]  /*7020*/  USETMAXREG.DEALLOC.CTAPOOL 0x20 ;  /* 0x00000020000079c8 */ /* 0x000e0000080e0500 */
[----:B------:R-:W1:Y:S01]  /*7030*/  S2UR UR10, SR_CTAID.X ;  /* 0x00000000000a79c3 */ /* 0x000e620000002500 */
[----:B0-----:R-:W-:Y:S02]  /*7040*/  IMAD.MOV.U32 R0, RZ, RZ, 0x1 ;  /* 0x00000001ff007424 */ /* 0x001fe400078e00ff */
[----:B------:R-:W-:Y:S02]  /*7050*/  IMAD.MOV.U32 R23, RZ, RZ, RZ ;  /* 0x000000ffff177224 */ /* 0x000fe400078e00ff */
[----:B------:R-:W-:-:S03]  /*7060*/  IMAD.MOV.U32 R25, RZ, RZ, 0x1 ;  /* 0x00000001ff197424 */ /* 0x000fc600078e00ff */
[----:B------:R-:W1:Y:S02]  /*7070*/  LDC R2, c[0x0][0xc34] ;  /* 0x00030d00ff027b82 */ /* 0x000e640000000800 */
[----:B-1----:R-:W-:-:S13]  /*7080*/  ISETP.LE.AND P0, PT, R2, UR10, PT ;  /* 0x0000000a02007c0c */ /* 0x002fda000bf03270 */
[----:B------:R-:W-:Y:S05]  /*7090*/  @P0 BRA `(.L_x_36) ;  /* 0x00000034001c0947 */ /* 0x000fea0003800000 */
[----:B------:R-:W0:Y:S01]  /*70a0*/  S2R R5, SR_TID.X ;  /* 0x0000000000057919 */ /* 0x000e220000002100 */
[----:B------:R-:W-:Y:S01]  /*70b0*/  ULDC.64 UR6, c[0x0][0x2f0] ;  /* 0x0000bc0000067ab9 */ /* 0x000fe20000000a00 */
[----:B------:R-:W-:Y:S01]  /*70c0*/  ULDC UR9, c[0x0][0x2b8] ;  /* 0x0000ae0000097ab9 */ /* 0x000fe20000000800 */
[----:B------:R-:W-:Y:S01]  /*70d0*/  LOP3.LUT R16, R16, 0xfffffffd, RZ, 0xc0, !PT ;  /* 0xfffffffd10107812 */ /* 0x000fe200078ec0ff */
[----:B------:R-:W-:Y:S01]  /*70e0*/  ULDC.64 UR4, c[0x0][0x418] ;  /* 0x0001060000047ab9 */ /* 0x000fe20000000a00 */
[----:B------:R-:W1:Y:S01]  /*70f0*/  S2UR UR8, SR_CgaCtaId ;  /* 0x00000000000879c3 */ /* 0x000e620000008800 */
[----:B------:R-:W-:Y:S01]  /*7100*/  UISETP.NE.U32.AND UP0, UPT, UR4, URZ, UPT ;  /* 0x0000003f0400728c */ /* 0x000fe2000bf05070 */
[----:B------:R-:W-:Y:S01]  /*7110*/  IMAD.MOV.U32 R25, RZ, RZ, 0x1 ;  /* 0x00000001ff197424 */ /* 0x000fe200078e00ff */
[----:B------:R-:W-:Y:S01]  /*7120*/  UMOV UR37, 0x400 ;  /* 0x0000040000257882 */ /* 0x000fe20000000000 */
[----:B------:R-:W-:Y:S01]  /*7130*/  ULDC UR4, c[0x0][0x424] ;  /* 0x0001090000047ab9 */ /* 0x000fe20000000800 */
[----:B------:R-:W-:Y:S01]  /*7140*/  UISETP.NE.AND.EX UP0, UPT, UR5, URZ, UPT, UP0 ;  /* 0x0000003f0500728c */ /* 0x000fe2000bf05300 */
[----:B------:R-:W-:Y:S01]  /*7150*/  IMAD.MOV.U32 R23, RZ, RZ, RZ ;  /* 0x000000ffff177224 */ /* 0x000fe200078e00ff */
[----:B------:R-:W-:Y:S01]  /*7160*/  ULDC UR38, c[0x0][0x448] ;  /* 0x0001120000267ab9 */ /* 0x000fe20000000800 */
[----:B------:R-:W-:-:S02]  /*7170*/  ULOP3.LUT UR40, UR42, 0x2, URZ, 0xfc, !UPT ;  /* 0x000000022a287892 */ /* 0x000fc4000f8efc3f */
[----:B------:R-:W-:Y:S01]  /*7180*/  USEL UR4, UR4, 0x1, UP0 ;  /* 0x0000000104047887 */ /* 0x000fe20008000000 */
[----:B------:R-:W-:-:S03]  /*7190*/  ULDC UR41, c[0x0][0xc] ;  /* 0x0000030000297ab9 */ /* 0x000fc60000000800 */
[----:B------:R-:W-:-:S03]  /*71a0*/  UIMAD UR36, UR4, UR6, URZ ;  /* 0x00000006042472a4 */ /* 0x000fc6000f8e023f */
[----:B------:R-:W-:Y:S01]  /*71b0*/  ULDC UR4, c[0x0][0x288] ;  /* 0x0000a20000047ab9 */ /* 0x000fe20000000800 */
[----:B------:R-:W-:Y:S02]  /*71c0*/  UIADD3 UR5, UR36, 0x7f, URZ ;  /* 0x0000007f24057890 */ /* 0x000fe4000fffe03f */
[----:B------:R-:W-:Y:S02]  /*71d0*/  UIMAD UR38, UR38, UR4, URZ ;  /* 0x00000004262672a4 */ /* 0x000fe4000f8e023f */
[----:B------:R-:W-:Y:S02]  /*71e0*/  USHF.R.S32.HI UR6, URZ, 0x1f, UR5 ;  /* 0x0000001f3f067899 */ /* 0x000fe40008011405 */
[----:B-1----:R-:W-:Y:S02]  /*71f0*/  ULEA UR37, UR8, UR37, 0x18 ;  /* 0x0000002508257291 */ /* 0x002fe4000f8ec03f */
[----:B------:R-:W-:Y:S01]  /*7200*/  ULEA.HI UR6, UR6, UR5, URZ, 0x7 ;  /* 0x0000000506067291 */ /* 0x000fe2000f8f383f */
[----:B0-----:R-:W-:-:S03]  /*7210*/  IMAD.SHL.U32 R28, R5, 0x8, RZ ;  /* 0x00000008051c7824 */ /* 0x001fc600078e00ff */
[----:B------:R-:W-:Y:S02]  /*7220*/  ULEA.HI.SX32 UR43, UR6, 0xffffffff, 0x19 ;  /* 0xffffffff062b7891 */ /* 0x000fe4000f8fca3f */
[C---:B------:R-:W-:Y:S01]  /*7230*/  LOP3.LUT R0, R28.reuse, 0xd8, RZ, 0xc0, !PT ;  /* 0x000000d81c007812 */ /* 0x040fe200078ec0ff */
[----:B------:R-:W-:Y:S01]  /*7240*/  ULEA.HI.SX32 UR39, UR6, 0xfffffffe, 0x19 ;  /* 0xfffffffe06277891 */ /* 0x000fe2000f8fca3f */
[----:B------:R-:W-:Y:S01]  /*7250*/  LOP3.LUT R4, R28, 0x18, RZ, 0xc0, !PT ;  /* 0x000000181c047812 */ /* 0x000fe200078ec0ff */
[----:B------:R-:W-:Y:S01]  /*7260*/  USHF.L.U32 UR5, UR43, 0x7, URZ ;  /* 0x000000072b057899 */ /* 0x000fe2000800063f */
[----:B------:R-:W-:Y:S02]  /*7270*/  LOP3.LUT R3, R0, 0x18, R5, 0x78, !PT ;  /* 0x0000001800037812 */ /* 0x000fe400078e7805 */
[C---:B------:R-:W-:Y:S02]  /*7280*/  LOP3.LUT R0, R4.reuse, 0x20, RZ, 0xfc, !PT ;  /* 0x0000002004007812 */ /* 0x040fe400078efcff */
[----:B------:R-:W-:-:S02]  /*7290*/  LOP3.LUT R2, R4, 0x40, RZ, 0xfc, !PT ;  /* 0x0000004004027812 */ /* 0x000fc400078efcff */
[C---:B------:R-:W-:Y:S02]  /*72a0*/  ISETP.GE.AND P0, PT, R0.reuse, UR7, PT ;  /* 0x0000000700007c0c */ /* 0x040fe4000bf06270 */
[----:B------:R-:W-:Y:S02]  /*72b0*/  ISETP.GE.AND P1, PT, R0, UR9, PT ;  /* 0x0000000900007c0c */ /* 0x000fe4000bf26270 */
[----:B------:R-:W-:Y:S02]  /*72c0*/  ISETP.GE.AND P2, PT, R2, UR7, PT ;  /* 0x0000000702007c0c */ /* 0x000fe4000bf46270 */
[----:B------:R-:W-:Y:S01]  /*72d0*/  LOP3.LUT R28, R3, 0x320, R28, 0xf8, !PT ;  /* 0x00000320031c7812 */ /* 0x000fe200078ef81c */
[----:B------:R-:W-:-:S05]  /*72e0*/  IMAD.U32 R3, RZ, RZ, UR10 ;  /* 0x0000000aff037e24 */ /* 0x000fca000f8e00ff */
[----:B------:R0:W-:Y:S01]  /*72f0*/  STL [R1+0xc], R3 ;  /* 0x00000c0301007387 */ /* 0x0001e20000100800 */
[----:B------:R-:W-:Y:S02]  /*7300*/  @P0 LOP3.LUT R16, R16, 0x2, RZ, 0xfc, !PT ;  /* 0x0000000210100812 */ /* 0x000fe400078efcff */
[----:B------:R-:W-:Y:S01]  /*7310*/  ISETP.GE.AND P0, PT, R0, UR7, PT ;  /* 0x0000000700007c0c */ /* 0x000fe2000bf06270 */
[----:B------:R1:W-:Y:S01]  /*7320*/  STL [R1+0x10], RZ ;  /* 0x000010ff01007387 */ /* 0x0003e20000100800 */
[----:B------:R-:W-:Y:S02]  /*7330*/  LOP3.LUT R16, R16, 0xfffffdff, RZ, 0xc0, !PT ;  /* 0xfffffdff10107812 */ /* 0x000fe400078ec0ff */
[----:B------:R-:W-:Y:S02]  /*7340*/  SHF.R.U32.HI R0, RZ, 0x2, R5 ;  /* 0x00000002ff007819 */ /* 0x000fe40000011605 */
[----:B------:R-:W-:Y:S02]  /*7350*/  @P1 LOP3.LUT R16, R16, 0x200, RZ, 0xfc, !PT ;  /* 0x0000020010101812 */ /* 0x000fe400078efcff */
[----:B------:R-:W-:-:S02]  /*7360*/  ISETP.GE.AND P1, PT, R2, UR9, PT ;  /* 0x0000000902007c0c */ /* 0x000fc4000bf26270 */
[----:B------:R-:W-:Y:S02]  /*7370*/  LOP3.LUT R16, R16, 0xffffffef, RZ, 0xc0, !PT ;  /* 0xffffffef10107812 */ /* 0x000fe400078ec0ff */
[----:B0-----:R-:W-:Y:S01]  /*7380*/  LOP3.LUT R3, R0, 0x1f, RZ, 0xc0, !PT ;  /* 0x0000001f00037812 */ /* 0x001fe200078ec0ff */
[----:B------:R-:W-:Y:S01]  /*7390*/  IMAD.U32 R0, RZ, RZ, UR5 ;  /* 0x00000005ff007e24 */ /* 0x000fe2000f8e00ff */
[----:B------:R-:W-:Y:S02]  /*73a0*/  @P0 LOP3.LUT R16, R16, 0x10, RZ, 0xfc, !PT ;  /* 0x0000001010100812 */ /* 0x000fe400078efcff */
[----:B------:R-:W-:Y:S02]  /*73b0*/  ISETP.GE.AND P0, PT, R2, UR7, PT ;  /* 0x0000000702007c0c */ /* 0x000fe4000bf06270 */
[----:B------:R-:W-:Y:S02]  /*73c0*/  LOP3.LUT R16, R16, 0xfffffffe, RZ, 0xc0, !PT ;  /* 0xfffffffe10107812 */ /* 0x000fe400078ec0ff */
[----:B------:R-:W-:-:S02]  /*73d0*/  SHF.L.U32 R2, R5, 0x5, RZ ;  /* 0x0000000505027819 */ /* 0x000fc400000006ff */
[----:B------:R-:W-:Y:S02]  /*73e0*/  @P2 LOP3.LUT R16, R16, 0x1, RZ, 0xfc, !PT ;  /* 0x0000000110102812 */ /* 0x000fe400078efcff */
[----:B------:R-:W-:Y:S02]  /*73f0*/  LOP3.LUT R2, R2, 0x60, RZ, 0xc0, !PT ;  /* 0x0000006002027812 */ /* 0x000fe400078ec0ff */
[----:B------:R-:W-:Y:S02]  /*7400*/  LOP3.LUT R16, R16, 0xfffffeff, RZ, 0xc0, !PT ;  /* 0xfffffeff10107812 */ /* 0x000fe400078ec0ff */
[----:B------:R-:W-:Y:S02]  /*7410*/  LOP3.LUT R5, R3, R2, RZ, 0xfc, !PT ;  /* 0x0000000203057212 */ /* 0x000fe400078efcff */
[----:B------:R-:W-:Y:S02]  /*7420*/  @P1 LOP3.LUT R16, R16, 0x100, RZ, 0xfc, !PT ;  /* 0x0000010010101812 */ /* 0x000fe400078efcff */
[----:B------:R-:W-:-:S02]  /*7430*/  ISETP.GE.AND P1, PT, R4, UR7, PT ;  /* 0x0000000704007c0c */ /* 0x000fc4000bf26270 */
[----:B------:R-:W-:Y:S02]  /*7440*/  LOP3.LUT R16, R16, 0xfffffff7, RZ, 0xc0, !PT ;  /* 0xfffffff710107812 */ /* 0x000fe400078ec0ff */
[----:B------:R-:W-:Y:S02]  /*7450*/  LEA R5, R28, UR37, 0x1 ;  /* 0x000000251c057c11 */ /* 0x000fe4000f8e08ff */
[----:B------:R-:W-:Y:S02]  /*7460*/  @P0 LOP3.LUT R16, R16, 0x8, RZ, 0xfc, !PT ;  /* 0x0000000810100812 */ /* 0x000fe400078efcff */
[----:B------:R-:W-:Y:S02]  /*7470*/  ISETP.GE.AND P0, PT, R4, UR7, PT ;  /* 0x0000000704007c0c */ /* 0x000fe4000bf06270 */
[----:B------:R-:W-:Y:S02]  /*7480*/  LOP3.LUT R16, R16, 0xfffffffb, RZ, 0xc0, !PT ;  /* 0xfffffffb10107812 */ /* 0x000fe400078ec0ff */
[----:B------:R-:W-:-:S02]  /*7490*/  LOP3.LUT R2, R3, UR5, R2, 0xfe, !PT ;  /* 0x0000000503027c12 */ /* 0x000fc4000f8efe02 */
[----:B------:R-:W-:-:S07]  /*74a0*/  IADD3 R0, -R3, UR36, -R0 ;  /* 0x0000002403007c10 */ /* 0x000fce000fffe900 */
[----:B------:R-:W-:Y:S02]  /*74b0*/  @P0 LOP3.LUT R16, R16, 0x4, RZ, 0xfc, !PT ;  /* 0x0000000410100812 */ /* 0x000fe400078efcff */
[----:B------:R-:W-:Y:S02]  /*74c0*/  ISETP.GE.AND P0, PT, R4, UR9, PT ;  /* 0x0000000904007c0c */ /* 0x000fe4000bf06270 */
[----:B------:R-:W-:-:S04]  /*74d0*/  LOP3.LUT R16, R16, 0xfffffbff, RZ, 0xc0, !PT ;  /* 0xfffffbff10107812 */ /* 0x000fc800078ec0ff */
[----:B------:R-:W-:-:S04]  /*74e0*/  LOP3.LUT R16, R16, 0xffffffdf, RZ, 0xc0, !PT ;  /* 0xffffffdf10107812 */ /* 0x000fc800078ec0ff */
[----:B------:R-:W-:-:S04]  /*74f0*/  @P1 LOP3.LUT R16, R16, 0x20, RZ, 0xfc, !PT ;  /* 0x0000002010101812 */ /* 0x000fc800078efcff */
[----:B-1----:R-:W-:-:S07]  /*7500*/  @P0 LOP3.LUT R16, R16, 0x400, RZ, 0xfc, !PT ;  /* 0x0000040010100812 */ /* 0x002fce00078efcff */
.L_x_71:
[----:B------:R-:W2:Y:S01]  /*7510*/  LDL R2, [R1+0xc] ;  /* 0x00000c0001027983 */ /* 0x000ea20000100800 */
[----:B------:R-:W0:Y:S01]  /*7520*/  LDC R0, c[0x0][0xc38] ;  /* 0x00030e00ff007b82 */ /* 0x000e220000000800 */
[----:B------:R-:W-:Y:S05]  /*7530*/  YIELD ;  /* 0x0000000000007946 */ /* 0x000fea0003800000 */
[----:B------:R-:W-:Y:S01]  /*7540*/  ULDC.64 UR4, c[0x0][0xa28] ;  /* 0x00028a0000047ab9 */ /* 0x000fe20000000a00 */
[----:B------:R-:W-:Y:S01]  /*7550*/  IMAD.MOV.U32 R18, RZ, RZ, RZ ;  /* 0x000000ffff127224 */ /* 0x000fe200078e00ff */
[----:B0-----:R-:W-:-:S13]  /*7560*/  ISETP.NE.AND P0, PT, R0, 0x1, PT ;  /* 0x000000010000780c */ /* 0x001fda0003f05270 */
[----:B------:R-:W2:Y:S08]  /*7570*/  @P0 LDC R0, c[0x0][0xc3c] ;  /* 0x00030f00ff000b82 */ /* 0x000eb00000000800 */
[----:B------:R-:W0:Y:S01]  /*7580*/  @P0 LDC R3, c[0x0][0xc40] ;  /* 0x00031000ff030b82 */ /* 0x000e220000000800 */
[----:B--2---:R-:W-:-:S04]  /*7590*/  @P0 IMAD.HI.U32 R0, R2, R0, RZ ;  /* 0x0000000002000227 */ /* 0x004fc800078e00ff */
[----:B------:R-:W-:Y:S01]  /*75a0*/  IMAD.MOV.U32 R24, RZ, RZ, R2 ;  /* 0x000000ffff187224 */ /* 0x000fe200078e0002 */
[----:B0-----:R-:W-:Y:S02]  /*75b0*/  @P0 SHF.R.U32.HI R24, RZ, R3, R0 ;  /* 0x00000003ff180219 */ /* 0x001fe40000011600 */
[----:B------:R-:W0:Y:S03]  /*75c0*/  LDC R0, c[0x0][0xc44] ;  /* 0x00031100ff007b82 */ /* 0x000e260000000800 */
[----:B------:R-:W-:Y:S01]  /*75d0*/  IMAD.MOV.U32 R19, RZ, RZ, R24 ;  /* 0x000000ffff137224 */ /* 0x000fe200078e0018 */
[----:B0-----:R-:W-:-:S13]  /*75e0*/  ISETP.NE.AND P0, PT, R0, 0x1, PT ;  /* 0x000000010000780c */ /* 0x001fda0003f05270 */
[----:B------:R-:W0:Y:S02]  /*75f0*/  @P0 LDC.64 R2, c[0x0][0xc48] ;  /* 0x00031200ff020b82 */ /* 0x000e240000000a00 */
[----:B0-----:R-:W-:-:S05]  /*7600*/  @P0 IMAD.HI.U32 R2, R24, R2, RZ ;  /* 0x0000000218020227 */ /* 0x001fca00078e00ff */
[----:B------:R-:W-:Y:S02]  /*7610*/  @P0 SHF.R.U32.HI R19, RZ, R3, R2 ;  /* 0x00000003ff130219 */ /* 0x000fe40000011602 */
[----:B------:R-:W-:-:S04]  /*7620*/  ISETP.NE.U32.AND P0, PT, RZ, UR4, PT ;  /* 0x00000004ff007c0c */ /* 0x000fc8000bf05070 */
[----:B------:R-:W-:-:S13]  /*7630*/  ISETP.NE.AND.EX P0, PT, RZ, UR5, PT, P0 ;  /* 0x00000005ff007c0c */ /* 0x000fda000bf05300 */
[----:B------:R-:W0:Y:S02]  /*7640*/  @P0 LDC.64 R2, c[0x0][0xa28] ;  /* 0x00028a00ff020b82 */ /* 0x000e240000000a00 */
[----:B0-----:R-:W-:-:S05]  /*7650*/  @P0 IMAD.WIDE R2, R19, 0x4, R2 ;  /* 0x0000000413020825 */ /* 0x001fca00078e0202 */
[----:B------:R-:W2:Y:S01]  /*7660*/  @P0 LDG.E R18, desc[UR48][R2.64] ;  /* 0x0000003002120981 */ /* 0x000ea2000c1e1900 */
[----:B------:R-:W-:-:S04]  /*7670*/  UIADD3 UR4, UR37, 0x15400, URZ ;  /* 0x0001540025047890 */ /* 0x000fc8000fffe03f */
[----:B------:R-:W-:-:S06]  /*7680*/  ULOP3.LUT UP0, URZ, UR4, 0x1bf, URZ, 0xc0, !UPT ;  /* 0x000001bf043f7892 */ /* 0x000fcc000f80c03f */
[----:B------:R-:W-:Y:S01]  /*7690*/  PLOP3.LUT P0, PT, PT, PT, UP0, 0x80, 0x0 ;  /* 0x000000000000781c */ /* 0x000fe20003f0f008 */
[----:B--2---:R0:W-:-:S12]  /*76a0*/  STL [R1+0x8], R18 ;  /* 0x0000081201007387 */ /* 0x0041d80000100800 */
[----:B------:R-:W-:Y:S05]  /*76b0*/  @!P0 BRA `(.L_x_37) ;  /* 0x0000000000408947 */ /* 0x000fea0003800000 */
[----:B------:R-:W-:Y:S01]  /*76c0*/  MOV R2, 0x0 ;  /* 0x0000000000027802 */ /* 0x000fe20000000f00 */
[----:B------:R-:W-:Y:S01]  /*76d0*/  ULDC.64 UR6, c[0x4][0x88] ;  /* 0x0100220000067ab9 */ /* 0x000fe20000000a00 */
[----:B------:R-:W-:Y:S01]  /*76e0*/  ULDC.64 UR8, c[0x4][0x90] ;  /* 0x0100240000087ab9 */ /* 0x000fe20000000a00 */
[----:B------:R-:W-:Y:S01]  /*76f0*/  ULDC.64 UR4, c[0x4][0x8] ;  /* 0x0100020000047ab9 */ /* 0x000fe20000000a00 */
[----:B------:R-:W-:Y:S01]  /*7700*/  IMAD.U32 R4, RZ, RZ, UR6 ;  /* 0x00000006ff047e24 */ /* 0x000fe2000f8e00ff */
[----:B------:R-:W-:Y:S01]  /*7710*/  MOV R8, 0x70 ;  /* 0x0000007000087802 */ /* 0x000fe20000000f00 */
[----:B------:R-:W1:Y:S01]  /*7720*/  LDC.64 R2, c[0x4][R2] ;  /* 0x0100000002027b82 */ /* 0x000e620000000a00 */
[----:B------:R-:W-:Y:S02]  /*7730*/  IMAD.U32 R5, RZ, RZ, UR7 ;  /* 0x00000007ff057e24 */ /* 0x000fe4000f8e00ff */
[----:B------:R-:W-:Y:S02]  /*7740*/  IMAD.U32 R6, RZ, RZ, UR8 ;  /* 0x00000008ff067e24 */ /* 0x000fe4000f8e00ff */
[----:B------:R-:W-:-:S02]  /*7750*/  IMAD.U32 R7, RZ, RZ, UR9 ;  /* 0x00000009ff077e24 */ /* 0x000fc4000f8e00ff */
[----:B------:R-:W-:Y:S02]  /*7760*/  IMAD.U32 R10, RZ, RZ, UR4 ;  /* 0x00000004ff0a7e24 */ /* 0x000fe4000f8e00ff */
[----:B------:R-:W-:Y:S02]  /*7770*/  IMAD.U32 R11, RZ, RZ, UR5 ;  /* 0x00000005ff0b7e24 */ /* 0x000fe4000f8e00ff */
[----:B------:R-:W-:Y:S02]  /*7780*/  IMAD.MOV.U32 R12, RZ, RZ, 0x1 ;  /* 0x00000001ff0c7424 */ /* 0x000fe400078e00ff */
[----:B------:R-:W-:-:S07]  /*7790*/  IMAD.MOV.U32 R13, RZ, RZ, RZ ;  /* 0x000000ffff0d7224 */ /* 0x000fce00078e00ff */
[----:B------:R-:W-:-:S07]  /*77a0*/  LEPC R20, `(.L_x_37) ;  /* 0x000000001014794e */ /* 0x000fce0000000000 */
[----:B01----:R-:W-:Y:S05]  /*77b0*/  CALL.ABS.NOINC R2 ;  /* 0x0000000002007343 */ /* 0x003fea0003c00000 */
.L_x_37:
[----:B------:R-:W-:-:S04]  /*77c0*/  UIADD3 UR4, UR37, 0x400, URZ ;  /* 0x0000040025047890 */ /* 0x000fc8000fffe03f */
[----:B------:R-:W-:-:S06]  /*77d0*/  ULOP3.LUT UP0, URZ, UR4, 0x1bf, URZ, 0xc0, !UPT ;  /* 0x000001bf043f7892 */ /* 0x000fcc000f80c03f */
[----:B------:R-:W-:-:S13]  /*77e0*/  PLOP3.LUT P0, PT, PT, PT, UP0, 0x80, 0x0 ;  /* 0x000000000000781c */ /* 0x000fda0003f0f008 */
[----:B------:R-:W-:Y:S05]  /*77f0*/  @!P0 BRA `(.L_x_38) ;  /* 0x00000000007c8947 */ /* 0x000fea0003800000 */
[----:B------:R-:W-:Y:S01]  /*7800*/  MOV R17, 0x0 ;  /* 0x0000000000117802 */ /* 0x000fe20000000f00 */
[----:B------:R-:W-:Y:S01]  /*7810*/  ULDC.64 UR6, c[0x4][0x88] ;  /* 0x0100220000067ab9 */ /* 0x000fe20000000a00 */
[----:B------:R-:W-:Y:S01]  /*7820*/  ULDC.64 UR8, c[0x4][0x90] ;  /* 0x0100240000087ab9 */ /* 0x000fe20000000a00 */
[----:B------:R-:W-:Y:S01]  /*7830*/  ULDC.64 UR4, c[0x4][0x10] ;  /* 0x0100040000047ab9 */ /* 0x000fe20000000a00 */
[----:B------:R1:W2:Y:S01]  /*7840*/  LDC.64 R2, c[0x4][R17] ;  /* 0x0100000011027b82 */ /* 0x0002a20000000a00 */
[----:B------:R-:W-:Y:S02]  /*7850*/  IMAD.U32 R4, RZ, RZ, UR6 ;  /* 0x00000006ff047e24 */ /* 0x000fe4000f8e00ff */
[----:B------:R-:W-:Y:S02]  /*7860*/  IMAD.U32 R5, RZ, RZ, UR7 ;  /* 0x00000007ff057e24 */ /* 0x000fe4000f8e00ff */
[----:B------:R-:W-:Y:S02]  /*7870*/  IMAD.U32 R6, RZ, RZ, UR8 ;  /* 0x00000008ff067e24 */ /* 0x000fe4000f8e00ff */
[----:B------:R-:W-:-:S02]  /*7880*/  IMAD.U32 R7, RZ, RZ, UR9 ;  /* 0x00000009ff077e24 */ /* 0x000fc4000f8e00ff */
[----:B------:R-:W-:Y:S02]  /*7890*/  IMAD.U32 R10, RZ, RZ, UR4 ;  /* 0x00000004ff0a7e24 */ /* 0x000fe4000f8e00ff */
[----:B------:R-:W-:Y:S02]  /*78a0*/  IMAD.U32 R11, RZ, RZ, UR5 ;  /* 0x00000005ff0b7e24 */ /* 0x000fe4000f8e00ff */
[----:B------:R-:W-:Y:S02]  /*78b0*/  IMAD.MOV.U32 R8, RZ, RZ, 0x70 ;  /* 0x00000070ff087424 */ /* 0x000fe400078e00ff */
[----:B------:R-:W-:Y:S02]  /*78c0*/  IMAD.MOV.U32 R12, RZ, RZ, 0x1 ;  /* 0x00000001ff0c7424 */ /* 0x000fe400078e00ff */
[----:B-1----:R-:W-:-:S07]  /*78d0*/  IMAD.MOV.U32 R13, RZ, RZ, RZ ;  /* 0x000000ffff0d7224 */ /* 0x002fce00078e00ff */
[----:B------:R-:W-:-:S07]  /*78e0*/  LEPC R20, `(.L_x_39) ;  /* 0x000000001014794e */ /* 0x000fce0000000000 */
[----:B0-2---:R-:W-:Y:S05]  /*78f0*/  CALL.ABS.NOINC R2 ;  /* 0x0000000002007343 */ /* 0x005fea0003c00000 */
.L_x_39:
[----:B------:R0:W1:Y:S01]  /*7900*/  LDC.64 R2, c[0x4][R17] ;  /* 0x0100000011027b82 */ /* 0x0000620000000a00 */
[----:B------:R-:W-:Y:S01]  /*7910*/  ULDC.64 UR6, c[0x4][0x88] ;  /* 0x0100220000067ab9 */ /* 0x000fe20000000a00 */
[----:B------:R-:W-:Y:S01]  /*7920*/  ULDC.64 UR8, c[0x4][0x90] ;  /* 0x0100240000087ab9 */ /* 0x000fe20000000a00 */
[----:B------:R-:W-:Y:S01]  /*7930*/  ULDC.64 UR4, c[0x4][0x18] ;  /* 0x0100060000047ab9 */ /* 0x000fe20000000a00 */
[----:B------:R-:W-:Y:S01]  /*7940*/  IMAD.U32 R4, RZ, RZ, UR6 ;  /* 0x00000006ff047e24 */ /* 0x000fe2000f8e00ff */
[----:B------:R-:W-:Y:S01]  /*7950*/  MOV R6, UR8 ;  /* 0x0000000800067c02 */ /* 0x000fe20008000f00 */
        /* <DEDUP_REMOVED lines=9> */
.L_x_38:
[----:B------:R-:W-:Y:S01]  /*79f0*/  ULDC.64 UR4, c[0x0][0x9f8] ;  /* 0x00027e0000047ab9 */ /* 0x000fe20000000a00 */
[--C-:B------:R-:W-:Y:S01]  /*7a00*/  IMAD.MOV.U32 R6, RZ, RZ, R19.reuse ;  /* 0x000000ffff067224 */ /* 0x100fe200078e0013 */
[----:B------:R-:W-:Y:S01]  /*7a10*/  ISETP.NE.U32.AND P0, PT, RZ, UR4, PT ;  /* 0x00000004ff007c0c */ /* 0x000fe2000bf05070 */
[----:B------:R-:W1:Y:S01]  /*7a20*/  LDC R9, c[0x0][0x430] ;  /* 0x00010c00ff097b82 */ /* 0x000e620000000800 */
[----:B------:R-:W-:Y:S01]  /*7a30*/  IMAD.MOV R5, RZ, RZ, -R19 ;  /* 0x000000ffff057224 */ /* 0x000fe200078e0a13 */
[----:B------:R-:W-:Y:S01]  /*7a40*/  ULDC UR4, c[0x0][0xc44] ;  /* 0x0003110000047ab9 */ /* 0x000fe20000000800 */
[----:B------:R-:W-:-:S13]  /*7a50*/  ISETP.NE.AND.EX P0, PT, RZ, UR5, PT, P0 ;  /* 0x00000005ff007c0c */ /* 0x000fda000bf05300 */
[----:B------:R-:W2:Y:S02]  /*7a60*/  @P0 LDC.64 R2, c[0x0][0x9f8] ;  /* 0x00027e00ff020b82 */ /* 0x000ea40000000a00 */
[----:B--2---:R-:W-:-:S05]  /*7a70*/  @P0 IMAD.WIDE R2, R19, 0x4, R2 ;  /* 0x0000000413020825 */ /* 0x004fca00078e0202 */
[----:B------:R-:W2:Y:S01]  /*7a80*/  @P0 LDG.E R6, desc[UR48][R2.64] ;  /* 0x0000003002060981 */ /* 0x000ea2000c1e1900 */
[----:B------:R-:W-:Y:S01]  /*7a90*/  UMOV UR5, 0xffffffff ;  /* 0xffffffff00057882 */ /* 0x000fe20000000000 */
[----:B------:R-:W-:Y:S02]  /*7aa0*/  IMAD R22, R5, UR4, R24 ;  /* 0x0000000405167c24 */ /* 0x000fe4000f8e0218 */
[----:B--2---:R2:W-:Y:S01]  /*7ab0*/  STL [R1], R6 ;  /* 0x0000000601007387 */ /* 0x0045e20000100800 */
[----:B-1----:R-:W-:Y:S05]  /*7ac0*/  BRA.DIV UR5, `(.L_x_40) ;  /* 0x0000002e05d87947 */ /* 0x002fea000b800000 */
.L_x_88:
[----:B------:R-:W1:Y:S01]  /*7ad0*/  S2R R2, SR_TID.X ;  /* 0x0000000000027919 */ /* 0x000e620000002100 */
[----:B------:R-:W-:Y:S01]  /*7ae0*/  USHF.L.U32 UR4, UR43, 0x7, URZ ;  /* 0x000000072b047899 */ /* 0x000fe2000800063f */
[----:B------:R-:W-:Y:S02]  /*7af0*/  ISETP.NE.AND P1, PT, R9, 0x1, PT ;  /* 0x000000010900780c */ /* 0x000fe40003f25270 */
[----:B------:R-:W-:Y:S02]  /*7b00*/  SHF.R.S32.HI R10, RZ, 0x1f, R6 ;  /* 0x0000001fff0a7819 */ /* 0x000fe40000011406 */
[----:B------:R-:W-:-:S03]  /*7b10*/  LOP3.LUT R16, R16, 0xffffffbf, RZ, 0xc0, !PT ;  /* 0xffffffbf10107812 */ /* 0x000fc600078ec0ff */
[----:B------:R3:W-:Y:S06]  /*7b20*/  STL [R1+0x4], R10 ;  /* 0x0000040a01007387 */ /* 0x0007ec0000100800 */
[----:B------:R-:W4:Y:S01]  /*7b30*/  @P1 LDC R3, c[0x0][0x434] ;  /* 0x00010d00ff031b82 */ /* 0x000f220000000800 */
[----:B------:R-:W-:-:S07]  /*7b40*/  @P1 LOP3.LUT R16, R16, 0x40, RZ, 0xfc, !PT ;  /* 0x0000004010101812 */ /* 0x000fce00078efcff */
[----:B------:R-:W0:Y:S01]  /*7b50*/  @P1 LDC R7, c[0x0][0x438] ;  /* 0x00010e00ff071b82 */ /* 0x000e220000000800 */
[----:B-1----:R-:W-:Y:S01]  /*7b60*/  SHF.R.U32.HI R0, RZ, 0x2, R2 ;  /* 0x00000002ff007819 */ /* 0x002fe20000011602 */
[----:B------:R-:W-:-:S03]  /*7b70*/  IMAD.SHL.U32 R2, R2, 0x20, RZ ;  /* 0x0000002002027824 */ /* 0x000fc600078e00ff */
[----:B------:R-:W-:Y:S02]  /*7b80*/  LOP3.LUT R0, R0, 0x1f, RZ, 0xc0, !PT ;  /* 0x0000001f00007812 */ /* 0x000fe400078ec0ff */
[----:B------:R-:W-:-:S04]  /*7b90*/  LOP3.LUT R2, R2, 0x60, RZ, 0xc0, !PT ;  /* 0x0000006002027812 */ /* 0x000fc800078ec0ff */
[----:B------:R-:W-:-:S04]  /*7ba0*/  LOP3.LUT R0, R0, UR4, R2, 0xfe, !PT ;  /* 0x0000000400007c12 */ /* 0x000fc8000f8efe02 */
[C---:B------:R-:W-:Y:S01]  /*7bb0*/  ISETP.GE.AND P0, PT, R0.reuse, UR36, PT ;  /* 0x0000002400007c0c */ /* 0x040fe2000bf06270 */
[----:B------:R-:W-:-:S04]  /*7bc0*/  IMAD.IADD R0, R0, 0x1, R18 ;  /* 0x0000000100007824 */ /* 0x000fc800078e0212 */
[----:B----4-:R-:W-:-:S04]  /*7bd0*/  @P1 IMAD.HI.U32 R2, R0, R3, RZ ;  /* 0x0000000300021227 */ /* 0x010fc800078e00ff */
[----:B------:R-:W-:Y:S01]  /*7be0*/  IMAD.MOV.U32 R8, RZ, RZ, R0 ;  /* 0x000000ffff087224 */ /* 0x000fe200078e0000 */
[----:B0-----:R-:W-:-:S03]  /*7bf0*/  @P1 SHF.R.U32.HI R8, RZ, R7, R2 ;  /* 0x00000007ff081219 */ /* 0x001fc60000011602 */
[----:B------:R-:W0:Y:S01]  /*7c00*/  @!P0 LDC.64 R4, c[0x0][0x428] ;  /* 0x00010a00ff048b82 */ /* 0x000e220000000a00 */
[----:B------:R-:W-:Y:S01]  /*7c10*/  @!P0 SHF.R.S32.HI R3, RZ, 0x1f, R8 ;  /* 0x0000001fff038819 */ /* 0x000fe20000011408 */
[----:B0-----:R-:W-:-:S04]  /*7c20*/  @!P0 IMAD R2, R10, R4, RZ ;  /* 0x000000040a028224 */ /* 0x001fc800078e02ff */
[----:B------:R-:W-:Y:S02]  /*7c30*/  @!P0 IMAD R5, R6, R5, R2 ;  /* 0x0000000506058224 */ /* 0x000fe400078e0202 */
[----:B------:R-:W-:-:S04]  /*7c40*/  @!P0 IMAD.MOV.U32 R2, RZ, RZ, R8 ;  /* 0x000000ffff028224 */ /* 0x000fc800078e0008 */
[----:B------:R-:W-:Y:S01]  /*7c50*/  @!P0 IMAD.WIDE.U32 R2, R6, R4, R2 ;  /* 0x0000000406028225 */ /* 0x000fe200078e0002 */
[----:B------:R-:W-:Y:S01]  /*7c60*/  MOV R4, RZ ;  /* 0x000000ff00047202 */ /* 0x000fe20000000f00 */
[----:B--2---:R-:W0:Y:S02]  /*7c70*/  @!P0 LDC.64 R6, c[0x0][0x418] ;  /* 0x00010600ff068b82 */ /* 0x004e240000000a00 */
[----:B------:R-:W-:Y:S01]  /*7c80*/  @!P0 IMAD.IADD R5, R3, 0x1, R5 ;  /* 0x0000000103058824 */ /* 0x000fe200078e0205 */
[----:B------:R-:W-:Y:S02]  /*7c90*/  LOP3.LUT R16, R16, 0xffffff7f, RZ, 0xc0, !PT ;  /* 0xffffff7f10107812 */ /* 0x000fe400078ec0ff */
[----:B0-----:R-:W-:-:S04]  /*7ca0*/  @!P0 LEA R6, P1, R2, R6, 0x2 ;  /* 0x0000000602068211 */ /* 0x001fc800078210ff */
[----:B------:R-:W-:Y:S01]  /*7cb0*/  @!P0 LEA.HI.X R7, R2, R7, R5, 0x2, P1 ;  /* 0x0000000702078211 */ /* 0x000fe200008f1405 */
[----:B------:R-:W-:Y:S02]  /*7cc0*/  IMAD.U32 R2, RZ, RZ, UR40 ;  /* 0x00000028ff027e24 */ /* 0x000fe4000f8e00ff */
[----:B------:R-:W-:Y:S01]  /*7cd0*/  IMAD.MOV R3, RZ, RZ, -R8 ;  /* 0x000000ffff037224 */ /* 0x000fe200078e0a08 */
[----:B------:R-:W-:Y:S01]  /*7ce0*/  SHF.R.S32.HI R29, RZ, 0x1f, R22 ;  /* 0x0000001fff1d7819 */ /* 0x000fe20000011416 */
[----:B------:R0:W5:Y:S01]  /*7cf0*/  @!P0 LDG.E R4, desc[UR48][R6.64] ;  /* 0x0000003006048981 */ /* 0x000162000c1e1900 */
[----:B------:R-:W-:Y:S01]  /*7d00*/  ISETP.NE.AND P2, PT, R2, 0x3, PT ;  /* 0x000000030200780c */ /* 0x000fe20003f45270 */
[----:B0-----:R-:W-:-:S12]  /*7d10*/  IMAD R6, R9, R3, R0 ;  /* 0x0000000309067224 */ /* 0x001fd800078e0200 */
[----:B------:R-:W-:Y:S01]  /*7d20*/  @P2 LOP3.LUT R16, R16, 0x80, RZ, 0xfc, !PT ;  /* 0x0000008010102812 */ /* 0x000fe200078efcff */
[----:B---3--:R-:W-:Y:S06]  /*7d30*/  @!P2 BRA `(.L_x_41) ;  /* 0x000000000004a947 */ /* 0x008fec0003800000 */
[----:B------:R-:W-:Y:S01]  /*7d40*/  BPT.TRAP 0x1 ;  /* 0x000000040000795c */ /* 0x000fe20000300000 */
.L_x_41:
[----:B------:R-:W-:Y:S01]  /*7d50*/  SHF.R.S32.HI R7, RZ, 0x1f, R6 ;  /* 0x0000001fff077819 */ /* 0x000fe20000011406 */
[----:B------:R-:W-:Y:S01]  /*7d60*/  ULDC.64 UR4, c[0x0][0x328] ;  /* 0x0000ca0000047ab9 */ /* 0x000fe20000000a00 */
[----:B------:R-:W-:Y:S03]  /*7d70*/  BSSY B0, `(.L_x_42) ;  /* 0x0000017000007945 */ /* 0x000fe60003800000 */
[----:B------:R-:W-:-:S04]  /*7d80*/  IMAD R3, R7, UR4, RZ ;  /* 0x0000000407037c24 */ /* 0x000fc8000f8e02ff */
[C---:B------:R-:W-:Y:S02]  /*7d90*/  IMAD R5, R6.reuse, UR5, R3 ;  /* 0x0000000506057c24 */ /* 0x040fe4000f8e0203 */
[----:B------:R-:W-:Y:S01]  /*7da0*/  IMAD.WIDE.U32 R2, R6, UR4, RZ ;  /* 0x0000000406027c25 */ /* 0x000fe2000f8e00ff */
[----:B------:R-:W-:-:S03]  /*7db0*/  ULDC.64 UR4, c[0x0][0x338] ;  /* 0x0000ce0000047ab9 */ /* 0x000fc60000000a00 */
[----:B------:R-:W-:Y:S01]  /*7dc0*/  IMAD.IADD R3, R3, 0x1, R5 ;  /* 0x0000000103037824 */ /* 0x000fe200078e0205 */
[----:B-----5:R-:W-:Y:S01]  /*7dd0*/  SHF.R.S32.HI R5, RZ, 0x1f, R4 ;  /* 0x0000001fff057819 */ /* 0x020fe20000011404 */
[----:B------:R-:W-:-:S04]  /*7de0*/  IMAD.WIDE.U32 R2, R4, UR4, R2 ;  /* 0x0000000404027c25 */ /* 0x000fc8000f8e0002 */
[----:B------:R-:W-:-:S04]  /*7df0*/  IMAD R0, R5, UR4, RZ ;  /* 0x0000000405007c24 */ /* 0x000fc8000f8e02ff */
[----:B------:R-:W-:Y:S01]  /*7e00*/  IMAD R0, R4, UR5, R0 ;  /* 0x0000000504007c24 */ /* 0x000fe2000f8e0200 */
[----:B------:R-:W-:-:S03]  /*7e10*/  ULDC.64 UR4, c[0x0][0x330] ;  /* 0x0000cc0000047ab9 */ /* 0x000fc60000000a00 */
[----:B------:R-:W-:Y:S02]  /*7e20*/  IMAD.IADD R3, R3, 0x1, R0 ;  /* 0x0000000103037824 */ /* 0x000fe400078e0200 */
[----:B------:R-:W-:Y:S02]  /*7e30*/  IMAD R0, R29, UR4, RZ ;  /* 0x000000041d007c24 */ /* 0x000fe4000f8e02ff */
[----:B------:R-:W-:-:S04]  /*7e40*/  IMAD.WIDE.U32 R2, R22, UR4, R2 ;  /* 0x0000000416027c25 */ /* 0x000fc8000f8e0002 */
[----:B------:R-:W-:Y:S01]  /*7e50*/  IMAD R0, R22, UR5, R0 ;  /* 0x0000000516007c24 */ /* 0x000fe2000f8e0200 */
[----:B------:R-:W-:Y:S02]  /*7e60*/  ULDC.64 UR4, c[0x0][0x318] ;  /* 0x0000c60000047ab9 */ /* 0x000fe40000000a00 */
[----:B------:R-:W-:Y:S01]  /*7e70*/  LEA R17, P0, R2, UR4, 0x1 ;  /* 0x0000000402117c11 */ /* 0x000fe2000f8008ff */
[----:B------:R-:W-:-:S05]  /*7e80*/  IMAD.IADD R0, R3, 0x1, R0 ;  /* 0x0000000103007824 */ /* 0x000fca00078e0200 */
[----:B------:R-:W-:Y:S02]  /*7e90*/  LEA.HI.X R18, R2, UR5, R0, 0x1, P0 ;  /* 0x0000000502127c11 */ /* 0x000fe400080f0c00 */
[----:B------:R-:W-:Y:S02]  /*7ea0*/  LEA R0, R23, UR37, 0x3 ;  /* 0x0000002517007c11 */ /* 0x000fe4000f8e18ff */
[----:B------:R-:W-:-:S04]  /*7eb0*/  SHF.L.U32 R2, R25, 0x1f, RZ ;  /* 0x0000001f19027819 */ /* 0x000fc800000006ff */
[----:B------:R-:W0:Y:S02]  /*7ec0*/  SYNCS.PHASECHK.TRANS64.TRYWAIT P0, [R0+URZ+0x2d840], R2 ;  /* 0x02d84002000075a7 */ /* 0x000e24000800017f */
[----:B0-----:R-:W-:Y:S05]  /*7ed0*/  @!P0 BRA `(.L_x_43) ;  /* 0x0000002c00088947 */ /* 0x001fea0003800000 */
.L_x_89:
[----:B------:R-:W-:Y:S05]  /*7ee0*/  BSYNC B0 ;  /* 0x0000000000007941 */ /* 0x000fea0003800000 */
.L_x_42:
[----:B------:R-:W1:Y:S01]  /*7ef0*/  S2R R9, SR_TID.X ;  /* 0x0000000000097919 */ /* 0x000e620000002100 */
[----:B------:R-:W-:Y:S01]  /*7f00*/  ULDC.64 UR4, c[0x0][0x300] ;  /* 0x0000c00000047ab9 */ /* 0x000fe20000000a00 */
[----:B------:R-:W-:Y:S01]  /*7f10*/  USHF.L.U32 UR6, UR43, 0x7, URZ ;  /* 0x000000072b067899 */ /* 0x000fe2000800063f */
[----:B------:R-:W-:Y:S01]  /*7f20*/  IMAD R7, R7, UR4, RZ ;  /* 0x0000000407077c24 */ /* 0x000fe2000f8e02ff */
[----:B------:R-:W-:Y:S01]  /*7f30*/  LOP3.LUT P4, RZ, R16, 0x4, RZ, 0xc0, !PT ;  /* 0x0000000410ff7812 */ /* 0x000fe2000788c0ff */
[----:B0-----:R-:W-:Y:S01]  /*7f40*/  IMAD.WIDE.U32 R2, R6, UR4, RZ ;  /* 0x0000000406027c25 */ /* 0x001fe2000f8e00ff */
[C---:B------:R-:W-:Y:S02]  /*7f50*/  LOP3.LUT P3, RZ, R16.reuse, 0x2, RZ, 0xc0, !PT ;  /* 0x0000000210ff7812 */ /* 0x040fe4000786c0ff */
[----:B------:R-:W-:Y:S01]  /*7f60*/  LOP3.LUT P2, RZ, R16, 0x1, RZ, 0xc0, !PT ;  /* 0x0000000110ff7812 */ /* 0x000fe2000784c0ff */
[----:B------:R-:W-:Y:S01]  /*7f70*/  IMAD R7, R6, UR5, R7 ;  /* 0x0000000506077c24 */ /* 0x000fe2000f8e0207 */
[----:B------:R-:W-:-:S02]  /*7f80*/  ULDC.64 UR4, c[0x0][0x310] ;  /* 0x0000c40000047ab9 */ /* 0x000fc40000000a00 */
[----:B------:R-:W-:Y:S02]  /*7f90*/  IMAD R5, R5, UR4, RZ ;  /* 0x0000000405057c24 */ /* 0x000fe4000f8e02ff */
[----:B------:R-:W-:Y:S02]  /*7fa0*/  IMAD.IADD R3, R3, 0x1, R7 ;  /* 0x0000000103037824 */ /* 0x000fe400078e0207 */
[C---:B------:R-:W-:Y:S02]  /*7fb0*/  IMAD R5, R4.reuse, UR5, R5 ;  /* 0x0000000504057c24 */ /* 0x040fe4000f8e0205 */
[----:B------:R-:W-:Y:S01]  /*7fc0*/  IMAD.WIDE.U32 R2, R4, UR4, R2 ;  /* 0x0000000404027c25 */ /* 0x000fe2000f8e0002 */
[----:B------:R-:W-:-:S03]  /*7fd0*/  ULDC.64 UR4, c[0x0][0x308] ;  /* 0x0000c20000047ab9 */ /* 0x000fc60000000a00 */
[----:B------:R-:W-:Y:S02]  /*7fe0*/  IMAD.IADD R3, R3, 0x1, R5 ;  /* 0x0000000103037824 */ /* 0x000fe400078e0205 */
[----:B------:R-:W-:Y:S02]  /*7ff0*/  IMAD R5, R29, UR4, RZ ;  /* 0x000000041d057c24 */ /* 0x000fe4000f8e02ff */
[----:B------:R-:W-:-:S04]  /*8000*/  IMAD.WIDE.U32 R2, R22, UR4, R2 ;  /* 0x0000000416027c25 */ /* 0x000fc8000f8e0002 */
[----:B------:R-:W-:Y:S01]  /*8010*/  IMAD R4, R22, UR5, R5 ;  /* 0x0000000516047c24 */ /* 0x000fe2000f8e0205 */
[----:B------:R-:W-:Y:S01]  /*8020*/  ULDC.64 UR4, c[0x0][0x2e8] ;  /* 0x0000ba0000047ab9 */ /* 0x000fe20000000a00 */
[----:B-1----:R-:W-:Y:S01]  /*8030*/  SHF.R.U32.HI R10, RZ, 0x2, R9 ;  /* 0x00000002ff0a7819 */ /* 0x002fe20000011609 */
[----:B------:R-:W-:Y:S01]  /*8040*/  IMAD.SHL.U32 R8, R9, 0x8, RZ ;  /* 0x0000000809087824 */ /* 0x000fe200078e00ff */
[----:B------:R-:W-:Y:S01]  /*8050*/  LEA R5, P0, R2, UR4, 0x1 ;  /* 0x0000000402057c11 */ /* 0x000fe2000f8008ff */
[----:B------:R-:W-:Y:S01]  /*8060*/  IMAD.IADD R4, R3, 0x1, R4 ;  /* 0x0000000103047824 */ /* 0x000fe200078e0204 */
[----:B------:R-:W-:Y:S01]  /*8070*/  UMOV UR4, 0xffffffff ;  /* 0xffffffff00047882 */ /* 0x000fe20000000000 */
[----:B------:R-:W-:Y:S01]  /*8080*/  IMAD.U32 R9, RZ, RZ, UR6 ;  /* 0x00000006ff097e24 */ /* 0x000fe2000f8e00ff */
[----:B------:R-:W-:Y:S02]  /*8090*/  LOP3.LUT R10, R10, 0x1f, RZ, 0xc0, !PT ;  /* 0x0000001f0a0a7812 */ /* 0x000fe400078ec0ff */
[----:B------:R-:W-:Y:S01]  /*80a0*/  LEA.HI.X R6, R2, UR5, R4, 0x1, P0 ;  /* 0x0000000502067c11 */ /* 0x000fe200080f0c04 */
[----:B------:R-:W-:Y:S01]  /*80b0*/  IMAD R4, R23, 0x3000, R28 ;  /* 0x0000300017047824 */ /* 0x000fe200078e021c */
[----:B------:R-:W-:-:S02]  /*80c0*/  LOP3.LUT R8, R8, 0x18, RZ, 0xc0, !PT ;  /* 0x0000001808087812 */ /* 0x000fc400078ec0ff */
[----:B------:R-:W-:Y:S01]  /*80d0*/  IADD3 R9, -R10, UR36, -R9 ;  /* 0x000000240a097c10 */ /* 0x000fe2000fffe909 */
[----:B------:R-:W-:Y:S06]  /*80e0*/  BRA.DIV UR4, `(.L_x_44) ;  /* 0x0000002a04987947 */ /* 0x000fec000b800000 */
[----:B------:R-:W0:Y:S01]  /*80f0*/  SHFL.IDX PT, R3, R5, RZ, 0x1c1f ;  /* 0x001c1fff05037589 */ /* 0x000e2200000e0000 */
[----:B------:R-:W-:-:S03]  /*8100*/  ISETP.GE.AND P0, PT, R9, 0x1, PT ;  /* 0x000000010900780c */ /* 0x000fc60003f06270 */
[----:B------:R-:W1:Y:S04]  /*8110*/  SHFL.IDX PT, R2, R6, RZ, 0x1c1f ;  /* 0x001c1fff06027589 */ /* 0x000e6800000e0000 */
[----:B------:R-:W-:Y:S06]  /*8120*/  SHFL.IDX PT, R14, R5, 0x3, 0x1c1f ;  /* 0x007c1f00050e7f89 */ /* 0x000fec00000e0000 */
[----:B------:R-:W-:-:S02]  /*8130*/  @P0 LEA R7, R4, UR37, 0x1 ;  /* 0x0000002504070c11 */ /* 0x000fc4000f8e08ff */
[----:B0-----:R-:W-:-:S05]  /*8140*/  @P0 LEA R3, P1, R8, R3, 0x1 ;  /* 0x0000000308030211 */ /* 0x001fca00078208ff */
[----:B-1----:R-:W-:-:S05]  /*8150*/  @P0 IMAD.X R2, RZ, RZ, R2, P1 ;  /* 0x000000ffff020224 */ /* 0x002fca00008e0602 */
[----:B------:R-:W-:-:S04]  /*8160*/  @P0 LOP3.LUT R3, R3, R2, RZ, 0x3c, !PT ;  /* 0x0000000203030212 */ /* 0x000fc800078e3cff */
[----:B------:R-:W-:-:S04]  /*8170*/  @P0 LOP3.LUT R2, R3, R2, RZ, 0x3c, !PT ;  /* 0x0000000203020212 */ /* 0x000fc800078e3cff */
[----:B------:R-:W-:-:S05]  /*8180*/  @P0 LOP3.LUT R3, R3, R2, RZ, 0x3c, !PT ;  /* 0x0000000203030212 */ /* 0x000fca00078e3cff */
[----:B------:R-:W-:Y:S04]  /*8190*/  @P0 LDGSTS.E.BYPASS.LTC128B.128 [R7+0x15400], desc[UR48][R2.64], !P4 ;  /* 0x1540000002070fae */ /* 0x000fe8000e101d70 */
[----:B------:R-:W-:Y:S04]  /*81a0*/  @P0 LDGSTS.E.BYPASS.LTC128B.128 [R7+0x17400], desc[UR48][R2.64+0x40], !P3 ;  /* 0x1740004002070fae */ /* 0x000fe8000d901d70 */
[----:B------:R0:W-:Y:S01]  /*81b0*/  @P0 LDGSTS.E.BYPASS.LTC128B.128 [R7+0x19400], desc[UR48][R2.64+0x80], !P2 ;  /* 0x1940008002070fae */ /* 0x0001e2000d101d70 */
[----:B------:R-:W-:-:S03]  /*81c0*/  ISETP.GE.AND P0, PT, R9, 0x21, PT ;  /* 0x000000210900780c */ /* 0x000fc60003f06270 */
[----:B0-----:R-:W0:Y:S10]  /*81d0*/  SHFL.IDX PT, R3, R5, 0x1, 0x1c1f ;  /* 0x003c1f0005037f89 */ /* 0x001e3400000e0000 */
[----:B------:R-:W-:Y:S01]  /*81e0*/  @P0 LEA R7, R4, UR37, 0x1 ;  /* 0x0000002504070c11 */ /* 0x000fe2000f8e08ff */
[----:B------:R-:W1:Y:S01]  /*81f0*/  SHFL.IDX PT, R2, R6, 0x1, 0x1c1f ;  /* 0x003c1f0006027f89 */ /* 0x000e6200000e0000 */
        /* <DEDUP_REMOVED lines=11> */
[----:B------:R-:W1:Y:S04]  /*82b0*/  SHFL.IDX PT, R2, R6, 0x2, 0x1c1f ;  /* 0x005c1f0006027f89 */ /* 0x000e6800000e0000 */
[----:B------:R-:W2:Y:S01]  /*82c0*/  SHFL.IDX PT, R6, R6, 0x3, 0x1c1f ;  /* 0x007c1f0006067f89 */ /* 0x000ea200000e0000 */
[----:B0-----:R-:W-:-:S05]  /*82d0*/  @P0 LEA R3, P1, R8, R3, 0x1 ;  /* 0x0000000308030211 */ /* 0x001fca00078208ff */
[----:B-1----:R-:W-:-:S05]  /*82e0*/  @P0 IMAD.X R2, RZ, RZ, R2, P1 ;  /* 0x000000ffff020224 */ /* 0x002fca00008e0602 */
[----:B------:R-:W-:-:S04]  /*82f0*/  @P0 LOP3.LUT R3, R3, R2, RZ, 0x3c, !PT ;  /* 0x0000000203030212 */ /* 0x000fc800078e3cff */
[----:B------:R-:W-:-:S04]  /*8300*/  @P0 LOP3.LUT R2, R3, R2, RZ, 0x3c, !PT ;  /* 0x0000000203020212 */ /* 0x000fc800078e3cff */
[----:B------:R-:W-:-:S05]  /*8310*/  @P0 LOP3.LUT R3, R3, R2, RZ, 0x3c, !PT ;  /* 0x0000000203030212 */ /* 0x000fca00078e3cff */
[----:B------:R0:W-:Y:S04]  /*8320*/  @P0 LDGSTS.E.BYPASS.LTC128B.128 [R7+0x16400], desc[UR48][R2.64], !P4 ;  /* 0x1640000002070fae */ /* 0x0001e8000e101d70 */
[----:B------:R0:W-:Y:S04]  /*8330*/  @P0 LDGSTS.E.BYPASS.LTC128B.128 [R7+0x18400], desc[UR48][R2.64+0x40], !P3 ;  /* 0x1840004002070fae */ /* 0x0001e8000d901d70 */
[----:B--2---:R0:W-:Y:S02]  /*8340*/  @P0 LDGSTS.E.BYPASS.LTC128B.128 [R7+0x1a400], desc[UR48][R2.64+0x80], !P2 ;  /* 0x1a40008002070fae */ /* 0x0041e4000d101d70 */
.L_x_99:
[----:B------:R-:W-:-:S13]  /*8350*/  ISETP.GE.AND P0, PT, R9, 0x61, PT ;  /* 0x000000610900780c */ /* 0x000fda0003f06270 */
[----:B0-----:R-:W-:Y:S02]  /*8360*/  @P0 LEA R2, P1, R8, R14, 0x1 ;  /* 0x0000000e08020211 */ /* 0x001fe400078208ff */
[----:B------:R-:W-:Y:S02]  /*8370*/  @P0 LEA R5, R4, UR37, 0x1 ;  /* 0x0000002504050c11 */ /* 0x000fe4000f8e08ff */
[----:B------:R-:W-:-:S05]  /*8380*/  @P0 IADD3.X R3, RZ, R6, RZ, P1, !PT ;  /* 0x00000006ff030210 */ /* 0x000fca0000ffe4ff */
[----:B------:R-:W-:Y:S01]  /*8390*/  @!PT LDS RZ, [RZ] ;  /* 0x00000000fffff984 */ /* 0x000fe20000000800 */
[----:B------:R-:W-:Y:S01]  /*83a0*/  @!PT LDS RZ, [RZ] ;  /* 0x00000000fffff984 */ /* 0x000fe20000000800 */
[----:B------:R-:W-:Y:S01]  /*83b0*/  @!PT LDS RZ, [RZ] ;  /* 0x00000000fffff984 */ /* 0x000fe20000000800 */
[----:B------:R0:W-:Y:S04]  /*83c0*/  @P0 LDGSTS.E.BYPASS.LTC128B.128 [R5+0x16c00], desc[UR48][R2.64], !P4 ;  /* 0x16c0000002050fae */ /* 0x0001e8000e101d70 */
[----:B------:R0:W-:Y:S04]  /*83d0*/  @P0 LDGSTS.E.BYPASS.LTC128B.128 [R5+0x18c00], desc[UR48][R2.64+0x40], !P3 ;  /* 0x18c0004002050fae */ /* 0x0001e8000d901d70 */
[----:B------:R0:W-:Y:S01]  /*83e0*/  @P0 LDGSTS.E.BYPASS.LTC128B.128 [R5+0x1ac00], desc[UR48][R2.64+0x80], !P2 ;  /* 0x1ac0008002050fae */ /* 0x0001e2000d101d70 */
[----:B------:R-:W-:Y:S01]  /*83f0*/  PLOP3.LUT P0, PT, PT, PT, PT, 0x80, 0x0 ;  /* 0x000000000000781c */ /* 0x000fe20003f0f070 */
[----:B------:R-:W-:-:S12]  /*8400*/  NOP ;  /* 0x0000000000007918 */ /* 0x000fd80000000000 */
.L_x_45:
[----:B------:R-:W-:Y:S02]  /*8410*/  PLOP3.LUT P1, PT, P1, P0, PT, 0xa2, 0x0 ;  /* 0x000000000000781c */ /* 0x000fe40000f21472 */
[----:B------:R-:W-:-:S08]  /*8420*/  @P0 R2UR P1, UR4, R0 ;  /* 0x00000000000402ca */ /* 0x000fd00000020000 */
[----:B------:R-:W-:-:S05]  /*8430*/  @P0 PLOP3.LUT P0, PT, P1, PT, PT, 0x80, 0x0 ;  /* 0x000000000000081c */ /* 0x000fca0000f0f070 */
[----:B------:R-:W-:Y:S01]  /*8440*/  @!P1 SYNCS.ARRIVE.TRANS64.RED.A0T1 RZ, [UR4+0x2d830], RZ ;  /* 0x02d830ffffff99a7 */ /* 0x000fe20008200404 */
[----:B------:R-:W-:Y:S07]  /*8450*/  @!P1 ARRIVES.LDGSTSBAR.64.TRANSCNT [UR4+0x2d830] ;  /* 0x02d83000ff0099b0 */ /* 0x000fee0008000a84 */
[----:B------:R-:W-:Y:S05]  /*8460*/  @P0 BRA.U.ANY `(.L_x_45) ;  /* 0xfffffffd00e80947 */ /* 0x000fea000393ffff */
[----:B------:R-:W-:Y:S01]  /*8470*/  NOP ;  /* 0x0000000000007918 */ /* 0x000fe20000000000 */
[----:B0-----:R-:W-:-:S05]  /*8480*/  IMAD.U32 R2, RZ, RZ, UR40 ;  /* 0x00000028ff027e24 */ /* 0x001fca000f8e00ff */
[----:B------:R-:W-:-:S13]  /*8490*/  ISETP.NE.AND P2, PT, R2, 0x3, PT ;  /* 0x000000030200780c */ /* 0x000fda0003f45270 */
[----:B------:R-:W-:Y:S05]  /*84a0*/  @!P2 BRA `(.L_x_46) ;  /* 0x000000000004a947 */ /* 0x000fea0003800000 */
[----:B------:R-:W-:Y:S01]  /*84b0*/  BPT.TRAP 0x1 ;  /* 0x000000040000795c */ /* 0x000fe20000300000 */
.L_x_46:
[----:B------:R0:W-:Y:S02]  /*84c0*/  SYNCS.ARRIVE.TRANS64.A1T0 RZ, [R0+URZ+0x2d830], RZ ;  /* 0x02d830ff00ff79a7 */ /* 0x0001e4000810003f */
[----:B------:R-:W-:Y:S05]  /*84d0*/  WARPSYNC.ALL ;  /* 0x0000000000007948 */ /* 0x000fea0003800000 */
[----:B------:R-:W-:-:S04]  /*84e0*/  UIADD3 UR4, UR37, 0xc400, URZ ;  /* 0x0000c40025047890 */ /* 0x000fc8000fffe03f */
[----:B------:R-:W-:Y:S01]  /*84f0*/  ULOP3.LUT UP0, URZ, UR4, 0x1bf, URZ, 0xc0, !UPT ;  /* 0x000001bf043f7892 */ /* 0x000fe2000f80c03f */
[----:B------:R-:W-:Y:S05]  /*8500*/  BAR.SYNC.DEFER_BLOCKING 0x8, 0x200 ;  /* 0x0208000000007b1d */ /* 0x000fea0000010000 */
[----:B------:R-:W-:-:S13]  /*8510*/  PLOP3.LUT P0, PT, PT, PT, UP0, 0x80, 0x0 ;  /* 0x000000000000781c */ /* 0x000fda0003f0f008 */
[----:B------:R-:W-:Y:S05]  /*8520*/  @!P0 BRA `(.L_x_47) ;  /* 0x0000000000408947 */ /* 0x000fea0003800000 */
[----:B------:R-:W-:Y:S01]  /*8530*/  MOV R2, 0x0 ;  /* 0x0000000000027802 */ /* 0x000fe20000000f00 */
[----:B------:R-:W-:Y:S01]  /*8540*/  ULDC.64 UR6, c[0x4][0x88] ;  /* 0x0100220000067ab9 */ /* 0x000fe20000000a00 */
[----:B------:R-:W-:Y:S01]  /*8550*/  ULDC.64 UR8, c[0x4][0x90] ;  /* 0x0100240000087ab9 */ /* 0x000fe20000000a00 */
[----:B------:R-:W-:Y:S01]  /*8560*/  ULDC.64 UR4, c[0x4][0x20] ;  /* 0x0100080000047ab9 */ /* 0x000fe20000000a00 */
[----:B------:R-:W-:Y:S02]  /*8570*/  IMAD.U32 R4, RZ, RZ, UR6 ;  /* 0x00000006ff047e24 */ /* 0x000fe4000f8e00ff */
[----:B------:R-:W1:Y:S01]  /*8580*/  LDC.64 R2, c[0x4][R2] ;  /* 0x0100000002027b82 */ /* 0x000e620000000a00 */
[----:B------:R-:W-:Y:S02]  /*8590*/  IMAD.U32 R5, RZ, RZ, UR7 ;  /* 0x00000007ff057e24 */ /* 0x000fe4000f8e00ff */
[----:B------:R-:W-:Y:S02]  /*85a0*/  IMAD.U32 R6, RZ, RZ, UR8 ;  /* 0x00000008ff067e24 */ /* 0x000fe4000f8e00ff */
[----:B------:R-:W-:-:S02]  /*85b0*/  IMAD.U32 R7, RZ, RZ, UR9 ;  /* 0x00000009ff077e24 */ /* 0x000fc4000f8e00ff */
[----:B------:R-:W-:Y:S02]  /*85c0*/  IMAD.U32 R10, RZ, RZ, UR4 ;  /* 0x00000004ff0a7e24 */ /* 0x000fe4000f8e00ff */
[----:B------:R-:W-:Y:S02]  /*85d0*/  IMAD.U32 R11, RZ, RZ, UR5 ;  /* 0x00000005ff0b7e24 */ /* 0x000fe4000f8e00ff */
[----:B------:R-:W-:Y:S02]  /*85e0*/  IMAD.MOV.U32 R8, RZ, RZ, 0x70 ;  /* 0x00000070ff087424 */ /* 0x000fe400078e00ff */
[----:B------:R-:W-:Y:S02]  /*85f0*/  IMAD.MOV.U32 R12, RZ, RZ, 0x1 ;  /* 0x00000001ff0c7424 */ /* 0x000fe400078e00ff */
[----:B------:R-:W-:-:S07]  /*8600*/  IMAD.MOV.U32 R13, RZ, RZ, RZ ;  /* 0x000000ffff0d7224 */ /* 0x000fce00078e00ff */
[----:B------:R-:W-:-:S07]  /*8610*/  LEPC R20, `(.L_x_47) ;  /* 0x000000001014794e */ /* 0x000fce0000000000 */
[----:B01----:R-:W-:Y:S05]  /*8620*/  CALL.ABS.NOINC R2 ;  /* 0x0000000002007343 */ /* 0x003fea0003c00000 */
.L_x_47:
[----:B------:R-:W2:Y:S01]  /*8630*/  LDL R21, [R1+0xc] ;  /* 0x00000c0001157983 */ /* 0x000ea20000100800 */
[----:B------:R-:W1:Y:S01]  /*8640*/  LDC R10, c[0x0][0x448] ;  /* 0x00011200ff0a7b82 */ /* 0x000e620000000800 */
[----:B------:R-:W-:Y:S01]  /*8650*/  ULDC.64 UR4, c[0x0][0x2d8] ;  /* 0x0000b60000047ab9 */ /* 0x000fe20000000a00 */
[----:B0-----:R-:W-:Y:S01]  /*8660*/  SHF.R.S32.HI R0, RZ, 0x1f, R19 ;  /* 0x0000001fff007819 */ /* 0x001fe20000011413 */
[----:B------:R-:W0:Y:S01]  /*8670*/  S2R R26, SR_TID.X ;  /* 0x00000000001a7919 */ /* 0x000e220000002100 */
[----:B------:R-:W-:Y:S01]  /*8680*/  IMAD R3, R29, UR4, RZ ;  /* 0x000000041d037c24 */ /* 0x000fe2000f8e02ff */
[----:B------:R-:W-:Y:S01]  /*8690*/  ULDC.64 UR6, c[0x0][0x2c8] ;  /* 0x0000b20000067ab9 */ /* 0x000fe20000000a00 */
[----:B------:R-:W-:Y:S01]  /*86a0*/  IMAD.MOV R6, RZ, RZ, -R24 ;  /* 0x000000ffff067224 */ /* 0x000fe200078e0a18 */
[----:B------:R-:W-:Y:S01]  /*86b0*/  ULDC.64 UR8, c[0x0][0x280] ;  /* 0x0000a00000087ab9 */ /* 0x000fe20000000a00 */
[C---:B------:R-:W-:Y:S01]  /*86c0*/  IMAD R4, R22.reuse, UR5, R3 ;  /* 0x0000000516047c24 */ /* 0x040fe2000f8e0203 */
[----:B------:R-:W3:Y:S01]  /*86d0*/  S2R R11, SR_TID.X ;  /* 0x00000000000b7919 */ /* 0x000ee20000002100 */
[----:B------:R-:W-:Y:S01]  /*86e0*/  IMAD.WIDE.U32 R2, R22, UR4, RZ ;  /* 0x0000000416027c25 */ /* 0x000fe2000f8e00ff */
[----:B------:R-:W-:Y:S01]  /*86f0*/  ULDC.64 UR4, c[0x0][0x2e0] ;  /* 0x0000b80000047ab9 */ /* 0x000fe20000000a00 */
[----:B------:R-:W-:-:S02]  /*8700*/  LOP3.LUT P3, RZ, R16, 0x400, RZ, 0xc0, !PT ;  /* 0x0000040010ff7812 */ /* 0x000fc4000786c0ff */
[----:B------:R-:W-:Y:S01]  /*8710*/  IMAD R0, R0, UR4, RZ ;  /* 0x0000000400007c24 */ /* 0x000fe2000f8e02ff */
[C---:B------:R-:W-:Y:S01]  /*8720*/  LOP3.LUT P4, RZ, R16.reuse, 0x200, RZ, 0xc0, !PT ;  /* 0x0000020010ff7812 */ /* 0x040fe2000788c0ff */
[----:B------:R-:W-:Y:S01]  /*8730*/  IMAD.IADD R3, R3, 0x1, R4 ;  /* 0x0000000103037824 */ /* 0x000fe200078e0204 */
[----:B------:R-:W-:Y:S01]  /*8740*/  LOP3.LUT P5, RZ, R16, 0x100, RZ, 0xc0, !PT ;  /* 0x0000010010ff7812 */ /* 0x000fe200078ac0ff */
[C---:B------:R-:W-:Y:S02]  /*8750*/  IMAD R5, R19.reuse, UR5, R0 ;  /* 0x0000000513057c24 */ /* 0x040fe4000f8e0200 */
[----:B------:R-:W-:Y:S01]  /*8760*/  IMAD.WIDE.U32 R2, R19, UR4, R2 ;  /* 0x0000000413027c25 */ /* 0x000fe2000f8e0002 */
[----:B------:R-:W-:Y:S01]  /*8770*/  ULDC UR4, c[0x0][0xc38] ;  /* 0x00030e0000047ab9 */ /* 0x000fe20000000800 */
[----:B------:R-:W-:Y:S02]  /*8780*/  LEA R19, R28, UR37, 0x1 ;  /* 0x000000251c137c11 */ /* 0x000fe4000f8e08ff */
[----:B-1----:R-:W-:-:S02]  /*8790*/  ISETP.NE.AND P0, PT, R10, 0x1, PT ;  /* 0x000000010a00780c */ /* 0x002fc40003f05270 */
[----:B------:R-:W-:Y:S02]  /*87a0*/  IADD3 R3, R3, R5, RZ ;  /* 0x0000000503037210 */ /* 0x000fe40007ffe0ff */
[----:B0-----:R-:W-:Y:S01]  /*87b0*/  SHF.R.U32.HI R20, RZ, 0x2, R26 ;  /* 0x00000002ff147819 */ /* 0x001fe2000001161a */
[----:B------:R-:W-:-:S08]  /*87c0*/  IMAD.SHL.U32 R26, R26, 0x20, RZ ;  /* 0x000000201a1a7824 */ /* 0x000fd000078e00ff */
[----:B------:R-:W0:Y:S01]  /*87d0*/  @P0 LDC R0, c[0x0][0x44c] ;  /* 0x00011300ff000b82 */ /* 0x000e220000000800 */
[----:B------:R-:W-:Y:S02]  /*87e0*/  LOP3.LUT R20, R20, 0x1f, RZ, 0xc0, !PT ;  /* 0x0000001f14147812 */ /* 0x000fe400078ec0ff */
[----:B------:R-:W-:-:S05]  /*87f0*/  LOP3.LUT R26, R26, 0x60, RZ, 0xc0, !PT ;  /* 0x000000601a1a7812 */ /* 0x000fca00078ec0ff */
[----:B------:R-:W1:Y:S01]  /*8800*/  @P0 LDC R4, c[0x0][0x450] ;  /* 0x00011400ff040b82 */ /* 0x000e620000000800 */
[----:B------:R-:W-:-:S07]  /*8810*/  LOP3.LUT R20, R20, R26, RZ, 0xfc, !PT ;  /* 0x0000001a14147212 */ /* 0x000fce00078efcff */
[----:B------:R-:W4:Y:S01]  /*8820*/  @P0 LDC R9, c[0x0][0x44c] ;  /* 0x00011300ff090b82 */ /* 0x000f220000000800 */
[----:B--2---:R-:W-:Y:S01]  /*8830*/  IMAD R6, R6, UR4, R21 ;  /* 0x0000000406067c24 */ /* 0x004fe2000f8e0215 */
[----:B------:R-:W-:Y:S01]  /*8840*/  ULDC.64 UR4, c[0x0][0x2d0] ;  /* 0x0000b40000047ab9 */ /* 0x000fe20000000a00 */
[----:B---3--:R-:W-:Y:S02]  /*8850*/  SHF.R.U32.HI R21, RZ, 0x2, R11 ;  /* 0x00000002ff157819 */ /* 0x008fe4000001160b */
[----:B------:R-:W-:Y:S02]  /*8860*/  IMAD R7, R6, 0xc0, R20 ;  /* 0x000000c006077824 */ /* 0x000fe400078e0214 */
[----:B------:R-:W-:Y:S01]  /*8870*/  IMAD.SHL.U32 R20, R11, 0x8, RZ ;  /* 0x000000080b147824 */ /* 0x000fe200078e00ff */
[----:B------:R-:W-:Y:S01]  /*8880*/  LOP3.LUT R21, R21, 0x1f, RZ, 0xc0, !PT ;  /* 0x0000001f15157812 */ /* 0x000fe200078ec0ff */
[----:B0-----:R-:W-:-:S03]  /*8890*/  @P0 IMAD.HI.U32 R0, R7, R0, RZ ;  /* 0x0000000007000227 */ /* 0x001fc600078e00ff */
[----:B------:R-:W-:Y:S01]  /*88a0*/  LOP3.LUT R20, R20, 0x18, RZ, 0xc0, !PT ;  /* 0x0000001814147812 */ /* 0x000fe200078ec0ff */
[----:B------:R-:W-:Y:S01]  /*88b0*/  IMAD.MOV.U32 R5, RZ, RZ, R7 ;  /* 0x000000ffff057224 */ /* 0x000fe200078e0007 */
[----:B-1----:R-:W-:-:S04]  /*88c0*/  @P0 SHF.R.U32.HI R5, RZ, R4, R0 ;  /* 0x00000004ff050219 */ /* 0x002fc80000011600 */
[----:B------:R-:W-:-:S05]  /*88d0*/  SHF.R.S32.HI R0, RZ, 0x1f, R5 ;  /* 0x0000001fff007819 */ /* 0x000fca0000011405 */
[----:B------:R-:W-:-:S04]  /*88e0*/  IMAD R0, R0, UR4, RZ ;  /* 0x0000000400007c24 */ /* 0x000fc8000f8e02ff */
[C---:B------:R-:W-:Y:S02]  /*88f0*/  IMAD R8, R5.reuse, UR5, R0 ;  /* 0x0000000505087c24 */ /* 0x040fe4000f8e0200 */
[----:B------:R-:W-:Y:S02]  /*8900*/  IMAD.MOV R0, RZ, RZ, -R5 ;  /* 0x000000ffff007224 */ /* 0x000fe400078e0a05 */
[----:B------:R-:W-:-:S04]  /*8910*/  IMAD.WIDE.U32 R4, R5, UR4, R2 ;  /* 0x0000000405047c25 */ /* 0x000fc8000f8e0002 */
[----:B------:R-:W-:Y:S02]  /*8920*/  IMAD R0, R10, R0, R7 ;  /* 0x000000000a007224 */ /* 0x000fe400078e0207 */
[----:B------:R-:W-:-:S03]  /*8930*/  IMAD.IADD R5, R5, 0x1, R8 ;  /* 0x0000000105057824 */ /* 0x000fc600078e0208 */
[----:B------:R-:W-:Y:S01]  /*8940*/  SHF.R.S32.HI R8, RZ, 0x1f, R0 ;  /* 0x0000001fff087819 */ /* 0x000fe20000011400 */
[----:B------:R-:W-:-:S04]  /*8950*/  IMAD.WIDE.U32 R4, R0, UR6, R4 ;  /* 0x0000000600047c25 */ /* 0x000fc8000f8e0004 */
[----:B------:R-:W-:-:S04]  /*8960*/  IMAD R8, R8, UR6, RZ ;  /* 0x0000000608087c24 */ /* 0x000fc8000f8e02ff */
[----:B------:R-:W-:Y:S01]  /*8970*/  IMAD R8, R0, UR7, R8 ;  /* 0x0000000700087c24 */ /* 0x000fe2000f8e0208 */
[----:B------:R-:W-:-:S03]  /*8980*/  LEA R0, P1, R4, UR8, 0x1 ;  /* 0x0000000804007c11 */ /* 0x000fc6000f8208ff */
[----:B------:R-:W-:Y:S02]  /*8990*/  IMAD.IADD R5, R5, 0x1, R8 ;  /* 0x0000000105057824 */ /* 0x000fe400078e0208 */
[----:B------:R-:W-:-:S03]  /*89a0*/  VIADD R8, R7, 0x80 ;  /* 0x0000008007087836 */ /* 0x000fc60000000000 */
[----:B------:R-:W-:Y:S01]  /*89b0*/  LEA.HI.X R4, R4, UR9, R5, 0x1, P1 ;  /* 0x0000000904047c11 */ /* 0x000fe200088f0c05 */
[----:B----4-:R-:W-:Y:S01]  /*89c0*/  @P0 IMAD.HI.U32 R9, R8, R9, RZ ;  /* 0x0000000908090227 */ /* 0x010fe200078e00ff */
[----:B------:R-:W0:Y:S03]  /*89d0*/  @P0 LDC R5, c[0x0][0x450] ;  /* 0x00011400ff050b82 */ /* 0x000e260000000800 */
[----:B------:R-:W-:Y:S01]  /*89e0*/  IMAD.MOV.U32 R7, RZ, RZ, R8 ;  /* 0x000000ffff077224 */ /* 0x000fe200078e0008 */
[----:B0-----:R-:W-:-:S05]  /*89f0*/  @P0 SHF.R.U32.HI R7, RZ, R5, R9 ;  /* 0x00000005ff070219 */ /* 0x001fca0000011609 */
[----:B------:R-:W-:Y:S02]  /*8a00*/  IMAD.MOV R5, RZ, RZ, -R7 ;  /* 0x000000ffff057224 */ /* 0x000fe400078e0a07 */
[----:B------:R-:W-:-:S04]  /*8a10*/  IMAD.WIDE.U32 R2, R7, UR4, R2 ;  /* 0x0000000407027c25 */ /* 0x000fc8000f8e0002 */
[----:B------:R-:W-:Y:S01]  /*8a20*/  IMAD R5, R10, R5, R8 ;  /* 0x000000050a057224 */ /* 0x000fe200078e0208 */
[----:B------:R-:W-:-:S05]  /*8a30*/  SHF.R.S32.HI R8, RZ, 0x1f, R7 ;  /* 0x0000001fff087819 */ /* 0x000fca0000011407 */
[----:B------:R-:W-:Y:S01]  /*8a40*/  IMAD R8, R8, UR4, RZ ;  /* 0x0000000408087c24 */ /* 0x000fe2000f8e02ff */
[----:B------:R-:W-:-:S03]  /*8a50*/  UMOV UR4, 0xffffffff ;  /* 0xffffffff00047882 */ /* 0x000fc60000000000 */
[----:B------:R-:W-:Y:S01]  /*8a60*/  IMAD R8, R7, UR5, R8 ;  /* 0x0000000507087c24 */ /* 0x000fe2000f8e0208 */
[----:B------:R-:W-:-:S03]  /*8a70*/  SHF.R.S32.HI R7, RZ, 0x1f, R5 ;  /* 0x0000001fff077819 */ /* 0x000fc60000011405 */
[----:B------:R-:W-:Y:S02]  /*8a80*/  IMAD.IADD R3, R3, 0x1, R8 ;  /* 0x0000000103037824 */ /* 0x000fe400078e0208 */
[----:B------:R-:W-:Y:S02]  /*8a90*/  IMAD R7, R7, UR6, RZ ;  /* 0x0000000607077c24 */ /* 0x000fe4000f8e02ff */
[----:B------:R-:W-:-:S04]  /*8aa0*/  IMAD.WIDE.U32 R2, R5, UR6, R2 ;  /* 0x0000000605027c25 */ /* 0x000fc8000f8e0002 */
[----:B------:R-:W-:Y:S01]  /*8ab0*/  IMAD R7, R5, UR7, R7 ;  /* 0x0000000705077c24 */ /* 0x000fe2000f8e0207 */
[----:B------:R-:W-:-:S03]  /*8ac0*/  LEA R8, P0, R2, UR8, 0x1 ;  /* 0x0000000802087c11 */ /* 0x000fc6000f8008ff */
[----:B------:R-:W-:-:S05]  /*8ad0*/  IMAD.IADD R7, R3, 0x1, R7 ;  /* 0x0000000103077824 */ /* 0x000fca00078e0207 */
[----:B------:R-:W-:Y:S01]  /*8ae0*/  LEA.HI.X R7, R2, UR9, R7, 0x1, P0 ;  /* 0x0000000902077c11 */ /* 0x000fe200080f0c07 */
[----:B------:R-:W-:Y:S06]  /*8af0*/  BRA.DIV UR4, `(.L_x_48) ;  /* 0x00000026047c7947 */ /* 0x000fec000b800000 */
[----:B------:R-:W0:Y:S01]  /*8b00*/  SHFL.IDX PT, R3, R0, RZ, 0x1c1f ;  /* 0x001c1fff00037589 */ /* 0x000e2200000e0000 */
[----:B------:R-:W-:-:S03]  /*8b10*/  IMAD R5, R6, 0xc0, R21 ;  /* 0x000000c006057824 */ /* 0x000fc600078e0215 */
[----:B------:R-:W1:Y:S01]  /*8b20*/  SHFL.IDX PT, R2, R4, RZ, 0x1c1f ;  /* 0x001c1fff04027589 */ /* 0x000e6200000e0000 */
[C---:B------:R-:W-:Y:S01]  /*8b30*/  VIADD R6, R5.reuse, 0x20 ;  /* 0x0000002005067836 */ /* 0x040fe20000000000 */
[----:B------:R-:W-:Y:S02]  /*8b40*/  ISETP.GE.AND P0, PT, R5, UR38, PT ;  /* 0x0000002605007c0c */ /* 0x000fe4000bf06270 */
[----:B------:R-:W-:Y:S11]  /*8b50*/  SHFL.IDX PT, R14, R0, 0x3, 0x1c1f ;  /* 0x007c1f00000e7f89 */ /* 0x000ff600000e0000 */
[----:B0-----:R-:W-:-:S05]  /*8b60*/  @!P0 LEA R3, P1, R20, R3, 0x1 ;  /* 0x0000000314038211 */ /* 0x001fca00078208ff */
[----:B-1----:R-:W-:-:S05]  /*8b70*/  @!P0 IMAD.X R2, RZ, RZ, R2, P1 ;  /* 0x000000ffff028224 */ /* 0x002fca00008e0602 */
[----:B------:R-:W-:-:S04]  /*8b80*/  @!P0 LOP3.LUT R3, R3, R2, RZ, 0x3c, !PT ;  /* 0x0000000203038212 */ /* 0x000fc800078e3cff */
[----:B------:R-:W-:-:S04]  /*8b90*/  @!P0 LOP3.LUT R2, R3, R2, RZ, 0x3c, !PT ;  /* 0x0000000203028212 */ /* 0x000fc800078e3cff */
[----:B------:R-:W-:-:S05]  /*8ba0*/  @!P0 LOP3.LUT R3, R3, R2, RZ, 0x3c, !PT ;  /* 0x0000000203038212 */ /* 0x000fca00078e3cff */
[----:B------:R-:W-:Y:S04]  /*8bb0*/  @!P0 LDGSTS.E.BYPASS.LTC128B.128 [R19+0xc400], desc[UR48][R2.64], !P3 ;  /* 0x0c40000002138fae */ /* 0x000fe8000d901d70 */
[----:B------:R-:W-:Y:S04]  /*8bc0*/  @!P0 LDGSTS.E.BYPASS.LTC128B.128 [R19+0xf400], desc[UR48][R2.64+0x40], !P4 ;  /* 0x0f40004002138fae */ /* 0x000fe8000e101d70 */
[----:B------:R0:W-:Y:S01]  /*8bd0*/  @!P0 LDGSTS.E.BYPASS.LTC128B.128 [R19+0x12400], desc[UR48][R2.64+0x80], !P5 ;  /* 0x1240008002138fae */ /* 0x0001e2000e901d70 */
[----:B------:R-:W-:Y:S02]  /*8be0*/  ISETP.GE.AND P0, PT, R6, UR38, PT ;  /* 0x0000002606007c0c */ /* 0x000fe4000bf06270 */
[----:B------:R-:W-:Y:S01]  /*8bf0*/  IADD3 R6, R5, 0x40, RZ ;  /* 0x0000004005067810 */ /* 0x000fe20007ffe0ff */
[----:B0-----:R-:W0:Y:S04]  /*8c00*/  SHFL.IDX PT, R3, R0, 0x1, 0x1c1f ;  /* 0x003c1f0000037f89 */ /* 0x001e2800000e0000 */
[----:B------:R-:W1:Y:S06]  /*8c10*/  SHFL.IDX PT, R2, R4, 0x1, 0x1c1f ;  /* 0x003c1f0004027f89 */ /* 0x000e6c00000e0000 */
        /* <DEDUP_REMOVED lines=8> */
[----:B------:R-:W-:Y:S01]  /*8ca0*/  ISETP.GE.AND P0, PT, R6, UR38, PT ;  /* 0x0000002606007c0c */ /* 0x000fe2000bf06270 */
[----:B------:R-:W-:-:S02]  /*8cb0*/  VIADD R6, R5, 0x60 ;  /* 0x0000006005067836 */ /* 0x000fc40000000000 */
[----:B0-----:R-:W0:Y:S04]  /*8cc0*/  SHFL.IDX PT, R3, R0, 0x2, 0x1c1f ;  /* 0x005c1f0000037f89 */ /* 0x001e2800000e0000 */
[----:B------:R-:W1:Y:S04]  /*8cd0*/  SHFL.IDX PT, R2, R4, 0x2, 0x1c1f ;  /* 0x005c1f0004027f89 */ /* 0x000e6800000e0000 */
[----:B------:R-:W2:Y:S04]  /*8ce0*/  SHFL.IDX PT, R4, R4, 0x3, 0x1c1f ;  /* 0x007c1f0004047f89 */ /* 0x000ea800000e0000 */
[----:B------:R-:W-:Y:S04]  /*8cf0*/  SHFL.IDX PT, R0, R7, RZ, 0x1c1f ;  /* 0x001c1fff07007589 */ /* 0x000fe800000e0000 */
[----:B------:R-:W-:Y:S01]  /*8d00*/  SHFL.IDX PT, R7, R7, 0x1, 0x1c1f ;  /* 0x003c1f0007077f89 */ /* 0x000fe200000e0000 */
        /* <DEDUP_REMOVED lines=8> */
[----:B------:R-:W-:-:S13]  /*8d90*/  ISETP.GE.AND P0, PT, R6, UR38, PT ;  /* 0x0000002606007c0c */ /* 0x000fda000bf06270 */
[----:B------:R-:W-:-:S05]  /*8da0*/  @!P0 LEA R14, P1, R20, R14, 0x1 ;  /* 0x0000000e140e8211 */ /* 0x000fca00078208ff */
[----:B--2---:R-:W-:Y:S02]  /*8db0*/  @!P0 IMAD.X R9, RZ, RZ, R4, P1 ;  /* 0x000000ffff098224 */ /* 0x004fe400008e0604 */
[----:B0-----:R-:W-:Y:S02]  /*8dc0*/  @!P0 IMAD.MOV.U32 R2, RZ, RZ, R14 ;  /* 0x000000ffff028224 */ /* 0x001fe400078e000e */
[----:B------:R-:W0:Y:S01]  /*8dd0*/  SHFL.IDX PT, R14, R8, RZ, 0x1c1f ;  /* 0x001c1fff080e7589 */ /* 0x000e2200000e0000 */
[----:B------:R-:W-:Y:S02]  /*8de0*/  @!P0 IMAD.MOV.U32 R3, RZ, RZ, R9 ;  /* 0x000000ffff038224 */ /* 0x000fe400078e0009 */
[----:B------:R-:W-:-:S03]  /*8df0*/  VIADD R4, R5, 0x80 ;  /* 0x0000008005047836 */ /* 0x000fc60000000000 */
[----:B------:R-:W-:Y:S04]  /*8e00*/  @!P0 LDGSTS.E.BYPASS.LTC128B.128 [R19+0xdc00], desc[UR48][R2.64], !P3 ;  /* 0x0dc0000002138fae */ /* 0x000fe8000d901d70 */
[----:B------:R-:W-:Y:S04]  /*8e10*/  @!P0 LDGSTS.E.BYPASS.LTC128B.128 [R19+0x10c00], desc[UR48][R2.64+0x40], !P4 ;  /* 0x10c0004002138fae */ /* 0x000fe8000e101d70 */
[----:B------:R1:W-:Y:S01]  /*8e20*/  @!P0 LDGSTS.E.BYPASS.LTC128B.128 [R19+0x13c00], desc[UR48][R2.64+0x80], !P5 ;  /* 0x13c0008002138fae */ /* 0x0003e2000e901d70 */
[----:B------:R-:W-:-:S13]  /*8e30*/  ISETP.GE.AND P0, PT, R4, UR38, PT ;  /* 0x0000002604007c0c */ /* 0x000fda000bf06270 */
[----:B0-----:R-:W-:-:S05]  /*8e40*/  @!P0 LEA R14, P1, R20, R14, 0x1 ;  /* 0x0000000e140e8211 */ /* 0x001fca00078208ff */
[----:B------:R-:W-:Y:S02]  /*8e50*/  @!P0 IMAD.X R9, RZ, RZ, R0, P1 ;  /* 0x000000ffff098224 */ /* 0x000fe400008e0600 */
[----:B-1----:R-:W-:Y:S02]  /*8e60*/  @!P0 IMAD.MOV.U32 R2, RZ, RZ, R14 ;  /* 0x000000ffff028224 */ /* 0x002fe400078e000e */
[----:B------:R-:W-:Y:S01]  /*8e70*/  @!P0 IMAD.MOV.U32 R3, RZ, RZ, R9 ;  /* 0x000000ffff038224 */ /* 0x000fe200078e0009 */
[----:B------:R0:W1:Y:S04]  /*8e80*/  SHFL.IDX PT, R14, R8, 0x1, 0x1c1f ;  /* 0x003c1f00080e7f89 */ /* 0x00006800000e0000 */
[----:B------:R0:W-:Y:S04]  /*8e90*/  @!P0 LDGSTS.E.BYPASS.LTC128B.128 [R19+0xe400], desc[UR48][R2.64], !P3 ;  /* 0x0e40000002138fae */ /* 0x0001e8000d901d70 */
[----:B------:R0:W-:Y:S04]  /*8ea0*/  @!P0 LDGSTS.E.BYPASS.LTC128B.128 [R19+0x11400], desc[UR48][R2.64+0x40], !P4 ;  /* 0x1140004002138fae */ /* 0x0001e8000e101d70 */
[----:B------:R0:W-:Y:S02]  /*8eb0*/  @!P0 LDGSTS.E.BYPASS.LTC128B.128 [R19+0x14400], desc[UR48][R2.64+0x80], !P5 ;  /* 0x1440008002138fae */ /* 0x0001e4000e901d70 */
.L_x_112:
[----:B------:R-:W2:Y:S01]  /*8ec0*/  LDL R0, [R1+0x10] ;  /* 0x0000100001007983 */ /* 0x000ea20000100800 */
[----:B------:R-:W-:-:S05]  /*8ed0*/  VIADD R5, R5, 0xa0 ;  /* 0x000000a005057836 */ /* 0x000fca0000000000 */
[----:B------:R-:W-:-:S13]  /*8ee0*/  ISETP.GE.AND P0, PT, R5, UR38, PT ;  /* 0x0000002605007c0c */ /* 0x000fda000bf06270 */
[----:B01----:R-:W-:-:S05]  /*8ef0*/  @!P0 LEA R2, P1, R20, R14, 0x1 ;  /* 0x0000000e14028211 */ /* 0x003fca00078208ff */
[----:B------:R-:W-:-:S05]  /*8f00*/  @!P0 IMAD.X R3, RZ, RZ, R7, P1 ;  /* 0x000000ffff038224 */ /* 0x000fca00008e0607 */
[----:B------:R-:W-:Y:S01]  /*8f10*/  @!PT LDS RZ, [RZ] ;  /* 0x00000000fffff984 */ /* 0x000fe20000000800 */
[----:B------:R-:W-:Y:S01]  /*8f20*/  @!PT LDS RZ, [RZ] ;  /* 0x00000000fffff984 */ /* 0x000fe20000000800 */
[----:B------:R-:W-:Y:S01]  /*8f30*/  @!PT LDS RZ, [RZ] ;  /* 0x00000000fffff984 */ /* 0x000fe20000000800 */
[----:B------:R0:W-:Y:S04]  /*8f40*/  @!P0 LDGSTS.E.BYPASS.LTC128B.128 [R19+0xec00], desc[UR48][R2.64], !P3 ;  /* 0x0ec0000002138fae */ /* 0x0001e8000d901d70 */
[----:B------:R0:W-:Y:S04]  /*8f50*/  @!P0 LDGSTS.E.BYPASS.LTC128B.128 [R19+0x11c00], desc[UR48][R2.64+0x40], !P4 ;  /* 0x11c0004002138fae */ /* 0x0001e8000e101d70 */
[----:B------:R0:W-:Y:S01]  /*8f60*/  @!P0 LDGSTS.E.BYPASS.LTC128B.128 [R19+0x14c00], desc[UR48][R2.64+0x80], !P5 ;  /* 0x14c0008002138fae */ /* 0x0001e2000e901d70 */
[----:B------:R-:W-:Y:S01]  /*8f70*/  NOP ;  /* 0x0000000000007918 */ /* 0x000fe20000000000 */
[----:B------:R-:W-:Y:S02]  /*8f80*/  SYNCS.ARRIVE.TRANS64.RED.A0T1 RZ, [UR37+0x2d800], RZ ;  /* 0x02d800ffffff79a7 */ /* 0x000fe40008200425 */
[----:B------:R-:W-:Y:S01]  /*8f90*/  ARRIVES.LDGSTSBAR.64.TRANSCNT [UR37+0x2d800] ;  /* 0x02d80000ff0079b0 */ /* 0x000fe20008000aa5 */
[----:B--2---:R-:W-:-:S04]  /*8fa0*/  LOP3.LUT R0, R0, 0x1, RZ, 0xc, !PT ;  /* 0x0000000100007812 */ /* 0x004fc800078e0cff */
[----:B------:R-:W-:Y:S01]  /*8fb0*/  SHF.L.U32 R0, R0, 0x1f, RZ ;  /* 0x0000001f00007819 */ /* 0x000fe200000006ff */
[----:B------:R-:W-:Y:S01]  /*8fc0*/  NOP ;  /* 0x0000000000007918 */ /* 0x000fe20000000000 */
[----:B------:R-:W-:Y:S01]  /*8fd0*/  SYNCS.ARRIVE.TRANS64.A1T0 RZ, [UR37+0x2d800], RZ ;  /* 0x02d800ffffff79a7 */ /* 0x000fe20008100025 */
[----:B------:R-:W-:Y:S01]  /*8fe0*/  BSSY B0, `(.L_x_49) ;  /* 0x0000003000007945 */ /* 0x000fe20003800000 */
[----:B------:R-:W1:Y:S03]  /*8ff0*/  SYNCS.PHASECHK.TRANS64.TRYWAIT P0, [UR37+0x2d820], R0 ;  /* 0x02d82000ff0075a7 */ /* 0x000e660008000165 */
[----:B01----:R-:W-:Y:S05]  /*9000*/  @!P0 BRA `(.L_x_50) ;  /* 0x00000028003c8947 */ /* 0x003fea0003800000 */
.L_x_113:
[----:B------:R-:W-:Y:S05]  /*9010*/  BSYNC B0 ;  /* 0x0000000000007941 */ /* 0x000fea0003800000 */
.L_x_49:
[----:B------:R-:W-:Y:S01]  /*9020*/  UISETP.GE.AND UP0, UPT, UR36, 0x81, UPT ;  /* 0x000000812400788c */ /* 0x000fe2000bf06270 */
[----:B------:R-:W-:-:S05]  /*9030*/  IMAD.U32 R10, RZ, RZ, UR43 ;  /* 0x0000002bff0a7e24 */ /* 0x000fca000f8e00ff */
[----:B------:R-:W-:-:S13]  /*9040*/  PLOP3.LUT P0, PT, PT, PT, UP0, 0x40, 0x0 ;  /* 0x000000000000781c */ /* 0x000fda0003f0e808 */
[----:B------:R-:W-:Y:S05]  /*9050*/  @P0 BRA `(.L_x_51) ;  /* 0x0000000c00a00947 */ /* 0x000fea0003800000 */
[----:B------:R-:W-:Y:S01]  /*9060*/  BSSY B0, `(.L_x_51) ;  /* 0x00000e7000007945 */ /* 0x000fe20003800000 */
[----:B------:R-:W-:Y:S01]  /*9070*/  IMAD.MOV.U32 R20, RZ, RZ, R25 ;  /* 0x000000ffff147224 */ /* 0x000fe200078e0019 */
[----:B------:R-:W-:Y:S01]  /*9080*/  MOV R7, R23 ;  /* 0x0000001700077202 */ /* 0x000fe20000000f00 */
[----:B0-----:R-:W-:Y:S02]  /*9090*/  IMAD.U32 R0, RZ, RZ, UR39 ;  /* 0x00000027ff007e24 */ /* 0x001fe4000f8e00ff */
[----:B------:R-:W-:-:S07]  /*90a0*/  IMAD.U32 R26, RZ, RZ, UR43 ;  /* 0x0000002bff1a7e24 */ /* 0x000fce000f8e00ff */
.L_x_64:
[----:B------:R-:W2:Y:S01]  /*90b0*/  LDL R9, [R1+0x8] ;  /* 0x0000080001097983 */ /* 0x000ea20000100800 */
[----:B------:R-:W0:Y:S01]  /*90c0*/  LDC R3, c[0x0][0x430] ;  /* 0x00010c00ff037b82 */ /* 0x000e220000000800 */
[----:B------:R-:W-:Y:S02]  /*90d0*/  ULDC.64 UR4, c[0x0][0x428] ;  /* 0x00010a0000047ab9 */ /* 0x000fe40000000a00 */
[----:B------:R-:W3:Y:S04]  /*90e0*/  LDL R6, [R1+0x4] ;  /* 0x0000040001067983 */ /* 0x000ee80000100800 */
[----:B------:R-:W4:Y:S01]  /*90f0*/  LDL R8, [R1] ;  /* 0x0000000001087983 */ /* 0x000f220000100800 */
[----:B------:R-:W1:Y:S01]  /*9100*/  S2R R2, SR_TID.X ;  /* 0x0000000000027919 */ /* 0x000e620000002100 */
[----:B0-----:R-:W-:-:S13]  /*9110*/  ISETP.NE.AND P0, PT, R3, 0x1, PT ;  /* 0x000000010300780c */ /* 0x001fda0003f05270 */
[----:B------:R-:W0:Y:S01]  /*9120*/  @P0 LDC R4, c[0x0][0x434] ;  /* 0x00010d00ff040b82 */ /* 0x000e220000000800 */
[----:B-1----:R-:W-:Y:S01]  /*9130*/  IMAD.SHL.U32 R3, R2, 0x20, RZ ;  /* 0x0000002002037824 */ /* 0x002fe200078e00ff */
[----:B------:R-:W-:-:S06]  /*9140*/  SHF.R.U32.HI R5, RZ, 0x2, R2 ;  /* 0x00000002ff057819 */ /* 0x000fcc0000011602 */
[----:B------:R-:W1:Y:S01]  /*9150*/  @P0 LDC R2, c[0x0][0x438] ;  /* 0x00010e00ff020b82 */ /* 0x000e620000000800 */
[----:B------:R-:W-:Y:S02]  /*9160*/  LOP3.LUT R5, R5, 0x1f, RZ, 0xc0, !PT ;  /* 0x0000001f05057812 */ /* 0x000fe400078ec0ff */
[----:B------:R-:W-:-:S03]  /*9170*/  LOP3.LUT R3, R3, 0x60, RZ, 0xc0, !PT ;  /* 0x0000006003037812 */ /* 0x000fc600078ec0ff */
[----:B------:R-:W-:-:S05]  /*9180*/  IMAD R5, R0, 0x80, R5 ;  /* 0x0000008000057824 */ /* 0x000fca00078e0205 */
[----:B--2---:R-:W-:-:S05]  /*9190*/  IADD3 R5, R3, R5, R9 ;  /* 0x0000000503057210 */ /* 0x004fca0007ffe009 */
[----:B0-----:R-:W-:-:S04]  /*91a0*/  @P0 IMAD.HI.U32 R3, R5, R4, RZ ;  /* 0x0000000405030227 */ /* 0x001fc800078e00ff */
[----:B------:R-:W-:Y:S01]  /*91b0*/  IMAD.MOV.U32 R4, RZ, RZ, R5 ;  /* 0x000000ffff047224 */ /* 0x000fe200078e0005 */
[----:B-1----:R-:W-:Y:S01]  /*91c0*/  @P0 SHF.R.U32.HI R4, RZ, R2, R3 ;  /* 0x00000002ff040219 */ /* 0x002fe20000011603 */
[----:B---3--:R-:W-:-:S03]  /*91d0*/  IMAD R6, R6, UR4, RZ ;  /* 0x0000000406067c24 */ /* 0x008fc6000f8e02ff */
[--C-:B------:R-:W-:Y:S01]  /*91e0*/  SHF.R.S32.HI R3, RZ, 0x1f, R4.reuse ;  /* 0x0000001fff037819 */ /* 0x100fe20000011404 */
[----:B------:R-:W-:Y:S02]  /*91f0*/  IMAD.MOV.U32 R2, RZ, RZ, R4 ;  /* 0x000000ffff027224 */ /* 0x000fe400078e0004 */
[C---:B----4-:R-:W-:Y:S02]  /*9200*/  IMAD R6, R8.reuse, UR5, R6 ;  /* 0x0000000508067c24 */ /* 0x050fe4000f8e0206 */
[----:B------:R-:W-:Y:S01]  /*9210*/  IMAD.WIDE.U32 R2, R8, UR4, R2 ;  /* 0x0000000408027c25 */ /* 0x000fe2000f8e0002 */
[----:B------:R-:W-:-:S03]  /*9220*/  ULDC.64 UR4, c[0x0][0x418] ;  /* 0x0001060000047ab9 */ /* 0x000fc60000000a00 */
[----:B------:R-:W-:Y:S01]  /*9230*/  IMAD.IADD R6, R6, 0x1, R3 ;  /* 0x0000000106067824 */ /* 0x000fe200078e0203 */
[C---:B------:R-:W-:Y:S01]  /*9240*/  LEA R8, P0, R2.reuse, UR4, 0x2 ;  /* 0x0000000402087c11 */ /* 0x040fe2000f8010ff */
[----:B------:R-:W-:Y:S01]  /*9250*/  IMAD.U32 R10, RZ, RZ, UR40 ;  /* 0x00000028ff0a7e24 */ /* 0x000fe2000f8e00ff */
[----:B------:R-:W-:Y:S02]  /*9260*/  ULDC UR4, c[0x0][0x430] ;  /* 0x00010c0000047ab9 */ /* 0x000fe40000000800 */
[----:B------:R-:W-:Y:S01]  /*9270*/  LEA.HI.X R9, R2, UR5, R6, 0x2, P0 ;  /* 0x0000000502097c11 */ /* 0x000fe200080f1406 */
[----:B------:R-:W-:-:S04]  /*9280*/  IMAD.MOV R2, RZ, RZ, -R4 ;  /* 0x000000ffff027224 */ /* 0x000fc800078e0a04 */
[----:B------:R-:W2:Y:S01]  /*9290*/  LDG.E R4, desc[UR48][R8.64] ;  /* 0x0000003008047981 */ /* 0x000ea2000c1e1900 */
[----:B------:R-:W-:Y:S01]  /*92a0*/  ISETP.NE.AND P1, PT, R10, 0x3, PT ;  /* 0x000000030a00780c */ /* 0x000fe20003f25270 */
[----:B------:R-:W-:-:S05]  /*92b0*/  VIADD R23, R7, 0x1 ;  /* 0x0000000107177836 */ /* 0x000fca0000000000 */
[----:B------:R-:W-:Y:S01]  /*92c0*/  ISETP.NE.AND P0, PT, R23, 0x2, PT ;  /* 0x000000021700780c */ /* 0x000fe20003f05270 */
[----:B------:R-:W-:-:S03]  /*92d0*/  IMAD R5, R2, UR4, R5 ;  /* 0x0000000402057c24 */ /* 0x000fc6000f8e0205 */
[----:B------:R-:W-:Y:S01]  /*92e0*/  SEL R25, RZ, 0x1, P0 ;  /* 0x00000001ff197807 */ /* 0x000fe20000000000 */
[----:B------:R-:W-:Y:S01]  /*92f0*/  IMAD.MOV.U32 R10, RZ, RZ, R0 ;  /* 0x000000ffff0a7224 */ /* 0x000fe200078e0000 */
[----:B------:R-:W-:Y:S02]  /*9300*/  SEL R23, R23, RZ, P0 ;  /* 0x000000ff17177207 */ /* 0x000fe40000000000 */
[----:B------:R-:W-:Y:S02]  /*9310*/  LOP3.LUT R25, R20, R25, RZ, 0x3c, !PT ;  /* 0x0000001914197212 */ /* 0x000fe400078e3cff */
[----:B--2---:R-:W-:Y:S01]  /*9320*/  SHF.R.S32.HI R24, RZ, 0x1f, R4 ;  /* 0x0000001fff187819 */ /* 0x004fe20000011404 */
[----:B------:R-:W-:Y:S06]  /*9330*/  @!P1 BRA `(.L_x_52) ;  /* 0x0000000000049947 */ /* 0x000fec0003800000 */
[----:B------:R-:W-:Y:S01]  /*9340*/  BPT.TRAP 0x1 ;  /* 0x000000040000795c */ /* 0x000fe20000300000 */
.L_x_52:
[----:B------:R-:W-:Y:S01]  /*9350*/  LEA R6, R23, UR37, 0x3 ;  /* 0x0000002517067c11 */ /* 0x000fe2000f8e18ff */
[----:B------:R-:W-:Y:S01]  /*9360*/  BSSY B1, `(.L_x_53) ;  /* 0x0000004000017945 */ /* 0x000fe20003800000 */
[----:B------:R-:W-:-:S04]  /*9370*/  SHF.L.U32 R0, R25, 0x1f, RZ ;  /* 0x0000001f19007819 */ /* 0x000fc800000006ff */
[----:B------:R-:W0:Y:S02]  /*9380*/  SYNCS.PHASECHK.TRANS64.TRYWAIT P0, [R6+URZ+0x2d840], R0 ;  /* 0x02d84000060075a7 */ /* 0x000e24000800017f */
[----:B0-----:R-:W-:Y:S05]  /*9390*/  @!P0 BRA `(.L_x_54) ;  /* 0x0000002400708947 */ /* 0x001fea0003800000 */
.L_x_114:
[----:B------:R-:W-:Y:S05]  /*93a0*/  BSYNC B1 ;  /* 0x0000000000017941 */ /* 0x000fea0003800000 */
.L_x_53:
[----:B------:R-:W-:Y:S01]  /*93b0*/  SHF.R.S32.HI R21, RZ, 0x1f, R5 ;  /* 0x0000001fff157819 */ /* 0x000fe20000011405 */
[----:B------:R-:W-:Y:S01]  /*93c0*/  ULDC.64 UR4, c[0x0][0x300] ;  /* 0x0000c00000047ab9 */ /* 0x000fe20000000a00 */
[C---:B------:R-:W-:Y:S01]  /*93d0*/  LOP3.LUT P3, RZ, R16.reuse, 0x4, RZ, 0xc0, !PT ;  /* 0x0000000410ff7812 */ /* 0x040fe2000786c0ff */
[----:B------:R-:W-:Y:S01]  /*93e0*/  IMAD.WIDE.U32 R2, R5, UR4, RZ ;  /* 0x0000000405027c25 */ /* 0x000fe2000f8e00ff */
[C---:B------:R-:W-:Y:S02]  /*93f0*/  LOP3.LUT P2, RZ, R16.reuse, 0x2, RZ, 0xc0, !PT ;  /* 0x0000000210ff7812 */ /* 0x040fe4000784c0ff */
[----:B------:R-:W-:Y:S01]  /*9400*/  LOP3.LUT P1, RZ, R16, 0x1, RZ, 0xc0, !PT ;  /* 0x0000000110ff7812 */ /* 0x000fe2000782c0ff */
[----:B0-----:R-:W-:Y:S02]  /*9410*/  IMAD R0, R21, UR4, RZ ;  /* 0x0000000415007c24 */ /* 0x001fe4000f8e02ff */
[----:B------:R-:W-:Y:S02]  /*9420*/  IMAD R9, R23, 0x3000, R28 ;  /* 0x0000300017097824 */ /* 0x000fe400078e021c */
[----:B------:R-:W-:Y:S01]  /*9430*/  IMAD R0, R5, UR5, R0 ;  /* 0x0000000505007c24 */ /* 0x000fe2000f8e0200 */
[----:B------:R-:W-:-:S03]  /*9440*/  ULDC.64 UR4, c[0x0][0x310] ;  /* 0x0000c40000047ab9 */ /* 0x000fc60000000a00 */
[----:B------:R-:W-:Y:S02]  /*9450*/  IMAD.IADD R3, R3, 0x1, R0 ;  /* 0x0000000103037824 */ /* 0x000fe400078e0200 */
[----:B------:R-:W-:Y:S02]  /*9460*/  IMAD R0, R24, UR4, RZ ;  /* 0x0000000418007c24 */ /* 0x000fe4000f8e02ff */
[----:B------:R-:W-:-:S04]  /*9470*/  IMAD.WIDE.U32 R2, R4, UR4, R2 ;  /* 0x0000000404027c25 */ /* 0x000fc8000f8e0002 */
[----:B------:R-:W-:Y:S01]  /*9480*/  IMAD R0, R4, UR5, R0 ;  /* 0x0000000504007c24 */ /* 0x000fe2000f8e0200 */
[----:B------:R-:W-:-:S04]  /*9490*/  ULDC.64 UR4, c[0x0][0x308] ;  /* 0x0000c20000047ab9 */ /* 0x000fc80000000a00 */
[----:B------:R-:W-:Y:S01]  /*94a0*/  IADD3 R3, R3, R0, RZ ;  /* 0x0000000003037210 */ /* 0x000fe20007ffe0ff */
[----:B------:R-:W-:-:S04]  /*94b0*/  IMAD R0, R29, UR4, RZ ;  /* 0x000000041d007c24 */ /* 0x000fc8000f8e02ff */
[C---:B------:R-:W-:Y:S02]  /*94c0*/  IMAD R0, R22.reuse, UR5, R0 ;  /* 0x0000000516007c24 */ /* 0x040fe4000f8e0200 */
[----:B------:R-:W-:Y:S01]  /*94d0*/  IMAD.WIDE.U32 R2, R22, UR4, R2 ;  /* 0x0000000416027c25 */ /* 0x000fe2000f8e0002 */
[----:B------:R-:W-:-:S03]  /*94e0*/  ULDC.64 UR4, c[0x0][0x2e8] ;  /* 0x0000ba0000047ab9 */ /* 0x000fc60000000a00 */
[----:B------:R-:W-:Y:S01]  /*94f0*/  IMAD.IADD R0, R0, 0x1, R3 ;  /* 0x0000000100007824 */ /* 0x000fe200078e0203 */
[----:B------:R-:W-:Y:S01]  /*9500*/  LEA R8, P0, R2, UR4, 0x1 ;  /* 0x0000000402087c11 */ /* 0x000fe2000f8008ff */
[----:B------:R-:W-:-:S03]  /*9510*/  UMOV UR4, 0xffffffff ;  /* 0xffffffff00047882 */ /* 0x000fc60000000000 */
[----:B------:R-:W-:Y:S01]  /*9520*/  LEA.HI.X R19, R2, UR5, R0, 0x1, P0 ;  /* 0x0000000502137c11 */ /* 0x000fe200080f0c00 */
[----:B------:R-:W-:Y:S08]  /*9530*/  BRA.DIV UR4, `(.L_x_55) ;  /* 0x00000026041c7947 */ /* 0x000ff0000b800000 */
[----:B------:R-:W0:Y:S01]  /*9540*/  S2R R3, SR_TID.X ;  /* 0x0000000000037919 */ /* 0x000e220000002100 */
[----:B------:R-:W-:Y:S01]  /*9550*/  LEA R9, R9, UR37, 0x1 ;  /* 0x0000002509097c11 */ /* 0x000fe2000f8e08ff */
[----:B------:R-:W1:Y:S04]  /*9560*/  SHFL.IDX PT, R2, R8, RZ, 0x1c1f ;  /* 0x001c1fff08027589 */ /* 0x000e6800000e0000 */
[----:B------:R-:W-:Y:S01]  /*9570*/  SHFL.IDX PT, R27, R19, 0x2, 0x1c1f ;  /* 0x005c1f00131b7f89 */ /* 0x000fe200000e0000 */
[----:B0-----:R-:W-:-:S03]  /*9580*/  IMAD.SHL.U32 R11, R3, 0x8, RZ ;  /* 0x00000008030b7824 */ /* 0x001fc600078e00ff */
[----:B------:R-:W0:Y:S02]  /*9590*/  SHFL.IDX PT, R3, R19, RZ, 0x1c1f ;  /* 0x001c1fff13037589 */ /* 0x000e2400000e0000 */
[----:B------:R-:W-:-:S05]  /*95a0*/  LOP3.LUT R11, R11, 0x18, RZ, 0xc0, !PT ;  /* 0x000000180b0b7812 */ /* 0x000fca00078ec0ff */
[----:B------:R-:W-:-:S05]  /*95b0*/  IMAD.SHL.U32 R0, R11, 0x2, RZ ;  /* 0x000000020b007824 */ /* 0x000fca00078e00ff */
[----:B-1----:R-:W-:-:S05]  /*95c0*/  IADD3 R2, P0, R2, R0, RZ ;  /* 0x0000000002027210 */ /* 0x002fca0007f1e0ff */
[----:B0-----:R-:W-:-:S05]  /*95d0*/  IMAD.X R3, RZ, RZ, R3, P0 ;  /* 0x000000ffff037224 */ /* 0x001fca00000e0603 */
[----:B------:R-:W-:Y:S04]  /*95e0*/  LDGSTS.E.BYPASS.LTC128B.128 [R9+0x15400], desc[UR48][R2.64], !P3 ;  /* 0x1540000002097fae */ /* 0x000fe8000d901d70 */
[----:B------:R-:W-:Y:S04]  /*95f0*/  LDGSTS.E.BYPASS.LTC128B.128 [R9+0x17400], desc[UR48][R2.64+0x40], !P2 ;  /* 0x1740004002097fae */ /* 0x000fe8000d101d70 */
[----:B------:R0:W-:Y:S04]  /*9600*/  LDGSTS.E.BYPASS.LTC128B.128 [R9+0x19400], desc[UR48][R2.64+0x80], !P1 ;  /* 0x1940008002097fae */ /* 0x0001e8000c901d70 */
[----:B0-----:R-:W0:Y:S04]  /*9610*/  SHFL.IDX PT, R2, R8, 0x1, 0x1c1f ;  /* 0x003c1f0008027f89 */ /* 0x001e2800000e0000 */
[----:B------:R-:W1:Y:S01]  /*9620*/  SHFL.IDX PT, R3, R19, 0x1, 0x1c1f ;  /* 0x003c1f0013037f89 */ /* 0x000e6200000e0000 */
[----:B0-----:R-:W-:-:S05]  /*9630*/  IADD3 R2, P0, R2, R0, RZ ;  /* 0x0000000002027210 */ /* 0x001fca0007f1e0ff */
[----:B-1----:R-:W-:-:S05]  /*9640*/  IMAD.X R3, RZ, RZ, R3, P0 ;  /* 0x000000ffff037224 */ /* 0x002fca00000e0603 */
[----:B------:R-:W-:Y:S04]  /*9650*/  LDGSTS.E.BYPASS.LTC128B.128 [R9+0x15c00], desc[UR48][R2.64], !P3 ;  /* 0x15c0000002097fae */ /* 0x000fe8000d901d70 */
[----:B------:R-:W-:Y:S04]  /*9660*/  LDGSTS.E.BYPASS.LTC128B.128 [R9+0x17c00], desc[UR48][R2.64+0x40], !P2 ;  /* 0x17c0004002097fae */ /* 0x000fe8000d101d70 */
[----:B------:R0:W-:Y:S04]  /*9670*/  LDGSTS.E.BYPASS.LTC128B.128 [R9+0x19c00], desc[UR48][R2.64+0x80], !P1 ;  /* 0x19c0008002097fae */ /* 0x0001e8000c901d70 */
[----:B0-----:R-:W0:Y:S02]  /*9680*/  SHFL.IDX PT, R2, R8, 0x2, 0x1c1f ;  /* 0x005c1f0008027f89 */ /* 0x001e2400000e0000 */
[----:B0-----:R-:W-:-:S05]  /*9690*/  IADD3 R2, P0, R2, R0, RZ ;  /* 0x0000000002027210 */ /* 0x001fca0007f1e0ff */
[----:B------:R-:W-:Y:S02]  /*96a0*/  IMAD.X R3, RZ, RZ, R27, P0 ;  /* 0x000000ffff037224 */ /* 0x000fe400000e061b */
[----:B------:R0:W1:Y:S04]  /*96b0*/  SHFL.IDX PT, R27, R19, 0x3, 0x1c1f ;  /* 0x007c1f00131b7f89 */ /* 0x00006800000e0000 */
[----:B------:R-:W-:Y:S04]  /*96c0*/  LDGSTS.E.BYPASS.LTC128B.128 [R9+0x16400], desc[UR48][R2.64], !P3 ;  /* 0x1640000002097fae */ /* 0x000fe8000d901d70 */
[----:B------:R-:W-:Y:S04]  /*96d0*/  LDGSTS.E.BYPASS.LTC128B.128 [R9+0x18400], desc[UR48][R2.64+0x40], !P2 ;  /* 0x1840004002097fae */ /* 0x000fe8000d101d70 */
[----:B------:R2:W-:Y:S04]  /*96e0*/  LDGSTS.E.BYPASS.LTC128B.128 [R9+0x1a400], desc[UR48][R2.64+0x80], !P1 ;  /* 0x1a40008002097fae */ /* 0x0005e8000c901d70 */
[----:B-12---:R0:W2:Y:S02]  /*96f0*/  SHFL.IDX PT, R2, R8, 0x3, 0x1c1f ;  /* 0x007c1f0008027f89 */ /* 0x0060a400000e0000 */
.L_x_124:
[----:B--2---:R-:W-:-:S05]  /*9700*/  IADD3 R2, P0, R2, R0, RZ ;  /* 0x0000000002027210 */ /* 0x004fca0007f1e0ff */
[----:B------:R-:W-:Y:S01]  /*9710*/  IMAD.X R3, RZ, RZ, R27, P0 ;  /* 0x000000ffff037224 */ /* 0x000fe200000e061b */
[----:B------:R-:W-:-:S04]  /*9720*/  PLOP3.LUT P0, PT, PT, PT, PT, 0x80, 0x0 ;  /* 0x000000000000781c */ /* 0x000fc80003f0f070 */
[----:B------:R-:W-:Y:S01]  /*9730*/  @!PT LDS RZ, [RZ] ;  /* 0x00000000fffff984 */ /* 0x000fe20000000800 */
[----:B------:R-:W-:Y:S01]  /*9740*/  @!PT LDS RZ, [RZ] ;  /* 0x00000000fffff984 */ /* 0x000fe20000000800 */
[----:B------:R-:W-:Y:S01]  /*9750*/  @!PT LDS RZ, [RZ] ;  /* 0x00000000fffff984 */ /* 0x000fe20000000800 */
[----:B------:R1:W-:Y:S04]  /*9760*/  LDGSTS.E.BYPASS.LTC128B.128 [R9+0x16c00], desc[UR48][R2.64], !P3 ;  /* 0x16c0000002097fae */ /* 0x0003e8000d901d70 */
[----:B------:R1:W-:Y:S04]  /*9770*/  LDGSTS.E.BYPASS.LTC128B.128 [R9+0x18c00], desc[UR48][R2.64+0x40], !P2 ;  /* 0x18c0004002097fae */ /* 0x0003e8000d101d70 */
[----:B------:R1:W-:Y:S01]  /*9780*/  LDGSTS.E.BYPASS.LTC128B.128 [R9+0x1ac00], desc[UR48][R2.64+0x80], !P1 ;  /* 0x1ac0008002097fae */ /* 0x0003e2000c901d70 */
[----:B------:R-:W-:Y:S01]  /*9790*/  NOP ;  /* 0x0000000000007918 */ /* 0x000fe20000000000 */
.L_x_56:
[----:B------:R-:W-:Y:S02]  /*97a0*/  PLOP3.LUT P1, PT, P1, P0, PT, 0xa2, 0x0 ;  /* 0x000000000000781c */ /* 0x000fe40000f21472 */
[----:B------:R-:W-:-:S08]  /*97b0*/  @P0 R2UR P1, UR4, R6 ;  /* 0x00000000060402ca */ /* 0x000fd00000020000 */
[----:B------:R-:W-:-:S05]  /*97c0*/  @P0 PLOP3.LUT P0, PT, P1, PT, PT, 0x80, 0x0 ;  /* 0x000000000000081c */ /* 0x000fca0000f0f070 */
[----:B------:R-:W-:Y:S01]  /*97d0*/  @!P1 SYNCS.ARRIVE.TRANS64.RED.A0T1 RZ, [UR4+0x2d830], RZ ;  /* 0x02d830ffffff99a7 */ /* 0x000fe20008200404 */
[----:B------:R-:W-:Y:S07]  /*97e0*/  @!P1 ARRIVES.LDGSTSBAR.64.TRANSCNT [UR4+0x2d830] ;  /* 0x02d83000ff0099b0 */ /* 0x000fee0008000a84 */
[----:B------:R-:W-:Y:S05]  /*97f0*/  @P0 BRA.U.ANY `(.L_x_56) ;  /* 0xfffffffd00e80947 */ /* 0x000fea000393ffff */
[----:B------:R-:W-:Y:S01]  /*9800*/  NOP ;  /* 0x0000000000007918 */ /* 0x000fe20000000000 */
[----:B-1----:R-:W-:-:S05]  /*9810*/  IMAD.U32 R2, RZ, RZ, UR40 ;  /* 0x00000028ff027e24 */ /* 0x002fca000f8e00ff */
[----:B------:R-:W-:-:S13]  /*9820*/  ISETP.NE.AND P2, PT, R2, 0x3, PT ;  /* 0x000000030200780c */ /* 0x000fda0003f45270 */
[----:B------:R-:W-:Y:S05]  /*9830*/  @!P2 BRA `(.L_x_57) ;  /* 0x000000000004a947 */ /* 0x000fea0003800000 */
[----:B------:R-:W-:Y:S01]  /*9840*/  BPT.TRAP 0x1 ;  /* 0x000000040000795c */ /* 0x000fe20000300000 */
.L_x_57:
[----:B------:R1:W-:Y:S01]  /*9850*/  SYNCS.ARRIVE.TRANS64.A1T0 RZ, [R6+URZ+0x2d830], RZ ;  /* 0x02d830ff06ff79a7 */ /* 0x0003e2000810003f */
[----:B------:R-:W-:Y:S05]  /*9860*/  @!P2 BRA `(.L_x_58) ;  /* 0x000000000004a947 */ /* 0x000fea0003800000 */
[----:B------:R-:W-:Y:S01]  /*9870*/  BPT.TRAP 0x1 ;  /* 0x000000040000795c */ /* 0x000fe20000300000 */
.L_x_58:
[----:B------:R-:W-:Y:S01]  /*9880*/  SHF.L.U32 R2, R20, 0x1f, RZ ;  /* 0x0000001f14027819 */ /* 0x000fe200000006ff */
[----:B------:R-:W-:Y:S01]  /*9890*/  BSSY B1, `(.L_x_59) ;  /* 0x0000004000017945 */ /* 0x000fe20003800000 */
[----:B-1----:R-:W-:-:S04]  /*98a0*/  LEA R6, R7, UR37, 0x3 ;  /* 0x0000002507067c11 */ /* 0x002fc8000f8e18ff */
[----:B------:R-:W1:Y:S02]  /*98b0*/  SYNCS.PHASECHK.TRANS64.TRYWAIT P0, [R6+URZ+0x2d860], R2 ;  /* 0x02d86002060075a7 */ /* 0x000e64000800017f */
[----:B-1----:R-:W-:Y:S05]  /*98c0*/  @!P0 BRA `(.L_x_60) ;  /* 0x00000024007c8947 */ /* 0x002fea0003800000 */
.L_x_125:
[----:B------:R-:W-:Y:S05]  /*98d0*/  BSYNC B1 ;  /* 0x0000000000017941 */ /* 0x000fea0003800000 */
.L_x_59:
[----:B------:R-:W2:Y:S01]  /*98e0*/  S2R R3, SR_TID.X ;  /* 0x0000000000037919 */ /* 0x000ea20000002100 */
[----:B-1----:R-:W-:Y:S01]  /*98f0*/  IMAD.MOV.U32 R2, RZ, RZ, -0x80 ;  /* 0xffffff80ff027424 */ /* 0x002fe200078e00ff */
[----:B------:R-:W-:Y:S01]  /*9900*/  UMOV UR4, 0xffffffff ;  /* 0xffffffff00047882 */ /* 0x000fe20000000000 */
[C---:B------:R-:W-:Y:S01]  /*9910*/  LOP3.LUT P3, RZ, R16.reuse, 0x20, RZ, 0xc0, !PT ;  /* 0x0000002010ff7812 */ /* 0x040fe2000786c0ff */
[----:B------:R-:W-:Y:S01]  /*9920*/  IMAD R7, R7, 0x3000, R28 ;  /* 0x0000300007077824 */ /* 0x000fe200078e021c */
[----:B------:R-:W-:Y:S01]  /*9930*/  LOP3.LUT P2, RZ, R16, 0x10, RZ, 0xc0, !PT ;  /* 0x0000001010ff7812 */ /* 0x000fe2000784c0ff */
[----:B------:R-:W-:Y:S01]  /*9940*/  IMAD R2, R26, R2, UR36 ;  /* 0x000000241a027e24 */ /* 0x000fe2000f8e0202 */
[----:B------:R-:W-:Y:S02]  /*9950*/  LOP3.LUT P1, RZ, R16, 0x8, RZ, 0xc0, !PT ;  /* 0x0000000810ff7812 */ /* 0x000fe4000782c0ff */
[----:B--2---:R-:W-:-:S04]  /*9960*/  SHF.R.U32.HI R3, RZ, 0x2, R3 ;  /* 0x00000002ff037819 */ /* 0x004fc80000011603 */
[----:B------:R-:W-:-:S05]  /*9970*/  LOP3.LUT R3, R3, 0x1f, RZ, 0xc0, !PT ;  /* 0x0000001f03037812 */ /* 0x000fca00078ec0ff */
[----:B0-----:R-:W-:Y:S01]  /*9980*/  IMAD.IADD R8, R2, 0x1, -R3 ;  /* 0x0000000102087824 */ /* 0x001fe200078e0a03 */
[----:B------:R-:W-:Y:S06]  /*9990*/  BRA.DIV UR4, `(.L_x_61) ;  /* 0x00000026045c7947 */ /* 0x000fec000b800000 */
[----:B------:R-:W0:Y:S01]  /*99a0*/  SHFL.IDX PT, R2, R17, RZ, 0x1c1f ;  /* 0x001c1fff11027589 */ /* 0x000e2200000e0000 */
[----:B------:R-:W-:-:S03]  /*99b0*/  LEA R7, R7, UR37, 0x1 ;  /* 0x0000002507077c11 */ /* 0x000fc6000f8e08ff */
[----:B------:R-:W1:Y:S01]  /*99c0*/  SHFL.IDX PT, R3, R18, RZ, 0x1c1f ;  /* 0x001c1fff12037589 */ /* 0x000e6200000e0000 */
[----:B0-----:R-:W-:-:S05]  /*99d0*/  IADD3 R2, P0, R2, R0, RZ ;  /* 0x0000000002027210 */ /* 0x001fca0007f1e0ff */
[----:B-1----:R-:W-:Y:S01]  /*99e0*/  IMAD.X R3, RZ, RZ, R3, P0 ;  /* 0x000000ffff037224 */ /* 0x002fe200000e0603 */
[----:B------:R-:W-:-:S13]  /*99f0*/  ISETP.LT.OR P0, PT, R8, 0x1, P3 ;  /* 0x000000010800780c */ /* 0x000fda0001f01670 */
[----:B------:R-:W-:Y:S01]  /*9a00*/  @!PT LDS RZ, [RZ] ;  /* 0x00000000fffff984 */ /* 0x000fe20000000800 */
[----:B------:R-:W-:Y:S01]  /*9a10*/  LDGSTS.E.BYPASS.LTC128B.128 [R7+0x400], desc[UR48][R2.64], !P0 ;  /* 0x0040000002077fae */ /* 0x000fe2000c101d70 */
[----:B------:R-:W-:-:S13]  /*9a20*/  ISETP.LT.OR P0, PT, R8, 0x1, P2 ;  /* 0x000000010800780c */ /* 0x000fda0001701670 */
[----:B------:R-:W-:Y:S01]  /*9a30*/  LDGSTS.E.BYPASS.LTC128B.128 [R7+0x2400], desc[UR48][R2.64+0x40], !P0 ;  /* 0x0240004002077fae */ /* 0x000fe2000c101d70 */
[----:B------:R-:W-:-:S13]  /*9a40*/  ISETP.LT.OR P0, PT, R8, 0x1, P1 ;  /* 0x000000010800780c */ /* 0x000fda0000f01670 */
[----:B------:R0:W-:Y:S04]  /*9a50*/  LDGSTS.E.BYPASS.LTC128B.128 [R7+0x4400], desc[UR48][R2.64+0x80], !P0 ;  /* 0x0440008002077fae */ /* 0x0001e8000c101d70 */
[----:B0-----:R-:W0:Y:S04]  /*9a60*/  SHFL.IDX PT, R2, R17, 0x1, 0x1c1f ;  /* 0x003c1f0011027f89 */ /* 0x001e2800000e0000 */
[----:B------:R-:W1:Y:S01]  /*9a70*/  SHFL.IDX PT, R3, R18, 0x1, 0x1c1f ;  /* 0x003c1f0012037f89 */ /* 0x000e6200000e0000 */
[----:B0-----:R-:W-:-:S05]  /*9a80*/  IADD3 R2, P0, R2, R0, RZ ;  /* 0x0000000002027210 */ /* 0x001fca0007f1e0ff */
[----:B-1----:R-:W-:Y:S01]  /*9a90*/  IMAD.X R3, RZ, RZ, R3, P0 ;  /* 0x000000ffff037224 */ /* 0x002fe200000e0603 */
[----:B------:R-:W-:-:S13]  /*9aa0*/  ISETP.LT.OR P0, PT, R8, 0x21, P3 ;  /* 0x000000210800780c */ /* 0x000fda0001f01670 */
[----:B------:R-:W-:Y:S01]  /*9ab0*/  LDGSTS.E.BYPASS.LTC128B.128 [R7+0xc00], desc[UR48][R2.64], !P0 ;  /* 0x00c0000002077fae */ /* 0x000fe2000c101d70 */
[----:B------:R-:W-:-:S13]  /*9ac0*/  ISETP.LT.OR P0, PT, R8, 0x21, P2 ;  /* 0x000000210800780c */ /* 0x000fda0001701670 */
[----:B------:R-:W-:Y:S01]  /*9ad0*/  LDGSTS.E.BYPASS.LTC128B.128 [R7+0x2c00], desc[UR48][R2.64+0x40], !P0 ;  /* 0x02c0004002077fae */ /* 0x000fe2000c101d70 */
[----:B------:R-:W-:-:S13]  /*9ae0*/  ISETP.LT.OR P0, PT, R8, 0x21, P1 ;  /* 0x000000210800780c */ /* 0x000fda0000f01670 */
[----:B------:R0:W-:Y:S04]  /*9af0*/  LDGSTS.E.BYPASS.LTC128B.128 [R7+0x4c00], desc[UR48][R2.64+0x80], !P0 ;  /* 0x04c0008002077fae */ /* 0x0001e8000c101d70 */
[----:B0-----:R-:W0:Y:S04]  /*9b00*/  SHFL.IDX PT, R2, R17, 0x2, 0x1c1f ;  /* 0x005c1f0011027f89 */ /* 0x001e2800000e0000 */
[----:B------:R-:W1:Y:S04]  /*9b10*/  SHFL.IDX PT, R3, R18, 0x2, 0x1c1f ;  /* 0x005c1f0012037f89 */ /* 0x000e6800000e0000 */
[----:B------:R-:W2:Y:S01]  /*9b20*/  SHFL.IDX PT, R18, R18, 0x3, 0x1c1f ;  /* 0x007c1f0012127f89 */ /* 0x000ea200000e0000 */
[----:B0-----:R-:W-:-:S04]  /*9b30*/  IADD3 R2, P0, R2, R0, RZ ;  /* 0x0000000002027210 */ /* 0x001fc80007f1e0ff */
[----:B-1----:R-:W-:Y:S02]  /*9b40*/  IADD3.X R3, RZ, R3, RZ, P0, !PT ;  /* 0x00000003ff037210 */ /* 0x002fe400007fe4ff */
[----:B------:R-:W-:-:S13]  /*9b50*/  ISETP.LT.OR P0, PT, R8, 0x41, P3 ;  /* 0x000000410800780c */ /* 0x000fda0001f01670 */
[----:B------:R-:W-:Y:S01]  /*9b60*/  LDGSTS.E.BYPASS.LTC128B.128 [R7+0x1400], desc[UR48][R2.64], !P0 ;  /* 0x0140000002077fae */ /* 0x000fe2000c101d70 */
[----:B------:R-:W-:-:S13]  /*9b70*/  ISETP.LT.OR P0, PT, R8, 0x41, P2 ;  /* 0x000000410800780c */ /* 0x000fda0001701670 */
[----:B------:R-:W-:Y:S01]  /*9b80*/  LDGSTS.E.BYPASS.LTC128B.128 [R7+0x3400], desc[UR48][R2.64+0x40], !P0 ;  /* 0x0340004002077fae */ /* 0x000fe2000c101d70 */
[----:B------:R-:W-:-:S13]  /*9b90*/  ISETP.LT.OR P0, PT, R8, 0x41, P1 ;  /* 0x000000410800780c */ /* 0x000fda0000f01670 */
[----:B------:R0:W-:Y:S04]  /*9ba0*/  LDGSTS.E.BYPASS.LTC128B.128 [R7+0x5400], desc[UR48][R2.64+0x80], !P0 ;  /* 0x0540008002077fae */ /* 0x0001e8000c101d70 */
[----:B0-2---:R0:W1:Y:S02]  /*9bb0*/  SHFL.IDX PT, R2, R17, 0x3, 0x1c1f ;  /* 0x007c1f0011027f89 */ /* 0x00506400000e0000 */
.L_x_135:
[----:B-1----:R-:W-:Y:S01]  /*9bc0*/  IADD3 R2, P0, R2, R0, RZ ;  /* 0x0000000002027210 */ /* 0x002fe20007f1e0ff */
[----:B------:R-:W-:Y:S02]  /*9bd0*/  ULDC.64 UR4, c[0x0][0x328] ;  /* 0x0000ca0000047ab9 */ /* 0x000fe40000000a00 */
[----:B------:R-:W-:Y:S02]  /*9be0*/  IMAD R0, R21, UR4, RZ ;  /* 0x0000000415007c24 */ /* 0x000fe4000f8e02ff */
[----:B------:R-:W-:Y:S01]  /*9bf0*/  IMAD.X R3, RZ, RZ, R18, P0 ;  /* 0x000000ffff037224 */ /* 0x000fe200000e0612 */
[----:B------:R-:W-:Y:S01]  /*9c00*/  ISETP.LT.OR P0, PT, R8, 0x61, P3 ;  /* 0x000000610800780c */ /* 0x000fe20001f01670 */
[----:B------:R-:W-:-:S12]  /*9c10*/  IMAD R9, R5, UR5, R0 ;  /* 0x0000000505097c24 */ /* 0x000fd8000f8e0200 */
[----:B------:R-:W-:Y:S01]  /*9c20*/  @!PT LDS RZ, [RZ] ;  /* 0x00000000fffff984 */ /* 0x000fe20000000800 */
[----:B------:R-:W-:Y:S01]  /*9c30*/  @!PT LDS RZ, [RZ] ;  /* 0x00000000fffff984 */ /* 0x000fe20000000800 */
[----:B------:R-:W-:Y:S01]  /*9c40*/  @!PT LDS RZ, [RZ] ;  /* 0x00000000fffff984 */ /* 0x000fe20000000800 */
[----:B------:R-:W-:Y:S01]  /*9c50*/  LDGSTS.E.BYPASS.LTC128B.128 [R7+0x1c00], desc[UR48][R2.64], !P0 ;  /* 0x01c0000002077fae */ /* 0x000fe2000c101d70 */
[----:B------:R-:W-:-:S13]  /*9c60*/  ISETP.LT.OR P0, PT, R8, 0x61, P2 ;  /* 0x000000610800780c */ /* 0x000fda0001701670 */
[----:B------:R-:W-:Y:S01]  /*9c70*/  LDGSTS.E.BYPASS.LTC128B.128 [R7+0x3c00], desc[UR48][R2.64+0x40], !P0 ;  /* 0x03c0004002077fae */ /* 0x000fe2000c101d70 */
[----:B------:R-:W-:-:S13]  /*9c80*/  ISETP.LT.OR P0, PT, R8, 0x61, P1 ;  /* 0x000000610800780c */ /* 0x000fda0000f01670 */
[----:B------:R1:W-:Y:S01]  /*9c90*/  LDGSTS.E.BYPASS.LTC128B.128 [R7+0x5c00], desc[UR48][R2.64+0x80], !P0 ;  /* 0x05c0008002077fae */ /* 0x0003e2000c101d70 */
[----:B------:R-:W-:Y:S01]  /*9ca0*/  NOP ;  /* 0x0000000000007918 */ /* 0x000fe20000000000 */
[----:B-1----:R-:W-:Y:S01]  /*9cb0*/  IMAD.WIDE.U32 R2, R5, UR4, RZ ;  /* 0x0000000405027c25 */ /* 0x002fe2000f8e00ff */
[----:B------:R-:W-:-:S03]  /*9cc0*/  ULDC.64 UR4, c[0x0][0x338] ;  /* 0x0000ce0000047ab9 */ /* 0x000fc60000000a00 */
[----:B------:R-:W-:Y:S02]  /*9cd0*/  IMAD.IADD R3, R3, 0x1, R9 ;  /* 0x0000000103037824 */ /* 0x000fe400078e0209 */
[----:B------:R-:W-:Y:S02]  /*9ce0*/  IMAD R5, R24, UR4, RZ ;  /* 0x0000000418057c24 */ /* 0x000fe4000f8e02ff */
[----:B------:R-:W-:-:S04]  /*9cf0*/  IMAD.WIDE.U32 R2, R4, UR4, R2 ;  /* 0x0000000404027c25 */ /* 0x000fc8000f8e0002 */
[----:B------:R-:W-:Y:S01]  /*9d00*/  IMAD R5, R4, UR5, R5 ;  /* 0x0000000504057c24 */ /* 0x000fe2000f8e0205 */
[----:B------:R-:W-:-:S03]  /*9d10*/  ULDC.64 UR4, c[0x0][0x330] ;  /* 0x0000cc0000047ab9 */ /* 0x000fc60000000a00 */
[----:B------:R-:W-:Y:S02]  /*9d20*/  IMAD.IADD R3, R3, 0x1, R5 ;  /* 0x0000000103037824 */ /* 0x000fe400078e0205 */
[----:B------:R-:W-:Y:S02]  /*9d30*/  IMAD R5, R29, UR4, RZ ;  /* 0x000000041d057c24 */ /* 0x000fe4000f8e02ff */
[----:B------:R-:W-:-:S04]  /*9d40*/  IMAD.WIDE.U32 R2, R22, UR4, R2 ;  /* 0x0000000416027c25 */ /* 0x000fc8000f8e0002 */
[----:B------:R-:W-:Y:S01]  /*9d50*/  IMAD R5, R22, UR5, R5 ;  /* 0x0000000516057c24 */ /* 0x000fe2000f8e0205 */
[----:B------:R-:W-:Y:S02]  /*9d60*/  ULDC.64 UR4, c[0x0][0x318] ;  /* 0x0000c60000047ab9 */ /* 0x000fe40000000a00 */
[----:B0-----:R-:W-:Y:S01]  /*9d70*/  LEA R17, P0, R2, UR4, 0x1 ;  /* 0x0000000402117c11 */ /* 0x001fe2000f8008ff */
[----:B------:R-:W-:-:S05]  /*9d80*/  IMAD.IADD R3, R5, 0x1, R3 ;  /* 0x0000000105037824 */ /* 0x000fca00078e0203 */
[----:B------:R-:W-:Y:S02]  /*9d90*/  LEA.HI.X R18, R2, UR5, R3, 0x1, P0 ;  /* 0x0000000502127c11 */ /* 0x000fe400080f0c03 */
[----:B------:R-:W-:-:S13]  /*9da0*/  PLOP3.LUT P0, PT, PT, PT, PT, 0x80, 0x0 ;  /* 0x000000000000781c */ /* 0x000fda0003f0f070 */
.L_x_62:
[----:B------:R-:W-:Y:S02]  /*9db0*/  PLOP3.LUT P1, PT, P1, P0, PT, 0xa2, 0x0 ;  /* 0x000000000000781c */ /* 0x000fe40000f21472 */
[----:B------:R-:W-:-:S08]  /*9dc0*/  @P0 R2UR P1, UR4, R6 ;  /* 0x00000000060402ca */ /* 0x000fd00000020000 */
[----:B------:R-:W-:-:S05]  /*9dd0*/  @P0 PLOP3.LUT P0, PT, P1, PT, PT, 0x80, 0x0 ;  /* 0x000000000000081c */ /* 0x000fca0000f0f070 */
[----:B------:R-:W-:Y:S01]  /*9de0*/  @!P1 SYNCS.ARRIVE.TRANS64.RED.A0T1 RZ, [UR4+0x2d850], RZ ;  /* 0x02d850ffffff99a7 */ /* 0x000fe20008200404 */
[----:B------:R-:W-:Y:S07]  /*9df0*/  @!P1 ARRIVES.LDGSTSBAR.64.TRANSCNT [UR4+0x2d850] ;  /* 0x02d85000ff0099b0 */ /* 0x000fee0008000a84 */
[----:B------:R-:W-:Y:S05]  /*9e00*/  @P0 BRA.U.ANY `(.L_x_62) ;  /* 0xfffffffd00e80947 */ /* 0x000fea000393ffff */
[----:B------:R-:W-:Y:S01]  /*9e10*/  NOP ;  /* 0x0000000000007918 */ /* 0x000fe20000000000 */
[----:B------:R-:W-:-:S05]  /*9e20*/  IMAD.U32 R0, RZ, RZ, UR40 ;  /* 0x00000028ff007e24 */ /* 0x000fca000f8e00ff */
[----:B------:R-:W-:-:S13]  /*9e30*/  ISETP.NE.AND P2, PT, R0, 0x3, PT ;  /* 0x000000030000780c */ /* 0x000fda0003f45270 */
[----:B------:R-:W-:Y:S05]  /*9e40*/  @!P2 BRA `(.L_x_63) ;  /* 0x000000000004a947 */ /* 0x000fea0003800000 */
[----:B------:R-:W-:Y:S01]  /*9e50*/  BPT.TRAP 0x1 ;  /* 0x000000040000795c */ /* 0x000fe20000300000 */
.L_x_63:
[C---:B------:R-:W-:Y:S01]  /*9e60*/  ISETP.GT.AND P0, PT, R10.reuse, RZ, PT ;  /* 0x000000ff0a00720c */ /* 0x040fe20003f04270 */
[----:B------:R0:W-:Y:S01]  /*9e70*/  SYNCS.ARRIVE.TRANS64.A1T0 RZ, [R6+URZ+0x2d850], RZ ;  /* 0x02d850ff06ff79a7 */ /* 0x0001e2000810003f */
[----:B------:R-:W-:Y:S02]  /*9e80*/  VIADD R0, R10, 0xffffffff ;  /* 0xffffffff0a007836 */ /* 0x000fe40000000000 */
[----:B------:R-:W-:Y:S02]  /*9e90*/  IMAD.MOV.U32 R20, RZ, RZ, R25 ;  /* 0x000000ffff147224 */ /* 0x000fe400078e0019 */
[----:B------:R-:W-:Y:S02]  /*9ea0*/  IMAD.MOV.U32 R7, RZ, RZ, R23 ;  /* 0x000000ffff077224 */ /* 0x000fe400078e0017 */
[----:B------:R-:W-:-:S05]  /*9eb0*/  IMAD.MOV.U32 R26, RZ, RZ, R10 ;  /* 0x000000ffff1a7224 */ /* 0x000fca00078e000a */
[----:B0-----:R-:W-:Y:S05]  /*9ec0*/  @P0 BRA `(.L_x_64) ;  /* 0xfffffff000780947 */ /* 0x001fea000383ffff */
[----:B------:R-:W-:Y:S05]  /*9ed0*/  BSYNC B0 ;  /* 0x0000000000007941 */ /* 0x000fea0003800000 */
.L_x_51:
[----:B0-----:R-:W-:-:S05]  /*9ee0*/  IMAD.U32 R0, RZ, RZ, UR40 ;  /* 0x00000028ff007e24 */ /* 0x001fca000f8e00ff */
[----:B------:R-:W-:-:S13]  /*9ef0*/  ISETP.NE.AND P0, PT, R0, 0x3, PT ;  /* 0x000000030000780c */ /* 0x000fda0003f05270 */
[----:B------:R-:W-:Y:S05]  /*9f00*/  @!P0 BRA `(.L_x_65) ;  /* 0x0000000000048947 */ /* 0x000fea0003800000 */
[----:B------:R-:W-:Y:S01]  /*9f10*/  BPT.TRAP 0x1 ;  /* 0x000000040000795c */ /* 0x000fe20000300000 */
.L_x_65:
[----:B------:R-:W-:Y:S01]  /*9f20*/  LEA R4, R23, UR37, 0x3 ;  /* 0x0000002517047c11 */ /* 0x000fe2000f8e18ff */
[----:B------:R-:W-:Y:S01]  /*9f30*/  IMAD.MOV.U32 R5, RZ, RZ, -0x80 ;  /* 0xffffff80ff057424 */ /* 0x000fe200078e00ff */
[----:B------:R-:W-:Y:S01]  /*9f40*/  SHF.L.U32 R3, R25, 0x1f, RZ ;  /* 0x0000001f19037819 */ /* 0x000fe200000006ff */
[----:B------:R-:W-:Y:S02]  /*9f50*/  BSSY B0, `(.L_x_66) ;  /* 0x0000004000007945 */ /* 0x000fe40003800000 */
[----:B------:R-:W-:Y:S01]  /*9f60*/  IMAD R5, R10, R5, UR36 ;  /* 0x000000240a057e24 */ /* 0x000fe2000f8e0205 */
[----:B------:R-:W0:Y:S02]  /*9f70*/  SYNCS.PHASECHK.TRANS64.TRYWAIT P0, [R4+URZ+0x2d860], R3 ;  /* 0x02d86003040075a7 */ /* 0x000e24000800017f */
[----:B0-----:R-:W-:Y:S05]  /*9f80*/  @!P0 BRA `(.L_x_67) ;  /* 0x0000002400448947 */ /* 0x001fea0003800000 */
.L_x_136:
[----:B------:R-:W-:Y:S05]  /*9f90*/  BSYNC B0 ;  /* 0x0000000000007941 */ /* 0x000fea0003800000 */
.L_x_66:
[----:B------:R-:W1:Y:S01]  /*9fa0*/  S2R R0, SR_TID.X ;  /* 0x0000000000007919 */ /* 0x000e620000002100 */
[----:B------:R-:W-:Y:S01]  /*9fb0*/  UMOV UR4, 0xffffffff ;  /* 0xffffffff00047882 */ /* 0x000fe20000000000 */
[C---:B------:R-:W-:Y:S01]  /*9fc0*/  LOP3.LUT P3, RZ, R16.reuse, 0x20, RZ, 0xc0, !PT ;  /* 0x0000002010ff7812 */ /* 0x040fe2000786c0ff */
[----:B------:R-:W-:Y:S01]  /*9fd0*/  IMAD R7, R23, 0x3000, R28 ;  /* 0x0000300017077824 */ /* 0x000fe200078e021c */
[C---:B------:R-:W-:Y:S02]  /*9fe0*/  LOP3.LUT P2, RZ, R16.reuse, 0x10, RZ, 0xc0, !PT ;  /* 0x0000001010ff7812 */ /* 0x040fe4000784c0ff */
[----:B------:R-:W-:Y:S02]  /*9ff0*/  LOP3.LUT P1, RZ, R16, 0x8, RZ, 0xc0, !PT ;  /* 0x0000000810ff7812 */ /* 0x000fe4000782c0ff */
[----:B-1----:R-:W-:-:S04]  /*a000*/  SHF.R.U32.HI R0, RZ, 0x2, R0 ;  /* 0x00000002ff007819 */ /* 0x002fc80000011600 */
[----:B------:R-:W-:-:S05]  /*a010*/  LOP3.LUT R0, R0, 0x1f, RZ, 0xc0, !PT ;  /* 0x0000001f00007812 */ /* 0x000fca00078ec0ff */
[----:B------:R-:W-:Y:S01]  /*a020*/  IMAD.IADD R5, R5, 0x1, -R0 ;  /* 0x0000000105057824 */ /* 0x000fe200078e0a00 */
[----:B------:R-:W-:Y:S06]  /*a030*/  BRA.DIV UR4, `(.L_x_68) ;  /* 0x00000026042c7947 */ /* 0x000fec000b800000 */
[----:B------:R-:W1:Y:S01]  /*a040*/  S2R R2, SR_TID.X ;  /* 0x0000000000027919 */ /* 0x000e620000002100 */
[----:B------:R-:W2:Y:S04]  /*a050*/  SHFL.IDX PT, R14, R17, RZ, 0x1c1f ;  /* 0x001c1fff110e7589 */ /* 0x000ea800000e0000 */
[----:B------:R-:W0:Y:S01]  /*a060*/  SHFL.IDX PT, R0, R18, RZ, 0x1c1f ;  /* 0x001c1fff12007589 */ /* 0x000e2200000e0000 */
[----:B-1----:R-:W-:-:S04]  /*a070*/  SHF.L.U32 R2, R2, 0x3, RZ ;  /* 0x0000000302027819 */ /* 0x002fc800000006ff */
[----:B------:R-:W-:-:S05]  /*a080*/  LOP3.LUT R2, R2, 0x18, RZ, 0xc0, !PT ;  /* 0x0000001802027812 */ /* 0x000fca00078ec0ff */
[----:B------:R-:W-:-:S05]  /*a090*/  IMAD.SHL.U32 R6, R2, 0x2, RZ ;  /* 0x0000000202067824 */ /* 0x000fca00078e00ff */
[----:B--2---:R-:W-:Y:S02]  /*a0a0*/  IADD3 R2, P0, R14, R6, RZ ;  /* 0x000000060e027210 */ /* 0x004fe40007f1e0ff */
[----:B------:R-:W1:Y:S03]  /*a0b0*/  SHFL.IDX PT, R14, R17, 0x1, 0x1c1f ;  /* 0x003c1f00110e7f89 */ /* 0x000e6600000e0000 */
[----:B0-----:R-:W-:Y:S01]  /*a0c0*/  IMAD.X R3, RZ, RZ, R0, P0 ;  /* 0x000000ffff037224 */ /* 0x001fe200000e0600 */
[----:B------:R-:W-:Y:S02]  /*a0d0*/  ISETP.LT.OR P0, PT, R5, 0x1, P3 ;  /* 0x000000010500780c */ /* 0x000fe40001f01670 */
[----:B------:R-:W-:Y:S02]  /*a0e0*/  LEA R0, R7, UR37, 0x1 ;  /* 0x0000002507007c11 */ /* 0x000fe4000f8e08ff */
[----:B------:R-:W-:Y:S09]  /*a0f0*/  SHFL.IDX PT, R7, R18, 0x3, 0x1c1f ;  /* 0x007c1f0012077f89 */ /* 0x000ff200000e0000 */
[----:B------:R-:W-:Y:S01]  /*a100*/  LDGSTS.E.BYPASS.LTC128B.128 [R0+0x400], desc[UR48][R2.64], !P0 ;  /* 0x0040000002007fae */ /* 0x000fe2000c101d70 */
[----:B------:R-:W-:-:S13]  /*a110*/  ISETP.LT.OR P0, PT, R5, 0x1, P2 ;  /* 0x000000010500780c */ /* 0x000fda0001701670 */
[----:B------:R-:W-:Y:S01]  /*a120*/  LDGSTS.E.BYPASS.LTC128B.128 [R0+0x2400], desc[UR48][R2.64+0x40], !P0 ;  /* 0x0240004002007fae */ /* 0x000fe2000c101d70 */
[----:B------:R-:W-:-:S13]  /*a130*/  ISETP.LT.OR P0, PT, R5, 0x1, P1 ;  /* 0x000000010500780c */ /* 0x000fda0000f01670 */
[----:B------:R0:W-:Y:S04]  /*a140*/  LDGSTS.E.BYPASS.LTC128B.128 [R0+0x4400], desc[UR48][R2.64+0x80], !P0 ;  /* 0x0440008002007fae */ /* 0x0001e8000c101d70 */
[----:B0-----:R-:W0:Y:S01]  /*a150*/  SHFL.IDX PT, R3, R18, 0x1, 0x1c1f ;  /* 0x003c1f0012037f89 */ /* 0x001e2200000e0000 */
[----:B-1----:R-:W-:-:S03]  /*a160*/  IADD3 R2, P0, R14, R6, RZ ;  /* 0x000000060e027210 */ /* 0x002fc60007f1e0ff */
[----:B------:R-:W1:Y:S02]  /*a170*/  SHFL.IDX PT, R14, R17, 0x2, 0x1c1f ;  /* 0x005c1f00110e7f89 */ /* 0x000e6400000e0000 */
[----:B0-----:R-:W-:Y:S01]  /*a180*/  IMAD.X R3, RZ, RZ, R3, P0 ;  /* 0x000000ffff037224 */ /* 0x001fe200000e0603 */
[----:B------:R-:W-:-:S13]  /*a190*/  ISETP.LT.OR P0, PT, R5, 0x21, P3 ;  /* 0x000000210500780c */ /* 0x000fda0001f01670 */
[----:B------:R-:W-:Y:S01]  /*a1a0*/  LDGSTS.E.BYPASS.LTC128B.128 [R0+0xc00], desc[UR48][R2.64], !P0 ;  /* 0x00c0000002007fae */ /* 0x000fe2000c101d70 */
[----:B------:R-:W-:-:S13]  /*a1b0*/  ISETP.LT.OR P0, PT, R5, 0x21, P2 ;  /* 0x000000210500780c */ /* 0x000fda0001701670 */
[----:B------:R-:W-:Y:S01]  /*a1c0*/  LDGSTS.E.BYPASS.LTC128B.128 [R0+0x2c00], desc[UR48][R2.64+0x40], !P0 ;  /* 0x02c0004002007fae */ /* 0x000fe2000c101d70 */
[----:B------:R-:W-:-:S13]  /*a1d0*/  ISETP.LT.OR P0, PT, R5, 0x21, P1 ;  /* 0x000000210500780c */ /* 0x000fda0000f01670 */
[----:B------:R0:W-:Y:S04]  /*a1e0*/  LDGSTS.E.BYPASS.LTC128B.128 [R0+0x4c00], desc[UR48][R2.64+0x80], !P0 ;  /* 0x04c0008002007fae */ /* 0x0001e8000c101d70 */
[----:B0-----:R-:W0:Y:S01]  /*a1f0*/  SHFL.IDX PT, R3, R18, 0x2, 0x1c1f ;  /* 0x005c1f0012037f89 */ /* 0x001e2200000e0000 */
[----:B-1----:R-:W-:-:S03]  /*a200*/  IADD3 R2, P0, R14, R6, RZ ;  /* 0x000000060e027210 */ /* 0x002fc60007f1e0ff */
[----:B------:R1:W2:Y:S02]  /*a210*/  SHFL.IDX PT, R14, R17, 0x3, 0x1c1f ;  /* 0x007c1f00110e7f89 */ /* 0x0002a400000e0000 */
[----:B0-----:R-:W-:Y:S01]  /*a220*/  IMAD.X R3, RZ, RZ, R3, P0 ;  /* 0x000000ffff037224 */ /* 0x001fe200000e0603 */
[----:B------:R-:W-:-:S13]  /*a230*/  ISETP.LT.OR P0, PT, R5, 0x41, P3 ;  /* 0x000000410500780c */ /* 0x000fda0001f01670 */
[----:B------:R1:W-:Y:S01]  /*a240*/  LDGSTS.E.BYPASS.LTC128B.128 [R0+0x1400], desc[UR48][R2.64], !P0 ;  /* 0x0140000002007fae */ /* 0x0003e2000c101d70 */
[----:B------:R-:W-:-:S13]  /*a250*/  ISETP.LT.OR P0, PT, R5, 0x41, P2 ;  /* 0x000000410500780c */ /* 0x000fda0001701670 */
[----:B------:R1:W-:Y:S01]  /*a260*/  LDGSTS.E.BYPASS.LTC128B.128 [R0+0x3400], desc[UR48][R2.64+0x40], !P0 ;  /* 0x0340004002007fae */ /* 0x0003e2000c101d70 */
[----:B------:R-:W-:-:S13]  /*a270*/  ISETP.LT.OR P0, PT, R5, 0x41, P1 ;  /* 0x000000410500780c */ /* 0x000fda0000f01670 */
[----:B--2---:R1:W-:Y:S02]  /*a280*/  LDGSTS.E.BYPASS.LTC128B.128 [R0+0x5400], desc[UR48][R2.64+0x80], !P0 ;  /* 0x0540008002007fae */ /* 0x0043e4000c101d70 */
.L_x_146:
[----:B01----:R-:W-:-:S05]  /*a290*/  IADD3 R2, P0, R14, R6, RZ ;  /* 0x000000060e027210 */ /* 0x003fca0007f1e0ff */
[----:B------:R-:W-:Y:S01]  /*a2a0*/  IMAD.X R3, RZ, RZ, R7, P0 ;  /* 0x000000ffff037224 */ /* 0x000fe200000e0607 */
[----:B------:R-:W-:-:S13]  /*a2b0*/  ISETP.LT.OR P0, PT, R5, 0x61, P3 ;  /* 0x000000610500780c */ /* 0x000fda0001f01670 */
[----:B------:R-:W-:Y:S01]  /*a2c0*/  @!PT LDS RZ, [RZ] ;  /* 0x00000000fffff984 */ /* 0x000fe20000000800 */
[----:B------:R-:W-:Y:S01]  /*a2d0*/  @!PT LDS RZ, [RZ] ;  /* 0x00000000fffff984 */ /* 0x000fe20000000800 */
[----:B------:R-:W-:Y:S01]  /*a2e0*/  @!PT LDS RZ, [RZ] ;  /* 0x00000000fffff984 */ /* 0x000fe20000000800 */
[----:B------:R0:W-:Y:S01]  /*a2f0*/  LDGSTS.E.BYPASS.LTC128B.128 [R0+0x1c00], desc[UR48][R2.64], !P0 ;  /* 0x01c0000002007fae */ /* 0x0001e2000c101d70 */
[----:B------:R-:W-:-:S13]  /*a300*/  ISETP.LT.OR P0, PT, R5, 0x61, P2 ;  /* 0x000000610500780c */ /* 0x000fda0001701670 */
[----:B------:R0:W-:Y:S01]  /*a310*/  LDGSTS.E.BYPASS.LTC128B.128 [R0+0x3c00], desc[UR48][R2.64+0x40], !P0 ;  /* 0x03c0004002007fae */ /* 0x0001e2000c101d70 */
[----:B------:R-:W-:-:S13]  /*a320*/  ISETP.LT.OR P0, PT, R5, 0x61, P1 ;  /* 0x000000610500780c */ /* 0x000fda0000f01670 */
[----:B------:R0:W-:Y:S01]  /*a330*/  LDGSTS.E.BYPASS.LTC128B.128 [R0+0x5c00], desc[UR48][R2.64+0x80], !P0 ;  /* 0x05c0008002007fae */ /* 0x0001e2000c101d70 */
[----:B------:R-:W-:Y:S01]  /*a340*/  PLOP3.LUT P0, PT, PT, PT, PT, 0x80, 0x0 ;  /* 0x000000000000781c */ /* 0x000fe20003f0f070 */
[----:B------:R-:W-:-:S12]  /*a350*/  NOP ;  /* 0x0000000000007918 */ /* 0x000fd80000000000 */
.L_x_69:
        /* <DEDUP_REMOVED lines=11> */
.L_x_70:
[----:B------:R-:W2:Y:S01]  /*a410*/  LDL.LU R3, [R1+0xc] ;  /* 0x00000c0001037983 */ /* 0x000ea20000300800 */
[----:B------:R-:W-:Y:S01]  /*a420*/  VIADD R23, R23, 0x1 ;  /* 0x0000000117177836 */ /* 0x000fe20000000000 */
[----:B------:R-:W-:Y:S01]  /*a430*/  ULDC UR4, c[0x0][0xc34] ;  /* 0x00030d0000047ab9 */ /* 0x000fe20000000800 */
[----:B------:R0:W-:Y:S01]  /*a440*/  SYNCS.ARRIVE.TRANS64.A1T0 RZ, [R4+URZ+0x2d850], RZ ;  /* 0x02d850ff04ff79a7 */ /* 0x0001e2000810003f */
[----:B------:R-:W3:Y:S02]  /*a450*/  LDL.LU R2, [R1+0x10] ;  /* 0x0000100001027983 */ /* 0x000ee40000300800 */
[----:B------:R-:W-:-:S04]  /*a460*/  ISETP.NE.AND P0, PT, R23, 0x2, PT ;  /* 0x000000021700780c */ /* 0x000fc80003f05270 */
[----:B------:R-:W-:Y:S02]  /*a470*/  SEL R23, R23, RZ, P0 ;  /* 0x000000ff17177207 */ /* 0x000fe40000000000 */
[----:B------:R-:W-:-:S04]  /*a480*/  SEL R0, RZ, 0x1, P0 ;  /* 0x00000001ff007807 */ /* 0x000fc80000000000 */
[----:B------:R-:W-:Y:S01]  /*a490*/  LOP3.LUT R25, R25, R0, RZ, 0x3c, !PT ;  /* 0x0000000019197212 */ /* 0x000fe200078e3cff */
[----:B--2---:R-:W-:Y:S02]  /*a4a0*/  VIADD R3, R3, UR41 ;  /* 0x0000002903037c36 */ /* 0x004fe40008000000 */
[----:B---3--:R-:W-:-:S03]  /*a4b0*/  VIADD R2, R2, 0x1 ;  /* 0x0000000102027836 */ /* 0x008fc60000000000 */
[----:B------:R0:W-:Y:S01]  /*a4c0*/  STL [R1+0xc], R3 ;  /* 0x00000c0301007387 */ /* 0x0001e20000100800 */
[----:B------:R-:W-:-:S03]  /*a4d0*/  ISETP.GE.AND P0, PT, R3, UR4, PT ;  /* 0x0000000403007c0c */ /* 0x000fc6000bf06270 */
[----:B------:R0:W-:Y:S10]  /*a4e0*/  STL [R1+0x10], R2 ;  /* 0x0000100201007387 */ /* 0x0001f40000100800 */
[----:B0-----:R-:W-:Y:S05]  /*a4f0*/  @!P0 BRA `(.L_x_71) ;  /* 0xffffffd000048947 */ /* 0x001fea000383ffff */
[----:B------:R-:W-:-:S07]  /*a500*/  LOP3.LUT R0, R2, 0x1, RZ, 0xc, !PT ;  /* 0x0000000102007812 */ /* 0x000fce00078e0cff */
.L_x_36:
[----:B------:R-:W0:Y:S01]  /*a510*/  S2R R3, SR_CgaCtaId ;  /* 0x0000000000037919 */ /* 0x000e220000008800 */
[----:B------:R-:W-:Y:S01]  /*a520*/  MOV R2, 0x400 ;  /* 0x0000040000027802 */ /* 0x000fe20000000f00 */
[----:B------:R-:W-:Y:S01]  /*a530*/  BSSY B0, `(.L_x_72) ;  /* 0x0000005000007945 */ /* 0x000fe20003800000 */
[----:B------:R-:W-:Y:S02]  /*a540*/  SHF.L.U32 R0, R0, 0x1f, RZ ;  /* 0x0000001f00007819 */ /* 0x000fe400000006ff */
[----:B0-----:R-:W-:-:S04]  /*a550*/  LEA R4, R3, R2, 0x18 ;  /* 0x0000000203047211 */ /* 0x001fc800078ec0ff */
[----:B------:R-:W0:Y:S02]  /*a560*/  SYNCS.PHASECHK.TRANS64.TRYWAIT P0, [R4+URZ+0x2d820], R0 ;  /* 0x02d82000040075a7 */ /* 0x000e24000800017f */
[----:B0-----:R-:W-:Y:S05]  /*a570*/  @!P0 BRA `(.L_x_73) ;  /* 0x0000002400408947 */ /* 0x001fea0003800000 */
.L_x_147:
[----:B------:R-:W-:Y:S05]  /*a580*/  BSYNC B0 ;  /* 0x0000000000007941 */ /* 0x000fea0003800000 */
.L_x_72:
[----:B------:R-:W-:-:S03]  /*a590*/  UMOV UR4, 0xffffffff ;  /* 0xffffffff00047882 */ /* 0x000fc60000000000 */
[----:B------:R-:W-:Y:S05]  /*a5a0*/  BRA.DIV UR4, `(.L_x_74) ;  /* 0x0000002604487947 */ /* 0x000fea000b800000 */
[----:B0-----:R-:W0:Y:S02]  /*a5b0*/  S2R R0, SR_TID.X ;  /* 0x0000000000007919 */ /* 0x001e240000002100 */
[----:B0-----:R-:W-:-:S04]  /*a5c0*/  SHF.R.U32.HI R0, RZ, 0x5, R0 ;  /* 0x00000005ff007819 */ /* 0x001fc80000011600 */
[----:B------:R-:W-:-:S05]  /*a5d0*/  LOP3.LUT R0, R0, 0x3, RZ, 0xc0, !PT ;  /* 0x0000000300007812 */ /* 0x000fca00078ec0ff */
[----:B------:R0:W1:Y:S02]  /*a5e0*/  SHFL.IDX PT, R14, R0, RZ, 0x1f ;  /* 0x00001fff000e7589 */ /* 0x00006400000e0000 */
.L_x_150:
[----:B-1----:R-:W-:Y:S01]  /*a5f0*/  ISETP.NE.AND P0, PT, R14, RZ, PT ;  /* 0x000000ff0e00720c */ /* 0x002fe20003f05270 */
[----:B------:R-:W-:-:S12]  /*a600*/  BSSY B0, `(.L_x_75) ;  /* 0x0000024000007945 */ /* 0x000fd80003800000 */
[----:B------:R-:W-:Y:S05]  /*a610*/  @P0 BRA `(.L_x_76) ;  /* 0x0000000000880947 */ /* 0x000fea0003800000 */
[----:B------:R-:W-:-:S03]  /*a620*/  UMOV UR4, 0xffffffff ;  /* 0xffffffff00047882 */ /* 0x000fc60000000000 */
[----:B------:R-:W-:Y:S05]  /*a630*/  BRA.DIV UR4, `(.L_x_77) ;  /* 0x0000002604587947 */ /* 0x000fea000b800000 */
[----:B------:R-:W-:-:S13]  /*a640*/  ELECT P6, URZ, PT ;  /* 0x00000000003f782f */ /* 0x000fda00038c0000 */
.L_x_153:
[----:B------:R-:W-:Y:S05]  /*a650*/  @!P6 BRA `(.L_x_76) ;  /* 0x000000000078e947 */ /* 0x000fea0003800000 */
[----:B------:R-:W-:-:S06]  /*a660*/  ULOP3.LUT UR4, UR42, 0x2, URZ, 0xfc, !UPT ;  /* 0x000000022a047892 */ /* 0x000fcc000f8efc3f */
[----:B0-----:R-:W-:-:S05]  /*a670*/  IMAD.U32 R0, RZ, RZ, UR4 ;  /* 0x00000004ff007e24 */ /* 0x001fca000f8e00ff */
[----:B------:R-:W-:-:S13]  /*a680*/  ISETP.NE.AND P0, PT, R0, 0x3, PT ;  /* 0x000000030000780c */ /* 0x000fda0003f05270 */
[----:B------:R-:W-:Y:S05]  /*a690*/  @!P0 BRA `(.L_x_78) ;  /* 0x0000000000048947 */ /* 0x000fea0003800000 */
[----:B------:R-:W-:Y:S01]  /*a6a0*/  BPT.TRAP 0x1 ;  /* 0x000000040000795c */ /* 0x000fe20000300000 */
.L_x_78:
[----:B------:R-:W-:Y:S01]  /*a6b0*/  IMAD R3, R23, 0x8, R4 ;  /* 0x0000000817037824 */ /* 0x000fe200078e0204 */
[----:B------:R-:W-:Y:S01]  /*a6c0*/  SHF.L.U32 R2, R25, 0x1f, RZ ;  /* 0x0000001f19027819 */ /* 0x000fe200000006ff */
[----:B------:R-:W-:-:S03]  /*a6d0*/  VIADD R23, R23, 0x1 ;  /* 0x0000000117177836 */ /* 0x000fc60000000000 */
[----:B------:R-:W0:Y:S02]  /*a6e0*/  SYNCS.PHASECHK.TRANS64.TRYWAIT P1, [R3+URZ+0x2d840], R2 ;  /* 0x02d84002030075a7 */ /* 0x000e24000802017f */
[----:B------:R-:W-:-:S04]  /*a6f0*/  ISETP.NE.AND P2, PT, R23, 0x2, PT ;  /* 0x000000021700780c */ /* 0x000fc80003f45270 */
[----:B------:R-:W-:Y:S01]  /*a700*/  SEL R0, RZ, 0x1, P2 ;  /* 0x00000001ff007807 */ /* 0x000fe20001000000 */
[----:B0-----:R-:W-:Y:S08]  /*a710*/  @!P1 BRA `(.L_x_79) ;  /* 0x0000002400409947 */ /* 0x001ff00003800000 */
.L_x_154:
[----:B------:R-:W-:Y:S02]  /*a720*/  SEL R23, R23, RZ, P2 ;  /* 0x000000ff17177207 */ /* 0x000fe40001000000 */
[----:B------:R-:W-:Y:S01]  /*a730*/  LOP3.LUT R0, R25, R0, RZ, 0x3c, !PT ;  /* 0x0000000019007212 */ /* 0x000fe200078e3cff */
[----:B------:R-:W-:Y:S06]  /*a740*/  @!P0 BRA `(.L_x_80) ;  /* 0x0000000000048947 */ /* 0x000fec0003800000 */
[----:B------:R-:W-:Y:S01]  /*a750*/  BPT.TRAP 0x1 ;  /* 0x000000040000795c */ /* 0x000fe20000300000 */
.L_x_80:
[----:B------:R-:W-:Y:S02]  /*a760*/  LEA R23, R23, R4, 0x3 ;  /* 0x0000000417177211 */ /* 0x000fe400078e18ff */
[----:B------:R-:W-:-:S04]  /*a770*/  SHF.L.U32 R0, R0, 0x1f, RZ ;  /* 0x0000001f00007819 */ /* 0x000fc800000006ff */
[----:B------:R-:W1:Y:S02]  /*a780*/  SYNCS.PHASECHK.TRANS64.TRYWAIT P1, [R23+URZ+0x2d840], R0 ;  /* 0x02d84000170075a7 */ /* 0x000e64000802017f */
[----:B-1----:R-:W-:Y:S05]  /*a790*/  @!P1 BRA `(.L_x_81) ;  /* 0x0000002400349947 */ /* 0x002fea0003800000 */
.L_x_155:
[----:B------:R-:W-:Y:S05]  /*a7a0*/  @!P0 BRA `(.L_x_82) ;  /* 0x0000000000048947 */ /* 0x000fea0003800000 */
[----:B------:R-:W-:Y:S01]  /*a7b0*/  BPT.TRAP 0x1 ;  /* 0x000000040000795c */ /* 0x000fe20000300000 */
.L_x_82:
[----:B------:R-:W2:Y:S02]  /*a7c0*/  SYNCS.PHASECHK.TRANS64.TRYWAIT P1, [R3+URZ+0x2d860], R2 ;  /* 0x02d86002030075a7 */ /* 0x000ea4000802017f */
[----:B--2---:R-:W-:Y:S05]  /*a7d0*/  @!P1 BRA `(.L_x_83) ;  /* 0x0000002400389947 */ /* 0x004fea0003800000 */
.L_x_156:
[----:B------:R-:W-:Y:S05]  /*a7e0*/  @!P0 BRA `(.L_x_84) ;  /* 0x0000000000048947 */ /* 0x000fea0003800000 */
[----:B------:R-:W-:Y:S01]  /*a7f0*/  BPT.TRAP 0x1 ;  /* 0x000000040000795c */ /* 0x000fe20000300000 */
.L_x_84:
[----:B---3--:R3:W4:Y:S02]  /*a800*/  SYNCS.PHASECHK.TRANS64.TRYWAIT P0, [R23+URZ+0x2d860], R0 ;  /* 0x02d86000170075a7 */ /* 0x008724000800017f */
[----:B----4-:R-:W-:Y:S05]  /*a810*/  @!P0 NANOSLEEP.SYNCS 0x989680 ;  /* 0x009896800000895d */ /* 0x010fea0003900000 */
[----:B------:R-:W4:Y:S02]  /*a820*/  @!P0 SYNCS.PHASECHK.TRANS64 P0, [R23+URZ+0x2d860], R0 ;  /* 0x02d86000170085a7 */ /* 0x000f24000800007f */
[----:B----4-:R-:W-:Y:S05]  /*a830*/  @!P0 BRA `(.L_x_84) ;  /* 0xfffffffc00f08947 */ /* 0x010fea000383ffff */
.L_x_76:
[----:B------:R-:W-:Y:S05]  /*a840*/  BSYNC B0 ;  /* 0x0000000000007941 */ /* 0x000fea0003800000 */
.L_x_75:
[----:B------:R-:W-:Y:S05]  /*a850*/  EXIT ;  /* 0x000000000000794d */ /* 0x000fea0003800000 */
.L_x_8:
[----:B0-----:R-:W-:-:S04]  /*a860*/  IMAD.U32 R3, RZ, RZ, UR40 ;  /* 0x00000028ff037e24 */ /* 0x001fc8000f8e00ff */
[----:B------:R0:W1:Y:S03]  /*a870*/  SYNCS.PHASECHK.TRANS64.TRYWAIT P1, [R3+URZ+0x2d800], R0 ;  /* 0x02d80000030075a7 */ /* 0x000066000802017f */
[----:B-1----:R-:W-:Y:S05]  /*a880*/  @!P1 NANOSLEEP.SYNCS 0x989680 ;  /* 0x009896800000995d */ /* 0x002fea0003900000 */
[----:B------:R-:W1:Y:S02]  /*a890*/  @!P1 SYNCS.PHASECHK.TRANS64 P1, [R3+URZ+0x2d800], R0 ;  /* 0x02d80000030095a7 */ /* 0x000e64000802007f */
[----:B-1----:R-:W-:Y:S05]  /*a8a0*/  @!P1 BRA `(.L_x_8) ;  /* 0xfffffffc00ec9947 */ /* 0x002fea000383ffff */
[----:B------:R-:W-:Y:S05]  /*a8b0*/  BRA `(.L_x_85) ;  /* 0xffffff6800547947 */ /* 0x000fea000383ffff */
.L_x_12:
[----:B-1----:R1:W2:Y:S02]  /*a8c0*/  SYNCS.PHASECHK.TRANS64.TRYWAIT P1, [R4+URZ+0x2d830], R3 ;  /* 0x02d83003040075a7 */ /* 0x0022a4000802017f */
[----:B--2---:R-:W-:Y:S05]  /*a8d0*/  @!P1 NANOSLEEP.SYNCS 0x989680 ;  /* 0x009896800000995d */ /* 0x004fea0003900000 */
[----:B------:R-:W2:Y:S02]  /*a8e0*/  @!P1 SYNCS.PHASECHK.TRANS64 P1, [R4+URZ+0x2d830], R3 ;  /* 0x02d83003040095a7 */ /* 0x000ea4000802007f */
[----:B--2---:R-:W-:Y:S05]  /*a8f0*/  @!P1 BRA `(.L_x_12) ;  /* 0xfffffffc00f09947 */ /* 0x004fea000383ffff */
[----:B------:R-:W-:Y:S05]  /*a900*/  BRA `(.L_x_11) ;  /* 0xffffff6800747947 */ /* 0x000fea000383ffff */
.L_x_18:
[----:B--2---:R-:W-:-:S04]  /*a910*/  IMAD.U32 R3, RZ, RZ, UR6 ;  /* 0x00000006ff037e24 */ /* 0x004fc8000f8e00ff */
[----:B------:R2:W3:Y:S03]  /*a920*/  SYNCS.PHASECHK.TRANS64.TRYWAIT P1, [R3+URZ+0x2d830], R0 ;  /* 0x02d83000030075a7 */ /* 0x0004e6000802017f */
[----:B---3--:R-:W-:Y:S05]  /*a930*/  @!P1 NANOSLEEP.SYNCS 0x989680 ;  /* 0x009896800000995d */ /* 0x008fea0003900000 */
[----:B------:R-:W3:Y:S02]  /*a940*/  @!P1 SYNCS.PHASECHK.TRANS64 P1, [R3+URZ+0x2d830], R0 ;  /* 0x02d83000030095a7 */ /* 0x000ee4000802007f */
[----:B---3--:R-:W-:Y:S05]  /*a950*/  @!P1 BRA `(.L_x_18) ;  /* 0xfffffffc00ec9947 */ /* 0x008fea000383ffff */
[----:B------:R-:W-:Y:S05]  /*a960*/  BRA `(.L_x_15) ;  /* 0xffffff8c00647947 */ /* 0x000fea000383ffff */
.L_x_22:
[----:B-1----:R-:W-:-:S04]  /*a970*/  IMAD.U32 R3, RZ, RZ, UR6 ;  /* 0x00000006ff037e24 */ /* 0x002fc8000f8e00ff */
[----:B------:R1:W2:Y:S03]  /*a980*/  SYNCS.PHASECHK.TRANS64.TRYWAIT P1, [R3+URZ+0x2d850], R0 ;  /* 0x02d85000030075a7 */ /* 0x0002a6000802017f */
[----:B--2---:R-:W-:Y:S05]  /*a990*/  @!P1 NANOSLEEP.SYNCS 0x989680 ;  /* 0x009896800000995d */ /* 0x004fea0003900000 */
[----:B------:R-:W2:Y:S02]  /*a9a0*/  @!P1 SYNCS.PHASECHK.TRANS64 P1, [R3+URZ+0x2d850], R0 ;  /* 0x02d85000030095a7 */ /* 0x000ea4000802007f */
[----:B--2---:R-:W-:Y:S05]  /*a9b0*/  @!P1 BRA `(.L_x_22) ;  /* 0xfffffffc00ec9947 */ /* 0x004fea000383ffff */
[----:B------:R-:W-:Y:S05]  /*a9c0*/  BRA `(.L_x_19) ;  /* 0xffffff9000107947 */ /* 0x000fea000383ffff */
.L_x_29:
[----:B--2---:R-:W-:-:S04]  /*a9d0*/  IMAD.U32 R7, RZ, RZ, UR8 ;  /* 0x00000008ff077e24 */ /* 0x004fc8000f8e00ff */
[----:B------:R2:W3:Y:S03]  /*a9e0*/  SYNCS.PHASECHK.TRANS64.TRYWAIT P1, [R7+URZ+0x2d850], R6 ;  /* 0x02d85006070075a7 */ /* 0x0004e6000802017f */
[----:B---3--:R-:W-:Y:S05]  /*a9f0*/  @!P1 NANOSLEEP.SYNCS 0x989680 ;  /* 0x009896800000995d */ /* 0x008fea0003900000 */
[----:B------:R-:W3:Y:S02]  /*aa00*/  @!P1 SYNCS.PHASECHK.TRANS64 P1, [R7+URZ+0x2d850], R6 ;  /* 0x02d85006070095a7 */ /* 0x000ee4000802007f */
[----:B---3--:R-:W-:Y:S05]  /*aa10*/  @!P1 BRA `(.L_x_29) ;  /* 0xfffffffc00ec9947 */ /* 0x008fea000383ffff */
[----:B------:R-:W-:Y:S05]  /*aa20*/  BRA `(.L_x_28) ;  /* 0xffffffac00447947 */ /* 0x000fea000383ffff */
.L_x_40:
[----:B------:R-:W1:Y:S01]  /*aa30*/  S2R R17, SR_TID.X ;  /* 0x0000000000117919 */ /* 0x000e620000002100 */
[----:B------:R-:W-:Y:S01]  /*aa40*/  BSSY B0, `(.L_x_86) ;  /* 0x000000a000007945 */ /* 0x000fe20003800000 */
[----:B------:R-:W-:Y:S02]  /*aa50*/  IMAD.MOV.U32 R12, RZ, RZ, RZ ;  /* 0x000000ffff0c7224 */ /* 0x000fe400078e00ff */
[----:B------:R-:W-:Y:S02]  /*aa60*/  IMAD.MOV.U32 R11, RZ, RZ, 0x1f ;  /* 0x0000001fff0b7424 */ /* 0x000fe400078e00ff */
[----:B------:R-:W-:Y:S01]  /*aa70*/  IMAD.MOV.U32 R15, RZ, RZ, -0x1 ;  /* 0xffffffffff0f7424 */ /* 0x000fe200078e00ff */
[----:B-1----:R-:W-:-:S04]  /*aa80*/  SHF.R.U32.HI R17, RZ, 0x5, R17 ;  /* 0x00000005ff117819 */ /* 0x002fc80000011611 */
[----:B------:R-:W-:-:S05]  /*aa90*/  LOP3.LUT R17, R17, 0x3, RZ, 0xc0, !PT ;  /* 0x0000000311117812 */ /* 0x000fca00078ec0ff */
[----:B------:R-:W-:-:S07]  /*aaa0*/  IMAD.MOV.U32 R13, RZ, RZ, R17 ;  /* 0x000000ffff0d7224 */ /* 0x000fce00078e0011 */
[----:B0-2---:R-:W-:Y:S05]  /*aab0*/  WARPSYNC.COLLECTIVE R15, `(.L_x_87) ;  /* 0x000000000f087348 */ /* 0x005fea0003c00000 */
[----:B------:R1:W3:Y:S02]  /*aac0*/  SHFL.IDX P6, R14, R13, R12, R11 ;  /* 0x0000000c0d0e7389 */ /* 0x0002e400000c000b */
[----:B0123--:R-:W-:Y:S01]  /*aad0*/  ENDCOLLECTIVE ;  /* 0x000000000000791b */ /* 0x00ffe20003800000 */
.L_x_87:
[----:B------:R-:W-:Y:S05]  /*aae0*/  BSYNC B0 ;  /* 0x0000000000007941 */ /* 0x000fea0003800000 */
.L_x_86:
[----:B------:R-:W-:Y:S05]  /*aaf0*/  BRA `(.L_x_88) ;  /* 0xffffffcc00f47947 */ /* 0x000fea000383ffff */
.L_x_43:
[----:B0-----:R0:W1:Y:S02]  /*ab00*/  SYNCS.PHASECHK.TRANS64.TRYWAIT P0, [R0+URZ+0x2d840], R2 ;  /* 0x02d84002000075a7 */ /* 0x001064000800017f */
[----:B-1----:R-:W-:Y:S05]  /*ab10*/  @!P0 NANOSLEEP.SYNCS 0x989680 ;  /* 0x009896800000895d */ /* 0x002fea0003900000 */
[----:B------:R-:W1:Y:S02]  /*ab20*/  @!P0 SYNCS.PHASECHK.TRANS64 P0, [R0+URZ+0x2d840], R2 ;  /* 0x02d84002000085a7 */ /* 0x000e64000800007f */
[----:B-1----:R-:W-:Y:S05]  /*ab30*/  @!P0 BRA `(.L_x_43) ;  /* 0xfffffffc00f08947 */ /* 0x002fea000383ffff */
[----:B------:R-:W-:Y:S05]  /*ab40*/  BRA `(.L_x_89) ;  /* 0xffffffd000e47947 */ /* 0x000fea000383ffff */
.L_x_44:
[----:B------:R-:W-:Y:S01]  /*ab50*/  BSSY B0, `(.L_x_90) ;  /* 0x0000008000007945 */ /* 0x000fe20003800000 */
[----:B------:R-:W-:Y:S02]  /*ab60*/  IMAD.MOV.U32 R13, RZ, RZ, R6 ;  /* 0x000000ffff0d7224 */ /* 0x000fe400078e0006 */
[----:B------:R-:W-:Y:S02]  /*ab70*/  IMAD.MOV.U32 R12, RZ, RZ, RZ ;  /* 0x000000ffff0c7224 */ /* 0x000fe400078e00ff */
[----:B------:R-:W-:Y:S02]  /*ab80*/  IMAD.MOV.U32 R11, RZ, RZ, 0x1c1f ;  /* 0x00001c1fff0b7424 */ /* 0x000fe400078e00ff */
[----:B------:R-:W-:-:S07]  /*ab90*/  IMAD.MOV.U32 R15, RZ, RZ, -0x1 ;  /* 0xffffffffff0f7424 */ /* 0x000fce00078e00ff */
[----:B------:R-:W-:Y:S05]  /*aba0*/  WARPSYNC.COLLECTIVE R15, `(.L_x_91) ;  /* 0x000000000f087348 */ /* 0x000fea0003c00000 */
[----:B------:R0:W1:Y:S02]  /*abb0*/  SHFL.IDX P6, R14, R13, R12, R11 ;  /* 0x0000000c0d0e7389 */ /* 0x00006400000c000b */
[----:B01----:R-:W-:Y:S01]  /*abc0*/  ENDCOLLECTIVE ;  /* 0x000000000000791b */ /* 0x003fe20003800000 */
.L_x_91:
[----:B------:R-:W-:Y:S05]  /*abd0*/  BSYNC B0 ;  /* 0x0000000000007941 */ /* 0x000fea0003800000 */
.L_x_90:
[----:B------:R-:W-:Y:S01]  /*abe0*/  IMAD.MOV.U32 R13, RZ, RZ, R5 ;  /* 0x000000ffff0d7224 */ /* 0x000fe200078e0005 */
[----:B------:R-:W-:Y:S01]  /*abf0*/  MOV R2, R14 ;  /* 0x0000000e00027202 */ /* 0x000fe20000000f00 */
[----:B------:R-:W-:Y:S01]  /*ac00*/  IMAD.MOV.U32 R12, RZ, RZ, RZ ;  /* 0x000000ffff0c7224 */ /* 0x000fe200078e00ff */
[----:B------:R-:W-:Y:S01]  /*ac10*/  ISETP.GE.AND P0, PT, R9, 0x1, PT ;  /* 0x000000010900780c */ /* 0x000fe20003f06270 */
[----:B------:R-:W-:Y:S02]  /*ac20*/  IMAD.MOV.U32 R11, RZ, RZ, 0x1c1f ;  /* 0x00001c1fff0b7424 */ /* 0x000fe400078e00ff */
[----:B------:R-:W-:-:S10]  /*ac30*/  IMAD.MOV.U32 R15, RZ, RZ, -0x1 ;  /* 0xffffffffff0f7424 */ /* 0x000fd400078e00ff */
[----:B------:R-:W-:Y:S05]  /*ac40*/  WARPSYNC.COLLECTIVE R15, `(.L_x_92) ;  /* 0x000000000f087348 */ /* 0x000fea0003c00000 */
[----:B------:R0:W1:Y:S02]  /*ac50*/  SHFL.IDX P6, R14, R13, R12, R11 ;  /* 0x0000000c0d0e7389 */ /* 0x00006400000c000b */
[----:B01----:R-:W-:Y:S01]  /*ac60*/  ENDCOLLECTIVE ;  /* 0x000000000000791b */ /* 0x003fe20003800000 */
.L_x_92:
[----:B------:R-:W-:Y:S01]  /*ac70*/  @P0 LEA R7, R4, UR37, 0x1 ;  /* 0x0000002504070c11 */ /* 0x000fe2000f8e08ff */
[----:B------:R-:W-:Y:S02]  /*ac80*/  IMAD.MOV.U32 R13, RZ, RZ, R6 ;  /* 0x000000ffff0d7224 */ /* 0x000fe400078e0006 */
[----:B------:R-:W-:Y:S02]  /*ac90*/  IMAD.MOV.U32 R12, RZ, RZ, 0x1 ;  /* 0x00000001ff0c7424 */ /* 0x000fe400078e00ff */
[----:B------:R-:W-:-:S07]  /*aca0*/  IMAD.MOV.U32 R3, RZ, RZ, R14 ;  /* 0x000000ffff037224 */ /* 0x000fce00078e000e */
[----:B------:R-:W-:Y:S05]  /*acb0*/  WARPSYNC.COLLECTIVE R15, `(.L_x_93) ;  /* 0x000000000f087348 */ /* 0x000fea0003c00000 */
[----:B------:R0:W1:Y:S02]  /*acc0*/  SHFL.IDX P6, R14, R13, R12, R11 ;  /* 0x0000000c0d0e7389 */ /* 0x00006400000c000b */
[----:B01----:R-:W-:Y:S01]  /*acd0*/  ENDCOLLECTIVE ;  /* 0x000000000000791b */ /* 0x003fe20003800000 */
.L_x_93:
[----:B------:R-:W-:-:S05]  /*ace0*/  @P0 LEA R3, P1, R8, R3, 0x1 ;  /* 0x0000000308030211 */ /* 0x000fca00078208ff */
[----:B------:R-:W-:-:S05]  /*acf0*/  @P0 IMAD.X R2, RZ, RZ, R2, P1 ;  /* 0x000000ffff020224 */ /* 0x000fca00008e0602 */
[----:B------:R-:W-:Y:S01]  /*ad00*/  @P0 LOP3.LUT R3, R3, R2, RZ, 0x3c, !PT ;  /* 0x0000000203030212 */ /* 0x000fe200078e3cff */
[----:B------:R-:W-:-:S03]  /*ad10*/  IMAD.MOV.U32 R13, RZ, RZ, R5 ;  /* 0x000000ffff0d7224 */ /* 0x000fc600078e0005 */
[----:B------:R-:W-:-:S04]  /*ad20*/  @P0 LOP3.LUT R2, R3, R2, RZ, 0x3c, !PT ;  /* 0x0000000203020212 */ /* 0x000fc800078e3cff */
[----:B------:R-:W-:-:S05]  /*ad30*/  @P0 LOP3.LUT R3, R3, R2, RZ, 0x3c, !PT ;  /* 0x0000000203030212 */ /* 0x000fca00078e3cff */
[----:B------:R-:W-:Y:S01]  /*ad40*/  @!PT LDS RZ, [RZ] ;  /* 0x00000000fffff984 */ /* 0x000fe20000000800 */
[----:B------:R-:W-:Y:S01]  /*ad50*/  @!PT LDS RZ, [RZ] ;  /* 0x00000000fffff984 */ /* 0x000fe20000000800 */
[----:B------:R-:W-:Y:S01]  /*ad60*/  @!PT LDS RZ, [RZ] ;  /* 0x00000000fffff984 */ /* 0x000fe20000000800 */
[----:B------:R-:W-:Y:S04]  /*ad70*/  @P0 LDGSTS.E.BYPASS.LTC128B.128 [R7+0x15400], desc[UR48][R2.64], !P4 ;  /* 0x1540000002070fae */ /* 0x000fe8000e101d70 */
[----:B------:R-:W-:Y:S04]  /*ad80*/  @P0 LDGSTS.E.BYPASS.LTC128B.128 [R7+0x17400], desc[UR48][R2.64+0x40], !P3 ;  /* 0x1740004002070fae */ /* 0x000fe8000d901d70 */
[----:B------:R0:W-:Y:S01]  /*ad90*/  @P0 LDGSTS.E.BYPASS.LTC128B.128 [R7+0x19400], desc[UR48][R2.64+0x80], !P2 ;  /* 0x1940008002070fae */ /* 0x0001e2000d101d70 */
[----:B------:R-:W-:Y:S01]  /*ada0*/  ISETP.GE.AND P0, PT, R9, 0x21, PT ;  /* 0x000000210900780c */ /* 0x000fe20003f06270 */
[----:B0-----:R-:W-:-:S12]  /*adb0*/  IMAD.MOV.U32 R2, RZ, RZ, R14 ;  /* 0x000000ffff027224 */ /* 0x001fd800078e000e */
[----:B------:R-:W-:Y:S05]  /*adc0*/  WARPSYNC.COLLECTIVE R15, `(.L_x_94) ;  /* 0x000000000f087348 */ /* 0x000fea0003c00000 */
[----:B------:R0:W1:Y:S02]  /*add0*/  SHFL.IDX P6, R14, R13, R12, R11 ;  /* 0x0000000c0d0e7389 */ /* 0x00006400000c000b */
[----:B01----:R-:W-:Y:S01]  /*ade0*/  ENDCOLLECTIVE ;  /* 0x000000000000791b */ /* 0x003fe20003800000 */
.L_x_94:
[----:B------:R-:W-:Y:S02]  /*adf0*/  @P0 LEA R7, R4, UR37, 0x1 ;  /* 0x0000002504070c11 */ /* 0x000fe4000f8e08ff */
[----:B------:R-:W-:Y:S01]  /*ae00*/  MOV R13, R6 ;  /* 0x00000006000d7202 */ /* 0x000fe20000000f00 */
[----:B------:R-:W-:Y:S02]  /*ae10*/  IMAD.MOV.U32 R12, RZ, RZ, 0x2 ;  /* 0x00000002ff0c7424 */ /* 0x000fe400078e00ff */
[----:B------:R-:W-:-:S07]  /*ae20*/  IMAD.MOV.U32 R3, RZ, RZ, R14 ;  /* 0x000000ffff037224 */ /* 0x000fce00078e000e */
[----:B------:R-:W-:Y:S05]  /*ae30*/  WARPSYNC.COLLECTIVE R15, `(.L_x_95) ;  /* 0x000000000f087348 */ /* 0x000fea0003c00000 */
[----:B------:R0:W1:Y:S02]  /*ae40*/  SHFL.IDX P6, R14, R13, R12, R11 ;  /* 0x0000000c0d0e7389 */ /* 0x00006400000c000b */
[----:B01----:R-:W-:Y:S01]  /*ae50*/  ENDCOLLECTIVE ;  /* 0x000000000000791b */ /* 0x003fe20003800000 */
.L_x_95:
        /* <DEDUP_REMOVED lines=17> */
.L_x_96:
[----:B------:R-:W-:Y:S01]  /*af70*/  @P0 LEA R7, R4, UR37, 0x1 ;  /* 0x0000002504070c11 */ /* 0x000fe2000f8e08ff */
[----:B------:R-:W-:Y:S02]  /*af80*/  IMAD.MOV.U32 R13, RZ, RZ, R6 ;  /* 0x000000ffff0d7224 */ /* 0x000fe400078e0006 */
[----:B------:R-:W-:Y:S02]  /*af90*/  IMAD.MOV.U32 R12, RZ, RZ, 0x3 ;  /* 0x00000003ff0c7424 */ /* 0x000fe400078e00ff */
[----:B------:R-:W-:-:S07]  /*afa0*/  IMAD.MOV.U32 R3, RZ, RZ, R14 ;  /* 0x000000ffff037224 */ /* 0x000fce00078e000e */
[----:B------:R-:W-:Y:S05]  /*afb0*/  WARPSYNC.COLLECTIVE R15, `(.L_x_97) ;  /* 0x000000000f087348 */ /* 0x000fea0003c00000 */
[----:B------:R0:W1:Y:S02]  /*afc0*/  SHFL.IDX P6, R14, R13, R12, R11 ;  /* 0x0000000c0d0e7389 */ /* 0x00006400000c000b */
[----:B01----:R-:W-:Y:S01]  /*afd0*/  ENDCOLLECTIVE ;  /* 0x000000000000791b */ /* 0x003fe20003800000 */
.L_x_97:
[----:B------:R-:W-:-:S05]  /*afe0*/  @P0 LEA R3, P1, R8, R3, 0x1 ;  /* 0x0000000308030211 */ /* 0x000fca00078208ff */
[----:B------:R-:W-:-:S05]  /*aff0*/  @P0 IMAD.X R2, RZ, RZ, R2, P1 ;  /* 0x000000ffff020224 */ /* 0x000fca00008e0602 */
[----:B------:R-:W-:Y:S01]  /*b000*/  @P0 LOP3.LUT R3, R3, R2, RZ, 0x3c, !PT ;  /* 0x0000000203030212 */ /* 0x000fe200078e3cff */
[----:B------:R-:W-:-:S03]  /*b010*/  IMAD.MOV.U32 R13, RZ, RZ, R5 ;  /* 0x000000ffff0d7224 */ /* 0x000fc600078e0005 */
[----:B------:R-:W-:-:S04]  /*b020*/  @P0 LOP3.LUT R2, R3, R2, RZ, 0x3c, !PT ;  /* 0x0000000203020212 */ /* 0x000fc800078e3cff */
[----:B------:R-:W-:Y:S01]  /*b030*/  @P0 LOP3.LUT R3, R3, R2, RZ, 0x3c, !PT ;  /* 0x0000000203030212 */ /* 0x000fe200078e3cff */
[----:B------:R-:W-:-:S04]  /*b040*/  IMAD.MOV.U32 R6, RZ, RZ, R14 ;  /* 0x000000ffff067224 */ /* 0x000fc800078e000e */
[----:B------:R-:W-:Y:S01]  /*b050*/  @!PT LDS RZ, [RZ] ;  /* 0x00000000fffff984 */ /* 0x000fe20000000800 */
[----:B------:R-:W-:Y:S01]  /*b060*/  @!PT LDS RZ, [RZ] ;  /* 0x00000000fffff984 */ /* 0x000fe20000000800 */
[----:B------:R-:W-:Y:S01]  /*b070*/  @!PT LDS RZ, [RZ] ;  /* 0x00000000fffff984 */ /* 0x000fe20000000800 */
[----:B------:R0:W-:Y:S04]  /*b080*/  @P0 LDGSTS.E.BYPASS.LTC128B.128 [R7+0x16400], desc[UR48][R2.64], !P4 ;  /* 0x1640000002070fae */ /* 0x0001e8000e101d70 */
[----:B------:R0:W-:Y:S04]  /*b090*/  @P0 LDGSTS.E.BYPASS.LTC128B.128 [R7+0x18400], desc[UR48][R2.64+0x40], !P3 ;  /* 0x1840004002070fae */ /* 0x0001e8000d901d70 */
[----:B------:R0:W-:Y:S02]  /*b0a0*/  @P0 LDGSTS.E.BYPASS.LTC128B.128 [R7+0x1a400], desc[UR48][R2.64+0x80], !P2 ;  /* 0x1a40008002070fae */ /* 0x0001e4000d101d70 */
[----:B0-----:R-:W-:Y:S05]  /*b0b0*/  WARPSYNC.COLLECTIVE R15, `(.L_x_98) ;  /* 0x000000000f087348 */ /* 0x001fea0003c00000 */
[----:B------:R1:W2:Y:S02]  /*b0c0*/  SHFL.IDX P6, R14, R13, R12, R11 ;  /* 0x0000000c0d0e7389 */ /* 0x0002a400000c000b */
[----:B012---:R-:W-:Y:S01]  /*b0d0*/  ENDCOLLECTIVE ;  /* 0x000000000000791b */ /* 0x007fe20003800000 */
.L_x_98:
[----:B------:R-:W-:Y:S05]  /*b0e0*/  BRA `(.L_x_99) ;  /* 0xffffffd000987947 */ /* 0x000fea000383ffff */
.L_x_48:
[----:B------:R-:W-:Y:S01]  /*b0f0*/  IMAD.MOV.U32 R13, RZ, RZ, R4 ;  /* 0x000000ffff0d7224 */ /* 0x000fe200078e0004 */
[----:B------:R-:W-:Y:S01]  /*b100*/  MOV R15, 0xffffffff ;  /* 0xffffffff000f7802 */ /* 0x000fe20000000f00 */
[----:B------:R-:W-:Y:S02]  /*b110*/  IMAD.MOV.U32 R12, RZ, RZ, RZ ;  /* 0x000000ffff0c7224 */ /* 0x000fe400078e00ff */
[----:B------:R-:W-:Y:S02]  /*b120*/  IMAD.MOV.U32 R11, RZ, RZ, 0x1c1f ;  /* 0x00001c1fff0b7424 */ /* 0x000fe400078e00ff */
[----:B------:R-:W-:-:S07]  /*b130*/  IMAD R5, R6, 0xc0, R21 ;  /* 0x000000c006057824 */ /* 0x000fce00078e0215 */
[----:B------:R-:W-:Y:S05]  /*b140*/  WARPSYNC.COLLECTIVE R15, `(.L_x_100) ;  /* 0x000000000f087348 */ /* 0x000fea0003c00000 */
[----:B------:R0:W1:Y:S02]  /*b150*/  SHFL.IDX P6, R14, R13, R12, R11 ;  /* 0x0000000c0d0e7389 */ /* 0x00006400000c000b */
[----:B01----:R-:W-:Y:S01]  /*b160*/  ENDCOLLECTIVE ;  /* 0x000000000000791b */ /* 0x003fe20003800000 */
.L_x_100:
[C---:B------:R-:W-:Y:S01]  /*b170*/  VIADD R6, R5.reuse, 0x20 ;  /* 0x0000002005067836 */ /* 0x040fe20000000000 */
[----:B------:R-:W-:Y:S01]  /*b180*/  ISETP.GE.AND P0, PT, R5, UR38, PT ;  /* 0x0000002605007c0c */ /* 0x000fe2000bf06270 */
[----:B------:R-:W-:Y:S02]  /*b190*/  IMAD.MOV.U32 R13, RZ, RZ, R0 ;  /* 0x000000ffff0d7224 */ /* 0x000fe400078e0000 */
[----:B------:R-:W-:-:S10]  /*b1a0*/  IMAD.MOV.U32 R2, RZ, RZ, R14 ;  /* 0x000000ffff027224 */ /* 0x000fd400078e000e */
[----:B------:R-:W-:Y:S05]  /*b1b0*/  WARPSYNC.COLLECTIVE R15, `(.L_x_101) ;  /* 0x000000000f087348 */ /* 0x000fea0003c00000 */
[----:B------:R0:W1:Y:S02]  /*b1c0*/  SHFL.IDX P6, R14, R13, R12, R11 ;  /* 0x0000000c0d0e7389 */ /* 0x00006400000c000b */
[----:B01----:R-:W-:Y:S01]  /*b1d0*/  ENDCOLLECTIVE ;  /* 0x000000000000791b */ /* 0x003fe20003800000 */
.L_x_101:
[----:B------:R-:W-:Y:S02]  /*b1e0*/  IMAD.MOV.U32 R13, RZ, RZ, R4 ;  /* 0x000000ffff0d7224 */ /* 0x000fe400078e0004 */
[----:B------:R-:W-:Y:S02]  /*b1f0*/  IMAD.MOV.U32 R12, RZ, RZ, 0x1 ;  /* 0x00000001ff0c7424 */ /* 0x000fe400078e00ff */
[----:B------:R-:W-:-:S07]  /*b200*/  IMAD.MOV.U32 R3, RZ, RZ, R14 ;  /* 0x000000ffff037224 */ /* 0x000fce00078e000e */
[----:B------:R-:W-:Y:S05]  /*b210*/  WARPSYNC.COLLECTIVE R15, `(.L_x_102) ;  /* 0x000000000f087348 */ /* 0x000fea0003c00000 */
[----:B------:R0:W1:Y:S02]  /*b220*/  SHFL.IDX P6, R14, R13, R12, R11 ;  /* 0x0000000c0d0e7389 */ /* 0x00006400000c000b */
[----:B01----:R-:W-:Y:S01]  /*b230*/  ENDCOLLECTIVE ;  /* 0x000000000000791b */ /* 0x003fe20003800000 */
.L_x_102:
[----:B------:R-:W-:-:S05]  /*b240*/  @!P0 LEA R3, P1, R20, R3, 0x1 ;  /* 0x0000000314038211 */ /* 0x000fca00078208ff */
[----:B------:R-:W-:-:S05]  /*b250*/  @!P0 IMAD.X R2, RZ, RZ, R2, P1 ;  /* 0x000000ffff028224 */ /* 0x000fca00008e0602 */
[----:B------:R-:W-:Y:S01]  /*b260*/  @!P0 LOP3.LUT R3, R3, R2, RZ, 0x3c, !PT ;  /* 0x0000000203038212 */ /* 0x000fe200078e3cff */
[----:B------:R-:W-:-:S03]  /*b270*/  IMAD.MOV.U32 R13, RZ, RZ, R0 ;  /* 0x000000ffff0d7224 */ /* 0x000fc600078e0000 */
[----:B------:R-:W-:-:S04]  /*b280*/  @!P0 LOP3.LUT R2, R3, R2, RZ, 0x3c, !PT ;  /* 0x0000000203028212 */ /* 0x000fc800078e3cff */
[----:B------:R-:W-:-:S05]  /*b290*/  @!P0 LOP3.LUT R3, R3, R2, RZ, 0x3c, !PT ;  /* 0x0000000203038212 */ /* 0x000fca00078e3cff */
[----:B------:R-:W-:Y:S01]  /*b2a0*/  @!PT LDS RZ, [RZ] ;  /* 0x00000000fffff984 */ /* 0x000fe20000000800 */
[----:B------:R-:W-:Y:S01]  /*b2b0*/  @!PT LDS RZ, [RZ] ;  /* 0x00000000fffff984 */ /* 0x000fe20000000800 */
[----:B------:R-:W-:Y:S01]  /*b2c0*/  @!PT LDS RZ, [RZ] ;  /* 0x00000000fffff984 */ /* 0x000fe20000000800 */
[----:B------:R-:W-:Y:S04]  /*b2d0*/  @!P0 LDGSTS.E.BYPASS.LTC128B.128 [R19+0xc400], desc[UR48][R2.64], !P3 ;  /* 0x0c40000002138fae */ /* 0x000fe8000d901d70 */
[----:B------:R-:W-:Y:S04]  /*b2e0*/  @!P0 LDGSTS.E.BYPASS.LTC128B.128 [R19+0xf400], desc[UR48][R2.64+0x40], !P4 ;  /* 0x0f40004002138fae */ /* 0x000fe8000e101d70 */
[----:B------:R0:W-:Y:S01]  /*b2f0*/  @!P0 LDGSTS.E.BYPASS.LTC128B.128 [R19+0x12400], desc[UR48][R2.64+0x80], !P5 ;  /* 0x1240008002138fae */ /* 0x0001e2000e901d70 */
[----:B------:R-:W-:Y:S01]  /*b300*/  ISETP.GE.AND P0, PT, R6, UR38, PT ;  /* 0x0000002606007c0c */ /* 0x000fe2000bf06270 */
[----:B------:R-:W-:-:S02]  /*b310*/  VIADD R6, R5, 0x40 ;  /* 0x0000004005067836 */ /* 0x000fc40000000000 */
[----:B0-----:R-:W-:-:S10]  /*b320*/  IMAD.MOV.U32 R2, RZ, RZ, R14 ;  /* 0x000000ffff027224 */ /* 0x001fd400078e000e */
[----:B------:R-:W-:Y:S05]  /*b330*/  WARPSYNC.COLLECTIVE R15, `(.L_x_103) ;  /* 0x000000000f087348 */ /* 0x000fea0003c00000 */
[----:B------:R0:W1:Y:S02]  /*b340*/  SHFL.IDX P6, R14, R13, R12, R11 ;  /* 0x0000000c0d0e7389 */ /* 0x00006400000c000b */
[----:B01----:R-:W-:Y:S01]  /*b350*/  ENDCOLLECTIVE ;  /* 0x000000000000791b */ /* 0x003fe20003800000 */
.L_x_103:
[----:B------:R-:W-:Y:S01]  /*b360*/  MOV R13, R4 ;  /* 0x00000004000d7202 */ /* 0x000fe20000000f00 */
[----:B------:R-:W-:Y:S02]  /*b370*/  IMAD.MOV.U32 R12, RZ, RZ, 0x2 ;  /* 0x00000002ff0c7424 */ /* 0x000fe400078e00ff */
[----:B------:R-:W-:-:S07]  /*b380*/  IMAD.MOV.U32 R3, RZ, RZ, R14 ;  /* 0x000000ffff037224 */ /* 0x000fce00078e000e */
[----:B------:R-:W-:Y:S05]  /*b390*/  WARPSYNC.COLLECTIVE R15, `(.L_x_104) ;  /* 0x000000000f087348 */ /* 0x000fea0003c00000 */
[----:B------:R0:W1:Y:S02]  /*b3a0*/  SHFL.IDX P6, R14, R13, R12, R11 ;  /* 0x0000000c0d0e7389 */ /* 0x00006400000c000b */
[----:B01----:R-:W-:Y:S01]  /*b3b0*/  ENDCOLLECTIVE ;  /* 0x000000000000791b */ /* 0x003fe20003800000 */
.L_x_104:
        /* <DEDUP_REMOVED lines=13> */
[----:B0-----:R-:W-:-:S12]  /*b490*/  IMAD.MOV.U32 R2, RZ, RZ, R14 ;  /* 0x000000ffff027224 */ /* 0x001fd800078e000e */
[----:B------:R-:W-:Y:S05]  /*b4a0*/  WARPSYNC.COLLECTIVE R15, `(.L_x_105) ;  /* 0x000000000f087348 */ /* 0x000fea0003c00000 */
[----:B------:R0:W1:Y:S02]  /*b4b0*/  SHFL.IDX P6, R14, R13, R12, R11 ;  /* 0x0000000c0d0e7389 */ /* 0x00006400000c000b */
[----:B01----:R-:W-:Y:S01]  /*b4c0*/  ENDCOLLECTIVE ;  /* 0x000000000000791b */ /* 0x003fe20003800000 */
.L_x_105:
[----:B------:R-:W-:Y:S02]  /*b4d0*/  IMAD.MOV.U32 R13, RZ, RZ, R4 ;  /* 0x000000ffff0d7224 */ /* 0x000fe400078e0004 */
[----:B------:R-:W-:Y:S02]  /*b4e0*/  IMAD.MOV.U32 R12, RZ, RZ, 0x3 ;  /* 0x00000003ff0c7424 */ /* 0x000fe400078e00ff */
[----:B------:R-:W-:-:S07]  /*b4f0*/  IMAD.MOV.U32 R3, RZ, RZ, R14 ;  /* 0x000000ffff037224 */ /* 0x000fce00078e000e */
[----:B------:R-:W-:Y:S05]  /*b500*/  WARPSYNC.COLLECTIVE R15, `(.L_x_106) ;  /* 0x000000000f087348 */ /* 0x000fea0003c00000 */
[----:B------:R0:W1:Y:S02]  /*b510*/  SHFL.IDX P6, R14, R13, R12, R11 ;  /* 0x0000000c0d0e7389 */ /* 0x00006400000c000b */
[----:B01----:R-:W-:Y:S01]  /*b520*/  ENDCOLLECTIVE ;  /* 0x000000000000791b */ /* 0x003fe20003800000 */
.L_x_106:
[----:B------:R-:W-:-:S05]  /*b530*/  @!P0 LEA R3, P1, R20, R3, 0x1 ;  /* 0x0000000314038211 */ /* 0x000fca00078208ff */
[----:B------:R-:W-:-:S05]  /*b540*/  @!P0 IMAD.X R2, RZ, RZ, R2, P1 ;  /* 0x000000ffff028224 */ /* 0x000fca00008e0602 */
[-C--:B------:R-:W-:Y:S01]  /*b550*/  @!P0 LOP3.LUT R3, R3, R2.reuse, RZ, 0x3c, !PT ;  /* 0x0000000203038212 */ /* 0x080fe200078e3cff */
[----:B------:R-:W-:Y:S02]  /*b560*/  IMAD.MOV.U32 R13, RZ, RZ, R0 ;  /* 0x000000ffff0d7224 */ /* 0x000fe400078e0000 */
[----:B------:R-:W-:Y:S01]  /*b570*/  VIADD R0, R5, 0x60 ;  /* 0x0000006005007836 */ /* 0x000fe20000000000 */
[----:B------:R-:W-:-:S04]  /*b580*/  @!P0 LOP3.LUT R2, R3, R2, RZ, 0x3c, !PT ;  /* 0x0000000203028212 */ /* 0x000fc800078e3cff */
[----:B------:R-:W-:Y:S01]  /*b590*/  @!P0 LOP3.LUT R3, R3, R2, RZ, 0x3c, !PT ;  /* 0x0000000203038212 */ /* 0x000fe200078e3cff */
[----:B------:R-:W-:-:S07]  /*b5a0*/  IMAD.MOV.U32 R4, RZ, RZ, R14 ;  /* 0x000000ffff047224 */ /* 0x000fce00078e000e */
[----:B------:R-:W-:Y:S05]  /*b5b0*/  WARPSYNC.COLLECTIVE R15, `(.L_x_107) ;  /* 0x000000000f087348 */ /* 0x000fea0003c00000 */
[----:B------:R0:W1:Y:S02]  /*b5c0*/  SHFL.IDX P6, R14, R13, R12, R11 ;  /* 0x0000000c0d0e7389 */ /* 0x00006400000c000b */
[----:B01----:R-:W-:Y:S01]  /*b5d0*/  ENDCOLLECTIVE ;  /* 0x000000000000791b */ /* 0x003fe20003800000 */
.L_x_107:
[----:B------:R-:W-:Y:S01]  /*b5e0*/  @!PT LDS RZ, [RZ] ;  /* 0x00000000fffff984 */ /* 0x000fe20000000800 */
[----:B------:R-:W-:Y:S01]  /*b5f0*/  @!PT LDS RZ, [RZ] ;  /* 0x00000000fffff984 */ /* 0x000fe20000000800 */
[----:B------:R-:W-:Y:S01]  /*b600*/  @!PT LDS RZ, [RZ] ;  /* 0x00000000fffff984 */ /* 0x000fe20000000800 */
[----:B------:R-:W-:Y:S04]  /*b610*/  @!P0 LDGSTS.E.BYPASS.LTC128B.128 [R19+0xd400], desc[UR48][R2.64], !P3 ;  /* 0x0d40000002138fae */ /* 0x000fe8000d901d70 */
[----:B------:R-:W-:Y:S04]  /*b620*/  @!P0 LDGSTS.E.BYPASS.LTC128B.128 [R19+0x10400], desc[UR48][R2.64+0x40], !P4 ;  /* 0x1040004002138fae */ /* 0x000fe8000e101d70 */
[----:B------:R0:W-:Y:S01]  /*b630*/  @!P0 LDGSTS.E.BYPASS.LTC128B.128 [R19+0x13400], desc[UR48][R2.64+0x80], !P5 ;  /* 0x1340008002138fae */ /* 0x0001e2000e901d70 */
[----:B------:R-:W-:Y:S01]  /*b640*/  ISETP.GE.AND P0, PT, R0, UR38, PT ;  /* 0x0000002600007c0c */ /* 0x000fe2000bf06270 */
[----:B------:R-:W-:-:S02]  /*b650*/  IMAD.MOV.U32 R13, RZ, RZ, R7 ;  /* 0x000000ffff0d7224 */ /* 0x000fc400078e0007 */
[----:B------:R-:W-:Y:S02]  /*b660*/  IMAD.MOV.U32 R12, RZ, RZ, RZ ;  /* 0x000000ffff0c7224 */ /* 0x000fe400078e00ff */
[----:B------:R-:W-:-:S08]  /*b670*/  VIADD R0, R5, 0x80 ;  /* 0x0000008005007836 */ /* 0x000fd00000000000 */
[----:B------:R-:W-:-:S05]  /*b680*/  @!P0 LEA R14, P1, R20, R14, 0x1 ;  /* 0x0000000e140e8211 */ /* 0x000fca00078208ff */
[----:B0-----:R-:W-:-:S08]  /*b690*/  @!P0 IMAD.MOV.U32 R2, RZ, RZ, R14 ;  /* 0x000000ffff028224 */ /* 0x001fd000078e000e */
[----:B------:R-:W-:Y:S05]  /*b6a0*/  WARPSYNC.COLLECTIVE R15, `(.L_x_108) ;  /* 0x000000000f087348 */ /* 0x000fea0003c00000 */
[----:B------:R0:W1:Y:S02]  /*b6b0*/  SHFL.IDX P6, R14, R13, R12, R11 ;  /* 0x0000000c0d0e7389 */ /* 0x00006400000c000b */
[----:B01----:R-:W-:Y:S01]  /*b6c0*/  ENDCOLLECTIVE ;  /* 0x000000000000791b */ /* 0x003fe20003800000 */
.L_x_108:
[----:B------:R-:W-:-:S05]  /*b6d0*/  @!P0 IMAD.X R9, RZ, RZ, R4, P1 ;  /* 0x000000ffff098224 */ /* 0x000fca00008e0604 */
[----:B------:R-:W-:-:S05]  /*b6e0*/  @!P0 MOV R3, R9 ;  /* 0x0000000900038202 */ /* 0x000fca0000000f00 */
[----:B------:R-:W-:Y:S01]  /*b6f0*/  @!PT LDS RZ, [RZ] ;  /* 0x00000000fffff984 */ /* 0x000fe20000000800 */
[----:B------:R-:W-:Y:S01]  /*b700*/  @!PT LDS RZ, [RZ] ;  /* 0x00000000fffff984 */ /* 0x000fe20000000800 */
[----:B------:R-:W-:Y:S01]  /*b710*/  @!PT LDS RZ, [RZ] ;  /* 0x00000000fffff984 */ /* 0x000fe20000000800 */
[----:B------:R0:W-:Y:S01]  /*b720*/  @!P0 LDGSTS.E.BYPASS.LTC128B.128 [R19+0xdc00], desc[UR48][R2.64], !P3 ;  /* 0x0dc0000002138fae */ /* 0x0001e2000d901d70 */
[----:B------:R-:W-:-:S03]  /*b730*/  IMAD.MOV.U32 R13, RZ, RZ, R8 ;  /* 0x000000ffff0d7224 */ /* 0x000fc600078e0008 */
[----:B------:R0:W-:Y:S04]  /*b740*/  @!P0 LDGSTS.E.BYPASS.LTC128B.128 [R19+0x10c00], desc[UR48][R2.64+0x40], !P4 ;  /* 0x10c0004002138fae */ /* 0x0001e8000e101d70 */
[----:B------:R0:W-:Y:S01]  /*b750*/  @!P0 LDGSTS.E.BYPASS.LTC128B.128 [R19+0x13c00], desc[UR48][R2.64+0x80], !P5 ;  /* 0x13c0008002138fae */ /* 0x0001e2000e901d70 */
[----:B------:R-:W-:Y:S01]  /*b760*/  ISETP.GE.AND P0, PT, R0, UR38, PT ;  /* 0x0000002600007c0c */ /* 0x000fe2000bf06270 */
[----:B------:R-:W-:-:S12]  /*b770*/  IMAD.MOV.U32 R0, RZ, RZ, R14 ;  /* 0x000000ffff007224 */ /* 0x000fd800078e000e */
[----:B0-----:R-:W-:Y:S05]  /*b780*/  WARPSYNC.COLLECTIVE R15, `(.L_x_109) ;  /* 0x000000000f087348 */ /* 0x001fea0003c00000 */
[----:B------:R1:W2:Y:S02]  /*b790*/  SHFL.IDX P6, R14, R13, R12, R11 ;  /* 0x0000000c0d0e7389 */ /* 0x0002a400000c000b */
[----:B012---:R-:W-:Y:S01]  /*b7a0*/  ENDCOLLECTIVE ;  /* 0x000000000000791b */ /* 0x007fe20003800000 */
.L_x_109:
[----:B------:R-:W-:Y:S02]  /*b7b0*/  IMAD.MOV.U32 R13, RZ, RZ, R7 ;  /* 0x000000ffff0d7224 */ /* 0x000fe400078e0007 */
[----:B------:R-:W-:Y:S01]  /*b7c0*/  IMAD.MOV.U32 R12, RZ, RZ, 0x1 ;  /* 0x00000001ff0c7424 */ /* 0x000fe200078e00ff */
[----:B------:R-:W-:-:S05]  /*b7d0*/  @!P0 LEA R14, P1, R20, R14, 0x1 ;  /* 0x0000000e140e8211 */ /* 0x000fca00078208ff */
[----:B------:R-:W-:-:S08]  /*b7e0*/  @!P0 IMAD.MOV.U32 R2, RZ, RZ, R14 ;  /* 0x000000ffff028224 */ /* 0x000fd000078e000e */
[----:B------:R-:W-:Y:S05]  /*b7f0*/  WARPSYNC.COLLECTIVE R15, `(.L_x_110) ;  /* 0x000000000f087348 */ /* 0x000fea0003c00000 */
[----:B------:R0:W1:Y:S02]  /*b800*/  SHFL.IDX P6, R14, R13, R12, R11 ;  /* 0x0000000c0d0e7389 */ /* 0x00006400000c000b */
[----:B01----:R-:W-:Y:S01]  /*b810*/  ENDCOLLECTIVE ;  /* 0x000000000000791b */ /* 0x003fe20003800000 */
.L_x_110:
[----:B------:R-:W-:-:S04]  /*b820*/  @!P0 IMAD.X R9, RZ, RZ, R0, P1 ;  /* 0x000000ffff098224 */ /* 0x000fc800008e0600 */
[----:B------:R-:W-:-:S05]  /*b830*/  @!P0 IMAD.MOV.U32 R3, RZ, RZ, R9 ;  /* 0x000000ffff038224 */ /* 0x000fca00078e0009 */
[----:B------:R-:W-:Y:S01]  /*b840*/  @!PT LDS RZ, [RZ] ;  /* 0x00000000fffff984 */ /* 0x000fe20000000800 */
[----:B------:R-:W-:Y:S01]  /*b850*/  @!PT LDS RZ, [RZ] ;  /* 0x00000000fffff984 */ /* 0x000fe20000000800 */
[----:B------:R-:W-:Y:S01]  /*b860*/  @!PT LDS RZ, [RZ] ;  /* 0x00000000fffff984 */ /* 0x000fe20000000800 */
[----:B------:R0:W-:Y:S01]  /*b870*/  @!P0 LDGSTS.E.BYPASS.LTC128B.128 [R19+0xe400], desc[UR48][R2.64], !P3 ;  /* 0x0e40000002138fae */ /* 0x0001e2000d901d70 */
[----:B------:R-:W-:-:S03]  /*b880*/  IMAD.MOV.U32 R13, RZ, RZ, R8 ;  /* 0x000000ffff0d7224 */ /* 0x000fc600078e0008 */
[----:B------:R0:W-:Y:S04]  /*b890*/  @!P0 LDGSTS.E.BYPASS.LTC128B.128 [R19+0x11400], desc[UR48][R2.64+0x40], !P4 ;  /* 0x1140004002138fae */ /* 0x0001e8000e101d70 */
[----:B------:R0:W-:Y:S01]  /*b8a0*/  @!P0 LDGSTS.E.BYPASS.LTC128B.128 [R19+0x14400], desc[UR48][R2.64+0x80], !P5 ;  /* 0x1440008002138fae */ /* 0x0001e2000e901d70 */
[----:B------:R-:W-:-:S07]  /*b8b0*/  IMAD.MOV.U32 R7, RZ, RZ, R14 ;  /* 0x000000ffff077224 */ /* 0x000fce00078e000e */
[----:B0-----:R-:W-:Y:S05]  /*b8c0*/  WARPSYNC.COLLECTIVE R15, `(.L_x_111) ;  /* 0x000000000f087348 */ /* 0x001fea0003c00000 */
[----:B------:R1:W2:Y:S02]  /*b8d0*/  SHFL.IDX P6, R14, R13, R12, R11 ;  /* 0x0000000c0d0e7389 */ /* 0x0002a400000c000b */
[----:B012---:R-:W-:Y:S01]  /*b8e0*/  ENDCOLLECTIVE ;  /* 0x000000000000791b */ /* 0x007fe20003800000 */
.L_x_111:
[----:B------:R-:W-:Y:S05]  /*b8f0*/  BRA `(.L_x_112) ;  /* 0xffffffd400707947 */ /* 0x000fea000383ffff */
.L_x_50:
[----:B0-----:R-:W-:-:S04]  /*b900*/  MOV R3, UR37 ;  /* 0x0000002500037c02 */ /* 0x001fc80008000f00 */
[----:B------:R0:W1:Y:S03]  /*b910*/  SYNCS.PHASECHK.TRANS64.TRYWAIT P0, [R3+URZ+0x2d820], R0 ;  /* 0x02d82000030075a7 */ /* 0x000066000800017f */
[----:B-1----:R-:W-:Y:S05]  /*b920*/  @!P0 NANOSLEEP.SYNCS 0x989680 ;  /* 0x009896800000895d */ /* 0x002fea0003900000 */
[----:B------:R-:W1:Y:S02]  /*b930*/  @!P0 SYNCS.PHASECHK.TRANS64 P0, [R3+URZ+0x2d820], R0 ;  /* 0x02d82000030085a7 */ /* 0x000e64000800007f */
[----:B-1----:R-:W-:Y:S05]  /*b940*/  @!P0 BRA `(.L_x_50) ;  /* 0xfffffffc00ec8947 */ /* 0x002fea000383ffff */
[----:B------:R-:W-:Y:S05]  /*b950*/  BRA `(.L_x_113) ;  /* 0xffffffd400ac7947 */ /* 0x000fea000383ffff */
.L_x_54:
[----:B0-----:R0:W1:Y:S02]  /*b960*/  SYNCS.PHASECHK.TRANS64.TRYWAIT P0, [R6+URZ+0x2d840], R0 ;  /* 0x02d84000060075a7 */ /* 0x001064000800017f */
[----:B-1----:R-:W-:Y:S05]  /*b970*/  @!P0 NANOSLEEP.SYNCS 0x989680 ;  /* 0x009896800000895d */ /* 0x002fea0003900000 */
[----:B------:R-:W1:Y:S02]  /*b980*/  @!P0 SYNCS.PHASECHK.TRANS64 P0, [R6+URZ+0x2d840], R0 ;  /* 0x02d84000060085a7 */ /* 0x000e64000800007f */
[----:B-1----:R-:W-:Y:S05]  /*b990*/  @!P0 BRA `(.L_x_54) ;  /* 0xfffffffc00f08947 */ /* 0x002fea000383ffff */
[----:B------:R-:W-:Y:S05]  /*b9a0*/  BRA `(.L_x_114) ;  /* 0xffffffd8007c7947 */ /* 0x000fea000383ffff */
.L_x_55:
        /* <DEDUP_REMOVED lines=8> */
.L_x_116:
[----:B------:R-:W-:Y:S05]  /*ba30*/  BSYNC B1 ;  /* 0x0000000000017941 */ /* 0x000fea0003800000 */
.L_x_115:
[----:B------:R-:W0:Y:S01]  /*ba40*/  S2R R27, SR_TID.X ;  /* 0x00000000001b7919 */ /* 0x000e220000002100 */
[----:B------:R-:W-:Y:S01]  /*ba50*/  IMAD.MOV.U32 R13, RZ, RZ, R8 ;  /* 0x000000ffff0d7224 */ /* 0x000fe200078e0008 */
[----:B------:R-:W-:Y:S01]  /*ba60*/  LEA R9, R9, UR37, 0x1 ;  /* 0x0000002509097c11 */ /* 0x000fe2000f8e08ff */
[----:B------:R-:W-:Y:S02]  /*ba70*/  IMAD.MOV.U32 R12, RZ, RZ, RZ ;  /* 0x000000ffff0c7224 */ /* 0x000fe400078e00ff */
[----:B------:R-:W-:Y:S02]  /*ba80*/  IMAD.MOV.U32 R11, RZ, RZ, 0x1c1f ;  /* 0x00001c1fff0b7424 */ /* 0x000fe400078e00ff */
[----:B------:R-:W-:Y:S02]  /*ba90*/  IMAD.MOV.U32 R15, RZ, RZ, -0x1 ;  /* 0xffffffffff0f7424 */ /* 0x000fe400078e00ff */
[----:B------:R-:W-:-:S07]  /*baa0*/  IMAD.MOV.U32 R3, RZ, RZ, R14 ;  /* 0x000000ffff037224 */ /* 0x000fce00078e000e */
[----:B0-----:R-:W-:Y:S05]  /*bab0*/  WARPSYNC.COLLECTIVE R15, `(.L_x_117) ;  /* 0x000000000f087348 */ /* 0x001fea0003c00000 */
[----:B------:R1:W2:Y:S02]  /*bac0*/  SHFL.IDX P6, R14, R13, R12, R11 ;  /* 0x0000000c0d0e7389 */ /* 0x0002a400000c000b */
[----:B012---:R-:W-:Y:S01]  /*bad0*/  ENDCOLLECTIVE ;  /* 0x000000000000791b */ /* 0x007fe20003800000 */
.L_x_117:
[----:B------:R-:W-:Y:S02]  /*bae0*/  IMAD.MOV.U32 R13, RZ, RZ, R19 ;  /* 0x000000ffff0d7224 */ /* 0x000fe400078e0013 */
[----:B------:R-:W-:Y:S02]  /*baf0*/  IMAD.MOV.U32 R12, RZ, RZ, 0x1 ;  /* 0x00000001ff0c7424 */ /* 0x000fe400078e00ff */
[----:B------:R-:W-:Y:S02]  /*bb00*/  IMAD.SHL.U32 R27, R27, 0x8, RZ ;  /* 0x000000081b1b7824 */ /* 0x000fe400078e00ff */
[----:B------:R-:W-:-:S03]  /*bb10*/  IMAD.MOV.U32 R2, RZ, RZ, R14 ;  /* 0x000000ffff027224 */ /* 0x000fc600078e000e */
[----:B------:R-:W-:-:S07]  /*bb20*/  LOP3.LUT R27, R27, 0x18, RZ, 0xc0, !PT ;  /* 0x000000181b1b7812 */ /* 0x000fce00078ec0ff */
[----:B------:R-:W-:Y:S05]  /*bb30*/  WARPSYNC.COLLECTIVE R15, `(.L_x_118) ;  /* 0x000000000f087348 */ /* 0x000fea0003c00000 */
[----:B------:R0:W1:Y:S02]  /*bb40*/  SHFL.IDX P6, R14, R13, R12, R11 ;  /* 0x0000000c0d0e7389 */ /* 0x00006400000c000b */
[----:B01----:R-:W-:Y:S01]  /*bb50*/  ENDCOLLECTIVE ;  /* 0x000000000000791b */ /* 0x003fe20003800000 */
.L_x_118:
[----:B------:R-:W-:-:S05]  /*bb60*/  IMAD.SHL.U32 R0, R27, 0x2, RZ ;  /* 0x000000021b007824 */ /* 0x000fca00078e00ff */
[----:B------:R-:W-:-:S04]  /*bb70*/  IADD3 R2, P0, R2, R0, RZ ;  /* 0x0000000002027210 */ /* 0x000fc80007f1e0ff */
[----:B------:R-:W-:Y:S01]  /*bb80*/  IADD3.X R3, RZ, R3, RZ, P0, !PT ;  /* 0x00000003ff037210 */ /* 0x000fe200007fe4ff */
[----:B------:R-:W-:-:S04]  /*bb90*/  IMAD.MOV.U32 R13, RZ, RZ, R8 ;  /* 0x000000ffff0d7224 */ /* 0x000fc800078e0008 */
[----:B------:R-:W-:Y:S01]  /*bba0*/  @!PT LDS RZ, [RZ] ;  /* 0x00000000fffff984 */ /* 0x000fe20000000800 */
[----:B------:R-:W-:Y:S01]  /*bbb0*/  @!PT LDS RZ, [RZ] ;  /* 0x00000000fffff984 */ /* 0x000fe20000000800 */
[----:B------:R-:W-:Y:S01]  /*bbc0*/  @!PT LDS RZ, [RZ] ;  /* 0x00000000fffff984 */ /* 0x000fe20000000800 */
[----:B------:R-:W-:Y:S04]  /*bbd0*/  LDGSTS.E.BYPASS.LTC128B.128 [R9+0x15400], desc[UR48][R2.64], !P3 ;  /* 0x1540000002097fae */ /* 0x000fe8000d901d70 */
[----:B------:R-:W-:Y:S04]  /*bbe0*/  LDGSTS.E.BYPASS.LTC128B.128 [R9+0x17400], desc[UR48][R2.64+0x40], !P2 ;  /* 0x1740004002097fae */ /* 0x000fe8000d101d70 */
[----:B------:R0:W-:Y:S02]  /*bbf0*/  LDGSTS.E.BYPASS.LTC128B.128 [R9+0x19400], desc[UR48][R2.64+0x80], !P1 ;  /* 0x1940008002097fae */ /* 0x0001e4000c901d70 */
[----:B0-----:R-:W-:-:S07]  /*bc00*/  IMAD.MOV.U32 R3, RZ, RZ, R14 ;  /* 0x000000ffff037224 */ /* 0x001fce00078e000e */
[----:B------:R-:W-:Y:S05]  /*bc10*/  WARPSYNC.COLLECTIVE R15, `(.L_x_119) ;  /* 0x000000000f087348 */ /* 0x000fea0003c00000 */
[----:B------:R0:W1:Y:S02]  /*bc20*/  SHFL.IDX P6, R14, R13, R12, R11 ;  /* 0x0000000c0d0e7389 */ /* 0x00006400000c000b */
[----:B01----:R-:W-:Y:S01]  /*bc30*/  ENDCOLLECTIVE ;  /* 0x000000000000791b */ /* 0x003fe20003800000 */
.L_x_119:
[----:B------:R-:W-:Y:S02]  /*bc40*/  IMAD.MOV.U32 R13, RZ, RZ, R19 ;  /* 0x000000ffff0d7224 */ /* 0x000fe400078e0013 */
[----:B------:R-:W-:Y:S02]  /*bc50*/  IMAD.MOV.U32 R12, RZ, RZ, 0x2 ;  /* 0x00000002ff0c7424 */ /* 0x000fe400078e00ff */
[----:B------:R-:W-:-:S07]  /*bc60*/  IMAD.MOV.U32 R2, RZ, RZ, R14 ;  /* 0x000000ffff027224 */ /* 0x000fce00078e000e */
[----:B------:R-:W-:Y:S05]  /*bc70*/  WARPSYNC.COLLECTIVE R15, `(.L_x_120) ;  /* 0x000000000f087348 */ /* 0x000fea0003c00000 */
[----:B------:R0:W1:Y:S02]  /*bc80*/  SHFL.IDX P6, R14, R13, R12, R11 ;  /* 0x0000000c0d0e7389 */ /* 0x00006400000c000b */
[----:B01----:R-:W-:Y:S01]  /*bc90*/  ENDCOLLECTIVE ;  /* 0x000000000000791b */ /* 0x003fe20003800000 */
.L_x_120:
[----:B------:R-:W-:-:S05]  /*bca0*/  IADD3 R2, P0, R2, R0, RZ ;  /* 0x0000000002027210 */ /* 0x000fca0007f1e0ff */
[----:B------:R-:W-:-:S05]  /*bcb0*/  IMAD.X R3, RZ, RZ, R3, P0 ;  /* 0x000000ffff037224 */ /* 0x000fca00000e0603 */
[----:B------:R-:W-:Y:S01]  /*bcc0*/  @!PT LDS RZ, [RZ] ;  /* 0x00000000fffff984 */ /* 0x000fe20000000800 */
[----:B------:R-:W-:Y:S01]  /*bcd0*/  @!PT LDS RZ, [RZ] ;  /* 0x00000000fffff984 */ /* 0x000fe20000000800 */
[----:B------:R-:W-:Y:S01]  /*bce0*/  @!PT LDS RZ, [RZ] ;  /* 0x00000000fffff984 */ /* 0x000fe20000000800 */
[----:B------:R0:W-:Y:S01]  /*bcf0*/  LDGSTS.E.BYPASS.LTC128B.128 [R9+0x15c00], desc[UR48][R2.64], !P3 ;  /* 0x15c0000002097fae */ /* 0x0001e2000d901d70 */
[----:B------:R-:W-:-:S03]  /*bd00*/  IMAD.MOV.U32 R13, RZ, RZ, R8 ;  /* 0x000000ffff0d7224 */ /* 0x000fc600078e0008 */
[----:B------:R0:W-:Y:S04]  /*bd10*/  LDGSTS.E.BYPASS.LTC128B.128 [R9+0x17c00], desc[UR48][R2.64+0x40], !P2 ;  /* 0x17c0004002097fae */ /* 0x0001e8000d101d70 */
[----:B------:R0:W-:Y:S01]  /*bd20*/  LDGSTS.E.BYPASS.LTC128B.128 [R9+0x19c00], desc[UR48][R2.64+0x80], !P1 ;  /* 0x19c0008002097fae */ /* 0x0001e2000c901d70 */
[----:B------:R-:W-:-:S07]  /*bd30*/  IMAD.MOV.U32 R27, RZ, RZ, R14 ;  /* 0x000000ffff1b7224 */ /* 0x000fce00078e000e */
[----:B0-----:R-:W-:Y:S05]  /*bd40*/  WARPSYNC.COLLECTIVE R15, `(.L_x_121) ;  /* 0x000000000f087348 */ /* 0x001fea0003c00000 */
[----:B------:R1:W2:Y:S02]  /*bd50*/  SHFL.IDX P6, R14, R13, R12, R11 ;  /* 0x0000000c0d0e7389 */ /* 0x0002a400000c000b */
[----:B012---:R-:W-:Y:S01]  /*bd60*/  ENDCOLLECTIVE ;  /* 0x000000000000791b */ /* 0x007fe20003800000 */
.L_x_121:
[----:B------:R-:W-:Y:S01]  /*bd70*/  MOV R13, R19 ;  /* 0x00000013000d7202 */ /* 0x000fe20000000f00 */
[----:B------:R-:W-:Y:S02]  /*bd80*/  IMAD.MOV.U32 R12, RZ, RZ, 0x3 ;  /* 0x00000003ff0c7424 */ /* 0x000fe400078e00ff */
[----:B------:R-:W-:-:S07]  /*bd90*/  IMAD.MOV.U32 R2, RZ, RZ, R14 ;  /* 0x000000ffff027224 */ /* 0x000fce00078e000e */
[----:B------:R-:W-:Y:S05]  /*bda0*/  WARPSYNC.COLLECTIVE R15, `(.L_x_122) ;  /* 0x000000000f087348 */ /* 0x000fea0003c00000 */
[----:B------:R0:W1:Y:S02]  /*bdb0*/  SHFL.IDX P6, R14, R13, R12, R11 ;  /* 0x0000000c0d0e7389 */ /* 0x00006400000c000b */
[----:B01----:R-:W-:Y:S01]  /*bdc0*/  ENDCOLLECTIVE ;  /* 0x000000000000791b */ /* 0x003fe20003800000 */
.L_x_122:
        /* <DEDUP_REMOVED lines=13> */
.L_x_123:
[----:B------:R-:W-:Y:S01]  /*bea0*/  IMAD.MOV.U32 R2, RZ, RZ, R14 ;  /* 0x000000ffff027224 */ /* 0x000fe200078e000e */
[----:B------:R-:W-:Y:S06]  /*beb0*/  BRA `(.L_x_124) ;  /* 0xffffffd800107947 */ /* 0x000fec000383ffff */
.L_x_60:
[----:B-1----:R1:W2:Y:S02]  /*bec0*/  SYNCS.PHASECHK.TRANS64.TRYWAIT P0, [R6+URZ+0x2d860], R2 ;  /* 0x02d86002060075a7 */ /* 0x0022a4000800017f */
[----:B--2---:R-:W-:Y:S05]  /*bed0*/  @!P0 NANOSLEEP.SYNCS 0x989680 ;  /* 0x009896800000895d */ /* 0x004fea0003900000 */
[----:B------:R-:W2:Y:S02]  /*bee0*/  @!P0 SYNCS.PHASECHK.TRANS64 P0, [R6+URZ+0x2d860], R2 ;  /* 0x02d86002060085a7 */ /* 0x000ea4000800007f */
[----:B--2---:R-:W-:Y:S05]  /*bef0*/  @!P0 BRA `(.L_x_60) ;  /* 0xfffffffc00f08947 */ /* 0x004fea000383ffff */
[----:B------:R-:W-:Y:S05]  /*bf00*/  BRA `(.L_x_125) ;  /* 0xffffffd800707947 */ /* 0x000fea000383ffff */
.L_x_61:
        /* <DEDUP_REMOVED lines=8> */
.L_x_127:
[----:B------:R-:W-:Y:S05]  /*bf90*/  BSYNC B1 ;  /* 0x0000000000017941 */ /* 0x000fea0003800000 */
.L_x_126:
[----:B------:R-:W-:Y:S01]  /*bfa0*/  IMAD.MOV.U32 R13, RZ, RZ, R17 ;  /* 0x000000ffff0d7224 */ /* 0x000fe200078e0011 */
[----:B------:R-:W-:Y:S01]  /*bfb0*/  MOV R15, 0xffffffff ;  /* 0xffffffff000f7802 */ /* 0x000fe20000000f00 */
[----:B------:R-:W-:Y:S01]  /*bfc0*/  IMAD.MOV.U32 R12, RZ, RZ, RZ ;  /* 0x000000ffff0c7224 */ /* 0x000fe200078e00ff */
[----:B------:R-:W-:Y:S01]  /*bfd0*/  LEA R7, R7, UR37, 0x1 ;  /* 0x0000002507077c11 */ /* 0x000fe2000f8e08ff */
[----:B------:R-:W-:Y:S02]  /*bfe0*/  IMAD.MOV.U32 R11, RZ, RZ, 0x1c1f ;  /* 0x00001c1fff0b7424 */ /* 0x000fe400078e00ff */
[----:B------:R-:W-:-:S07]  /*bff0*/  IMAD.MOV.U32 R3, RZ, RZ, R14 ;  /* 0x000000ffff037224 */ /* 0x000fce00078e000e */
[----:B------:R-:W-:Y:S05]  /*c000*/  WARPSYNC.COLLECTIVE R15, `(.L_x_128) ;  /* 0x000000000f087348 */ /* 0x000fea0003c00000 */
[----:B------:R0:W1:Y:S02]  /*c010*/  SHFL.IDX P6, R14, R13, R12, R11 ;  /* 0x0000000c0d0e7389 */ /* 0x00006400000c000b */
[----:B01----:R-:W-:Y:S01]  /*c020*/  ENDCOLLECTIVE ;  /* 0x000000000000791b */ /* 0x003fe20003800000 */
.L_x_128:
[----:B------:R-:W-:Y:S02]  /*c030*/  IMAD.MOV.U32 R13, RZ, RZ, R18 ;  /* 0x000000ffff0d7224 */ /* 0x000fe400078e0012 */
[----:B------:R-:W-:Y:S02]  /*c040*/  IMAD.MOV.U32 R12, RZ, RZ, 0x1 ;  /* 0x00000001ff0c7424 */ /* 0x000fe400078e00ff */
[----:B------:R-:W-:-:S07]  /*c050*/  IMAD.MOV.U32 R2, RZ, RZ, R14 ;  /* 0x000000ffff027224 */ /* 0x000fce00078e000e */
[----:B------:R-:W-:Y:S05]  /*c060*/  WARPSYNC.COLLECTIVE R15, `(.L_x_129) ;  /* 0x000000000f087348 */ /* 0x000fea0003c00000 */
[----:B------:R0:W1:Y:S02]  /*c070*/  SHFL.IDX P6, R14, R13, R12, R11 ;  /* 0x0000000c0d0e7389 */ /* 0x00006400000c000b */
[----:B01----:R-:W-:Y:S01]  /*c080*/  ENDCOLLECTIVE ;  /* 0x000000000000791b */ /* 0x003fe20003800000 */
.L_x_129:
[----:B------:R-:W-:-:S05]  /*c090*/  IADD3 R2, P0, R2, R0, RZ ;  /* 0x0000000002027210 */ /* 0x000fca0007f1e0ff */
[----:B------:R-:W-:Y:S01]  /*c0a0*/  IMAD.X R3, RZ, RZ, R3, P0 ;  /* 0x000000ffff037224 */ /* 0x000fe200000e0603 */
[----:B------:R-:W-:Y:S01]  /*c0b0*/  ISETP.LT.OR P0, PT, R8, 0x1, P3 ;  /* 0x000000010800780c */ /* 0x000fe20001f01670 */
[----:B------:R-:W-:-:S12]  /*c0c0*/  IMAD.MOV.U32 R13, RZ, RZ, R17 ;  /* 0x000000ffff0d7224 */ /* 0x000fd800078e0011 */
[----:B------:R-:W-:Y:S01]  /*c0d0*/  @!PT LDS RZ, [RZ] ;  /* 0x00000000fffff984 */ /* 0x000fe20000000800 */
[----:B------:R-:W-:Y:S01]  /*c0e0*/  @!PT LDS RZ, [RZ] ;  /* 0x00000000fffff984 */ /* 0x000fe20000000800 */
[----:B------:R-:W-:Y:S01]  /*c0f0*/  @!PT LDS RZ, [RZ] ;  /* 0x00000000fffff984 */ /* 0x000fe20000000800 */
[----:B------:R-:W-:Y:S01]  /*c100*/  LDGSTS.E.BYPASS.LTC128B.128 [R7+0x400], desc[UR48][R2.64], !P0 ;  /* 0x0040000002077fae */ /* 0x000fe2000c101d70 */
[----:B------:R-:W-:-:S13]  /*c110*/  ISETP.LT.OR P0, PT, R8, 0x1, P2 ;  /* 0x000000010800780c */ /* 0x000fda0001701670 */
[----:B------:R-:W-:Y:S01]  /*c120*/  LDGSTS.E.BYPASS.LTC128B.128 [R7+0x2400], desc[UR48][R2.64+0x40], !P0 ;  /* 0x0240004002077fae */ /* 0x000fe2000c101d70 */
[----:B------:R-:W-:-:S13]  /*c130*/  ISETP.LT.OR P0, PT, R8, 0x1, P1 ;  /* 0x000000010800780c */ /* 0x000fda0000f01670 */
[----:B------:R0:W-:Y:S02]  /*c140*/  LDGSTS.E.BYPASS.LTC128B.128 [R7+0x4400], desc[UR48][R2.64+0x80], !P0 ;  /* 0x0440008002077fae */ /* 0x0001e4000c101d70 */
[----:B0-----:R-:W-:-:S07]  /*c150*/  IMAD.MOV.U32 R3, RZ, RZ, R14 ;  /* 0x000000ffff037224 */ /* 0x001fce00078e000e */
[----:B------:R-:W-:Y:S05]  /*c160*/  WARPSYNC.COLLECTIVE R15, `(.L_x_130) ;  /* 0x000000000f087348 */ /* 0x000fea0003c00000 */
[----:B------:R0:W1:Y:S02]  /*c170*/  SHFL.IDX P6, R14, R13, R12, R11 ;  /* 0x0000000c0d0e7389 */ /* 0x00006400000c000b */
[----:B01----:R-:W-:Y:S01]  /*c180*/  ENDCOLLECTIVE ;  /* 0x000000000000791b */ /* 0x003fe20003800000 */
.L_x_130:
[----:B------:R-:W-:Y:S02]  /*c190*/  IMAD.MOV.U32 R13, RZ, RZ, R18 ;  /* 0x000000ffff0d7224 */ /* 0x000fe400078e0012 */
[----:B------:R-:W-:Y:S02]  /*c1a0*/  IMAD.MOV.U32 R12, RZ, RZ, 0x2 ;  /* 0x00000002ff0c7424 */ /* 0x000fe400078e00ff */
[----:B------:R-:W-:-:S07]  /*c1b0*/  IMAD.MOV.U32 R2, RZ, RZ, R14 ;  /* 0x000000ffff027224 */ /* 0x000fce00078e000e */
[----:B------:R-:W-:Y:S05]  /*c1c0*/  WARPSYNC.COLLECTIVE R15, `(.L_x_131) ;  /* 0x000000000f087348 */ /* 0x000fea0003c00000 */
[----:B------:R0:W1:Y:S02]  /*c1d0*/  SHFL.IDX P6, R14, R13, R12, R11 ;  /* 0x0000000c0d0e7389 */ /* 0x00006400000c000b */
[----:B01----:R-:W-:Y:S01]  /*c1e0*/  ENDCOLLECTIVE ;  /* 0x000000000000791b */ /* 0x003fe20003800000 */
.L_x_131:
        /* <DEDUP_REMOVED lines=16> */
.L_x_132:
[----:B------:R-:W-:Y:S02]  /*c2f0*/  IMAD.MOV.U32 R13, RZ, RZ, R18 ;  /* 0x000000ffff0d7224 */ /* 0x000fe400078e0012 */
[----:B------:R-:W-:Y:S01]  /*c300*/  IMAD.MOV.U32 R12, RZ, RZ, 0x3 ;  /* 0x00000003ff0c7424 */ /* 0x000fe200078e00ff */
[----:B------:R-:W-:-:S07]  /*c310*/  MOV R2, R14 ;  /* 0x0000000e00027202 */ /* 0x000fce0000000f00 */
[----:B------:R-:W-:Y:S05]  /*c320*/  WARPSYNC.COLLECTIVE R15, `(.L_x_133) ;  /* 0x000000000f087348 */ /* 0x000fea0003c00000 */
[----:B------:R0:W1:Y:S02]  /*c330*/  SHFL.IDX P6, R14, R13, R12, R11 ;  /* 0x0000000c0d0e7389 */ /* 0x00006400000c000b */
[----:B01----:R-:W-:Y:S01]  /*c340*/  ENDCOLLECTIVE ;  /* 0x000000000000791b */ /* 0x003fe20003800000 */
.L_x_133:
[----:B------:R-:W-:-:S05]  /*c350*/  IADD3 R2, P0, R2, R0, RZ ;  /* 0x0000000002027210 */ /* 0x000fca0007f1e0ff */
[----:B------:R-:W-:Y:S01]  /*c360*/  IMAD.X R3, RZ, RZ, R3, P0 ;  /* 0x000000ffff037224 */ /* 0x000fe200000e0603 */
[----:B------:R-:W-:Y:S01]  /*c370*/  ISETP.LT.OR P0, PT, R8, 0x41, P3 ;  /* 0x000000410800780c */ /* 0x000fe20001f01670 */
[----:B------:R-:W-:-:S12]  /*c380*/  IMAD.MOV.U32 R13, RZ, RZ, R17 ;  /* 0x000000ffff0d7224 */ /* 0x000fd800078e0011 */
[----:B------:R-:W-:Y:S01]  /*c390*/  @!PT LDS RZ, [RZ] ;  /* 0x00000000fffff984 */ /* 0x000fe20000000800 */
[----:B------:R-:W-:Y:S01]  /*c3a0*/  @!PT LDS RZ, [RZ] ;  /* 0x00000000fffff984 */ /* 0x000fe20000000800 */
[----:B------:R-:W-:Y:S01]  /*c3b0*/  @!PT LDS RZ, [RZ] ;  /* 0x00000000fffff984 */ /* 0x000fe20000000800 */
[----:B------:R0:W-:Y:S01]  /*c3c0*/  LDGSTS.E.BYPASS.LTC128B.128 [R7+0x1400], desc[UR48][R2.64], !P0 ;  /* 0x0140000002077fae */ /* 0x0001e2000c101d70 */
[----:B------:R-:W-:Y:S01]  /*c3d0*/  ISETP.LT.OR P0, PT, R8, 0x41, P2 ;  /* 0x000000410800780c */ /* 0x000fe20001701670 */
[----:B------:R-:W-:-:S12]  /*c3e0*/  IMAD.MOV.U32 R18, RZ, RZ, R14 ;  /* 0x000000ffff127224 */ /* 0x000fd800078e000e */
[----:B0-----:R-:W-:Y:S05]  /*c3f0*/  WARPSYNC.COLLECTIVE R15, `(.L_x_134) ;  /* 0x000000000f087348 */ /* 0x001fea0003c00000 */
[----:B------:R1:W2:Y:S02]  /*c400*/  SHFL.IDX P6, R14, R13, R12, R11 ;  /* 0x0000000c0d0e7389 */ /* 0x0002a400000c000b */
[----:B012---:R-:W-:Y:S01]  /*c410*/  ENDCOLLECTIVE ;  /* 0x000000000000791b */ /* 0x007fe20003800000 */
.L_x_134:
[----:B------:R-:W-:Y:S01]  /*c420*/  @!PT LDS RZ, [RZ] ;  /* 0x00000000fffff984 */ /* 0x000fe20000000800 */
[----:B------:R-:W-:Y:S01]  /*c430*/  @!PT LDS RZ, [RZ] ;  /* 0x00000000fffff984 */ /* 0x000fe20000000800 */
[----:B------:R-:W-:Y:S01]  /*c440*/  @!PT LDS RZ, [RZ] ;  /* 0x00000000fffff984 */ /* 0x000fe20000000800 */
[----:B------:R-:W-:Y:S01]  /*c450*/  LDGSTS.E.BYPASS.LTC128B.128 [R7+0x3400], desc[UR48][R2.64+0x40], !P0 ;  /* 0x0340004002077fae */ /* 0x000fe2000c101d70 */
[----:B------:R-:W-:-:S13]  /*c460*/  ISETP.LT.OR P0, PT, R8, 0x41, P1 ;  /* 0x000000410800780c */ /* 0x000fda0000f01670 */
[----:B------:R0:W-:Y:S02]  /*c470*/  LDGSTS.E.BYPASS.LTC128B.128 [R7+0x5400], desc[UR48][R2.64+0x80], !P0 ;  /* 0x0540008002077fae */ /* 0x0001e4000c101d70 */
[----:B0-----:R-:W-:Y:S01]  /*c480*/  IMAD.MOV.U32 R2, RZ, RZ, R14 ;  /* 0x000000ffff027224 */ /* 0x001fe200078e000e */
[----:B------:R-:W-:Y:S06]  /*c490*/  BRA `(.L_x_135) ;  /* 0xffffffd400c87947 */ /* 0x000fec000383ffff */
.L_x_67:
[----:B0-----:R0:W1:Y:S02]  /*c4a0*/  SYNCS.PHASECHK.TRANS64.TRYWAIT P0, [R4+URZ+0x2d860], R3 ;  /* 0x02d86003040075a7 */ /* 0x001064000800017f */
[----:B-1----:R-:W-:Y:S05]  /*c4b0*/  @!P0 NANOSLEEP.SYNCS 0x989680 ;  /* 0x009896800000895d */ /* 0x002fea0003900000 */
[----:B------:R-:W1:Y:S02]  /*c4c0*/  @!P0 SYNCS.PHASECHK.TRANS64 P0, [R4+URZ+0x2d860], R3 ;  /* 0x02d86003040085a7 */ /* 0x000e64000800007f */
[----:B-1----:R-:W-:Y:S05]  /*c4d0*/  @!P0 BRA `(.L_x_67) ;  /* 0xfffffffc00f08947 */ /* 0x002fea000383ffff */
[----:B------:R-:W-:Y:S05]  /*c4e0*/  BRA `(.L_x_136) ;  /* 0xffffffd800a87947 */ /* 0x000fea000383ffff */
.L_x_68:
[----:B------:R-:W-:Y:S01]  /*c4f0*/  BSSY B0, `(.L_x_137) ;  /* 0x0000008000007945 */ /* 0x000fe20003800000 */
[----:B------:R-:W-:Y:S02]  /*c500*/  IMAD.MOV.U32 R13, RZ, RZ, R18 ;  /* 0x000000ffff0d7224 */ /* 0x000fe400078e0012 */
[----:B------:R-:W-:Y:S02]  /*c510*/  IMAD.MOV.U32 R12, RZ, RZ, RZ ;  /* 0x000000ffff0c7224 */ /* 0x000fe400078e00ff */
[----:B------:R-:W-:Y:S02]  /*c520*/  IMAD.MOV.U32 R11, RZ, RZ, 0x1c1f ;  /* 0x00001c1fff0b7424 */ /* 0x000fe400078e00ff */
[----:B------:R-:W-:-:S07]  /*c530*/  IMAD.MOV.U32 R15, RZ, RZ, -0x1 ;  /* 0xffffffffff0f7424 */ /* 0x000fce00078e00ff */
[----:B0-----:R-:W-:Y:S05]  /*c540*/  WARPSYNC.COLLECTIVE R15, `(.L_x_138) ;  /* 0x000000000f087348 */ /* 0x001fea0003c00000 */
[----:B------:R1:W2:Y:S02]  /*c550*/  SHFL.IDX P6, R14, R13, R12, R11 ;  /* 0x0000000c0d0e7389 */ /* 0x0002a400000c000b */
[----:B012---:R-:W-:Y:S01]  /*c560*/  ENDCOLLECTIVE ;  /* 0x000000000000791b */ /* 0x007fe20003800000 */
.L_x_138:
[----:B------:R-:W-:Y:S05]  /*c570*/  BSYNC B0 ;  /* 0x0000000000007941 */ /* 0x000fea0003800000 */
.L_x_137:
[----:B------:R-:W0:Y:S01]  /*c580*/  S2R R2, SR_TID.X ;  /* 0x0000000000027919 */ /* 0x000e220000002100 */
[----:B------:R-:W-:Y:S01]  /*c590*/  IMAD.MOV.U32 R13, RZ, RZ, R17 ;  /* 0x000000ffff0d7224 */ /* 0x000fe200078e0011 */
[----:B------:R-:W-:Y:S01]  /*c5a0*/  MOV R12, RZ ;  /* 0x000000ff000c7202 */ /* 0x000fe20000000f00 */
[----:B------:R-:W-:Y:S02]  /*c5b0*/  IMAD.MOV.U32 R11, RZ, RZ, 0x1c1f ;  /* 0x00001c1fff0b7424 */ /* 0x000fe400078e00ff */
[----:B------:R-:W-:Y:S02]  /*c5c0*/  IMAD.MOV.U32 R15, RZ, RZ, -0x1 ;  /* 0xffffffffff0f7424 */ /* 0x000fe400078e00ff */
[----:B------:R-:W-:-:S07]  /*c5d0*/  IMAD.MOV.U32 R0, RZ, RZ, R14 ;  /* 0x000000ffff007224 */ /* 0x000fce00078e000e */
[----:B0-----:R-:W-:Y:S05]  /*c5e0*/  WARPSYNC.COLLECTIVE R15, `(.L_x_139) ;  /* 0x000000000f087348 */ /* 0x001fea0003c00000 */
[----:B------:R1:W2:Y:S02]  /*c5f0*/  SHFL.IDX P6, R14, R13, R12, R11 ;  /* 0x0000000c0d0e7389 */ /* 0x0002a400000c000b */
[----:B012---:R-:W-:Y:S01]  /*c600*/  ENDCOLLECTIVE ;  /* 0x000000000000791b */ /* 0x007fe20003800000 */
.L_x_139:
[----:B------:R-:W-:Y:S02]  /*c610*/  IMAD.MOV.U32 R13, RZ, RZ, R18 ;  /* 0x000000ffff0d7224 */ /* 0x000fe400078e0012 */
[----:B------:R-:W-:Y:S02]  /*c620*/  IMAD.MOV.U32 R12, RZ, RZ, 0x1 ;  /* 0x00000001ff0c7424 */ /* 0x000fe400078e00ff */
[----:B------:R-:W-:-:S05]  /*c630*/  IMAD.SHL.U32 R2, R2, 0x8, RZ ;  /* 0x0000000802027824 */ /* 0x000fca00078e00ff */
[----:B------:R-:W-:-:S05]  /*c640*/  LOP3.LUT R2, R2, 0x18, RZ, 0xc0, !PT ;  /* 0x0000001802027812 */ /* 0x000fca00078ec0ff */
[----:B------:R-:W-:-:S05]  /*c650*/  IMAD.SHL.U32 R6, R2, 0x2, RZ ;  /* 0x0000000202067824 */ /* 0x000fca00078e00ff */
[----:B------:R-:W-:-:S13]  /*c660*/  IADD3 R2, P0, R14, R6, RZ ;  /* 0x000000060e027210 */ /* 0x000fda0007f1e0ff */
[----:B------:R-:W-:Y:S05]  /*c670*/  WARPSYNC.COLLECTIVE R15, `(.L_x_140) ;  /* 0x000000000f087348 */ /* 0x000fea0003c00000 */
[----:B------:R0:W1:Y:S02]  /*c680*/  SHFL.IDX P6, R14, R13, R12, R11 ;  /* 0x0000000c0d0e7389 */ /* 0x00006400000c000b */
[----:B01----:R-:W-:Y:S01]  /*c690*/  ENDCOLLECTIVE ;  /* 0x000000000000791b */ /* 0x003fe20003800000 */
.L_x_140:
[----:B------:R-:W-:Y:S01]  /*c6a0*/  IMAD.X R3, RZ, RZ, R0, P0 ;  /* 0x000000ffff037224 */ /* 0x000fe200000e0600 */
[----:B------:R-:W-:Y:S02]  /*c6b0*/  ISETP.LT.OR P0, PT, R5, 0x1, P3 ;  /* 0x000000010500780c */ /* 0x000fe40001f01670 */
[----:B------:R-:W-:Y:S01]  /*c6c0*/  LEA R0, R7, UR37, 0x1 ;  /* 0x0000002507007c11 */ /* 0x000fe2000f8e08ff */
[----:B------:R-:W-:-:S10]  /*c6d0*/  IMAD.MOV.U32 R13, RZ, RZ, R17 ;  /* 0x000000ffff0d7224 */ /* 0x000fd400078e0011 */
        /* <DEDUP_REMOVED lines=12> */
.L_x_141:
[----:B------:R-:W-:Y:S02]  /*c7a0*/  IMAD.MOV.U32 R13, RZ, RZ, R18 ;  /* 0x000000ffff0d7224 */ /* 0x000fe400078e0012 */
[----:B------:R-:W-:Y:S01]  /*c7b0*/  IMAD.MOV.U32 R12, RZ, RZ, 0x2 ;  /* 0x00000002ff0c7424 */ /* 0x000fe200078e00ff */
[----:B------:R-:W-:-:S13]  /*c7c0*/  IADD3 R2, P0, R14, R6, RZ ;  /* 0x000000060e027210 */ /* 0x000fda0007f1e0ff */
[----:B------:R-:W-:Y:S05]  /*c7d0*/  WARPSYNC.COLLECTIVE R15, `(.L_x_142) ;  /* 0x000000000f087348 */ /* 0x000fea0003c00000 */
[----:B------:R0:W1:Y:S02]  /*c7e0*/  SHFL.IDX P6, R14, R13, R12, R11 ;  /* 0x0000000c0d0e7389 */ /* 0x00006400000c000b */
[----:B01----:R-:W-:Y:S01]  /*c7f0*/  ENDCOLLECTIVE ;  /* 0x000000000000791b */ /* 0x003fe20003800000 */
.L_x_142:
        /* <DEDUP_REMOVED lines=11> */
[----:B0-----:R-:W-:-:S07]  /*c8b0*/  MOV R3, R14 ;  /* 0x0000000e00037202 */ /* 0x001fce0000000f00 */
[----:B------:R-:W-:Y:S05]  /*c8c0*/  WARPSYNC.COLLECTIVE R15, `(.L_x_143) ;  /* 0x000000000f087348 */ /* 0x000fea0003c00000 */
[----:B------:R0:W1:Y:S02]  /*c8d0*/  SHFL.IDX P6, R14, R13, R12, R11 ;  /* 0x0000000c0d0e7389 */ /* 0x00006400000c000b */
[----:B01----:R-:W-:Y:S01]  /*c8e0*/  ENDCOLLECTIVE ;  /* 0x000000000000791b */ /* 0x003fe20003800000 */
.L_x_143:
[----:B------:R-:W-:Y:S02]  /*c8f0*/  IMAD.MOV.U32 R13, RZ, RZ, R18 ;  /* 0x000000ffff0d7224 */ /* 0x000fe400078e0012 */
[----:B------:R-:W-:Y:S01]  /*c900*/  IMAD.MOV.U32 R12, RZ, RZ, 0x3 ;  /* 0x00000003ff0c7424 */ /* 0x000fe200078e00ff */
[----:B------:R-:W-:-:S13]  /*c910*/  IADD3 R2, P0, R14, R6, RZ ;  /* 0x000000060e027210 */ /* 0x000fda0007f1e0ff */
[----:B------:R-:W-:Y:S05]  /*c920*/  WARPSYNC.COLLECTIVE R15, `(.L_x_144) ;  /* 0x000000000f087348 */ /* 0x000fea0003c00000 */
[----:B------:R0:W1:Y:S02]  /*c930*/  SHFL.IDX P6, R14, R13, R12, R11 ;  /* 0x0000000c0d0e7389 */ /* 0x00006400000c000b */
[----:B01----:R-:W-:Y:S01]  /*c940*/  ENDCOLLECTIVE ;  /* 0x000000000000791b */ /* 0x003fe20003800000 */
.L_x_144:
        /* <DEDUP_REMOVED lines=12> */
.L_x_145:
[----:B------:R-:W-:Y:S01]  /*ca10*/  @!PT LDS RZ, [RZ] ;  /* 0x00000000fffff984 */ /* 0x000fe20000000800 */
[----:B------:R-:W-:Y:S01]  /*ca20*/  @!PT LDS RZ, [RZ] ;  /* 0x00000000fffff984 */ /* 0x000fe20000000800 */
[----:B------:R-:W-:Y:S01]  /*ca30*/  @!PT LDS RZ, [RZ] ;  /* 0x00000000fffff984 */ /* 0x000fe20000000800 */
[----:B------:R0:W-:Y:S01]  /*ca40*/  LDGSTS.E.BYPASS.LTC128B.128 [R0+0x3400], desc[UR48][R2.64+0x40], !P0 ;  /* 0x0340004002007fae */ /* 0x0001e2000c101d70 */
[----:B------:R-:W-:-:S13]  /*ca50*/  ISETP.LT.OR P0, PT, R5, 0x41, P1 ;  /* 0x000000410500780c */ /* 0x000fda0000f01670 */
[----:B------:R0:W-:Y:S01]  /*ca60*/  LDGSTS.E.BYPASS.LTC128B.128 [R0+0x5400], desc[UR48][R2.64+0x80], !P0 ;  /* 0x0540008002007fae */ /* 0x0001e2000c101d70 */
[----:B------:R-:W-:Y:S05]  /*ca70*/  BRA `(.L_x_146) ;  /* 0xffffffd800047947 */ /* 0x000fea000383ffff */
.L_x_73:
[----:B0-----:R0:W1:Y:S02]  /*ca80*/  SYNCS.PHASECHK.TRANS64.TRYWAIT P0, [R4+URZ+0x2d820], R0 ;  /* 0x02d82000040075a7 */ /* 0x001064000800017f */
[----:B-1----:R-:W-:Y:S05]  /*ca90*/  @!P0 NANOSLEEP.SYNCS 0x989680 ;  /* 0x009896800000895d */ /* 0x002fea0003900000 */
[----:B------:R-:W1:Y:S02]  /*caa0*/  @!P0 SYNCS.PHASECHK.TRANS64 P0, [R4+URZ+0x2d820], R0 ;  /* 0x02d82000040085a7 */ /* 0x000e64000800007f */
[----:B-1----:R-:W-:Y:S05]  /*cab0*/  @!P0 BRA `(.L_x_73) ;  /* 0xfffffffc00f08947 */ /* 0x002fea000383ffff */
[----:B------:R-:W-:Y:S05]  /*cac0*/  BRA `(.L_x_147) ;  /* 0xffffffd800ac7947 */ /* 0x000fea000383ffff */
.L_x_74:
        /* <DEDUP_REMOVED lines=8> */
[----:B0-----:R-:W-:Y:S05]  /*cb50*/  WARPSYNC.COLLECTIVE R15, `(.L_x_149) ;  /* 0x000000000f087348 */ /* 0x001fea0003c00000 */
[----:B------:R1:W2:Y:S02]  /*cb60*/  SHFL.IDX P6, R14, R13, R12, R11 ;  /* 0x0000000c0d0e7389 */ /* 0x0002a400000c000b */
[----:B012---:R-:W-:Y:S01]  /*cb70*/  ENDCOLLECTIVE ;  /* 0x000000000000791b */ /* 0x007fe20003800000 */
.L_x_149:
[----:B------:R-:W-:Y:S05]  /*cb80*/  BSYNC B0 ;  /* 0x0000000000007941 */ /* 0x000fea0003800000 */
.L_x_148:
[----:B------:R-:W-:Y:S05]  /*cb90*/  BRA `(.L_x_150) ;  /* 0xffffffd800947947 */ /* 0x000fea000383ffff */
.L_x_77:
[----:B------:R-:W-:Y:S01]  /*cba0*/  BSSY B1, `(.L_x_151) ;  /* 0x0000006000017945 */ /* 0x000fe20003800000 */
[----:B------:R-:W-:-:S07]  /*cbb0*/  IMAD.MOV.U32 R15, RZ, RZ, -0x1 ;  /* 0xffffffffff0f7424 */ /* 0x000fce00078e00ff */
[----:B0-----:R-:W-:Y:S05]  /*cbc0*/  WARPSYNC.COLLECTIVE R15, `(.L_x_152) ;  /* 0x000000000f0c7348 */ /* 0x001fea0003c00000 */
[----:B------:R-:W-:Y:S02]  /*cbd0*/  ELECT P6, UR62, PT ;  /* 0x00000000003e782f */ /* 0x000fe400038c0000 */
[----:B------:R-:W-:Y:S01]  /*cbe0*/  MOV R14, UR62 ;  /* 0x0000003e000e7c02 */ /* 0x000fe20008000f00 */
[----:B0-----:R-:W-:Y:S10]  /*cbf0*/  ENDCOLLECTIVE ;  /* 0x000000000000791b */ /* 0x001ff40003800000 */
.L_x_152:
[----:B------:R-:W-:Y:S05]  /*cc00*/  BSYNC B1 ;  /* 0x0000000000017941 */ /* 0x000fea0003800000 */
.L_x_151:
[----:B------:R-:W-:Y:S05]  /*cc10*/  BRA `(.L_x_153) ;  /* 0xffffffd8008c7947 */ /* 0x000fea000383ffff */
.L_x_79:
[----:B0-----:R0:W1:Y:S02]  /*cc20*/  SYNCS.PHASECHK.TRANS64.TRYWAIT P1, [R3+URZ+0x2d840], R2 ;  /* 0x02d84002030075a7 */ /* 0x001064000802017f */
[----:B-1----:R-:W-:Y:S05]  /*cc30*/  @!P1 NANOSLEEP.SYNCS 0x989680 ;  /* 0x009896800000995d */ /* 0x002fea0003900000 */
[----:B------:R-:W1:Y:S02]  /*cc40*/  @!P1 SYNCS.PHASECHK.TRANS64 P1, [R3+URZ+0x2d840], R2 ;  /* 0x02d84002030095a7 */ /* 0x000e64000802007f */
[----:B-1----:R-:W-:Y:S05]  /*cc50*/  @!P1 BRA `(.L_x_79) ;  /* 0xfffffffc00f09947 */ /* 0x002fea000383ffff */
[----:B------:R-:W-:Y:S05]  /*cc60*/  BRA `(.L_x_154) ;  /* 0xffffffd800ac7947 */ /* 0x000fea000383ffff */
.L_x_81:
[----:B-1----:R1:W2:Y:S02]  /*cc70*/  SYNCS.PHASECHK.TRANS64.TRYWAIT P1, [R23+URZ+0x2d840], R0 ;  /* 0x02d84000170075a7 */ /* 0x0022a4000802017f */
[----:B--2---:R-:W-:Y:S05]  /*cc80*/  @!P1 NANOSLEEP.SYNCS 0x989680 ;  /* 0x009896800000995d */ /* 0x004fea0003900000 */
[----:B------:R-:W2:Y:S02]  /*cc90*/  @!P1 SYNCS.PHASECHK.TRANS64 P1, [R23+URZ+0x2d840], R0 ;  /* 0x02d84000170095a7 */ /* 0x000ea4000802007f */
[----:B--2---:R-:W-:Y:S05]  /*cca0*/  @!P1 BRA `(.L_x_81) ;  /* 0xfffffffc00f09947 */ /* 0x004fea000383ffff */
[----:B------:R-:W-:Y:S05]  /*ccb0*/  BRA `(.L_x_155) ;  /* 0xffffffd800b87947 */ /* 0x000fea000383ffff */
.L_x_83:
[----:B--2---:R2:W3:Y:S02]  /*ccc0*/  SYNCS.PHASECHK.TRANS64.TRYWAIT P1, [R3+URZ+0x2d860], R2 ;  /* 0x02d86002030075a7 */ /* 0x0044e4000802017f */
[----:B---3--:R-:W-:Y:S05]  /*ccd0*/  @!P1 NANOSLEEP.SYNCS 0x989680 ;  /* 0x009896800000995d */ /* 0x008fea0003900000 */
[----:B------:R-:W3:Y:S02]  /*cce0*/  @!P1 SYNCS.PHASECHK.TRANS64 P1, [R3+URZ+0x2d860], R2 ;  /* 0x02d86002030095a7 */ /* 0x000ee4000802007f */
[----:B---3--:R-:W-:Y:S05]  /*ccf0*/  @!P1 BRA `(.L_x_83) ;  /* 0xfffffffc00f09947 */ /* 0x008fea000383ffff */
[----:B------:R-:W-:Y:S05]  /*cd00*/  BRA `(.L_x_156) ;  /* 0xffffffd800b47947 */ /* 0x000fea000383ffff */
.L_x_157:
[----:B------:R-:W-:-:S00]  /*cd10*/  BRA `(.L_x_157) ;  /* 0xfffffffc00fc7947 */ /* 0x000fc0000383ffff */
[----:B------:R-:W-:-:S00]  /*cd20*/  NOP ;  /* 0x0000000000007918 */ /* 0x000fc00000000000 */
        /* <DEDUP_REMOVED lines=13> */
.L_x_2728:


//--------------------- .text._ZN7cutlass13device_kernelIN5flash11enable_sm90INS1_16FlashAttnFwdSm90INS1_25CollectiveMainloopFwdSm90ILi2EN4cute5tupleIJNS5_1CILi1EEES8_S8_EEENS6_IJNS7_ILi192EEENS7_ILi128EEENS7_ILi96EEEEEELi96ENS_6half_tEfNS_4arch4Sm90ELb0ELb0ELb0ELb1ELb1ELb0ELb0ELb0ELb1ELb1ELb0ELb0EEENS1_21CollectiveEpilogueFwdINS6_IJSA_SC_SB_EEES9_SE_SG_Li384ELb1ELb1ELb0ELb0EEENS1_36VarlenDynamicPersistentTileSchedulerILi192ELi128ELi384ELi128ELb0ELb1ELb1ELb0ELb1ELb1EEEEEEEEEvNT_6ParamsE --------------------------
	.section	.text._ZN7cutlass13device_kernelIN5flash11enable_sm90INS1_16FlashAttnFwdSm90INS1_25CollectiveMainloopFwdSm90ILi2EN4cute5tupleIJNS5_1CILi1EEES8_S8_EEENS6_IJNS7_ILi192EEENS7_ILi128EEENS7_ILi96EEEEEELi96ENS_6half_tEfNS_4arch4Sm90ELb0ELb0ELb0ELb1ELb1ELb0ELb0ELb0ELb1ELb1ELb0ELb0EEENS1_21CollectiveEpilogueFwdINS6_IJSA_SC_SB_EEES9_SE_SG_Li384ELb1ELb1ELb0ELb0EEENS1_36VarlenDynamicPersistentTileSchedulerILi192ELi128ELi384ELi128ELb0ELb1ELb1ELb0ELb1ELb1EEEEEEEEEvNT_6ParamsE,"ax",@progbits
	.align	128
.text._ZN7cutlass13device_kernelIN5flash11enable_sm90INS1_16FlashAttnFwdSm90INS1_25CollectiveMainloopFwdSm90ILi2EN4cute5tupleIJNS5_1CILi1EEES8_S8_EEENS6_IJNS7_ILi192EEENS7_ILi128EEENS7_ILi96EEEEEELi96ENS_6half_tEfNS_4arch4Sm90ELb0ELb0ELb0ELb1ELb1ELb0ELb0ELb0ELb1ELb1ELb0ELb0EEENS1_21CollectiveEpilogueFwdINS6_IJSA_SC_SB_EEES9_SE_SG_Li384ELb1ELb1ELb0ELb0EEENS1_36VarlenDynamicPersistentTileSchedulerILi192ELi128ELi384ELi128ELb0ELb1ELb1ELb0ELb1ELb1EEEEEEEEEvNT_6ParamsE:
        .type           _ZN7cutlass13device_kernelIN5flash11enable_sm90INS1_16FlashAttnFwdSm90INS1_25CollectiveMainloopFwdSm90ILi2EN4cute5tupleIJNS5_1CILi1EEES8_S8_EEENS6_IJNS7_ILi192EEENS7_ILi128EEENS7_ILi96EEEEEELi96ENS_6half_tEfNS_4arch4Sm90ELb0ELb0ELb0ELb1ELb1ELb0ELb0ELb0ELb1ELb1ELb0ELb0EEENS1_21CollectiveEpilogueFwdINS6_IJSA_SC_SB_EEES9_SE_SG_Li384ELb1ELb1ELb0ELb0EEENS1_36VarlenDynamicPersistentTileSchedulerILi192ELi128ELi384ELi128ELb0ELb1ELb1ELb0ELb1ELb1EEEEEEEEEvNT_6ParamsE,@function
        .size           _ZN7cutlass13device_kernelIN5flash11enable_sm90INS1_16FlashAttnFwdSm90INS1_25CollectiveMainloopFwdSm90ILi2EN4cute5tupleIJNS5_1CILi1EEES8_S8_EEENS6_IJNS7_ILi192EEENS7_ILi128EEENS7_ILi96EEEEEELi96ENS_6half_tEfNS_4arch4Sm90ELb0ELb0ELb0ELb1ELb1ELb0ELb0ELb0ELb1ELb1ELb0ELb0EEENS1_21CollectiveEpilogueFwdINS6_IJSA_SC_SB_EEES9_SE_SG_Li384ELb1ELb1ELb0ELb0EEENS1_36VarlenDynamicPersistentTileSchedulerILi192ELi128ELi384ELi128ELb0ELb1ELb1ELb0ELb1ELb1EEEEEEEEEvNT_6ParamsE,(.L_x_2729 - _ZN7cutlass13device_kernelIN5flash11enable_sm90INS1_16FlashAttnFwdSm90INS1_25CollectiveMainloopFwdSm90ILi2EN4cute5tupleIJNS5_1CILi1EEES8_S8_EEENS6_IJNS7_ILi192EEENS7_ILi128EEENS7_ILi96EEEEEELi96ENS_6half_tEfNS_4arch4Sm90ELb0ELb0ELb0ELb1ELb1ELb0ELb0ELb0ELb1ELb1ELb0ELb0EEENS1_21CollectiveEpilogueFwdINS6_IJSA_SC_SB_EEES9_SE_SG_Li384ELb1ELb1ELb0ELb0EEENS1_36VarlenDynamicPersistentTileSchedulerILi192ELi128ELi384ELi128ELb0ELb1ELb1ELb0ELb1ELb1EEEEEEEEEvNT_6ParamsE)
        .other          _ZN7cutlass13device_kernelIN5flash11enable_sm90INS1_16FlashAttnFwdSm90INS1_25CollectiveMainloopFwdSm90ILi2EN4cute5tupleIJNS5_1CILi1EEES8_S8_EEENS6_IJNS7_ILi192EEENS7_ILi128EEENS7_ILi96EEEEEELi96ENS_6half_tEfNS_4arch4Sm90ELb0ELb0ELb0ELb1ELb1ELb0ELb0ELb0ELb1ELb1ELb0ELb0EEENS1_21CollectiveEpilogueFwdINS6_IJSA_SC_SB_EEES9_SE_SG_Li384ELb1ELb1ELb0ELb0EEENS1_36VarlenDynamicPersistentTileSchedulerILi192ELi128ELi384ELi128ELb0ELb1ELb1ELb0ELb1ELb1EEEEEEEEEvNT_6ParamsE,@"STO_CUDA_ENTRY STV_DEFAULT"
_ZN7cutlass13device_kernelIN5flash11enable_sm90INS1_16FlashAttnFwdSm90INS1_25CollectiveMainloopFwdSm90ILi2EN4cute5tupleIJNS5_1CILi1EEES8_S8_EEENS6_IJNS7_ILi192EEENS7_ILi128EEENS7_ILi96EEEEEELi96ENS_6half_tEfNS_4arch4Sm90ELb0ELb0ELb0ELb1ELb1ELb0ELb0ELb0ELb1ELb1ELb0ELb0EEENS1_21CollectiveEpilogueFwdINS6_IJSA_SC_SB_EEES9_SE_SG_Li384ELb1ELb1ELb0ELb0EEENS1_36VarlenDynamicPersistentTileSchedulerILi192ELi128ELi384ELi128ELb0ELb1ELb1ELb0ELb1ELb1EEEEEEEEEvNT_6ParamsE:
        /* <DEDUP_REMOVED lines=8> */
[----:B------:R-:W0:Y:S02]  /*0080*/  SHFL.IDX PT, R2, R0, RZ, 0x1f ;  /* 0x00001fff00027589 */ /* 0x000e2400000e0000 */
[C---:B0-----:R-:W-:Y:S02]  /*0090*/  ISETP.NE.OR P0, PT, R2.reuse, RZ, !P0 ;  /* 0x000000ff0200720c */ /* 0x041fe40004705670 */
[----:B------:R-:W-:Y:S02]  /*00a0*/  ISETP.NE.AND P1, PT, R2, RZ, PT ;  /* 0x000000ff0200720c */ /* 0x000fe40003f25270 */
[----:B------:R0:W1:Y:S09]  /*00b0*/  SHFL.IDX PT, R2, R3, RZ, 0x1f ;  /* 0x00001fff03027589 */ /* 0x00007200000e0000 */
[----:B------:R-:W-:Y:S01]  /*00c0*/  VOTEU.ALL UP0, P0 ;  /* 0x00000000003f7886 */ /* 0x000fe20000000000 */
[----:B------:R-:W-:-:S04]  /*00d0*/  VOTEU.ALL UP1, P0 ;  /* 0x00000000003f7886 */ /* 0x000fc80000020000 */
[----:B------:R-:W2:Y:S01]  /*00e0*/  @!UP0 S2UR UR8, SR_CgaCtaId ;  /* 0x00000000000889c3 */ /* 0x000ea20000008800 */
[----:B------:R-:W-:Y:S01]  /*00f0*/  @!UP0 UMOV UR6, 0x400 ;  /* 0x0000040000068882 */ /* 0x000fe20000000000 */
[----:B------:R-:W-:-:S04]  /*0100*/  @!UP0 UIADD3 UR4, -UR4, 0x100000, URZ ;  /* 0x0010000004048890 */ /* 0x000fc8000fffe13f */
[----:B------:R-:W-:Y:S02]  /*0110*/  @!UP0 USHF.L.U32 UR5, UR4, 0xb, URZ ;  /* 0x0000000b04058899 */ /* 0x000fe4000800063f */
[----:B------:R-:W-:Y:S02]  /*0120*/  @!UP0 USHF.L.U32 UR4, UR4, 0x1, URZ ;  /* 0x0000000104048899 */ /* 0x000fe4000800063f */
[----:B--2---:R-:W-:Y:S02]  /*0130*/  @!UP0 ULEA UR8, UR8, UR6, 0x18 ;  /* 0x0000000608088291 */ /* 0x004fe4000f8ec03f */
        /* <DEDUP_REMOVED lines=25> */
.L_x_158:
        /* <DEDUP_REMOVED lines=22> */
.L_x_159:
        /* <DEDUP_REMOVED lines=18> */
.L_x_160:
        /* <DEDUP_REMOVED lines=22> */
.L_x_161:
        /* <DEDUP_REMOVED lines=22> */
.L_x_162:
[----:B------:R-:W-:Y:S01]  /*0810*/  ISETP.NE.AND P0, PT, R2, RZ, PT ;  /* 0x000000ff0200720c */ /* 0x000fe20003f05270 */
[----:B------:R-:W-:Y:S01]  /*0820*/  IMAD.MOV.U32 R2, RZ, RZ, 0x1 ;  /* 0x00000001ff027424 */ /* 0x000fe200078e00ff */
[----:B------:R-:W-:Y:S01]  /*0830*/  NOP ;  /* 0x0000000000007918 */ /* 0x000fe20000000000 */
[----:B------:R-:W-:-:S03]  /*0840*/  ULDC.64 UR36, c[0x0][0x208] ;  /* 0x0000820000247ab9 */ /* 0x000fc60000000a00 */
[----:B------:R-:W-:-:S05]  /*0850*/  SEL R2, R2, 0x2, !P0 ;  /* 0x0000000202027807 */ /* 0x000fca0004000000 */
[----:B------:R0:W-:Y:S02]  /*0860*/  STL [R1+0x1c], R2 ;  /* 0x00001c0201007387 */ /* 0x0001e40000100800 */
[----:B01234-:R-:W-:Y:S06]  /*0870*/  BAR.SYNC.DEFER_BLOCKING 0x0 ;  /* 0x0000000000007b1d */ /* 0x01ffec0000010000 */
[----:B------:R-:W-:Y:S05]  /*0880*/  @!P0 BRA `(.L_x_163) ;  /* 0x0000007400548947 */ /* 0x000fea0003800000 */
.L_x_164:
[----:B------:R-:W-:-:S08]  /*0890*/  NOP ;  /* 0x0000000000007918 */ /* 0x000fd00000000000 */
[----:B------:R-:W0:Y:S02]  /*08a0*/  USETMAXREG.TRY_ALLOC.CTAPOOL UP0, 0xa0 ;  /* 0x000000a0000079c8 */ /* 0x000e240008000600 */
[----:B0-----:R-:W-:-:S13]  /*08b0*/  PLOP3.LUT P0, PT, PT, PT, UP0, 0x80, 0x0 ;  /* 0x000000000000781c */ /* 0x001fda0003f0f008 */
[----:B------:R-:W-:Y:S05]  /*08c0*/  @!P0 BRA `(.L_x_164) ;  /* 0xfffffffc00f08947 */ /* 0x000fea000383ffff */
[----:B------:R-:W0:Y:S01]  /*08d0*/  S2R R2, SR_TID.X ;  /* 0x0000000000027919 */ /* 0x000e220000002100 */
[----:B------:R-:W1:Y:S01]  /*08e0*/  S2UR UR41, SR_CgaCtaId ;  /* 0x00000000002979c3 */ /* 0x000e620000008800 */
[----:B------:R-:W-:Y:S01]  /*08f0*/  UMOV UR40, 0x400 ;  /* 0x0000040000287882 */ /* 0x000fe20000000000 */
[----:B------:R-:W-:Y:S01]  /*0900*/  ULDC UR4, c[0x0][0xc3c] ;  /* 0x00030f0000047ab9 */ /* 0x000fe20000000800 */
[----:B-1----:R-:W-:-:S05]  /*0910*/  ULEA UR40, UR41, UR40, 0x18 ;  /* 0x0000002829287291 */ /* 0x002fca000f8ec03f */
[----:B------:R-:W-:Y:S06]  /*0920*/  BAR.ARV 0x8, 0x200 ;  /* 0x0208000000007b1d */ /* 0x000fec0000002000 */
[----:B0-----:R-:W-:-:S04]  /*0930*/  LOP3.LUT R0, R2, 0xffffff80, RZ, 0xc0, !PT ;  /* 0xffffff8002007812 */ /* 0x001fc800078ec0ff */
[----:B------:R-:W-:-:S13]  /*0940*/  ISETP.NE.AND P0, PT, R0, 0x80, PT ;  /* 0x000000800000780c */ /* 0x000fda0003f05270 */
[----:B------:R-:W-:Y:S08]  /*0950*/  @!P0 BAR.ARV 0x9, 0x100 ;  /* 0x0244000000008b1d */ /* 0x000ff00000002000 */
[----:B------:R-:W-:Y:S06]  /*0960*/  BAR.SYNC.DEFER_BLOCKING 0x5, 0x200 ;  /* 0x0148000000007b1d */ /* 0x000fec0000010000 */
[----:B------:R-:W0:Y:S02]  /*0970*/  LDS.128 R32, [UR40+0x2d8d0] ;  /* 0x02d8d028ff207984 */ /* 0x000e240008000c00 */
[----:B------:R-:W-:Y:S06]  /*0980*/  BAR.ARV 0x4, 0x200 ;  /* 0x0108000000007b1d */ /* 0x000fec0000002000 */
[----:B0-----:R-:W-:-:S13]  /*0990*/  ISETP.GE.AND P0, PT, R35, UR4, PT ;  /* 0x0000000423007c0c */ /* 0x001fda000bf06270 */
[----:B------:R-:W-:Y:S05]  /*09a0*/  @P0 EXIT ;  /* 0x000000000000094d */ /* 0x000fea0003800000 */
[----:B------:R-:W2:Y:S01]  /*09b0*/  LDL.LU R13, [R1+0x1c] ;  /* 0x00001c00010d7983 */ /* 0x000ea20000300800 */
[----:B------:R-:W-:-:S05]  /*09c0*/  VIADD R155, R2, 0xffffff80 ;  /* 0xffffff80029b7836 */ /* 0x000fca0000000000 */
[----:B------:R-:W-:-:S04]  /*09d0*/  SHF.R.S32.HI R0, RZ, 0x1f, R155 ;  /* 0x0000001fff007819 */ /* 0x000fc8000001149b */
[CC--:B------:R-:W-:Y:S02]  /*09e0*/  LEA.HI R147, R0.reuse, R155.reuse, RZ, 0x7 ;  /* 0x0000009b00937211 */ /* 0x0c0fe400078f38ff */
[----:B------:R-:W-:Y:S02]  /*09f0*/  LEA.HI R2, R0, R155, RZ, 0x4 ;  /* 0x0000009b00027211 */ /* 0x000fe400078f20ff */
[----:B------:R-:W-:Y:S02]  /*0a00*/  LOP3.LUT R146, R147, 0xffffff80, RZ, 0xc0, !PT ;  /* 0xffffff8093927812 */ /* 0x000fe400078ec0ff */
[C---:B------:R-:W-:Y:S02]  /*0a10*/  LOP3.LUT R4, R2.reuse, 0xfffffff0, RZ, 0xc0, !PT ;  /* 0xfffffff002047812 */ /* 0x040fe400078ec0ff */
[----:B------:R-:W-:Y:S01]  /*0a20*/  SHF.R.S32.HI R5, RZ, 0x4, R2 ;  /* 0x00000004ff057819 */ /* 0x000fe20000011402 */
[C---:B------:R-:W-:Y:S02]  /*0a30*/  IMAD.IADD R146, R155.reuse, 0x1, -R146 ;  /* 0x000000019b927824 */ /* 0x040fe400078e0a92 */
[----:B------:R-:W-:Y:S01]  /*0a40*/  IMAD.IADD R4, R155, 0x1, -R4 ;  /* 0x000000019b047824 */ /* 0x000fe200078e0a04 */
[----:B------:R-:W-:-:S02]  /*0a50*/  LEA.HI R2, R2, R5, RZ, 0x1 ;  /* 0x0000000502027211 */ /* 0x000fc400078f08ff */
[----:B------:R-:W-:Y:S02]  /*0a60*/  SHF.R.S32.HI R9, RZ, 0x1f, R146 ;  /* 0x0000001fff097819 */ /* 0x000fe40000011492 */
[----:B------:R-:W-:Y:S02]  /*0a70*/  SHF.R.S32.HI R3, RZ, 0x1f, R4 ;  /* 0x0000001fff037819 */ /* 0x000fe40000011404 */
[----:B------:R-:W-:Y:S02]  /*0a80*/  LOP3.LUT R2, R2, 0x1ffffffe, RZ, 0xc0, !PT ;  /* 0x1ffffffe02027812 */ /* 0x000fe400078ec0ff */
[----:B------:R-:W-:Y:S02]  /*0a90*/  LEA.HI R8, R9, R146, RZ, 0x2 ;  /* 0x0000009209087211 */ /* 0x000fe400078f10ff */
[----:B------:R-:W-:Y:S01]  /*0aa0*/  LEA.HI R3, R3, R4, RZ, 0x3 ;  /* 0x0000000403037211 */ /* 0x000fe200078f18ff */
[----:B------:R-:W-:Y:S01]  /*0ab0*/  IMAD.IADD R2, R5, 0x1, -R2 ;  /* 0x0000000105027824 */ /* 0x000fe200078e0a02 */
[----:B------:R-:W-:-:S02]  /*0ac0*/  SHF.R.S32.HI R10, RZ, 0x2, R8 ;  /* 0x00000002ff0a7819 */ /* 0x000fc40000011408 */
[----:B------:R-:W-:Y:S02]  /*0ad0*/  SHF.R.S32.HI R7, RZ, 0x1f, R8 ;  /* 0x0000001fff077819 */ /* 0x000fe40000011408 */
[----:B------:R-:W-:Y:S02]  /*0ae0*/  LOP3.LUT R5, R3, 0xfffffff8, RZ, 0xc0, !PT ;  /* 0xfffffff803057812 */ /* 0x000fe400078ec0ff */
[----:B------:R-:W-:Y:S02]  /*0af0*/  LEA.HI R7, R7, R10, RZ, 0x3 ;  /* 0x0000000a07077211 */ /* 0x000fe400078f18ff */
[----:B------:R-:W-:Y:S01]  /*0b00*/  LEA.HI R6, R0, R155, RZ, 0x5 ;  /* 0x0000009b00067211 */ /* 0x000fe200078f28ff */
[----:B------:R-:W-:Y:S01]  /*0b10*/  IMAD.IADD R5, R4, 0x1, -R5 ;  /* 0x0000000104057824 */ /* 0x000fe200078e0a05 */
[----:B------:R-:W-:Y:S02]  /*0b20*/  LOP3.LUT R11, R7, 0xfffffff8, RZ, 0xc0, !PT ;  /* 0xfffffff8070b7812 */ /* 0x000fe400078ec0ff */
[----:B------:R-:W-:-:S02]  /*0b30*/  SHF.R.S32.HI R6, RZ, 0x5, R6 ;  /* 0x00000005ff067819 */ /* 0x000fc40000011406 */
[C---:B------:R-:W-:Y:S01]  /*0b40*/  R2P PR, R5.reuse, 0x6 ;  /* 0x0000000605007804 */ /* 0x040fe20000000000 */
[----:B------:R-:W-:Y:S02]  /*0b50*/  IMAD.SHL.U32 R5, R5, 0x40, RZ ;  /* 0x0000004005057824 */ /* 0x000fe400078e00ff */
[----:B------:R-:W-:Y:S01]  /*0b60*/  IMAD.IADD R10, R10, 0x1, -R11 ;  /* 0x000000010a0a7824 */ /* 0x000fe200078e0a0b */
[----:B------:R-:W-:Y:S01]  /*0b70*/  LEA R11, R6, R4, 0x4 ;  /* 0x00000004060b7211 */ /* 0x000fe200078e20ff */
[----:B------:R-:W-:Y:S01]  /*0b80*/  IMAD.SHL.U32 R2, R2, 0x8, RZ ;  /* 0x0000000802027824 */ /* 0x000fe200078e00ff */
[----:B------:R-:W-:Y:S01]  /*0b90*/  LOP3.LUT R5, R5, 0x1c0, RZ, 0xc0, !PT ;  /* 0x000001c005057812 */ /* 0x000fe200078ec0ff */
[----:B------:R-:W-:Y:S01]  /*0ba0*/  IMAD.SHL.U32 R3, R3, 0x40, RZ ;  /* 0x0000004003037824 */ /* 0x000fe200078e00ff */
[----:B------:R-:W-:Y:S01]  /*0bb0*/  SHF.R.S32.HI R147, RZ, 0x7, R147 ;  /* 0x00000007ff937819 */ /* 0x000fe20000011493 */
[--C-:B------:R-:W-:Y:S01]  /*0bc0*/  IMAD.U32 R152, R11, 0x20, R2.reuse ;  /* 0x000000200b987824 */ /* 0x100fe200078e0002 */
[----:B------:R-:W-:-:S02]  /*0bd0*/  LOP3.LUT R2, R5, 0x8, R2, 0xf8, !PT ;  /* 0x0000000805027812 */ /* 0x000fc400078ef802 */
[----:B------:R-:W-:Y:S02]  /*0be0*/  LOP3.LUT R3, R3, 0x7ffffe00, RZ, 0xc0, !PT ;  /* 0x7ffffe0003037812 */ /* 0x000fe400078ec0ff */
[----:B------:R-:W-:Y:S01]  /*0bf0*/  SHF.R.U32.HI R5, RZ, 0x3, R5 ;  /* 0x00000003ff057819 */ /* 0x000fe20000011605 */
[----:B------:R-:W-:Y:S01]  /*0c00*/  IMAD.HI R7, R147, 0x55555556, RZ ;  /* 0x5555555693077827 */ /* 0x000fe200078e02ff */
[----:B------:R-:W-:Y:S02]  /*0c10*/  LEA.HI R9, R9, R146, RZ, 0x5 ;  /* 0x0000009209097211 */ /* 0x000fe400078f28ff */
[----:B------:R-:W-:Y:S01]  /*0c20*/  LOP3.LUT R2, R2, R5, RZ, 0x3c, !PT ;  /* 0x0000000502027212 */ /* 0x000fe200078e3cff */
[----:B------:R-:W-:Y:S01]  /*0c30*/  IMAD R3, R6, 0x400, R3 ;  /* 0x0000040006037824 */ /* 0x000fe200078e0203 */
[----:B------:R-:W-:Y:S02]  /*0c40*/  LEA.HI R0, R0, R155, RZ, 0x2 ;  /* 0x0000009b00007211 */ /* 0x000fe400078f10ff */
[----:B------:R-:W-:Y:S01]  /*0c50*/  LEA.HI R4, R7, R7, RZ, 0x1 ;  /* 0x0000000707047211 */ /* 0x000fe200078f08ff */
[----:B------:R-:W-:Y:S01]  /*0c60*/  IMAD.IADD R3, R3, 0x1, R2 ;  /* 0x0000000103037824 */ /* 0x000fe200078e0202 */
[----:B------:R-:W-:-:S02]  /*0c70*/  SHF.R.S32.HI R9, RZ, 0x5, R9 ;  /* 0x00000005ff097819 */ /* 0x000fc40000011409 */
[----:B------:R-:W-:Y:S01]  /*0c80*/  LOP3.LUT R2, R0, 0xfffffffc, RZ, 0xc0, !PT ;  /* 0xfffffffc00027812 */ /* 0x000fe200078ec0ff */
[----:B------:R-:W-:Y:S02]  /*0c90*/  IMAD R4, R4, -0x3, R147 ;  /* 0xfffffffd04047824 */ /* 0x000fe400078e0293 */
[----:B------:R-:W-:Y:S01]  /*0ca0*/  IMAD R9, R9, 0x10, R10 ;  /* 0x0000001009097824 */ /* 0x000fe200078e020a */
[----:B------:R-:W-:Y:S02]  /*0cb0*/  IADD3 R143, R155, -R2, RZ ;  /* 0x800000029b8f7210 */ /* 0x000fe40007ffe0ff */
[----:B------:R-:W-:Y:S01]  /*0cc0*/  LEA R16, R3, UR40, 0x1 ;  /* 0x0000002803107c11 */ /* 0x000fe2000f8e08ff */
[----:B------:R-:W-:Y:S01]  /*0cd0*/  IMAD R148, R4, 0x40, R9 ;  /* 0x0000004004947824 */ /* 0x000fe200078e0209 */
[C---:B------:R-:W-:Y:S01]  /*0ce0*/  LEA.HI R4, R143.reuse, R143, RZ, 0x1 ;  /* 0x0000008f8f047211 */ /* 0x040fe200078f08ff */
[----:B------:R-:W-:Y:S01]  /*0cf0*/  IMAD.MOV.U32 R17, RZ, RZ, 0x40 ;  /* 0x00000040ff117424 */ /* 0x000fe200078e00ff */
[----:B------:R-:W-:Y:S01]  /*0d00*/  LOP3.LUT R7, R8, 0x7ffffffc, RZ, 0xc0, !PT ;  /* 0x7ffffffc08077812 */ /* 0x000fe200078ec0ff */
[----:B------:R-:W-:Y:S01]  /*0d10*/  VIADD R18, R16, 0x21800 ;  /* 0x0002180010127836 */ /* 0x000fe20000000000 */
[----:B------:R-:W-:Y:S01]  /*0d20*/  LOP3.LUT R4, R4, 0x1ffffffe, RZ, 0xc0, !PT ;  /* 0x1ffffffe04047812 */ /* 0x000fe200078ec0ff */
[----:B------:R-:W-:Y:S01]  /*0d30*/  IMAD.SHL.U32 R136, R143, 0x8, RZ ;  /* 0x000000088f887824 */ /* 0x000fe200078e00ff */
[----:B------:R-:W-:Y:S01]  /*0d40*/  SEL R17, R17, 0xffffffc0, !P2 ;  /* 0xffffffc011117807 */ /* 0x000fe20005000000 */
[----:B------:R-:W-:Y:S01]  /*0d50*/  VIADD R22, R16, 0x21820 ;  /* 0x0002182010167836 */ /* 0x000fe20000000000 */
[----:B------:R-:W-:Y:S01]  /*0d60*/  @P1 IADD3 R22, R18, -0x20, RZ ;  /* 0xffffffe012161810 */ /* 0x000fe20007ffe0ff */
[----:B------:R-:W-:-:S02]  /*0d70*/  VIADD R140, R136, 0x20 ;  /* 0x00000020888c7836 */ /* 0x000fc40000000000 */
[----:B------:R-:W-:Y:S02]  /*0d80*/  VIADD R141, R136, 0x40 ;  /* 0x00000040888d7836 */ /* 0x000fe40000000000 */
[----:B------:R-:W-:Y:S02]  /*0d90*/  IMAD.MOV.U32 R12, RZ, RZ, -0x2 ;  /* 0xfffffffeff0c7424 */ /* 0x000fe400078e00ff */
[----:B------:R-:W-:Y:S02]  /*0da0*/  IMAD.IADD R7, R146, 0x1, -R7 ;  /* 0x0000000192077824 */ /* 0x000fe400078e0a07 */
[----:B------:R-:W-:Y:S01]  /*0db0*/  IMAD.IADD R3, R143, 0x1, -R4 ;  /* 0x000000018f037824 */ /* 0x000fe200078e0a04 */
[----:B------:R-:W-:Y:S01]  /*0dc0*/  SHF.R.S32.HI R144, RZ, 0x2, R0 ;  /* 0x00000002ff907819 */ /* 0x000fe20000011400 */
[----:B------:R-:W-:Y:S01]  /*0dd0*/  IMAD.IADD R18, R18, 0x1, R17 ;  /* 0x0000000112127824 */ /* 0x000fe200078e0211 */
[----:B------:R-:W-:Y:S01]  /*0de0*/  SHF.R.S32.HI R154, RZ, 0x1f, R140 ;  /* 0x0000001fff9a7819 */ /* 0x000fe2000001148c */
[----:B------:R-:W-:Y:S01]  /*0df0*/  IMAD R151, R7, R12, 0x80 ;  /* 0x0000008007977424 */ /* 0x000fe200078e020c */
[----:B------:R-:W-:Y:S01]  /*0e00*/  SHF.R.S32.HI R153, RZ, 0x1f, R141 ;  /* 0x0000001fff997819 */ /* 0x000fe2000001148d */
[----:B------:R-:W-:-:S02]  /*0e10*/  IMAD.MOV.U32 R145, RZ, RZ, RZ ;  /* 0x000000ffff917224 */ /* 0x000fc400078e00ff */
[----:B------:R-:W-:Y:S02]  /*0e20*/  IMAD.MOV.U32 R2, RZ, RZ, RZ ;  /* 0x000000ffff027224 */ /* 0x000fe400078e00ff */
[----:B------:R-:W-:Y:S02]  /*0e30*/  IMAD R150, R3, 0x8, R148 ;  /* 0x0000000803967824 */ /* 0x000fe400078e0294 */
[----:B------:R-:W-:Y:S02]  /*0e40*/  IMAD.IADD R17, R17, 0x1, R22 ;  /* 0x0000000111117824 */ /* 0x000fe400078e0216 */
[----:B------:R-:W-:Y:S01]  /*0e50*/  VIADD R23, R22, 0x6000 ;  /* 0x0000600016177836 */ /* 0x000fe20000000000 */
[----:B------:R-:W-:Y:S01]  /*0e60*/  UMOV UR38, URZ ;  /* 0x0000003f00267c82 */ /* 0x000fe20008000000 */
[----:B--2---:R-:W-:-:S07]  /*0e70*/  LOP3.LUT R19, R13, 0x1, RZ, 0xfc, !PT ;  /* 0x000000010d137812 */ /* 0x004fce00078efcff */
.L_x_202:
[----:B--23--:R-:W0:Y:S01]  /*0e80*/  LDC.64 R4, c[0x0][0xc88] ;  /* 0x00032200ff047b82 */ /* 0x00ce220000000a00 */
[----:B------:R-:W-:Y:S01]  /*0e90*/  ULDC.64 UR4, c[0x0][0xa28] ;  /* 0x00028a0000047ab9 */ /* 0x000fe20000000a00 */
[----:B-1----:R-:W-:Y:S01]  /*0ea0*/  IMAD.MOV.U32 R3, RZ, RZ, RZ ;  /* 0x000000ffff037224 */ /* 0x002fe200078e00ff */
[----:B------:R-:W-:Y:S01]  /*0eb0*/  ULDC.64 UR6, c[0x0][0xa20] ;  /* 0x0002880000067ab9 */ /* 0x000fe20000000a00 */
[----:B0-----:R-:W-:-:S05]  /*0ec0*/  IMAD.WIDE R4, R35, 0x4, R4 ;  /* 0x0000000423047825 */ /* 0x001fca00078e0204 */
[----:B------:R-:W2:Y:S01]  /*0ed0*/  LDG.E R137, desc[UR36][R4.64] ;  /* 0x0000002404897981 */ /* 0x000ea2000c1e1900 */
[----:B------:R-:W-:-:S04]  /*0ee0*/  ISETP.NE.U32.AND P0, PT, RZ, UR4, PT ;  /* 0x00000004ff007c0c */ /* 0x000fc8000bf05070 */
[----:B------:R-:W-:Y:S02]  /*0ef0*/  ISETP.NE.AND.EX P0, PT, RZ, UR5, PT, P0 ;  /* 0x00000005ff007c0c */ /* 0x000fe4000bf05300 */
[----:B--2---:R-:W-:-:S11]  /*0f00*/  SHF.R.S32.HI R142, RZ, 0x1f, R137 ;  /* 0x0000001fff8e7819 */ /* 0x004fd60000011489 */
[----:B------:R-:W-:-:S04]  /*0f10*/  @P0 LEA R6, P1, R137, UR4, 0x2 ;  /* 0x0000000489060c11 */ /* 0x000fc8000f8210ff */
[----:B------:R-:W-:Y:S01]  /*0f20*/  @P0 LEA.HI.X R7, R137, UR5, R142, 0x2, P1 ;  /* 0x0000000589070c11 */ /* 0x000fe200088f148e */
[----:B------:R-:W-:-:S04]  /*0f30*/  ULDC.64 UR4, c[0x0][0x418] ;  /* 0x0001060000047ab9 */ /* 0x000fc80000000a00 */
[----:B------:R0:W5:Y:S01]  /*0f40*/  @P0 LDG.E R3, desc[UR36][R6.64] ;  /* 0x0000002406030981 */ /* 0x000162000c1e1900 */
[----:B------:R-:W-:Y:S01]  /*0f50*/  ISETP.NE.U32.AND P0, PT, RZ, UR6, PT ;  /* 0x00000006ff007c0c */ /* 0x000fe2000bf05070 */
[----:B------:R-:W-:-:S03]  /*0f60*/  UISETP.NE.U32.AND UP0, UPT, UR4, URZ, UPT ;  /* 0x0000003f0400728c */ /* 0x000fc6000bf05070 */
[----:B------:R-:W-:Y:S01]  /*0f70*/  ISETP.NE.AND.EX P0, PT, RZ, UR7, PT, P0 ;  /* 0x00000007ff007c0c */ /* 0x000fe2000bf05300 */
[----:B------:R-:W-:Y:S01]  /*0f80*/  UISETP.NE.AND.EX UP0, UPT, UR5, URZ, UPT, UP0 ;  /* 0x0000003f0500728c */ /* 0x000fe2000bf05300 */
[----:B------:R-:W-:Y:S02]  /*0f90*/  ULDC UR4, c[0x0][0x424] ;  /* 0x0001090000047ab9 */ /* 0x000fe40000000800 */
[----:B------:R-:W-:Y:S01]  /*0fa0*/  ULDC UR5, c[0x0][0x2f0] ;  /* 0x0000bc0000057ab9 */ /* 0x000fe20000000800 */
[----:B------:R-:W-:-:S04]  /*0fb0*/  USEL UR4, UR4, 0x1, UP0 ;  /* 0x0000000104047887 */ /* 0x000fc80008000000 */
[----:B------:R-:W-:-:S04]  /*0fc0*/  UIMAD UR4, UR4, UR5, URZ ;  /* 0x00000005040472a4 */ /* 0x000fc8000f8e023f */
[C---:B------:R-:W-:Y:S02]  /*0fd0*/  @P0 LEA R4, P1, R137.reuse, UR6, 0x2 ;  /* 0x0000000689040c11 */ /* 0x040fe4000f8210ff */
[----:B------:R-:W-:Y:S02]  /*0fe0*/  IMAD.U32 R88, RZ, RZ, UR4 ;  /* 0x00000004ff587e24 */ /* 0x000fe4000f8e00ff */
[----:B------:R-:W-:-:S05]  /*0ff0*/  @P0 LEA.HI.X R5, R137, UR7, R142, 0x2, P1 ;  /* 0x0000000789050c11 */ /* 0x000fca00088f148e */
[----:B------:R0:W5:Y:S01]  /*1000*/  @P0 LDG.E R88, desc[UR36][R4.64] ;  /* 0x0000002404580981 */ /* 0x000162000c1e1900 */
[----:B----4-:R-:W-:Y:S05]  /*1010*/  @P0 BRA `(.L_x_165) ;  /* 0x0000000000240947 */ /* 0x010fea0003800000 */
[----:B------:R-:W-:Y:S02]  /*1020*/  ULDC.64 UR4, c[0x0][0xa08] ;  /* 0x0002820000047ab9 */ /* 0x000fe40000000a00 */
[----:B------:R-:W-:-:S04]  /*1030*/  ISETP.NE.U32.AND P0, PT, RZ, UR4, PT ;  /* 0x00000004ff007c0c */ /* 0x000fc8000bf05070 */
[----:B------:R-:W-:-:S13]  /*1040*/  ISETP.NE.AND.EX P0, PT, RZ, UR5, PT, P0 ;  /* 0x00000005ff007c0c */ /* 0x000fda000bf05300 */
[----:B------:R-:W-:Y:S05]  /*1050*/  @!P0 BRA `(.L_x_165) ;  /* 0x0000000000148947 */ /* 0x000fea0003800000 */
[----:B0-----:R-:W0:Y:S02]  /*1060*/  LDC.64 R4, c[0x0][0xa08] ;  /* 0x00028200ff047b82 */ /* 0x001e240000000a00 */
[----:B0-----:R-:W-:-:S05]  /*1070*/  IMAD.WIDE R4, R137, 0x4, R4 ;  /* 0x0000000489047825 */ /* 0x001fca00078e0204 */
[----:B-----5:R-:W2:Y:S04]  /*1080*/  LDG.E R88, desc[UR36][R4.64] ;  /* 0x0000002404587981 */ /* 0x020ea8000c1e1900 */
[----:B------:R-:W2:Y:S02]  /*1090*/  LDG.E R7, desc[UR36][R4.64+0x4] ;  /* 0x0000042404077981 */ /* 0x000ea4000c1e1900 */
[----:B--2---:R-:W-:-:S07]  /*10a0*/  IMAD.IADD R88, R7, 0x1, -R88 ;  /* 0x0000000107587824 */ /* 0x004fce00078e0a58 */
.L_x_165:
[----:B-----5:R-:W-:Y:S01]  /*10b0*/  IMAD.IADD R88, R88, 0x1, -R3 ;  /* 0x0000000158587824 */ /* 0x020fe200078e0a03 */
[----:B------:R-:W-:Y:S01]  /*10c0*/  MOV R139, R33 ;  /* 0x00000021008b7202 */ /* 0x000fe20000000f00 */
[----:B------:R-:W-:Y:S01]  /*10d0*/  IMAD.MOV.U32 R138, RZ, RZ, R34 ;  /* 0x000000ffff8a7224 */ /* 0x000fe200078e0022 */
[----:B------:R-:W-:Y:S01]  /*10e0*/  PLOP3.LUT P0, PT, PT, PT, PT, 0x80, 0x0 ;  /* 0x000000000000781c */ /* 0x000fe20003f0f070 */
[C---:B------:R-:W-:Y:S01]  /*10f0*/  VIADD R0, R88.reuse, 0x7f ;  /* 0x0000007f58007836 */ /* 0x040fe20000000000 */
[----:B------:R-:W-:Y:S02]  /*1100*/  ISETP.GE.AND P1, PT, R88, 0x1, PT ;  /* 0x000000015800780c */ /* 0x000fe40003f26270 */
[----:B------:R-:W-:Y:S01]  /*1110*/  CS2R R28, SRZ ;  /* 0x00000000001c7805 */ /* 0x000fe2000001ff00 */
[----:B------:R-:W-:Y:S01]  /*1120*/  IMAD.MOV.U32 R135, RZ, RZ, RZ ;  /* 0x000000ffff877224 */ /* 0x000fe200078e00ff */
[----:B------:R-:W-:Y:S02]  /*1130*/  CS2R R52, SRZ ;  /* 0x0000000000347805 */ /* 0x000fe4000001ff00 */
[----:B------:R-:W-:-:S02]  /*1140*/  SHF.R.S32.HI R3, RZ, 0x1f, R0 ;  /* 0x0000001fff037819 */ /* 0x000fc40000011400 */
[----:B------:R-:W-:Y:S02]  /*1150*/  CS2R R54, SRZ ;  /* 0x0000000000367805 */ /* 0x000fe4000001ff00 */
[----:B------:R-:W-:Y:S02]  /*1160*/  CS2R R40, SRZ ;  /* 0x0000000000287805 */ /* 0x000fe4000001ff00 */
[----:B------:R-:W-:Y:S02]  /*1170*/  CS2R R36, SRZ ;  /* 0x0000000000247805 */ /* 0x000fe4000001ff00 */
[----:B------:R-:W-:Y:S01]  /*1180*/  LEA.HI R149, R3, R0, RZ, 0x7 ;  /* 0x0000000003957211 */ /* 0x000fe200078f38ff */
[----:B------:R-:W-:Y:S01]  /*1190*/  IMAD.MOV.U32 R3, RZ, RZ, RZ ;  /* 0x000000ffff037224 */ /* 0x000fe200078e00ff */
[----:B------:R-:W-:Y:S01]  /*11a0*/  CS2R R56, SRZ ;  /* 0x0000000000387805 */ /* 0x000fe2000001ff00 */
[----:B------:R-:W-:Y:S01]  /*11b0*/  IMAD.MOV.U32 R0, RZ, RZ, RZ ;  /* 0x000000ffff007224 */ /* 0x000fe200078e00ff */
        /* <DEDUP_REMOVED lines=13> */
[----:B------:R-:W-:Y:S01]  /*1290*/  CS2R R70, SRZ ;  /* 0x0000000000467805 */ /* 0x000fe2000001ff00 */
[----:B------:R-:W-:Y:S01]  /*12a0*/  IMAD.MOV.U32 R24, RZ, RZ, RZ ;  /* 0x000000ffff187224 */ /* 0x000fe200078e00ff */
[----:B0-----:R-:W-:Y:S01]  /*12b0*/  CS2R R6, SRZ ;  /* 0x0000000000067805 */ /* 0x001fe2000001ff00 */
[----:B------:R-:W-:Y:S02]  /*12c0*/  IMAD.MOV.U32 R8, RZ, RZ, RZ ;  /* 0x000000ffff087224 */ /* 0x000fe400078e00ff */
[----:B------:R-:W-:Y:S02]  /*12d0*/  IMAD.MOV.U32 R26, RZ, RZ, RZ ;  /* 0x000000ffff1a7224 */ /* 0x000fe400078e00ff */
[----:B------:R-:W-:Y:S02]  /*12e0*/  IMAD.MOV.U32 R73, RZ, RZ, RZ ;  /* 0x000000ffff497224 */ /* 0x000fe400078e00ff */
[----:B------:R-:W-:Y:S01]  /*12f0*/  IMAD.MOV.U32 R31, RZ, RZ, RZ ;  /* 0x000000ffff1f7224 */ /* 0x000fe200078e00ff */
[----:B------:R-:W-:Y:S06]  /*1300*/  @!P1 BRA `(.L_x_166) ;  /* 0x0000005000149947 */ /* 0x000fec0003800000 */
[----:B------:R-:W0:Y:S01]  /*1310*/  SHFL.IDX PT, R0, R147, RZ, 0x1f ;  /* 0x00001fff93007589 */ /* 0x000e2200000e0000 */
[----:B------:R-:W-:Y:S01]  /*1320*/  UIADD3 UR6, UR40, 0x21800, URZ ;  /* 0x0002180028067890 */ /* 0x000fe2000fffe03f */
[----:B------:R-:W-:-:S03]  /*1330*/  SHF.R.S32.HI R149, RZ, 0x7, R149 ;  /* 0x00000007ff957819 */ /* 0x000fc60000011495 */
[----:B------:R-:W-:-:S06]  /*1340*/  ULOP3.LUT UP0, URZ, UR6, 0x3ff, URZ, 0xc0, !UPT ;  /* 0x000003ff063f7892 */ /* 0x000fcc000f80c03f */
[----:B------:R-:W-:Y:S02]  /*1350*/  PLOP3.LUT P0, PT, PT, PT, UP0, 0x80, 0x0 ;  /* 0x000000000000781c */ /* 0x000fe40003f0f008 */
[----:B0-----:R-:W-:-:S13]  /*1360*/  R2UR UR42, R0 ;  /* 0x00000000002a72ca */ /* 0x001fda00000e0000 */
[----:B------:R-:W-:-:S04]  /*1370*/  UIMAD.WIDE UR4, UR42, 0x55555556, URZ ;  /* 0x555555562a0478a5 */ /* 0x000fc8000f8e023f */
[----:B------:R-:W-:-:S04]  /*1380*/  ULEA.HI UR5, UR5, UR5, URZ, 0x1 ;  /* 0x0000000505057291 */ /* 0x000fc8000f8f083f */
[----:B------:R-:W-:-:S04]  /*1390*/  UIMAD UR43, UR5, -0x3, UR42 ;  /* 0xfffffffd052b78a4 */ /* 0x000fc8000f8e022a */
[----:B------:R-:W-:-:S04]  /*13a0*/  ULEA UR4, UR43, UR6, 0xd ;  /* 0x000000062b047291 */ /* 0x000fc8000f8e683f */
[----:B------:R-:W-:-:S04]  /*13b0*/  USHF.R.U32.HI UR4, URZ, 0x4, UR4 ;  /* 0x000000043f047899 */ /* 0x000fc80008011604 */
[----:B------:R-:W-:Y:S01]  /*13c0*/  ULOP3.LUT UR39, UR4, 0x3fff, URZ, 0xc0, !UPT ;  /* 0x00003fff04277892 */ /* 0x000fe2000f8ec03f */
[----:B------:R-:W-:Y:S11]  /*13d0*/  @!P0 BRA `(.L_x_167) ;  /* 0x0000000000408947 */ /* 0x000ff60003800000 */
[----:B------:R-:W-:Y:S01]  /*13e0*/  MOV R0, 0x0 ;  /* 0x0000000000007802 */ /* 0x000fe20000000f00 */
[----:B------:R-:W-:Y:S01]  /*13f0*/  ULDC.64 UR4, c[0x4][0x88] ;  /* 0x0100220000047ab9 */ /* 0x000fe20000000a00 */
[----:B------:R-:W-:Y:S01]  /*1400*/  ULDC.64 UR6, c[0x4][0x28] ;  /* 0x01000a0000067ab9 */ /* 0x000fe20000000a00 */
[----:B------:R-:W-:Y:S01]  /*1410*/  MOV R4, UR4 ;  /* 0x0000000400047c02 */ /* 0x000fe20008000f00 */
        /* <DEDUP_REMOVED lines=12> */
.L_x_167:
[----:B------:R-:W-:Y:S02]  /*14e0*/  LEA.HI R0, R145, R145, RZ, 0x1 ;  /* 0x0000009191007211 */ /* 0x000fe400078f08ff */
[----:B------:R-:W-:Y:S02]  /*14f0*/  ISETP.NE.AND P0, PT, R19, 0x3, PT ;  /* 0x000000031300780c */ /* 0x000fe40003f05270 */
[----:B------:R-:W-:-:S05]  /*1500*/  LOP3.LUT R0, R0, 0xfffffffe, RZ, 0xc0, !PT ;  /* 0xfffffffe00007812 */ /* 0x000fca00078ec0ff */
[----:B------:R-:W-:-:S05]  /*1510*/  IMAD.IADD R0, R145, 0x1, -R0 ;  /* 0x0000000191007824 */ /* 0x000fca00078e0a00 */
[----:B------:R-:W-:-:S04]  /*1520*/  SHF.L.U32 R0, R0, 0x1f, RZ ;  /* 0x0000001f00007819 */ /* 0x000fc800000006ff */
[----:B------:R-:W0:Y:S02]  /*1530*/  SYNCS.PHASECHK.TRANS64.TRYWAIT P1, [UR40+0x2d800], R0 ;  /* 0x02d80000ff0075a7 */ /* 0x000e240008020168 */
[----:B0-----:R-:W-:Y:S05]  /*1540*/  @!P1 BRA `(.L_x_168) ;  /* 0x000000b800e09947 */ /* 0x001fea0003800000 */
.L_x_287:
[----:B------:R-:W-:Y:S05]  /*1550*/  @!P0 BRA `(.L_x_169) ;  /* 0x0000000000048947 */ /* 0x000fea0003800000 */
[----:B------:R-:W-:Y:S01]  /*1560*/  BPT.TRAP 0x1 ;  /* 0x000000040000795c */ /* 0x000fe20000300000 */
.L_x_169:
[----:B------:R-:W-:Y:S02]  /*1570*/  MOV R4, UR38 ;  /* 0x0000002600047c02 */ /* 0x000fe40008000f00 */
[----:B0-----:R-:W-:Y:S02]  /*1580*/  SHF.L.U32 R3, R2, 0x1f, RZ ;  /* 0x0000001f02037819 */ /* 0x001fe400000006ff */
[----:B------:R-:W-:-:S04]  /*1590*/  LEA R4, R4, UR40, 0x3 ;  /* 0x0000002804047c11 */ /* 0x000fc8000f8e18ff */
[----:B------:R0:W1:Y:S01]  /*15a0*/  SYNCS.PHASECHK.TRANS64.TRYWAIT P1, [R4+URZ+0x2d830], R3 ;  /* 0x02d83003040075a7 */ /* 0x000062000802017f */
[----:B------:R-:W-:Y:S05]  /*15b0*/  @!P0 BRA `(.L_x_170) ;  /* 0x0000000000048947 */ /* 0x000fea0003800000 */
[----:B------:R-:W-:Y:S01]  /*15c0*/  BPT.TRAP 0x1 ;  /* 0x000000040000795c */ /* 0x000fe20000300000 */
.L_x_170:
[----:B------:R-:W-:Y:S01]  /*15d0*/  IMAD.MOV.U32 R135, RZ, RZ, RZ ;  /* 0x000000ffff877224 */ /* 0x000fe200078e00ff */
[----:B-1----:R-:W-:Y:S06]  /*15e0*/  @P1 BRA `(.L_x_171) ;  /* 0x0000000000081947 */ /* 0x002fec0003800000 */
[----:B------:R-:W1:Y:S02]  /*15f0*/  SYNCS.PHASECHK.TRANS64.TRYWAIT P1, [R4+URZ+0x2d830], R3 ;  /* 0x02d83003040075a7 */ /* 0x000e64000802017f */
[----:B-1----:R-:W-:Y:S05]  /*1600*/  @!P1 BRA `(.L_x_172) ;  /* 0x000000b800c89947 */ /* 0x002fea0003800000 */
.L_x_171:
        /* <DEDUP_REMOVED lines=53> */
.L_x_173:
[----:B------:R-:W-:Y:S01]  /*1960*/  IMAD.IADD R0, R151, 0x1, R88 ;  /* 0x0000000197007824 */ /* 0x000fe200078e0258 */
[----:B------:R-:W-:Y:S01]  /*1970*/  P2R R7, PR, RZ, 0x1 ;  /* 0x00000001ff077803 */ /* 0x000fe20000000000 */
[----:B------:R-:W-:Y:S01]  /*1980*/  ULDC UR6, c[0x0][0x988] ;  /* 0x0002620000067ab9 */ /* 0x000fe20000000800 */
[--C-:B------:R-:W-:Y:S02]  /*1990*/  IMAD.MOV.U32 R133, RZ, RZ, R135.reuse ;  /* 0x000000ffff857224 */ /* 0x100fe400078e0087 */
[----:B------:R-:W-:Y:S02]  /*19a0*/  IMAD R5, R149, -0x80, R0 ;  /* 0xffffff8095057824 */ /* 0x000fe400078e0200 */
[--C-:B------:R-:W-:Y:S02]  /*19b0*/  IMAD.MOV.U32 R131, RZ, RZ, R135.reuse ;  /* 0x000000ffff837224 */ /* 0x100fe400078e0087 */
        /* <DEDUP_REMOVED lines=8> */
[--C-:B------:R-:W-:Y:S01]  /*1a40*/  IMAD.MOV.U32 R121, RZ, RZ, R135.reuse ;  /* 0x000000ffff797224 */ /* 0x100fe200078e0087 */
[----:B------:R-:W-:Y:S01]  /*1a50*/  FSEL R10, R25, -INF , P3 ;  /* 0xff800000190a7808 */ /* 0x000fe20001800000 */
[--C-:B------:R-:W-:Y:S01]  /*1a60*/  IMAD.MOV.U32 R119, RZ, RZ, R135.reuse ;  /* 0x000000ffff777224 */ /* 0x100fe200078e0087 */
[C---:B------:R-:W-:Y:S01]  /*1a70*/  ISETP.GT.AND P2, PT, R5.reuse, 0x9, PT ;  /* 0x000000090500780c */ /* 0x040fe20003f44270 */
[--C-:B------:R-:W-:Y:S01]  /*1a80*/  IMAD.MOV.U32 R117, RZ, RZ, R135.reuse ;  /* 0x000000ffff757224 */ /* 0x100fe200078e0087 */
[----:B------:R-:W-:Y:S01]  /*1a90*/  FSEL R28, R28, -INF , P1 ;  /* 0xff8000001c1c7808 */ /* 0x000fe20000800000 */
[--C-:B------:R-:W-:Y:S01]  /*1aa0*/  IMAD.MOV.U32 R115, RZ, RZ, R135.reuse ;  /* 0x000000ffff737224 */ /* 0x100fe200078e0087 */
[----:B01----:R-:W-:Y:S01]  /*1ab0*/  FMNMX.FTZ R3, R24, R10, !PT ;  /* 0x0000000a18037209 */ /* 0x003fe20007810000 */
[--C-:B------:R-:W-:Y:S01]  /*1ac0*/  IMAD.MOV.U32 R113, RZ, RZ, R135.reuse ;  /* 0x000000ffff717224 */ /* 0x100fe200078e0087 */
[----:B------:R-:W-:Y:S01]  /*1ad0*/  ISETP.GT.AND P6, PT, R5, 0x10, PT ;  /* 0x000000100500780c */ /* 0x000fe20003fc4270 */
[--C-:B------:R-:W-:Y:S01]  /*1ae0*/  IMAD.MOV.U32 R111, RZ, RZ, R135.reuse ;  /* 0x000000ffff6f7224 */ /* 0x100fe200078e0087 */
[----:B------:R-:W-:Y:S01]  /*1af0*/  FSEL R8, R29, -INF , P2 ;  /* 0xff8000001d087808 */ /* 0x000fe20001000000 */
[--C-:B------:R-:W-:Y:S01]  /*1b00*/  IMAD.MOV.U32 R109, RZ, RZ, R135.reuse ;  /* 0x000000ffff6d7224 */ /* 0x100fe200078e0087 */
[----:B------:R-:W-:Y:S01]  /*1b10*/  FMNMX.FTZ R3, R28, R3, !PT ;  /* 0x000000031c037209 */ /* 0x000fe20007810000 */
[--C-:B------:R-:W-:Y:S01]  /*1b20*/  IMAD.MOV.U32 R107, RZ, RZ, R135.reuse ;  /* 0x000000ffff6b7224 */ /* 0x100fe200078e0087 */
[C---:B------:R-:W-:Y:S01]  /*1b30*/  ISETP.GT.AND P5, PT, R5.reuse, 0x11, PT ;  /* 0x000000110500780c */ /* 0x040fe20003fa4270 */
        /* <DEDUP_REMOVED lines=16> */
[----:B------:R-:W-:Y:S01]  /*1c40*/  IMAD.MOV.U32 R89, RZ, RZ, R135 ;  /* 0x000000ffff597224 */ /* 0x000fe200078e0087 */
[----:B------:R-:W-:-:S02]  /*1c50*/  FSEL R92, R36, -INF , P4 ;  /* 0xff800000245c7808 */ /* 0x000fc40002000000 */
[----:B------:R-:W-:Y:S02]  /*1c60*/  FMNMX.FTZ R3, R90, R3, !PT ;  /* 0x000000035a037209 */ /* 0x000fe40007810000 */
[----:B------:R-:W-:Y:S02]  /*1c70*/  FSEL R30, R30, -INF , P1 ;  /* 0xff8000001e1e7808 */ /* 0x000fe40000800000 */
[----:B------:R-:W-:Y:S02]  /*1c80*/  ISETP.GT.AND P1, PT, R5, 0x20, PT ;  /* 0x000000200500780c */ /* 0x000fe40003f24270 */
[----:B------:R-:W-:Y:S02]  /*1c90*/  FSEL R94, R37, -INF , P3 ;  /* 0xff800000255e7808 */ /* 0x000fe40001800000 */
[----:B------:R-:W-:Y:S02]  /*1ca0*/  FMNMX.FTZ R3, R92, R3, !PT ;  /* 0x000000035c037209 */ /* 0x000fe40007810000 */
[----:B------:R-:W-:-:S02]  /*1cb0*/  FSEL R6, R31, -INF , P2 ;  /* 0xff8000001f067808 */ /* 0x000fc40001000000 */
[C---:B------:R-:W-:Y:S02]  /*1cc0*/  ISETP.GT.AND P2, PT, R5.reuse, 0x21, PT ;  /* 0x000000210500780c */ /* 0x040fe40003f44270 */
[----:B------:R-:W-:Y:S02]  /*1cd0*/  FSEL R96, R40, -INF , P1 ;  /* 0xff80000028607808 */ /* 0x000fe40000800000 */
[----:B------:R-:W-:Y:S02]  /*1ce0*/  FMNMX.FTZ R3, R94, R3, !PT ;  /* 0x000000035e037209 */ /* 0x000fe40007810000 */
[----:B------:R-:W-:Y:S02]  /*1cf0*/  FSEL R34, R34, -INF , P6 ;  /* 0xff80000022227808 */ /* 0x000fe40003000000 */
[----:B------:R-:W-:Y:S02]  /*1d00*/  ISETP.GT.AND P6, PT, R5, 0x28, PT ;  /* 0x000000280500780c */ /* 0x000fe40003fc4270 */
[----:B------:R-:W-:-:S02]  /*1d10*/  FSEL R98, R41, -INF , P2 ;  /* 0xff80000029627808 */ /* 0x000fc40001000000 */
[----:B------:R-:W-:Y:S02]  /*1d20*/  FMNMX.FTZ R3, R96, R3, !PT ;  /* 0x0000000360037209 */ /* 0x000fe40007810000 */
[----:B------:R-:W-:Y:S02]  /*1d30*/  FSEL R12, R35, -INF , P5 ;  /* 0xff800000230c7808 */ /* 0x000fe40002800000 */
[----:B------:R-:W-:Y:S02]  /*1d40*/  ISETP.GT.AND P5, PT, R5, 0x29, PT ;  /* 0x000000290500780c */ /* 0x000fe40003fa4270 */
[----:B------:R-:W-:Y:S02]  /*1d50*/  FSEL R100, R44, -INF , P6 ;  /* 0xff8000002c647808 */ /* 0x000fe40003000000 */
[----:B------:R-:W-:Y:S02]  /*1d60*/  FMNMX.FTZ R3, R98, R3, !PT ;  /* 0x0000000362037209 */ /* 0x000fe40007810000 */
[----:B------:R-:W-:-:S02]  /*1d70*/  FSEL R38, R38, -INF , P4 ;  /* 0xff80000026267808 */ /* 0x000fc40002000000 */
[----:B------:R-:W-:Y:S02]  /*1d80*/  ISETP.GT.AND P4, PT, R5, 0x30, PT ;  /* 0x000000300500780c */ /* 0x000fe40003f84270 */
        /* <DEDUP_REMOVED lines=61> */
[----:B------:R-:W-:Y:S02]  /*2160*/  FSEL R52, R63, -INF , P3 ;  /* 0xff8000003f347808 */ /* 0x000fe40001800000 */
[----:B------:R-:W-:Y:S02]  /*2170*/  P2R R29, PR, RZ, 0x1 ;  /* 0x00000001ff1d7803 */ /* 0x000fe40000000000 */
[----:B------:R-:W-:Y:S02]  /*2180*/  P2R R21, PR, RZ, 0x2 ;  /* 0x00000002ff157803 */ /* 0x000fe40000000000 */
[----:B------:R-:W-:-:S02]  /*2190*/  FSEL R134, R77, -INF , P2 ;  /* 0xff8000004d867808 */ /* 0x000fc40001000000 */
[----:B------:R-:W-:Y:S02]  /*21a0*/  P2R R15, PR, RZ, 0x4 ;  /* 0x00000004ff0f7803 */ /* 0x000fe40000000000 */
[C---:B------:R-:W-:Y:S02]  /*21b0*/  ISETP.GT.AND P3, PT, R5.reuse, 0x70, PT ;  /* 0x000000700500780c */ /* 0x040fe40003f64270 */
[C---:B------:R-:W-:Y:S02]  /*21c0*/  ISETP.GT.AND P4, PT, R5.reuse, 0x71, PT ;  /* 0x000000710500780c */ /* 0x040fe40003f84270 */
[C---:B------:R-:W-:Y:S02]  /*21d0*/  ISETP.GT.AND P5, PT, R5.reuse, 0x78, PT ;  /* 0x000000780500780c */ /* 0x040fe40003fa4270 */
[C---:B------:R-:W-:Y:S02]  /*21e0*/  ISETP.GT.AND P6, PT, R5.reuse, 0x79, PT ;  /* 0x000000790500780c */ /* 0x040fe40003fc4270 */
[----:B------:R-:W-:-:S02]  /*21f0*/  ISETP.GT.AND P2, PT, R5, 0x58, PT ;  /* 0x000000580500780c */ /* 0x000fc40003f44270 */
[C---:B------:R-:W-:Y:S02]  /*2200*/  ISETP.GT.AND P1, PT, R5.reuse, 0x59, PT ;  /* 0x000000590500780c */ /* 0x040fe40003f24270 */
[----:B------:R-:W-:Y:S02]  /*2210*/  ISETP.GT.AND P0, PT, R5, 0x60, PT ;  /* 0x000000600500780c */ /* 0x000fe40003f04270 */
[----:B------:R-:W-:Y:S02]  /*2220*/  FMNMX.FTZ R3, R130, R3, !PT ;  /* 0x0000000382037209 */ /* 0x000fe40007810000 */
[----:B------:R-:W-:Y:S02]  /*2230*/  FMNMX.FTZ R5, R26, R27, !PT ;  /* 0x0000001b1a057209 */ /* 0x000fe40007810000 */
[----:B------:R-:W-:Y:S02]  /*2240*/  FSEL R80, R80, -INF , P3 ;  /* 0xff80000050507808 */ /* 0x000fe40001800000 */
[----:B------:R-:W-:-:S02]  /*2250*/  FMNMX.FTZ R3, R134, R3, !PT ;  /* 0x0000000386037209 */ /* 0x000fc40007810000 */
[----:B------:R-:W-:Y:S02]  /*2260*/  FMNMX.FTZ R5, R30, R5, !PT ;  /* 0x000000051e057209 */ /* 0x000fe40007810000 */
[----:B------:R-:W-:Y:S02]  /*2270*/  FSEL R132, R81, -INF , P4 ;  /* 0xff80000051847808 */ /* 0x000fe40002000000 */
        /* <DEDUP_REMOVED lines=8> */
[----:B------:R-:W-:Y:S01]  /*2300*/  FMNMX.FTZ R9, R76, R3, !PT ;  /* 0x000000034c097209 */ /* 0x000fe20007810000 */
[----:B------:R-:W-:Y:S01]  /*2310*/  IMAD.U32 R3, RZ, RZ, UR6 ;  /* 0x00000006ff037e24 */ /* 0x000fe2000f8e00ff */
[----:B------:R-:W-:-:S02]  /*2320*/  FMNMX.FTZ R5, R38, R5, !PT ;  /* 0x0000000526057209 */ /* 0x000fc40007810000 */
[----:B------:R-:W-:Y:S01]  /*2330*/  FSEL R70, R70, -INF , P2 ;  /* 0xff80000046467808 */ /* 0x000fe20001000000 */
[----:B------:R-:W0:Y:S01]  /*2340*/  SHFL.BFLY PT, R0, R9, 0x2, 0x1f ;  /* 0x0c401f0009007f89 */ /* 0x000e2200000e0000 */
[----:B------:R-:W-:Y:S02]  /*2350*/  FMNMX.FTZ R5, R14, R5, !PT ;  /* 0x000000050e057209 */ /* 0x000fe40007810000 */
[----:B------:R-:W-:Y:S02]  /*2360*/  P2R R13, PR, RZ, 0x8 ;  /* 0x00000008ff0d7803 */ /* 0x000fe40000000000 */
[----:B------:R-:W-:Y:S02]  /*2370*/  FMNMX.FTZ R5, R42, R5, !PT ;  /* 0x000000052a057209 */ /* 0x000fe40007810000 */
[----:B------:R-:W-:Y:S02]  /*2380*/  FSEL R60, R71, -INF , P1 ;  /* 0xff800000473c7808 */ /* 0x000fe40000800000 */
[----:B------:R-:W-:-:S02]  /*2390*/  FMNMX.FTZ R5, R20, R5, !PT ;  /* 0x0000000514057209 */ /* 0x000fc40007810000 */
[----:B------:R-:W-:Y:S02]  /*23a0*/  FSEL R74, R74, -INF , P0 ;  /* 0xff8000004a4a7808 */ /* 0x000fe40000000000 */
[----:B------:R-:W-:Y:S02]  /*23b0*/  FMNMX.FTZ R5, R46, R5, !PT ;  /* 0x000000052e057209 */ /* 0x000fe40007810000 */
[----:B------:R-:W-:Y:S02]  /*23c0*/  ISETP.NE.AND P0, PT, R29, RZ, PT ;  /* 0x000000ff1d00720c */ /* 0x000fe40003f05270 */
[----:B------:R-:W-:Y:S02]  /*23d0*/  FMNMX.FTZ R5, R36, R5, !PT ;  /* 0x0000000524057209 */ /* 0x000fe40007810000 */
[----:B------:R-:W-:Y:S02]  /*23e0*/  ISETP.NE.AND P1, PT, R21, RZ, PT ;  /* 0x000000ff1500720c */ /* 0x000fe40003f25270 */
[----:B------:R-:W-:-:S02]  /*23f0*/  FMNMX.FTZ R5, R50, R5, !PT ;  /* 0x0000000532057209 */ /* 0x000fc40007810000 */
[----:B------:R-:W-:Y:S02]  /*2400*/  FSEL R64, R75, -INF , P0 ;  /* 0xff8000004b407808 */ /* 0x000fe40000000000 */
[----:B------:R-:W-:Y:S02]  /*2410*/  FMNMX.FTZ R5, R40, R5, !PT ;  /* 0x0000000528057209 */ /* 0x000fe40007810000 */
[----:B0-----:R-:W-:Y:S02]  /*2420*/  FMNMX.FTZ R11, R9, R0, !PT ;  /* 0x00000000090b7209 */ /* 0x001fe40007810000 */
[----:B------:R-:W-:Y:S02]  /*2430*/  FMNMX.FTZ R5, R54, R5, !PT ;  /* 0x0000000536057209 */ /* 0x000fe40007810000 */
[----:B------:R-:W-:Y:S01]  /*2440*/  ISETP.NE.AND P2, PT, R15, RZ, PT ;  /* 0x000000ff0f00720c */ /* 0x000fe20003f45270 */
[----:B------:R-:W0:Y:S01]  /*2450*/  SHFL.BFLY PT, R0, R11, 0x1, 0x1f ;  /* 0x0c201f000b007f89 */ /* 0x000e2200000e0000 */
[----:B------:R-:W-:-:S02]  /*2460*/  FMNMX.FTZ R5, R44, R5, !PT ;  /* 0x000000052c057209 */ /* 0x000fc40007810000 */
[----:B------:R-:W-:Y:S02]  /*2470*/  ISETP.NE.AND P0, PT, R7, RZ, PT ;  /* 0x000000ff0700720c */ /* 0x000fe40003f05270 */
[----:B------:R-:W-:Y:S02]  /*2480*/  FMNMX.FTZ R5, R58, R5, !PT ;  /* 0x000000053a057209 */ /* 0x000fe40007810000 */
[----:B------:R-:W-:Y:S02]  /*2490*/  R2UR UR6, R4 ;  /* 0x00000000040672ca */ /* 0x000fe400000e0000 */
[----:B------:R-:W-:-:S04]  /*24a0*/  FMNMX.FTZ R5, R48, R5, !PT ;  /* 0x0000000530057209 */ /* 0x000fc80007810000 */
[----:B------:R-:W-:-:S04]  /*24b0*/  FMNMX.FTZ R5, R62, R5, !PT ;  /* 0x000000053e057209 */ /* 0x000fc80007810000 */
[----:B------:R-:W-:-:S03]  /*24c0*/  FMNMX.FTZ R5, R52, R5, !PT ;  /* 0x0000000534057209 */ /* 0x000fc60007810000 */
[----:B------:R-:W-:Y:S01]  /*24d0*/  UIADD3 UR6, UR6, 0x2d840, URZ ;  /* 0x0002d84006067890 */ /* 0x000fe2000fffe03f */
[----:B------:R-:W-:Y:S02]  /*24e0*/  FMNMX.FTZ R5, R66, R5, !PT ;  /* 0x0000000542057209 */ /* 0x000fe40007810000 */
[----:B0-----:R-:W-:Y:S01]  /*24f0*/  FMNMX.FTZ R0, R11, R0, !PT ;  /* 0x000000000b007209 */ /* 0x001fe20007810000 */
[----:B------:R-:W-:Y:S01]  /*2500*/  UPRMT UR6, UR41, 0x654, UR6 ;  /* 0x0000065429067896 */ /* 0x000fe20008000006 */
[----:B------:R-:W-:Y:S02]  /*2510*/  FMNMX.FTZ R5, R56, R5, !PT ;  /* 0x0000000538057209 */ /* 0x000fe40007810000 */
[C---:B------:R-:W-:Y:S01]  /*2520*/  FSETP.NEU.FTZ.AND P3, PT, R0.reuse, -INF , PT ;  /* 0xff8000000000780b */ /* 0x040fe20003f7d000 */
[----:B------:R-:W-:Y:S01]  /*2530*/  FMUL.FTZ R25, R0, R3 ;  /* 0x0000000300197220 */ /* 0x000fe20000410000 */
[----:B------:R-:W-:-:S04]  /*2540*/  FMNMX.FTZ R5, R70, R5, !PT ;  /* 0x0000000546057209 */ /* 0x000fc80007810000 */
[----:B------:R-:W-:Y:S01]  /*2550*/  FSEL R25, R25, RZ, P3 ;  /* 0x000000ff19197208 */ /* 0x000fe20001800000 */
[----:B------:R-:W-:Y:S01]  /*2560*/  SYNCS.ARRIVE.TRANS64.RED.A1T0 RZ, [UR6], RZ ;  /* 0x000000ffffff79a7 */ /* 0x000fe20008100406 */
[----:B------:R-:W-:Y:S02]  /*2570*/  FMNMX.FTZ R5, R60, R5, !PT ;  /* 0x000000053c057209 */ /* 0x000fe40007810000 */
[----:B------:R-:W-:Y:S01]  /*2580*/  ISETP.NE.AND P3, PT, R13, RZ, PT ;  /* 0x000000ff0d00720c */ /* 0x000fe20003f65270 */
[--C-:B------:R-:W-:Y:S01]  /*2590*/  FFMA.FTZ R68, R10, R3, -R25.reuse ;  /* 0x000000030a447223 */ /* 0x100fe20000010819 */
[----:B------:R-:W-:Y:S01]  /*25a0*/  FMNMX.FTZ R5, R74, R5, !PT ;  /* 0x000000054a057209 */ /* 0x000fe20007810000 */
[-CC-:B------:R-:W-:Y:S01]  /*25b0*/  FFMA.FTZ R10, R28, R3.reuse, -R25.reuse ;  /* 0x000000031c0a7223 */ /* 0x180fe20000010819 */
[-CC-:B------:R-:W-:Y:S01]  /*25c0*/  FFMA.FTZ R28, R94, R3.reuse, -R25.reuse ;  /* 0x000000035e1c7223 */ /* 0x180fe20000010819 */
[----:B------:R-:W-:Y:S01]  /*25d0*/  FSEL R94, R78, -INF , P1 ;  /* 0xff8000004e5e7808 */ /* 0x000fe20000800000 */
[--C-:B------:R-:W-:Y:S01]  /*25e0*/  FFMA.FTZ R21, R96, R3, -R25.reuse ;  /* 0x0000000360157223 */ /* 0x100fe20000010819 */
[----:B------:R-:W-:Y:S01]  /*25f0*/  FMNMX.FTZ R5, R64, R5, !PT ;  /* 0x0000000540057209 */ /* 0x000fe20007810000 */
        /* <DEDUP_REMOVED lines=21> */
[-CC-:B------:R-:W-:Y:S01]  /*2750*/  FFMA.FTZ R37, R104, R3.reuse, -R25.reuse ;  /* 0x0000000368257223 */ /* 0x180fe20000010819 */
[--C-:B------:R-:W-:Y:S01]  /*2760*/  FFMA.FTZ R41, R72, R3, -R25.reuse ;  /* 0x0000000348297223 */ /* 0x100fe20000010819 */
[----:B------:R-:W-:Y:S01]  /*2770*/  FMNMX.FTZ R5, R106, R5, !PT ;  /* 0x000000056a057209 */ /* 0x000fe20007810000 */
[-CC-:B------:R-:W-:Y:S01]  /*2780*/  FFMA.FTZ R47, R80, R3.reuse, -R25.reuse ;  /* 0x00000003502f7223 */ /* 0x180fe20000010819 */
[-CC-:B------:R-:W-:Y:S01]  /*2790*/  FFMA.FTZ R92, R112, R3.reuse, -R25.reuse ;  /* 0x00000003705c7223 */ /* 0x180fe20000010819 */
[-CC-:B------:R-:W-:Y:S01]  /*27a0*/  FFMA.FTZ R31, R120, R3.reuse, -R25.reuse ;  /* 0x00000003781f7223 */ /* 0x180fe20000010819 */
[-CC-:B------:R-:W-:Y:S01]  /*27b0*/  FFMA.FTZ R78, R118, R3.reuse, -R25.reuse ;  /* 0x00000003764e7223 */ /* 0x180fe20000010819 */
[----:B------:R-:W0:Y:S01]  /*27c0*/  SHFL.BFLY PT, R8, R5, 0x2, 0x1f ;  /* 0x0c401f0005087f89 */ /* 0x000e2200000e0000 */
[-CC-:B------:R-:W-:Y:S01]  /*27d0*/  FFMA.FTZ R102, R114, R3.reuse, -R25.reuse ;  /* 0x0000000372667223 */ /* 0x180fe20000010819 */
        /* <DEDUP_REMOVED lines=9> */
[----:B------:R-:W-:Y:S01]  /*2870*/  FFMA.FTZ R76, R76, R3, -R25 ;  /* 0x000000034c4c7223 */ /* 0x000fe20000010819 */
[----:B------:R-:W-:Y:S01]  /*2880*/  MUFU.EX2 R9, R9 ;  /* 0x0000000900097308 */ /* 0x000fe20000000800 */
[--C-:B------:R-:W-:Y:S01]  /*2890*/  IMAD.MOV.U32 R134, RZ, RZ, R135.reuse ;  /* 0x000000ffff867224 */ /* 0x100fe200078e0087 */
[-C--:B------:R-:W-:Y:S01]  /*28a0*/  MOV R128, R135.reuse ;  /* 0x0000008700807202 */ /* 0x080fe20000000f00 */
[--C-:B------:R-:W-:Y:S01]  /*28b0*/  IMAD.MOV.U32 R132, RZ, RZ, R135.reuse ;  /* 0x000000ffff847224 */ /* 0x100fe200078e0087 */
[----:B------:R-:W-:Y:S01]  /*28c0*/  MOV R118, R135 ;  /* 0x0000008700767202 */ /* 0x000fe20000000f00 */
[----:B------:R-:W-:-:S02]  /*28d0*/  IMAD.MOV.U32 R130, RZ, RZ, R135 ;  /* 0x000000ffff827224 */ /* 0x000fc400078e0087 */
[--C-:B------:R-:W-:Y:S01]  /*28e0*/  IMAD.MOV.U32 R126, RZ, RZ, R135.reuse ;  /* 0x000000ffff7e7224 */ /* 0x100fe200078e0087 */
[----:B------:R-:W1:Y:S01]  /*28f0*/  MUFU.EX2 R68, R68 ;  /* 0x0000004400447308 */ /* 0x000e620000000800 */
[--C-:B------:R-:W-:Y:S02]  /*2900*/  IMAD.MOV.U32 R124, RZ, RZ, R135.reuse ;  /* 0x000000ffff7c7224 */ /* 0x100fe400078e0087 */
[--C-:B------:R-:W-:Y:S01]  /*2910*/  IMAD.MOV.U32 R122, RZ, RZ, R135.reuse ;  /* 0x000000ffff7a7224 */ /* 0x100fe200078e0087 */
[----:B0-----:R-:W-:Y:S01]  /*2920*/  FMNMX.FTZ R8, R5, R8, !PT ;  /* 0x0000000805087209 */ /* 0x001fe20007810000 */
[--C-:B------:R-:W-:Y:S02]  /*2930*/  IMAD.MOV.U32 R120, RZ, RZ, R135.reuse ;  /* 0x000000ffff787224 */ /* 0x100fe400078e0087 */
[--C-:B------:R-:W-:Y:S01]  /*2940*/  IMAD.MOV.U32 R116, RZ, RZ, R135.reuse ;  /* 0x000000ffff747224 */ /* 0x100fe200078e0087 */
[----:B------:R-:W0:Y:S01]  /*2950*/  MUFU.EX2 R10, R10 ;  /* 0x0000000a000a7308 */ /* 0x000e220000000800 */
[----:B------:R-:W2:Y:S01]  /*2960*/  SHFL.BFLY PT, R5, R8, 0x1, 0x1f ;  /* 0x0c201f0008057f89 */ /* 0x000ea200000e0000 */
[----:B------:R-:W-:-:S02]  /*2970*/  IMAD.MOV.U32 R114, RZ, RZ, R135 ;  /* 0x000000ffff727224 */ /* 0x000fc400078e0087 */
[----:B------:R-:W-:-:S04]  /*2980*/  IMAD.MOV.U32 R112, RZ, RZ, R135 ;  /* 0x000000ffff707224 */ /* 0x000fc800078e0087 */
[----:B------:R-:W3:Y:S01]  /*2990*/  MUFU.EX2 R11, R11 ;  /* 0x0000000b000b7308 */ /* 0x000ee20000000800 */
[----:B-1----:R-:W-:-:S07]  /*29a0*/  FADD.FTZ R65, R9, R68 ;  /* 0x0000004409417221 */ /* 0x002fce0000010000 */
[----:B------:R-:W1:Y:S08]  /*29b0*/  MUFU.EX2 R13, R13 ;  /* 0x0000000d000d7308 */ /* 0x000e700000000800 */
[----:B------:R-:W4:Y:S01]  /*29c0*/  MUFU.EX2 R24, R24 ;  /* 0x0000001800187308 */ /* 0x000f220000000800 */
[----:B--2---:R-:W-:-:S04]  /*29d0*/  FMNMX.FTZ R5, R8, R5, !PT ;  /* 0x0000000508057209 */ /* 0x004fc80007810000 */
[C---:B------:R-:W-:Y:S01]  /*29e0*/  FSETP.NEU.FTZ.AND P1, PT, R5.reuse, -INF , PT ;  /* 0xff8000000500780b */ /* 0x040fe20003f3d000 */
[----:B------:R-:W-:Y:S02]  /*29f0*/  FMUL.FTZ R8, R5, R3 ;  /* 0x0000000305087220 */ /* 0x000fe40000410000 */
[----:B------:R-:W2:Y:S03]  /*2a00*/  MUFU.EX2 R15, R15 ;  /* 0x0000000f000f7308 */ /* 0x000ea60000000800 */
[----:B------:R-:W-:Y:S02]  /*2a10*/  FSEL R25, R8, RZ, P1 ;  /* 0x000000ff08197208 */ /* 0x000fe40000800000 */
[----:B------:R-:W-:Y:S02]  /*2a20*/  ISETP.GE.AND P1, PT, R88, 0x81, PT ;  /* 0x000000815800780c */ /* 0x000fe40003f26270 */
[----:B------:R-:W-:Y:S01]  /*2a30*/  MOV R88, R135 ;  /* 0x0000008700587202 */ /* 0x000fe20000000f00 */
[-CC-:B------:R-:W-:Y:S01]  /*2a40*/  FFMA.FTZ R26, R26, R3.reuse, -R25.reuse ;  /* 0x000000031a1a7223 */ /* 0x180fe20000010819 */
[-CC-:B------:R-:W-:Y:S01]  /*2a50*/  FFMA.FTZ R8, R27, R3.reuse, -R25.reuse ;  /* 0x000000031b087223 */ /* 0x180fe20000010819 */
[-CC-:B------:R-:W-:Y:S01]  /*2a60*/  FFMA.FTZ R51, R30, R3.reuse, -R25.reuse ;  /* 0x000000031e337223 */ /* 0x180fe20000010819 */
[-CC-:B------:R-:W-:Y:S01]  /*2a70*/  FFMA.FTZ R53, R6, R3.reuse, -R25.reuse ;  /* 0x0000000306357223 */ /* 0x180fe20000010819 */
[-CC-:B------:R-:W-:Y:S01]  /*2a80*/  FFMA.FTZ R6, R34, R3.reuse, -R25.reuse ;  /* 0x0000000322067223 */ /* 0x180fe20000010819 */
[----:B------:R-:W-:Y:S01]  /*2a90*/  MUFU.EX2 R61, R8 ;  /* 0x00000008003d7308 */ /* 0x000fe20000000800 */
[-CC-:B------:R-:W-:Y:S01]  /*2aa0*/  FFMA.FTZ R27, R12, R3.reuse, -R25.reuse ;  /* 0x000000030c1b7223 */ /* 0x180fe20000010819 */
[-CC-:B------:R-:W-:Y:S01]  /*2ab0*/  FFMA.FTZ R30, R38, R3.reuse, -R25.reuse ;  /* 0x00000003261e7223 */ /* 0x180fe20000010819 */
[-C--:B------:R-:W-:Y:S01]  /*2ac0*/  FFMA.FTZ R49, R14, R3.reuse, -R25 ;  /* 0x000000030e317223 */ /* 0x080fe20000010819 */
[----:B0-----:R-:W-:Y:S01]  /*2ad0*/  FADD.FTZ R14, R10, R65 ;  /* 0x000000410a0e7221 */ /* 0x001fe20000010000 */
[C---:B---3--:R-:W-:Y:S01]  /*2ae0*/  F2FP.F16.F32.PACK_AB R10, R11.reuse, R10 ;  /* 0x0000000a0b0a723e */ /* 0x048fe200000000ff */
[-CC-:B------:R-:W-:Y:S01]  /*2af0*/  FFMA.FTZ R34, R42, R3.reuse, -R25.reuse ;  /* 0x000000032a227223 */ /* 0x180fe20000010819 */
[-CC-:B------:R-:W-:Y:S01]  /*2b00*/  FFMA.FTZ R38, R46, R3.reuse, -R25.reuse ;  /* 0x000000032e267223 */ /* 0x180fe20000010819 */
[----:B------:R-:W0:Y:S01]  /*2b10*/  MUFU.EX2 R26, R26 ;  /* 0x0000001a001a7308 */ /* 0x000e220000000800 */
[----:B------:R-:W-:Y:S01]  /*2b20*/  FADD.FTZ R14, R11, R14 ;  /* 0x0000000e0b0e7221 */ /* 0x000fe20000010000 */
[-CC-:B------:R-:W-:Y:S01]  /*2b30*/  FFMA.FTZ R57, R36, R3.reuse, -R25.reuse ;  /* 0x0000000324397223 */ /* 0x180fe20000010819 */
[-CC-:B------:R-:W-:Y:S01]  /*2b40*/  FFMA.FTZ R36, R54, R3.reuse, -R25.reuse ;  /* 0x0000000336247223 */ /* 0x180fe20000010819 */
[-CC-:B------:R-:W-:Y:S01]  /*2b50*/  FFMA.FTZ R55, R44, R3.reuse, -R25.reuse ;  /* 0x000000032c377223 */ /* 0x180fe20000010819 */
[----:B-1----:R-:W-:Y:S01]  /*2b60*/  FADD.FTZ R67, R13, R14 ;  /* 0x0000000e0d437221 */ /* 0x002fe20000010000 */
[-CC-:B------:R-:W-:Y:S01]  /*2b70*/  FFMA.FTZ R59, R48, R3.reuse, -R25.reuse ;  /* 0x00000003303b7223 */ /* 0x180fe20000010819 */
[-C--:B------:R-:W-:Y:S01]  /*2b80*/  FFMA.FTZ R4, R62, R3.reuse, -R25 ;  /* 0x000000033e047223 */ /* 0x080fe20000010819 */
[----:B------:R1:W3:Y:S01]  /*2b90*/  MUFU.EX2 R63, R51 ;  /* 0x00000033003f7308 */ /* 0x0002e20000000800 */
[----:B----4-:R-:W-:Y:S01]  /*2ba0*/  FADD.FTZ R14, R24, R67 ;  /* 0x00000043180e7221 */ /* 0x010fe20000010000 */
[-CC-:B------:R-:W-:Y:S01]  /*2bb0*/  FFMA.FTZ R52, R52, R3.reuse, -R25.reuse ;  /* 0x0000000334347223 */ /* 0x180fe20000010819 */
[-CC-:B------:R-:W-:Y:S01]  /*2bc0*/  FFMA.FTZ R42, R66, R3.reuse, -R25.reuse ;  /* 0x00000003422a7223 */ /* 0x180fe20000010819 */
[-CC-:B------:R-:W-:Y:S01]  /*2bd0*/  FFMA.FTZ R44, R70, R3.reuse, -R25.reuse ;  /* 0x00000003462c7223 */ /* 0x180fe20000010819 */
[----:B--2---:R-:W-:Y:S01]  /*2be0*/  FADD.FTZ R69, R15, R14 ;  /* 0x0000000e0f457221 */ /* 0x004fe20000010000 */
[-CC-:B------:R-:W-:Y:S01]  /*2bf0*/  FFMA.FTZ R74, R74, R3.reuse, -R25.reuse ;  /* 0x000000034a4a7223 */ /* 0x180fe20000010819 */
[-C--:B------:R-:W-:Y:S01]  /*2c00*/  FFMA.FTZ R64, R64, R3.reuse, -R25 ;  /* 0x0000000340407223 */ /* 0x080fe20000010819 */
[----:B------:R2:W4:Y:S01]  /*2c10*/  MUFU.EX2 R84, R53 ;  /* 0x0000003500547308 */ /* 0x0005220000000800 */
[----:B0-----:R-:W-:Y:S01]  /*2c20*/  FADD.FTZ R12, R26, R61 ;  /* 0x0000003d1a0c7221 */ /* 0x001fe20000010000 */
[-CC-:B-1----:R-:W-:Y:S01]  /*2c30*/  FFMA.FTZ R51, R20, R3.reuse, -R25.reuse ;  /* 0x0000000314337223 */ /* 0x182fe20000010819 */
[-CC-:B------:R-:W-:Y:S01]  /*2c40*/  FFMA.FTZ R20, R50, R3.reuse, -R25.reuse ;  /* 0x0000000332147223 */ /* 0x180fe20000010819 */
[-CC-:B------:R-:W-:Y:S01]  /*2c50*/  FFMA.FTZ R94, R94, R3.reuse, -R25.reuse ;  /* 0x000000035e5e7223 */ /* 0x180fe20000010819 */
[-CC-:B------:R-:W-:Y:S01]  /*2c60*/  FFMA.FTZ R96, R96, R3.reuse, -R25.reuse ;  /* 0x0000000360607223 */ /* 0x180fe20000010819 */
[-CC-:B------:R-:W-:Y:S01]  /*2c70*/  FFMA.FTZ R98, R98, R3.reuse, -R25.reuse ;  /* 0x0000000362627223 */ /* 0x180fe20000010819 */
[-CC-:B------:R-:W-:Y:S01]  /*2c80*/  FFMA.FTZ R100, R100, R3.reuse, -R25.reuse ;  /* 0x0000000364647223 */ /* 0x180fe20000010819 */
[----:B------:R-:W0:Y:S01]  /*2c90*/  MUFU.EX2 R6, R6 ;  /* 0x0000000600067308 */ /* 0x000e220000000800 */
[----:B---3--:R-:W-:Y:S01]  /*2ca0*/  FADD.FTZ R11, R63, R12 ;  /* 0x0000000c3f0b7221 */ /* 0x008fe20000010000 */
[-CC-:B--2---:R-:W-:Y:S01]  /*2cb0*/  FFMA.FTZ R53, R40, R3.reuse, -R25.reuse ;  /* 0x0000000328357223 */ /* 0x184fe20000010819 */
[-CC-:B------:R-:W-:Y:S01]  /*2cc0*/  FFMA.FTZ R40, R58, R3.reuse, -R25.reuse ;  /* 0x000000033a287223 */ /* 0x180fe20000010819 */
[-CC-:B------:R-:W-:Y:S01]  /*2cd0*/  FFMA.FTZ R108, R108, R3.reuse, -R25.reuse ;  /* 0x000000036c6c7223 */ /* 0x180fe20000010819 */
[----:B------:R-:W-:Y:S01]  /*2ce0*/  FFMA.FTZ R106, R106, R3, -R25 ;  /* 0x000000036a6a7223 */ /* 0x000fe20000010819 */
[----:B------:R-:W-:-:S02]  /*2cf0*/  F2FP.F16.F32.PACK_AB R8, R68, R9 ;  /* 0x000000094408723e */ /* 0x000fc400000000ff */
[----:B------:R-:W1:Y:S01]  /*2d00*/  MUFU.EX2 R27, R27 ;  /* 0x0000001b001b7308 */ /* 0x000e620000000800 */
[C---:B----4-:R-:W-:Y:S01]  /*2d10*/  FADD.FTZ R65, R84.reuse, R11 ;  /* 0x0000000b54417221 */ /* 0x050fe20000010000 */
[----:B------:R-:W-:Y:S01]  /*2d20*/  F2FP.F16.F32.PACK_AB R11, R84, R63 ;  /* 0x0000003f540b723e */ /* 0x000fe200000000ff */
[----:B------:R-:W-:Y:S01]  /*2d30*/  FFMA.FTZ R63, R56, R3, -R25 ;  /* 0x00000003383f7223 */ /* 0x000fe20000010819 */
[----:B------:R-:W-:-:S04]  /*2d40*/  F2FP.F16.F32.PACK_AB R9, R61, R26 ;  /* 0x0000001a3d09723e */ /* 0x000fc800000000ff */
[----:B------:R-:W2:Y:S01]  /*2d50*/  MUFU.EX2 R28, R28 ;  /* 0x0000001c001c7308 */ /* 0x000ea20000000800 */
[----:B0-----:R-:W-:Y:S01]  /*2d60*/  FADD.FTZ R12, R6, R65 ;  /* 0x00000041060c7221 */ /* 0x001fe20000010000 */
[----:B------:R-:W-:Y:S01]  /*2d70*/  FFMA.FTZ R65, R60, R3, -R25 ;  /* 0x000000033c417223 */ /* 0x000fe20000010819 */
[----:B------:R0:W-:Y:S05]  /*2d80*/  STSM.16.M88.4 [R16+0x21800], R8 ;  /* 0x0218000810007844 */ /* 0x0001ea0000000200 */
[----:B------:R-:W3:Y:S01]  /*2d90*/  MUFU.EX2 R30, R30 ;  /* 0x0000001e001e7308 */ /* 0x000ee20000000800 */
[----:B-1----:R-:W-:-:S07]  /*2da0*/  FADD.FTZ R67, R27, R12 ;  /* 0x0000000c1b437221 */ /* 0x002fce0000010000 */
[----:B------:R-:W1:Y:S01]  /*2db0*/  MUFU.EX2 R21, R21 ;  /* 0x0000001500157308 */ /* 0x000e620000000800 */
[----:B--2---:R-:W-:-:S07]  /*2dc0*/  FADD.FTZ R14, R28, R69 ;  /* 0x000000451c0e7221 */ /* 0x004fce0000010000 */
[----:B------:R-:W2:Y:S01]  /*2dd0*/  MUFU.EX2 R49, R49 ;  /* 0x0000003100317308 */ /* 0x000ea20000000800 */
[----:B---3--:R-:W-:-:S07]  /*2de0*/  FADD.FTZ R12, R30, R67 ;  /* 0x000000431e0c7221 */ /* 0x008fce0000010000 */
        /* <DEDUP_REMOVED lines=19> */
[----:B-1----:R-:W-:Y:S01]  /*2f20*/  FADD.FTZ R25, R57, R12 ;  /* 0x0000000c39197221 */ /* 0x002fe20000010000 */
[----:B------:R-:W-:Y:S02]  /*2f30*/  F2FP.F16.F32.PACK_AB R12, R24, R13 ;  /* 0x0000000d180c723e */ /* 0x000fe400000000ff */
[----:B------:R-:W-:-:S04]  /*2f40*/  F2FP.F16.F32.PACK_AB R24, R32, R21 ;  /* 0x000000152018723e */ /* 0x000fc800000000ff */
        /* <DEDUP_REMOVED lines=9> */
[----:B--2---:R-:W-:Y:S01]  /*2fe0*/  FADD.FTZ R13, R53, R26 ;  /* 0x0000001a350d7221 */ /* 0x004fe20000010000 */
[----:B------:R-:W-:Y:S01]  /*2ff0*/  F2FP.F16.F32.PACK_AB R26, R90, R29 ;  /* 0x0000001d5a1a723e */ /* 0x000fe200000000ff */
[----:B------:R-:W-:-:S05]  /*3000*/  IMAD.MOV.U32 R90, RZ, RZ, R135 ;  /* 0x000000ffff5a7224 */ /* 0x000fca00078e0087 */
[----:B------:R-:W2:Y:S01]  /*3010*/  MUFU.EX2 R33, R33 ;  /* 0x0000002100217308 */ /* 0x000ea20000000800 */
[C---:B---3--:R-:W-:Y:S01]  /*3020*/  FADD.FTZ R28, R78.reuse, R25 ;  /* 0x000000194e1c7221 */ /* 0x048fe20000010000 */
[----:B------:R-:W-:Y:S02]  /*3030*/  F2FP.F16.F32.PACK_AB R25, R51, R34 ;  /* 0x000000223319723e */ /* 0x000fe400000000ff */
[----:B0-----:R-:W-:-:S04]  /*3040*/  F2FP.F16.F32.PACK_AB R10, R78, R31 ;  /* 0x0000001f4e0a723e */ /* 0x001fc800000000ff */
[----:B------:R-:W0:Y:S01]  /*3050*/  MUFU.EX2 R55, R55 ;  /* 0x0000003700377308 */ /* 0x000e220000000800 */
[----:B-1----:R-:W-:Y:S01]  /*3060*/  FADD.FTZ R8, R36, R13 ;  /* 0x0000000d24087221 */ /* 0x002fe20000010000 */
[----:B------:R-:W-:Y:S02]  /*3070*/  F2FP.F16.F32.PACK_AB R13, R27, R6 ;  /* 0x000000061b0d723e */ /* 0x000fe400000000ff */
[----:B------:R-:W-:-:S03]  /*3080*/  F2FP.F16.F32.PACK_AB R27, R57, R38 ;  /* 0x00000026391b723e */ /* 0x000fc600000000ff */
[----:B------:R1:W-:Y:S01]  /*3090*/  STSM.16.M88.4 [R22], R12 ;  /* 0x0000000c16007844 */ /* 0x0003e20000000200 */
[----:B------:R-:W3:Y:S01]  /*30a0*/  MUFU.EX2 R82, R82 ;  /* 0x0000005200527308 */ /* 0x000ee20000000800 */
[----:B--2---:R-:W-:Y:S02]  /*30b0*/  FADD.FTZ R11, R33, R28 ;  /* 0x0000001c210b7221 */ /* 0x004fe40000010000 */
[----:B------:R2:W-:Y:S05]  /*30c0*/  STSM.16.M88.4 [R18], R24 ;  /* 0x0000001812007844 */ /* 0x0005ea0000000200 */
[----:B------:R-:W4:Y:S01]  /*30d0*/  MUFU.EX2 R40, R40 ;  /* 0x0000002800287308 */ /* 0x000f220000000800 */
[----:B0-----:R-:W-:-:S07]  /*30e0*/  FADD.FTZ R9, R55, R8 ;  /* 0x0000000837097221 */ /* 0x001fce0000010000 */
[----:B------:R-:W0:Y:S01]  /*30f0*/  MUFU.EX2 R37, R37 ;  /* 0x0000002500257308 */ /* 0x000e220000000800 */
[C---:B---3--:R-:W-:Y:S01]  /*3100*/  FADD.FTZ R8, R82.reuse, R11 ;  /* 0x0000000b52087221 */ /* 0x048fe20000010000 */
[----:B-1----:R-:W-:-:S06]  /*3110*/  F2FP.F16.F32.PACK_AB R12, R82, R33 ;  /* 0x00000021520c723e */ /* 0x002fcc00000000ff */
[----:B------:R-:W1:Y:S01]  /*3120*/  MUFU.EX2 R59, R59 ;  /* 0x0000003b003b7308 */ /* 0x000e620000000800 */
[----:B----4-:R-:W-:-:S07]  /*3130*/  FADD.FTZ R6, R40, R9 ;  /* 0x0000000928067221 */ /* 0x010fce0000010000 */
[----:B------:R-:W3:Y:S01]  /*3140*/  MUFU.EX2 R102, R102 ;  /* 0x0000006600667308 */ /* 0x000ee20000000800 */
[----:B0-----:R-:W-:-:S07]  /*3150*/  FADD.FTZ R11, R37, R8 ;  /* 0x00000008250b7221 */ /* 0x001fce0000010000 */
[----:B------:R-:W0:Y:S01]  /*3160*/  MUFU.EX2 R4, R4 ;  /* 0x0000000400047308 */ /* 0x000e220000000800 */
[----:B-1----:R-:W-:-:S07]  /*3170*/  FADD.FTZ R9, R59, R6 ;  /* 0x000000063b097221 */ /* 0x002fce0000010000 */
[----:B------:R-:W1:Y:S01]  /*3180*/  MUFU.EX2 R35, R35 ;  /* 0x0000002300237308 */ /* 0x000e620000000800 */
[C---:B---3--:R-:W-:Y:S01]  /*3190*/  FADD.FTZ R8, R102.reuse, R11 ;  /* 0x0000000b66087221 */ /* 0x048fe20000010000 */
[----:B------:R-:W-:Y:S02]  /*31a0*/  F2FP.F16.F32.PACK_AB R11, R55, R36 ;  /* 0x00000024370b723e */ /* 0x000fe400000000ff */
[----:B------:R-:W-:Y:S01]  /*31b0*/  F2FP.F16.F32.PACK_AB R14, R102, R37 ;  /* 0x00000025660e723e */ /* 0x000fe200000000ff */
[----:B------:R-:W-:-:S03]  /*31c0*/  IMAD.MOV.U32 R102, RZ, RZ, R135 ;  /* 0x000000ffff667224 */ /* 0x000fc600078e0087 */
[----:B------:R-:W3:Y:S01]  /*31d0*/  MUFU.EX2 R61, R52 ;  /* 0x00000034003d7308 */ /* 0x000ee20000000800 */
[----:B0-----:R-:W-:-:S07]  /*31e0*/  FADD.FTZ R6, R4, R9 ;  /* 0x0000000904067221 */ /* 0x001fce0000010000 */
[----:B------:R-:W0:Y:S01]  /*31f0*/  MUFU.EX2 R86, R86 ;  /* 0x0000005600567308 */ /* 0x000e220000000800 */
[----:B-1----:R-:W-:Y:S01]  /*3200*/  FADD.FTZ R9, R35, R8 ;  /* 0x0000000823097221 */ /* 0x002fe20000010000 */
[----:B------:R-:W-:Y:S01]  /*3210*/  F2FP.F16.F32.PACK_AB R8, R92, R7 ;  /* 0x000000075c08723e */ /* 0x000fe200000000ff */
[----:B------:R-:W-:-:S05]  /*3220*/  IMAD.MOV.U32 R92, RZ, RZ, R135 ;  /* 0x000000ffff5c7224 */ /* 0x000fca00078e0087 */
[----:B------:R-:W1:Y:S01]  /*3230*/  MUFU.EX2 R42, R42 ;  /* 0x0000002a002a7308 */ /* 0x000e620000000800 */
[C---:B---3--:R-:W-:Y:S01]  /*3240*/  FADD.FTZ R7, R61.reuse, R6 ;  /* 0x000000063d077221 */ /* 0x048fe20000010000 */
[----:B------:R-:W-:-:S06]  /*3250*/  F2FP.F16.F32.PACK_AB R15, R61, R4 ;  /* 0x000000043d0f723e */ /* 0x000fcc00000000ff */
[----:B------:R-:W3:Y:S01]  /*3260*/  MUFU.EX2 R39, R39 ;  /* 0x0000002700277308 */ /* 0x000ee20000000800 */
[C---:B0-----:R-:W-:Y:S01]  /*3270*/  FADD.FTZ R28, R86.reuse, R9 ;  /* 0x00000009561c7221 */ /* 0x041fe20000010000 */
[----:B------:R-:W-:Y:S02]  /*3280*/  F2FP.F16.F32.PACK_AB R9, R53, R20 ;  /* 0x000000143509723e */ /* 0x000fe400000000ff */
[----:B--2---:R-:W-:-:S03]  /*3290*/  F2FP.F16.F32.PACK_AB R24, R86, R35 ;  /* 0x000000235618723e */ /* 0x004fc600000000ff */
[----:B------:R0:W-:Y:S01]  /*32a0*/  STSM.16.M88.4 [R17], R8 ;  /* 0x0000000811007844 */ /* 0x0001e20000000200 */
[----:B------:R-:W2:Y:S01]  /*32b0*/  MUFU.EX2 R63, R63 ;  /* 0x0000003f003f7308 */ /* 0x000ea20000000800 */
[----:B-1----:R-:W-:-:S07]  /*32c0*/  FADD.FTZ R6, R42, R7 ;  /* 0x000000072a067221 */ /* 0x002fce0000010000 */
[----:B------:R-:W1:Y:S01]  /*32d0*/  MUFU.EX2 R104, R104 ;  /* 0x0000006800687308 */ /* 0x000e620000000800 */
[----:B---3--:R-:W-:-:S07]  /*32e0*/  FADD.FTZ R7, R39, R28 ;  /* 0x0000001c27077221 */ /* 0x008fce0000010000 */
[----:B------:R-:W3:Y:S01]  /*32f0*/  MUFU.EX2 R44, R44 ;  /* 0x0000002c002c7308 */ /* 0x000ee20000000800 */
[----:B--2---:R-:W-:-:S07]  /*3300*/  FADD.FTZ R13, R63, R6 ;  /* 0x000000063f0d7221 */ /* 0x004fce0000010000 */
[----:B------:R-:W2:Y:S01]  /*3310*/  MUFU.EX2 R41, R41 ;  /* 0x0000002900297308 */ /* 0x000ea20000000800 */
[C---:B-1----:R-:W-:Y:S01]  /*3320*/  FADD.FTZ R20, R104.reuse, R7 ;  /* 0x0000000768147221 */ /* 0x042fe20000010000 */
[----:B------:R-:W-:Y:S01]  /*3330*/  F2FP.F16.F32.PACK_AB R26, R104, R39 ;  /* 0x00000027681a723e */ /* 0x000fe200000000ff */
[----:B------:R-:W-:-:S05]  /*3340*/  IMAD.MOV.U32 R104, RZ, RZ, R135 ;  /* 0x000000ffff687224 */ /* 0x000fca00078e0087 */
[----:B------:R-:W1:Y:S01]  /*3350*/  MUFU.EX2 R65, R65 ;  /* 0x0000004100417308 */ /* 0x000e620000000800 */
[----:B---3--:R-:W-:Y:S01]  /*3360*/  FADD.FTZ R6, R44, R13 ;  /* 0x0000000d2c067221 */ /* 0x008fe20000010000 */
[----:B------:R-:W-:-:S05]  /*3370*/  F2FP.F16.F32.PACK_AB R13, R59, R40 ;  /* 0x000000283b0d723e */ /* 0x000fca00000000ff */
[----:B------:R3:W-:Y:S01]  /*3380*/  STSM.16.M88.4 [R16+0x27800], R12 ;  /* 0x0278000c10007844 */ /* 0x0007e20000000200 */
[----:B------:R-:W4:Y:S01]  /*3390*/  MUFU.EX2 R72, R72 ;  /* 0x0000004800487308 */ /* 0x000f220000000800 */
[----:B--2---:R-:W-:-:S07]  /*33a0*/  FADD.FTZ R27, R41, R20 ;  /* 0x00000014291b7221 */ /* 0x004fce0000010000 */
[----:B------:R-:W2:Y:S01]  /*33b0*/  MUFU.EX2 R74, R74 ;  /* 0x0000004a004a7308 */ /* 0x000ea20000000800 */
[----:B-1----:R-:W-:-:S07]  /*33c0*/  FADD.FTZ R25, R65, R6 ;  /* 0x0000000641197221 */ /* 0x002fce0000010000 */
[----:B------:R-:W1:Y:S01]  /*33d0*/  MUFU.EX2 R43, R43 ;  /* 0x0000002b002b7308 */ /* 0x000e620000000800 */
[C---:B----4-:R-:W-:Y:S01]  /*33e0*/  FADD.FTZ R6, R72.reuse, R27 ;  /* 0x0000001b48067221 */ /* 0x050fe20000010000 */
[----:B0-----:R-:W-:-:S06]  /*33f0*/  F2FP.F16.F32.PACK_AB R8, R72, R41 ;  /* 0x000000294808723e */ /* 0x001fcc00000000ff */
[----:B------:R-:W0:Y:S01]  /*3400*/  MUFU.EX2 R21, R64 ;  /* 0x0000004000157308 */ /* 0x000e220000000800 */
[----:B--2---:R-:W-:-:S07]  /*3410*/  FADD.FTZ R4, R74, R25 ;  /* 0x000000194a047221 */ /* 0x004fce0000010000 */
[----:B------:R-:W2:Y:S01]  /*3420*/  MUFU.EX2 R110, R110 ;  /* 0x0000006e006e7308 */ /* 0x000ea20000000800 */
[----:B-1----:R-:W-:-:S07]  /*3430*/  FADD.FTZ R27, R43, R6 ;  /* 0x000000062b1b7221 */ /* 0x002fce0000010000 */
[----:B------:R-:W1:Y:S01]  /*3440*/  MUFU.EX2 R94, R94 ;  /* 0x0000005e005e7308 */ /* 0x000e620000000800 */
[----:B0-----:R-:W-:-:S07]  /*3450*/  FADD.FTZ R25, R21, R4 ;  /* 0x0000000415197221 */ /* 0x001fce0000010000 */
[----:B------:R-:W0:Y:S01]  /*3460*/  MUFU.EX2 R47, R47 ;  /* 0x0000002f002f7308 */ /* 0x000e220000000800 */
[C---:B--2---:R-:W-:Y:S01]  /*3470*/  FADD.FTZ R6, R110.reuse, R27 ;  /* 0x0000001b6e067221 */ /* 0x044fe20000010000 */
[----:B------:R-:W-:Y:S02]  /*3480*/  F2FP.F16.F32.PACK_AB R27, R65, R44 ;  /* 0x0000002c411b723e */ /* 0x000fe400000000ff */
[----:B------:R-:W-:Y:S01]  /*3490*/  F2FP.F16.F32.PACK_AB R10, R110, R43 ;  /* 0x0000002b6e0a723e */ /* 0x000fe200000000ff */
[----:B------:R-:W-:-:S03]  /*34a0*/  IMAD.MOV.U32 R110, RZ, RZ, R135 ;  /* 0x000000ffff6e7224 */ /* 0x000fc600078e0087 */
[----:B------:R2:W4:Y:S01]  /*34b0*/  MUFU.EX2 R29, R96 ;  /* 0x00000060001d7308 */ /* 0x0005220000000800 */
[----:B-1----:R-:W-:-:S07]  /*34c0*/  FADD.FTZ R4, R94, R25 ;  /* 0x000000195e047221 */ /* 0x002fce0000010000 */
[----:B------:R-:W1:Y:S01]  /*34d0*/  MUFU.EX2 R80, R80 ;  /* 0x0000005000507308 */ /* 0x000e620000000800 */
[----:B0-----:R-:W-:Y:S01]  /*34e0*/  FADD.FTZ R25, R47, R6 ;  /* 0x000000062f197221 */ /* 0x001fe20000010000 */
[----:B--2---:R-:W-:-:S06]  /*34f0*/  IMAD.MOV.U32 R96, RZ, RZ, R135 ;  /* 0x000000ffff607224 */ /* 0x004fcc00078e0087 */
[----:B------:R-:W0:Y:S01]  /*3500*/  MUFU.EX2 R98, R98 ;  /* 0x0000006200627308 */ /* 0x000e220000000800 */
[C---:B----4-:R-:W-:Y:S01]  /*3510*/  FADD.FTZ R9, R29.reuse, R4 ;  /* 0x000000041d097221 */ /* 0x050fe20000010000 */
[----:B------:R-:W-:Y:S01]  /*3520*/  F2FP.F16.F32.PACK_AB R11, R29, R94 ;  /* 0x0000005e1d0b723e */ /* 0x000fe200000000ff */
[----:B------:R-:W-:-:S05]  /*3530*/  IMAD.MOV.U32 R94, RZ, RZ, R135 ;  /* 0x000000ffff5e7224 */ /* 0x000fca00078e0087 */
[----:B------:R-:W-:Y:S01]  /*3540*/  MUFU.EX2 R45, R45 ;  /* 0x0000002d002d7308 */ /* 0x000fe20000000800 */
[C---:B-1----:R-:W-:Y:S01]  /*3550*/  FADD.FTZ R6, R80.reuse, R25 ;  /* 0x0000001950067221 */ /* 0x042fe20000010000 */
[----:B------:R-:W-:Y:S02]  /*3560*/  F2FP.F16.F32.PACK_AB R25, R63, R42 ;  /* 0x0000002a3f19723e */ /* 0x000fe400000000ff */
[----:B---3--:R-:W-:-:S03]  /*3570*/  F2FP.F16.F32.PACK_AB R12, R80, R47 ;  /* 0x0000002f500c723e */ /* 0x008fc600000000ff */
[----:B------:R1:W-:Y:S01]  /*3580*/  STSM.16.M88.4 [R23], R24 ;  /* 0x0000001817007844 */ /* 0x0003e20000000200 */
[----:B------:R-:W2:Y:S01]  /*3590*/  MUFU.EX2 R76, R76 ;  /* 0x0000004c004c7308 */ /* 0x000ea20000000800 */
[----:B0-----:R-:W-:Y:S01]  /*35a0*/  FADD.FTZ R4, R98, R9 ;  /* 0x0000000962047221 */ /* 0x001fe20000010000 */
[----:B------:R-:W-:-:S05]  /*35b0*/  F2FP.F16.F32.PACK_AB R9, R21, R74 ;  /* 0x0000004a1509723e */ /* 0x000fca00000000ff */
[----:B------:R1:W-:Y:S01]  /*35c0*/  STSM.16.M88.4 [R18+0x6000], R8 ;  /* 0x0060000812007844 */ /* 0x0003e20000000200 */
[----:B------:R0:W3:Y:S08]  /*35d0*/  MUFU.EX2 R7, R100 ;  /* 0x0000006400077308 */ /* 0x0000f00000000800 */
[----:B------:R-:W-:Y:S01]  /*35e0*/  MUFU.EX2 R108, R108 ;  /* 0x0000006c006c7308 */ /* 0x000fe20000000800 */
[----:B--2---:R-:W-:Y:S01]  /*35f0*/  F2FP.F16.F32.PACK_AB R14, R76, R45 ;  /* 0x0000002d4c0e723e */ /* 0x004fe200000000ff */
[----:B------:R-:W-:Y:S01]  /*3600*/  FADD.FTZ R45, R45, R6 ;  /* 0x000000062d2d7221 */ /* 0x000fe20000010000 */
[----:B0-----:R-:W-:-:S03]  /*3610*/  IMAD.MOV.U32 R100, RZ, RZ, R135 ;  /* 0x000000ffff647224 */ /* 0x001fc600078e0087 */
[----:B------:R-:W-:Y:S02]  /*3620*/  FADD.FTZ R6, R76, R45 ;  /* 0x0000002d4c067221 */ /* 0x000fe40000010000 */
[----:B------:R0:W2:Y:S01]  /*3630*/  MUFU.EX2 R31, R106 ;  /* 0x0000006a001f7308 */ /* 0x0000a20000000800 */
[C---:B---3--:R-:W-:Y:S01]  /*3640*/  F2FP.F16.F32.PACK_AB R13, R7.reuse, R98 ;  /* 0x00000062070d723e */ /* 0x048fe200000000ff */
[----:B------:R-:W-:Y:S01]  /*3650*/  FADD.FTZ R21, R7, R4 ;  /* 0x0000000407157221 */ /* 0x000fe20000010000 */
[----:B------:R-:W-:Y:S01]  /*3660*/  MOV R98, R135 ;  /* 0x0000008700627202 */ /* 0x000fe20000000f00 */
[----:B0-----:R-:W-:Y:S01]  /*3670*/  IMAD.MOV.U32 R106, RZ, RZ, R135 ;  /* 0x000000ffff6a7224 */ /* 0x001fe200078e0087 */
[----:B--2---:R-:W-:Y:S01]  /*3680*/  F2FP.F16.F32.PACK_AB R15, R31, R108 ;  /* 0x0000006c1f0f723e */ /* 0x004fe200000000ff */
[----:B------:R-:W-:-:S04]  /*3690*/  FADD.FTZ R108, R108, R21 ;  /* 0x000000156c6c7221 */ /* 0x000fc80000010000 */
[----:B------:R1:W-:Y:S01]  /*36a0*/  STSM.16.M88.4 [R17+0x6000], R12 ;  /* 0x0060000c11007844 */ /* 0x0003e20000000200 */
[----:B------:R-:W-:Y:S01]  /*36b0*/  FADD.FTZ R7, R31, R108 ;  /* 0x0000006c1f077221 */ /* 0x000fe20000010000 */
[----:B------:R-:W-:Y:S01]  /*36c0*/  MOV R108, R135 ;  /* 0x00000087006c7202 */ /* 0x000fe20000000f00 */
[----:B------:R0:W-:Y:S06]  /*36d0*/  MEMBAR.ALL.CTA ;  /* 0x0000000000007992 */ /* 0x0001ec0000008000 */
[----:B0-----:R-:W0:Y:S02]  /*36e0*/  FENCE.VIEW.ASYNC.S ;  /* 0x00000000000073c6 */ /* 0x001e240000000000 */
[----:B0-----:R-:W-:Y:S01]  /*36f0*/  NOP ;  /* 0x0000000000007918 */ /* 0x001fe20000000000 */
[----:B------:R-:W-:Y:S05]  /*3700*/  @!P1 BRA `(.L_x_174) ;  /* 0x0000002000a09947 */ /* 0x000fea0003800000 */
[----:B------:R-:W-:Y:S01]  /*3710*/  VIADD R4, R149, 0xfffffffe ;  /* 0xfffffffe95047836 */ /* 0x000fe20000000000 */
[----:B------:R-:W-:Y:S01]  /*3720*/  CS2R R134, SRZ ;  /* 0x0000000000867805 */ /* 0x000fe2000001ff00 */
[----:B-1----:R-:W-:Y:S01]  /*3730*/  IMAD.MOV.U32 R8, RZ, RZ, R5 ;  /* 0x000000ffff087224 */ /* 0x002fe200078e0005 */
[----:B------:R-:W-:Y:S01]  /*3740*/  CS2R R132, SRZ ;  /* 0x0000000000847805 */ /* 0x000fe2000001ff00 */
[----:B------:R-:W-:Y:S01]  /*3750*/  IMAD.MOV.U32 R9, RZ, RZ, R0 ;  /* 0x000000ffff097224 */ /* 0x000fe200078e0000 */
[----:B------:R-:W-:Y:S01]  /*3760*/  CS2R R130, SRZ ;  /* 0x0000000000827805 */ /* 0x000fe2000001ff00 */
[----:B------:R-:W-:Y:S01]  /*3770*/  IMAD.MOV.U32 R10, RZ, RZ, R2 ;  /* 0x000000ffff0a7224 */ /* 0x000fe200078e0002 */
        /* <DEDUP_REMOVED lines=21> */
[----:B------:R-:W-:-:S06]  /*38d0*/  UMOV UR6, UR38 ;  /* 0x0000002600067c82 */ /* 0x000fcc0008000000 */
.L_x_185:
[----:B------:R-:W-:Y:S01]  /*38e0*/  ISETP.NE.AND P2, PT, RZ, UR42, PT ;  /* 0x0000002aff007c0c */ /* 0x000fe2000bf45270 */
[----:B------:R-:W-:-:S04]  /*38f0*/  UISETP.NE.AND UP0, UPT, UR6, 0x1, UPT ;  /* 0x000000010600788c */ /* 0x000fc8000bf05270 */
[----:B------:R-:W-:-:S06]  /*3900*/  USEL UR7, URZ, 0x1, UP0 ;  /* 0x000000013f077887 */ /* 0x000fcc0008000000 */
[----:B------:R-:W-:Y:S02]  /*3910*/  LOP3.LUT R2, R10, UR7, RZ, 0x3c, !PT ;  /* 0x000000070a027c12 */ /* 0x000fe4000f8e3cff */
[----:B------:R-:W-:Y:S05]  /*3920*/  @P2 BRA `(.L_x_175) ;  /* 0x0000000000342947 */ /* 0x000fea0003800000 */
[----:B------:R-:W-:Y:S05]  /*3930*/  @!P0 BRA `(.L_x_176) ;  /* 0x0000000000048947 */ /* 0x000fea0003800000 */
[----:B------:R-:W-:Y:S01]  /*3940*/  BPT.TRAP 0x1 ;  /* 0x000000040000795c */ /* 0x000fe20000300000 */
.L_x_176:
[----:B------:R-:W-:Y:S01]  /*3950*/  UIADD3 UR7, UR6, 0x1, URZ ;  /* 0x0000000106077890 */ /* 0x000fe2000fffe03f */
[----:B------:R-:W-:-:S03]  /*3960*/  SHF.L.U32 R0, R2, 0x1f, RZ ;  /* 0x0000001f02007819 */ /* 0x000fc600000006ff */
[----:B------:R-:W-:-:S04]  /*3970*/  UISETP.NE.AND UP0, UPT, UR7, 0x2, UPT ;  /* 0x000000020700788c */ /* 0x000fc8000bf05270 */
[----:B------:R-:W-:-:S04]  /*3980*/  USEL UR7, UR7, URZ, UP0 ;  /* 0x0000003f07077287 */ /* 0x000fc80008000000 */
[----:B------:R-:W-:-:S09]  /*3990*/  ULEA UR7, UR7, UR40, 0x3 ;  /* 0x0000002807077291 */ /* 0x000fd2000f8e183f */
[----:B------:R0:W1:Y:S01]  /*39a0*/  SYNCS.PHASECHK.TRANS64.TRYWAIT P1, [UR7+0x2d830], R0 ;  /* 0x02d83000ff0075a7 */ /* 0x0000620008020147 */
[----:B------:R-:W-:Y:S05]  /*39b0*/  @!P0 BRA `(.L_x_177) ;  /* 0x0000000000048947 */ /* 0x000fea0003800000 */
[----:B------:R-:W-:Y:S01]  /*39c0*/  BPT.TRAP 0x1 ;  /* 0x000000040000795c */ /* 0x000fe20000300000 */
.L_x_177:
[----:B-1----:R-:W-:Y:S05]  /*39d0*/  @P1 BRA `(.L_x_175) ;  /* 0x0000000000081947 */ /* 0x002fea0003800000 */
[----:B------:R-:W1:Y:S02]  /*39e0*/  SYNCS.PHASECHK.TRANS64.TRYWAIT P1, [UR7+0x2d830], R0 ;  /* 0x02d83000ff0075a7 */ /* 0x000e640008020147 */
[----:B-1----:R-:W-:Y:S05]  /*39f0*/  @!P1 BRA `(.L_x_178) ;  /* 0x0000009400e09947 */ /* 0x002fea0003800000 */
.L_x_175:
[----:B-1----:R-:W1:Y:S01]  /*3a00*/  S2R R3, SR_TID.X ;  /* 0x0000000000037919 */ /* 0x002e620000002100 */
[----:B------:R-:W-:Y:S01]  /*3a10*/  UIADD3 UR38, UR6, 0x1, URZ ;  /* 0x0000000106267890 */ /* 0x000fe2000fffe03f */
[----:B------:R-:W-:Y:S01]  /*3a20*/  UMOV UR32, UR4 ;  /* 0x0000000400207c82 */ /* 0x000fe20008000000 */
[----:B------:R-:W-:Y:S02]  /*3a30*/  UMOV UR33, UR5 ;  /* 0x0000000500217c82 */ /* 0x000fe40008000000 */
[----:B------:R-:W-:Y:S01]  /*3a40*/  UISETP.NE.AND UP0, UPT, UR38, 0x2, UPT ;  /* 0x000000022600788c */ /* 0x000fe2000bf05270 */
[----:B------:R-:W-:Y:S01]  /*3a50*/  UMOV UR35, 0x80000020 ;  /* 0x8000002000237882 */ /* 0x000fe20000000000 */
[----:B------:R-:W-:Y:S02]  /*3a60*/  UMOV UR11, 0x80000020 ;  /* 0x80000020000b7882 */ /* 0x000fe40000000000 */
[----:B------:R-:W-:Y:S01]  /*3a70*/  USEL UR38, UR38, URZ, UP0 ;  /* 0x0000003f26267287 */ /* 0x000fe20008000000 */
[----:B------:R-:W-:Y:S01]  /*3a80*/  UMOV UR15, 0x80000020 ;  /* 0x80000020000f7882 */ /* 0x000fe20000000000 */
[----:B------:R-:W-:-:S02]  /*3a90*/  UMOV UR19, 0x80000020 ;  /* 0x8000002000137882 */ /* 0x000fc40000000000 */
[----:B------:R-:W-:Y:S01]  /*3aa0*/  UIMAD UR34, UR38, 0x600, UR28 ;  /* 0x00000600262278a4 */ /* 0x000fe2000f8e021c */
[----:B------:R-:W-:Y:S01]  /*3ab0*/  UMOV UR23, 0x80000020 ;  /* 0x8000002000177882 */ /* 0x000fe20000000000 */
[----:B------:R-:W-:Y:S02]  /*3ac0*/  UMOV UR27, 0x80000020 ;  /* 0x80000020001b7882 */ /* 0x000fe40000000000 */
[----:B------:R-:W-:Y:S02]  /*3ad0*/  UIADD3 UR10, UR34, 0x2, URZ ;  /* 0x00000002220a7890 */ /* 0x000fe4000fffe03f */
[----:B------:R-:W-:Y:S02]  /*3ae0*/  UIADD3 UR14, UR34, 0x200, URZ ;  /* 0x00000200220e7890 */ /* 0x000fe4000fffe03f */
[----:B------:R-:W-:Y:S02]  /*3af0*/  UIADD3 UR18, UR34, 0x202, URZ ;  /* 0x0000020222127890 */ /* 0x000fe4000fffe03f */
[----:B------:R-:W-:-:S02]  /*3b00*/  UIADD3 UR22, UR34, 0x400, URZ ;  /* 0x0000040022167890 */ /* 0x000fc4000fffe03f */
[----:B------:R-:W-:Y:S01]  /*3b10*/  UIADD3 UR26, UR34, 0x402, URZ ;  /* 0x00000402221a7890 */ /* 0x000fe2000fffe03f */
[----:B-1----:R-:W-:-:S05]  /*3b20*/  SHF.R.U32.HI R3, RZ, 0x7, R3 ;  /* 0x00000007ff037819 */ /* 0x002fca0000011603 */
[----:B0-----:R-:W-:-:S05]  /*3b30*/  VIADD R0, R3, 0x8 ;  /* 0x0000000803007836 */ /* 0x001fca0000000000 */
[----:B------:R0:W-:Y:S06]  /*3b40*/  BAR.SYNC.DEFER_BLOCKING R0, 0x100 ;  /* 0x000400000000751d */ /* 0x0001ec0000010000 */
[----:B------:R-:W-:-:S06]  /*3b50*/  WARPGROUP.ARRIVE ;  /* 0x00000000000079c5 */ /* 0x000fcc0000000000 */
        /* <DEDUP_REMOVED lines=17> */
[----:B0-----:R-:W-:Y:S05]  /*3c70*/  @P2 BRA `(.L_x_179) ;  /* 0x0000000000282947 */ /* 0x001fea0003800000 */
[----:B------:R-:W-:Y:S05]  /*3c80*/  @!P0 BRA `(.L_x_180) ;  /* 0x0000000000048947 */ /* 0x000fea0003800000 */
[----:B------:R-:W-:Y:S01]  /*3c90*/  BPT.TRAP 0x1 ;  /* 0x000000040000795c */ /* 0x000fe20000300000 */
.L_x_180:
[----:B------:R-:W-:Y:S01]  /*3ca0*/  ULEA UR7, UR6, UR40, 0x3 ;  /* 0x0000002806077291 */ /* 0x000fe2000f8e183f */
[----:B------:R-:W-:-:S08]  /*3cb0*/  SHF.L.U32 R0, R10, 0x1f, RZ ;  /* 0x0000001f0a007819 */ /* 0x000fd000000006ff */
[----:B------:R0:W1:Y:S01]  /*3cc0*/  SYNCS.PHASECHK.TRANS64.TRYWAIT P1, [UR7+0x2d850], R0 ;  /* 0x02d85000ff0075a7 */ /* 0x0000620008020147 */
[----:B------:R-:W-:Y:S05]  /*3cd0*/  @!P0 BRA `(.L_x_181) ;  /* 0x0000000000048947 */ /* 0x000fea0003800000 */
[----:B------:R-:W-:Y:S01]  /*3ce0*/  BPT.TRAP 0x1 ;  /* 0x000000040000795c */ /* 0x000fe20000300000 */
.L_x_181:
[----:B-1----:R-:W-:Y:S05]  /*3cf0*/  @P1 BRA `(.L_x_179) ;  /* 0x0000000000081947 */ /* 0x002fea0003800000 */
[----:B------:R-:W1:Y:S02]  /*3d00*/  SYNCS.PHASECHK.TRANS64.TRYWAIT P1, [UR7+0x2d850], R0 ;  /* 0x02d85000ff0075a7 */ /* 0x000e640008020147 */
[----:B-1----:R-:W-:Y:S05]  /*3d10*/  @!P1 BRA `(.L_x_182) ;  /* 0x0000009400309947 */ /* 0x002fea0003800000 */
.L_x_179:
[----:B------:R-:W-:Y:S01]  /*3d20*/  UIADD3 UR7, UR40, 0x400, URZ ;  /* 0x0000040028077890 */ /* 0x000fe2000fffe03f */
[----:B------:R-:W-:Y:S01]  /*3d30*/  WARPGROUP.ARRIVE ;  /* 0x00000000000079c5 */ /* 0x000fe20000000000 */
[----:B------:R-:W-:-:S05]  /*3d40*/  ULOP3.LUT UR10, UR39, 0x10000, URZ, 0xfc, !UPT ;  /* 0x00010000270a7892 */ /* 0x000fca000f8efc3f */
[----:B------:R-:W1:Y:S01]  /*3d50*/  S2R R5, SR_TID.X ;  /* 0x0000000000057919 */ /* 0x000e620000002100 */
[----:B------:R-:W-:Y:S01]  /*3d60*/  USHF.R.U32.HI UR7, URZ, 0x4, UR7 ;  /* 0x000000043f077899 */ /* 0x000fe20008011607 */
[----:B------:R-:W-:Y:S01]  /*3d70*/  UMOV UR33, 0x40000040 ;  /* 0x4000004000217882 */ /* 0x000fe20000000000 */
[----:B------:R-:W-:Y:S02]  /*3d80*/  UMOV UR35, 0x80000020 ;  /* 0x8000002000237882 */ /* 0x000fe40000000000 */
[----:B------:R-:W-:Y:S01]  /*3d90*/  ULOP3.LUT UR7, UR7, 0x3fff, URZ, 0xc0, !UPT ;  /* 0x00003fff07077892 */ /* 0x000fe2000f8ec03f */
[----:B------:R-:W-:-:S03]  /*3da0*/  UMOV UR32, UR10 ;  /* 0x0000000a00207c82 */ /* 0x000fc60008000000 */
[----:B------:R-:W-:-:S04]  /*3db0*/  ULOP3.LUT UR7, UR7, 0x2000000, URZ, 0xfc, !UPT ;  /* 0x0200000007077892 */ /* 0x000fc8000f8efc3f */
[----:B------:R-:W-:-:S07]  /*3dc0*/  UIMAD UR7, UR6, 0x600, UR7 ;  /* 0x00000600060778a4 */ /* 0x000fce000f8e0207 */
[----:B------:R-:W-:Y:S02]  /*3dd0*/  UMOV UR34, UR7 ;  /* 0x0000000700227c82 */ /* 0x000fe40008000000 */
[----:B------:R-:W-:Y:S01]  /*3de0*/  HGMMA.64x96x16.F32 R88, gdesc[UR32].tnspB, R88, gsb0 ;  /* 0x41600000205879f0 */ /* 0x000fe20008000858 */
[----:B------:R-:W-:Y:S02]  /*3df0*/  UIADD3 UR32, UR10, 0x2, URZ ;  /* 0x000000020a207890 */ /* 0x000fe4000fffe03f */
[----:B------:R-:W-:Y:S01]  /*3e00*/  UIADD3 UR34, UR7, 0x40, URZ ;  /* 0x0000004007227890 */ /* 0x000fe2000fffe03f */
[----:B------:R-:W-:Y:S01]  /*3e10*/  UMOV UR33, 0x40000040 ;  /* 0x4000004000217882 */ /* 0x000fe20000000000 */
[----:B------:R-:W-:Y:S01]  /*3e20*/  UMOV UR35, 0x80000020 ;  /* 0x8000002000237882 */ /* 0x000fe20000000000 */
[----:B-1----:R-:W-:Y:S02]  /*3e30*/  SHF.R.U32.HI R3, RZ, 0x7, R5 ;  /* 0x00000007ff037819 */ /* 0x002fe40000011605 */
        /* <DEDUP_REMOVED lines=52> */
.L_x_183:
[----:B0-----:R-:W-:Y:S01]  /*4180*/  FMNMX.FTZ R0, R24, R9, !PT ;  /* 0x0000000918007209 */ /* 0x001fe20007810000 */
[----:B------:R-:W-:-:S03]  /*4190*/  ULEA UR7, UR38, UR40, 0x3 ;  /* 0x0000002826077291 */ /* 0x000fc6000f8e183f */
[----:B------:R-:W-:Y:S01]  /*41a0*/  FMNMX.FTZ R3, R25, R0, !PT ;  /* 0x0000000019037209 */ /* 0x000fe20007810000 */
[----:B------:R-:W-:Y:S01]  /*41b0*/  UIADD3 UR7, UR7, 0x2d840, URZ ;  /* 0x0002d84007077890 */ /* 0x000fe2000fffe03f */
[----:B------:R-:W-:-:S03]  /*41c0*/  FMNMX.FTZ R0, R26, R8, !PT ;  /* 0x000000081a007209 */ /* 0x000fc60007810000 */
[----:B------:R-:W-:Y:S01]  /*41d0*/  UPRMT UR7, UR41, 0x654, UR7 ;  /* 0x0000065429077896 */ /* 0x000fe20008000007 */
[----:B------:R-:W-:Y:S02]  /*41e0*/  FMNMX.FTZ R5, R27, R0, !PT ;  /* 0x000000001b057209 */ /* 0x000fe40007810000 */
[----:B------:R-:W-:Y:S02]  /*41f0*/  FMNMX.FTZ R0, R28, R3, !PT ;  /* 0x000000031c007209 */ /* 0x000fe40007810000 */
[----:B------:R-:W-:Y:S02]  /*4200*/  FMNMX.FTZ R10, R30, R5, !PT ;  /* 0x000000051e0a7209 */ /* 0x000fe40007810000 */
[----:B------:R-:W-:Y:S02]  /*4210*/  FMNMX.FTZ R3, R29, R0, !PT ;  /* 0x000000001d037209 */ /* 0x000fe40007810000 */
[----:B------:R-:W-:Y:S01]  /*4220*/  FMNMX.FTZ R5, R31, R10, !PT ;  /* 0x0000000a1f057209 */ /* 0x000fe20007810000 */
[----:B------:R-:W-:Y:S01]  /*4230*/  SYNCS.ARRIVE.TRANS64.RED.A1T0 RZ, [UR7], RZ ;  /* 0x000000ffffff79a7 */ /* 0x000fe20008100407 */
        /* <DEDUP_REMOVED lines=55> */
[----:B------:R-:W-:-:S03]  /*45b0*/  FMNMX.FTZ R10, R87, R10, !PT ;  /* 0x0000000a570a7209 */ /* 0x000fc60007810000 */
[----:B------:R-:W0:Y:S04]  /*45c0*/  SHFL.BFLY PT, R0, R11, 0x2, 0x1f ;  /* 0x0c401f000b007f89 */ /* 0x000e2800000e0000 */
[----:B------:R-:W1:Y:S01]  /*45d0*/  SHFL.BFLY PT, R3, R10, 0x2, 0x1f ;  /* 0x0c401f000a037f89 */ /* 0x000e6200000e0000 */
[----:B0-----:R-:W-:Y:S02]  /*45e0*/  FMNMX.FTZ R12, R11, R0, !PT ;  /* 0x000000000b0c7209 */ /* 0x001fe40007810000 */
[----:B-1----:R-:W-:-:S03]  /*45f0*/  FMNMX.FTZ R13, R10, R3, !PT ;  /* 0x000000030a0d7209 */ /* 0x002fc60007810000 */
[----:B------:R-:W0:Y:S01]  /*4600*/  SHFL.BFLY PT, R5, R12, 0x1, 0x1f ;  /* 0x0c201f000c057f89 */ /* 0x000e2200000e0000 */
[----:B------:R-:W1:Y:S03]  /*4610*/  LDC R3, c[0x0][0x988] ;  /* 0x00026200ff037b82 */ /* 0x000e660000000800 */
[----:B------:R-:W2:Y:S01]  /*4620*/  SHFL.BFLY PT, R14, R13, 0x1, 0x1f ;  /* 0x0c201f000d0e7f89 */ /* 0x000ea200000e0000 */
[----:B0-----:R-:W-:Y:S02]  /*4630*/  FMNMX.FTZ R0, R12, R5, !PT ;  /* 0x000000050c007209 */ /* 0x001fe40007810000 */
[----:B--2---:R-:W-:-:S03]  /*4640*/  FMNMX.FTZ R5, R13, R14, !PT ;  /* 0x0000000e0d057209 */ /* 0x004fc60007810000 */
[C---:B-1----:R-:W-:Y:S01]  /*4650*/  FMUL.FTZ R10, R0.reuse, R3 ;  /* 0x00000003000a7220 */ /* 0x042fe20000410000 */
[----:B------:R-:W-:-:S03]  /*4660*/  FADD.FTZ R14, -R0, R9 ;  /* 0x00000009000e7221 */ /* 0x000fc60000010100 */
[-C--:B------:R-:W-:Y:S01]  /*4670*/  FFMA.FTZ R13, R28, R3.reuse, -R10 ;  /* 0x000000031c0d7223 */ /* 0x080fe2000001080a */
[C---:B------:R-:W-:Y:S01]  /*4680*/  FADD.FTZ R8, -R5.reuse, R8 ;  /* 0x0000000805087221 */ /* 0x040fe20000010100 */
[-C--:B------:R-:W-:Y:S01]  /*4690*/  FMUL.FTZ R28, R5, R3.reuse ;  /* 0x00000003051c7220 */ /* 0x080fe20000410000 */
[-CC-:B------:R-:W-:Y:S01]  /*46a0*/  FFMA.FTZ R11, R24, R3.reuse, -R10.reuse ;  /* 0x00000003180b7223 */ /* 0x180fe2000001080a */
[-CC-:B------:R-:W-:Y:S01]  /*46b0*/  FFMA.FTZ R12, R25, R3.reuse, -R10.reuse ;  /* 0x00000003190c7223 */ /* 0x180fe2000001080a */
[-CC-:B------:R-:W-:Y:S01]  /*46c0*/  FFMA.FTZ R15, R32, R3.reuse, -R10.reuse ;  /* 0x00000003200f7223 */ /* 0x180fe2000001080a */
[-CC-:B------:R-:W-:Y:S01]  /*46d0*/  FFMA.FTZ R20, R33, R3.reuse, -R10.reuse ;  /* 0x0000000321147223 */ /* 0x180fe2000001080a */
[-C--:B------:R-:W-:Y:S01]  /*46e0*/  FMUL.FTZ R9, R14, R3.reuse ;  /* 0x000000030e097220 */ /* 0x080fe20000410000 */
        /* <DEDUP_REMOVED lines=16> */
[-C--:B------:R-:W-:Y:S01]  /*47f0*/  FFMA.FTZ R53, R64, R3.reuse, -R10 ;  /* 0x0000000340357223 */ /* 0x080fe2000001080a */
[-C--:B------:R-:W-:Y:S01]  /*4800*/  FFMA.FTZ R29, R26, R3.reuse, -R28 ;  /* 0x000000031a1d7223 */ /* 0x080fe2000001081c */
        /* <DEDUP_REMOVED lines=10> */
[-C--:B------:R-:W-:Y:S01]  /*48b0*/  FFMA.FTZ R10, R85, R3.reuse, -R10 ;  /* 0x00000003550a7223 */ /* 0x080fe2000001080a */
[-CC-:B------:R-:W-:Y:S01]  /*48c0*/  FFMA.FTZ R85, R27, R3.reuse, -R28.reuse ;  /* 0x000000031b557223 */ /* 0x180fe2000001081c */
[----:B------:R-:W-:Y:S01]  /*48d0*/  MUFU.EX2 R9, R9 ;  /* 0x0000000900097308 */ /* 0x000fe20000000800 */
[-CC-:B------:R-:W-:Y:S01]  /*48e0*/  FFMA.FTZ R77, R30, R3.reuse, -R28.reuse ;  /* 0x000000031e4d7223 */ /* 0x180fe2000001081c */
[-CC-:B------:R-:W-:Y:S01]  /*48f0*/  FFMA.FTZ R31, R31, R3.reuse, -R28.reuse ;  /* 0x000000031f1f7223 */ /* 0x180fe2000001081c */
[-CC-:B------:R-:W-:Y:S01]  /*4900*/  FFMA.FTZ R76, R34, R3.reuse, -R28.reuse ;  /* 0x00000003224c7223 */ /* 0x180fe2000001081c */
[-CC-:B------:R-:W-:Y:S01]  /*4910*/  FFMA.FTZ R84, R35, R3.reuse, -R28.reuse ;  /* 0x0000000323547223 */ /* 0x180fe2000001081c */
[-CC-:B------:R-:W-:Y:S01]  /*4920*/  FFMA.FTZ R34, R50, R3.reuse, -R28.reuse ;  /* 0x0000000332227223 */ /* 0x180fe2000001081c */
[-CC-:B------:R-:W-:Y:S01]  /*4930*/  FFMA.FTZ R50, R71, R3.reuse, -R28.reuse ;  /* 0x0000000347327223 */ /* 0x180fe2000001081c */
[-CC-:B------:R-:W-:Y:S01]  /*4940*/  FFMA.FTZ R80, R43, R3.reuse, -R28.reuse ;  /* 0x000000032b507223 */ /* 0x180fe2000001081c */
[----:B------:R-:W0:Y:S01]  /*4950*/  MUFU.EX2 R11, R11 ;  /* 0x0000000b000b7308 */ /* 0x000e220000000800 */
[-CC-:B------:R-:W-:Y:S01]  /*4960*/  FFMA.FTZ R38, R38, R3.reuse, -R28.reuse ;  /* 0x0000000326267223 */ /* 0x180fe2000001081c */
[-CC-:B------:R-:W-:Y:S01]  /*4970*/  FFMA.FTZ R43, R47, R3.reuse, -R28.reuse ;  /* 0x000000032f2b7223 */ /* 0x180fe2000001081c */
        /* <DEDUP_REMOVED lines=13> */
[----:B------:R-:W1:Y:S01]  /*4a50*/  MUFU.EX2 R29, R29 ;  /* 0x0000001d001d7308 */ /* 0x000e620000000800 */
[----:B0-----:R-:W-:Y:S01]  /*4a60*/  FFMA.FTZ R71, R9, R6, R11 ;  /* 0x0000000609477223 */ /* 0x001fe2000001000b */
[-CC-:B------:R-:W-:Y:S01]  /*4a70*/  FFMA.FTZ R30, R67, R3.reuse, -R28.reuse ;  /* 0x00000003431e7223 */ /* 0x180fe2000001081c */
[-CC-:B------:R-:W-:Y:S01]  /*4a80*/  FFMA.FTZ R63, R63, R3.reuse, -R28.reuse ;  /* 0x000000033f3f7223 */ /* 0x180fe2000001081c */
[-CC-:B------:R-:W-:Y:S01]  /*4a90*/  FFMA.FTZ R51, R75, R3.reuse, -R28.reuse ;  /* 0x000000034b337223 */ /* 0x180fe2000001081c */
[-CC-:B------:R-:W-:Y:S01]  /*4aa0*/  FFMA.FTZ R66, R66, R3.reuse, -R28.reuse ;  /* 0x0000000342427223 */ /* 0x180fe2000001081c */
[-CC-:B------:R-:W-:Y:S01]  /*4ab0*/  FFMA.FTZ R55, R78, R3.reuse, -R28.reuse ;  /* 0x000000034e377223 */ /* 0x180fe2000001081c */
[-CC-:B------:R-:W-:Y:S01]  /*4ac0*/  FFMA.FTZ R82, R82, R3.reuse, -R28.reuse ;  /* 0x0000000352527223 */ /* 0x180fe2000001081c */
[----:B------:R-:W0:Y:S01]  /*4ad0*/  MUFU.EX2 R12, R12 ;  /* 0x0000000c000c7308 */ /* 0x000e220000000800 */
[----:B------:R-:W-:-:S07]  /*4ae0*/  FFMA.FTZ R83, R83, R3, -R28 ;  /* 0x0000000353537223 */ /* 0x000fce000001081c */
[----:B------:R-:W2:Y:S01]  /*4af0*/  MUFU.EX2 R85, R85 ;  /* 0x0000005500557308 */ /* 0x000ea20000000800 */
[----:B-1----:R-:W-:-:S07]  /*4b00*/  FFMA.FTZ R6, R8, R7, R29 ;  /* 0x0000000708067223 */ /* 0x002fce000001001d */
        /* <DEDUP_REMOVED lines=20> */
[----:B------:R-:W-:Y:S01]  /*4c50*/  MUFU.EX2 R24, R24 ;  /* 0x0000001800187308 */ /* 0x000fe20000000800 */
[----:B--2---:R-:W-:-:S07]  /*4c60*/  FADD.FTZ R79, R21, R6 ;  /* 0x00000006154f7221 */ /* 0x004fce0000010000 */
[----:B------:R-:W0:Y:S01]  /*4c70*/  MUFU.EX2 R81, R81 ;  /* 0x0000005100517308 */ /* 0x000e220000000800 */
[----:B-1----:R-:W-:-:S07]  /*4c80*/  FADD.FTZ R6, R38, R7 ;  /* 0x0000000726067221 */ /* 0x002fce0000010000 */
[----:B------:R-:W-:Y:S08]  /*4c90*/  MUFU.EX2 R25, R25 ;  /* 0x0000001900197308 */ /* 0x000ff00000000800 */
[----:B------:R-:W1:Y:S01]  /*4ca0*/  MUFU.EX2 R26, R26 ;  /* 0x0000001a001a7308 */ /* 0x000e620000000800 */
[----:B0-----:R-:W-:-:S07]  /*4cb0*/  FADD.FTZ R7, R81, R6 ;  /* 0x0000000651077221 */ /* 0x001fce0000010000 */
[----:B------:R-:W-:Y:S08]  /*4cc0*/  MUFU.EX2 R32, R32 ;  /* 0x0000002000207308 */ /* 0x000ff00000000800 */
[----:B------:R-:W0:Y:S01]  /*4cd0*/  MUFU.EX2 R80, R80 ;  /* 0x0000005000507308 */ /* 0x000e220000000800 */
[----:B-1----:R-:W-:-:S07]  /*4ce0*/  FADD.FTZ R7, R26, R7 ;  /* 0x000000071a077221 */ /* 0x002fce0000010000 */
[----:B------:R-:W-:Y:S08]  /*4cf0*/  MUFU.EX2 R33, R33 ;  /* 0x0000002100217308 */ /* 0x000ff00000000800 */
[----:B------:R-:W1:Y:S08]  /*4d00*/  MUFU.EX2 R27, R27 ;  /* 0x0000001b001b7308 */ /* 0x000e700000000800 */
[----:B------:R-:W2:Y:S08]  /*4d10*/  MUFU.EX2 R36, R36 ;  /* 0x0000002400247308 */ /* 0x000eb00000000800 */
[----:B------:R3:W-:Y:S08]  /*4d20*/  MUFU.EX2 R74, R62 ;  /* 0x0000003e004a7308 */ /* 0x0007f00000000800 */
[----:B------:R-:W4:Y:S01]  /*4d30*/  MUFU.EX2 R43, R43 ;  /* 0x0000002b002b7308 */ /* 0x000f220000000800 */
[----:B---3--:R-:W-:-:S04]  /*4d40*/  FADD.FTZ R62, R24, R79 ;  /* 0x0000004f183e7221 */ /* 0x008fc80000010000 */
[----:B------:R-:W-:Y:S01]  /*4d50*/  FADD.FTZ R79, R25, R62 ;  /* 0x0000003e194f7221 */ /* 0x000fe20000010000 */
[----:B0-----:R-:W-:Y:S02]  /*4d60*/  FADD.FTZ R62, R80, R7 ;  /* 0x00000007503e7221 */ /* 0x001fe40000010000 */
[----:B------:R-:W0:Y:S01]  /*4d70*/  MUFU.EX2 R37, R37 ;  /* 0x0000002500257308 */ /* 0x000e220000000800 */
[----:B------:R-:W-:Y:S01]  /*4d80*/  FADD.FTZ R6, R32, R79 ;  /* 0x0000004f20067221 */ /* 0x000fe20000010000 */
[----:B-1----:R-:W-:-:S03]  /*4d90*/  FADD.FTZ R62, R27, R62 ;  /* 0x0000003e1b3e7221 */ /* 0x002fc60000010000 */
[----:B------:R-:W-:-:S03]  /*4da0*/  FADD.FTZ R7, R33, R6 ;  /* 0x0000000621077221 */ /* 0x000fc60000010000 */
[----:B------:R-:W1:Y:S01]  /*4db0*/  MUFU.EX2 R34, R34 ;  /* 0x0000002200227308 */ /* 0x000e620000000800 */
[----:B--2---:R-:W-:Y:S01]  /*4dc0*/  FADD.FTZ R6, R36, R7 ;  /* 0x0000000724067221 */ /* 0x004fe20000010000 */
[----:B----4-:R-:W-:-:S06]  /*4dd0*/  FADD.FTZ R7, R43, R62 ;  /* 0x0000003e2b077221 */ /* 0x010fcc0000010000 */
[----:B------:R-:W2:Y:S01]  /*4de0*/  MUFU.EX2 R40, R40 ;  /* 0x0000002800287308 */ /* 0x000ea20000000800 */
[----:B0-----:R-:W-:-:S07]  /*4df0*/  FADD.FTZ R79, R37, R6 ;  /* 0x00000006254f7221 */ /* 0x001fce0000010000 */
[----:B------:R-:W0:Y:S01]  /*4e00*/  MUFU.EX2 R42, R42 ;  /* 0x0000002a002a7308 */ /* 0x000e220000000800 */
[----:B-1----:R-:W-:-:S07]  /*4e10*/  FADD.FTZ R7, R34, R7 ;  /* 0x0000000722077221 */ /* 0x002fce0000010000 */
[----:B------:R-:W1:Y:S01]  /*4e20*/  MUFU.EX2 R41, R41 ;  /* 0x0000002900297308 */ /* 0x000e620000000800 */
[----:B--2---:R-:W-:-:S07]  /*4e30*/  FADD.FTZ R6, R40, R79 ;  /* 0x0000004f28067221 */ /* 0x004fce0000010000 */
[----:B------:R-:W2:Y:S08]  /*4e40*/  MUFU.EX2 R35, R35 ;  /* 0x0000002300237308 */ /* 0x000eb00000000800 */
[----:B------:R-:W3:Y:S08]  /*4e50*/  MUFU.EX2 R44, R44 ;  /* 0x0000002c002c7308 */ /* 0x000ef00000000800 */
[----:B------:R-:W4:Y:S08]  /*4e60*/  MUFU.EX2 R39, R39 ;  /* 0x0000002700277308 */ /* 0x000f300000000800 */
[----:B------:R-:W5:Y:S08]  /*4e70*/  MUFU.EX2 R45, R45 ;  /* 0x0000002d002d7308 */ /* 0x000f700000000800 */
[----:B------:R-:W5:Y:S08]  /*4e80*/  MUFU.EX2 R54, R54 ;  /* 0x0000003600367308 */ /* 0x000f700000000800 */
[----:B------:R-:W5:Y:S08]  /*4e90*/  MUFU.EX2 R48, R48 ;  /* 0x0000003000307308 */ /* 0x000f700000000800 */
[----:B------:R0:W5:Y:S08]  /*4ea0*/  MUFU.EX2 R67, R46 ;  /* 0x0000002e00437308 */ /* 0x0001700000000800 */
[----:B------:R1:W-:Y:S01]  /*4eb0*/  MUFU.EX2 R71, R30 ;  /* 0x0000001e00477308 */ /* 0x0003e20000000800 */
[-CC-:B0-----:R-:W-:Y:S01]  /*4ec0*/  FFMA.FTZ R46, R86, R3.reuse, -R28.reuse ;  /* 0x00000003562e7223 */ /* 0x181fe2000001081c */
[----:B------:R-:W-:-:S06]  /*4ed0*/  FFMA.FTZ R28, R87, R3, -R28 ;  /* 0x00000003571c7223 */ /* 0x000fcc000001081c */
[----:B------:R-:W0:Y:S01]  /*4ee0*/  MUFU.EX2 R49, R49 ;  /* 0x0000003100317308 */ /* 0x000e220000000800 */
[----:B-1----:R-:W-:Y:S01]  /*4ef0*/  FADD.FTZ R30, R42, R7 ;  /* 0x000000072a1e7221 */ /* 0x002fe20000010000 */
[----:B------:R-:W-:-:S03]  /*4f00*/  FADD.FTZ R7, R41, R6 ;  /* 0x0000000629077221 */ /* 0x000fc60000010000 */
[----:B--2---:R-:W-:Y:S01]  /*4f10*/  FADD.FTZ R30, R35, R30 ;  /* 0x0000001e231e7221 */ /* 0x004fe20000010000 */
[----:B---3--:R-:W-:Y:S02]  /*4f20*/  FADD.FTZ R6, R44, R7 ;  /* 0x000000072c067221 */ /* 0x008fe40000010000 */
[----:B------:R-:W1:Y:S01]  /*4f30*/  MUFU.EX2 R52, R52 ;  /* 0x0000003400347308 */ /* 0x000e620000000800 */
[----:B----4-:R-:W-:-:S07]  /*4f40*/  FADD.FTZ R7, R39, R30 ;  /* 0x0000001e27077221 */ /* 0x010fce0000010000 */
[----:B------:R-:W2:Y:S08]  /*4f50*/  MUFU.EX2 R75, R63 ;  /* 0x0000003f004b7308 */ /* 0x000eb00000000800 */
[----:B------:R-:W3:Y:S08]  /*4f60*/  MUFU.EX2 R53, R53 ;  /* 0x0000003500357308 */ /* 0x000ef00000000800 */
[----:B------:R5:W-:Y:S08]  /*4f70*/  MUFU.EX2 R63, R47 ;  /* 0x0000002f003f7308 */ /* 0x000bf00000000800 */
[----:B------:R-:W4:Y:S01]  /*4f80*/  MUFU.EX2 R70, R66 ;  /* 0x0000004200467308 */ /* 0x000f220000000800 */
[----:B-----5:R-:W-:Y:S01]  /*4f90*/  FADD.FTZ R47, R45, R6 ;  /* 0x000000062d2f7221 */ /* 0x020fe20000010000 */
[----:B------:R-:W-:-:S03]  /*4fa0*/  FADD.FTZ R6, R54, R7 ;  /* 0x0000000736067221 */ /* 0x000fc60000010000 */
[----:B------:R-:W-:Y:S01]  /*4fb0*/  FADD.FTZ R30, R48, R47 ;  /* 0x0000002f301e7221 */ /* 0x000fe20000010000 */
[----:B------:R-:W-:Y:S02]  /*4fc0*/  FADD.FTZ R7, R67, R6 ;  /* 0x0000000643077221 */ /* 0x000fe40000010000 */
[----:B------:R-:W5:Y:S01]  /*4fd0*/  MUFU.EX2 R56, R56 ;  /* 0x0000003800387308 */ /* 0x000f620000000800 */
[----:B0-----:R-:W-:Y:S01]  /*4fe0*/  FADD.FTZ R47, R49, R30 ;  /* 0x0000001e312f7221 */ /* 0x001fe20000010000 */
[----:B------:R-:W-:-:S03]  /*4ff0*/  FADD.FTZ R6, R74, R7 ;  /* 0x000000074a067221 */ /* 0x000fc60000010000 */
[----:B-1----:R-:W-:Y:S01]  /*5000*/  FADD.FTZ R30, R52, R47 ;  /* 0x0000002f341e7221 */ /* 0x002fe20000010000 */
[----:B--2---:R-:W-:Y:S02]  /*5010*/  FADD.FTZ R7, R75, R6 ;  /* 0x000000064b077221 */ /* 0x004fe40000010000 */
[----:B------:R-:W0:Y:S01]  /*5020*/  MUFU.EX2 R57, R57 ;  /* 0x0000003900397308 */ /* 0x000e220000000800 */
[----:B---3--:R-:W-:Y:S01]  /*5030*/  FADD.FTZ R47, R53, R30 ;  /* 0x0000001e352f7221 */ /* 0x008fe20000010000 */
[----:B----4-:R-:W-:-:S04]  /*5040*/  FADD.FTZ R6, R70, R7 ;  /* 0x0000000746067221 */ /* 0x010fc80000010000 */
[----:B------:R-:W-:Y:S02]  /*5050*/  FADD.FTZ R6, R71, R6 ;  /* 0x0000000647067221 */ /* 0x000fe40000010000 */
[----:B------:R-:W1:Y:S01]  /*5060*/  MUFU.EX2 R60, R60 ;  /* 0x0000003c003c7308 */ /* 0x000e620000000800 */
[----:B-----5:R-:W-:Y:S01]  /*5070*/  FADD.FTZ R30, R56, R47 ;  /* 0x0000002f381e7221 */ /* 0x020fe20000010000 */
[----:B------:R-:W-:-:S06]  /*5080*/  FADD.FTZ R47, R63, R6 ;  /* 0x000000063f2f7221 */ /* 0x000fcc0000010000 */
[----:B------:R-:W2:Y:S01]  /*5090*/  MUFU.EX2 R66, R50 ;  /* 0x0000003200427308 */ /* 0x000ea20000000800 */
[----:B0-----:R-:W-:-:S07]  /*50a0*/  FADD.FTZ R7, R57, R30 ;  /* 0x0000001e39077221 */ /* 0x001fce0000010000 */
[----:B------:R-:W0:Y:S01]  /*50b0*/  MUFU.EX2 R61, R61 ;  /* 0x0000003d003d7308 */ /* 0x000e220000000800 */
[----:B-1----:R-:W-:-:S07]  /*50c0*/  FADD.FTZ R6, R60, R7 ;  /* 0x000000073c067221 */ /* 0x002fce0000010000 */
[----:B------:R-:W1:Y:S01]  /*50d0*/  MUFU.EX2 R59, R59 ;  /* 0x0000003b003b7308 */ /* 0x000e620000000800 */
[----:B--2---:R-:W-:-:S07]  /*50e0*/  FADD.FTZ R30, R66, R47 ;  /* 0x0000002f421e7221 */ /* 0x004fce0000010000 */
        /* <DEDUP_REMOVED lines=27> */
[----:B-1----:R-:W-:Y:S01]  /*52a0*/  FADD.FTZ R30, R46, R7 ;  /* 0x000000072e1e7221 */ /* 0x002fe20000010000 */
[----:B--2---:R-:W-:-:S03]  /*52b0*/  FADD.FTZ R6, R10, R79 ;  /* 0x0000004f0a067221 */ /* 0x004fc60000010000 */
[----:B0-----:R-:W-:Y:S01]  /*52c0*/  FADD.FTZ R7, R47, R30 ;  /* 0x0000001e2f077221 */ /* 0x001fe20000010000 */
[----:B------:R-:W-:Y:S06]  /*52d0*/  @!P0 BRA `(.L_x_184) ;  /* 0x0000000000048947 */ /* 0x000fec0003800000 */
[----:B------:R-:W-:Y:S01]  /*52e0*/  BPT.TRAP 0x1 ;  /* 0x000000040000795c */ /* 0x000fe20000300000 */
.L_x_184:
[----:B------:R-:W-:Y:S01]  /*52f0*/  ULEA UR6, UR6, UR40, 0x3 ;  /* 0x0000002806067291 */ /* 0x000fe2000f8e183f */
[----:B------:R-:W-:Y:S01]  /*5300*/  F2FP.F16.F32.PACK_AB R28, R12, R11 ;  /* 0x0000000b0c1c723e */ /* 0x000fe200000000ff */
[----:B------:R-:W-:Y:S01]  /*5310*/  FMUL.FTZ R88, R88, R9 ;  /* 0x0000000958587220 */ /* 0x000fe20000410000 */
[----:B------:R-:W-:Y:S01]  /*5320*/  F2FP.F16.F32.PACK_AB R30, R14, R13 ;  /* 0x0000000d0e1e723e */ /* 0x000fe200000000ff */
[----:B------:R-:W-:Y:S01]  /*5330*/  UIADD3 UR6, UR6, 0x2d860, URZ ;  /* 0x0002d86006067890 */ /* 0x000fe2000fffe03f */
[----:B------:R-:W-:Y:S01]  /*5340*/  F2FP.F16.F32.PACK_AB R29, R85, R29 ;  /* 0x0000001d551d723e */ /* 0x000fe200000000ff */
[----:B------:R-:W-:Y:S01]  /*5350*/  FMUL.FTZ R89, R89, R9 ;  /* 0x0000000959597220 */ /* 0x000fe20000410000 */
[----:B------:R-:W-:Y:S01]  /*5360*/  F2FP.F16.F32.PACK_AB R31, R31, R77 ;  /* 0x0000004d1f1f723e */ /* 0x000fe200000000ff */
[----:B------:R-:W-:Y:S01]  /*5370*/  UPRMT UR6, UR41, 0x654, UR6 ;  /* 0x0000065429067896 */ /* 0x000fe20008000006 */
[----:B------:R-:W-:Y:S01]  /*5380*/  F2FP.F16.F32.PACK_AB R12, R20, R15 ;  /* 0x0000000f140c723e */ /* 0x000fe200000000ff */
[----:B------:R-:W-:Y:S01]  /*5390*/  FMUL.FTZ R92, R92, R9 ;  /* 0x000000095c5c7220 */ /* 0x000fe20000410000 */
[----:B------:R-:W-:Y:S01]  /*53a0*/  F2FP.F16.F32.PACK_AB R14, R24, R21 ;  /* 0x00000015180e723e */ /* 0x000fe200000000ff */
[-C--:B------:R-:W-:Y:S01]  /*53b0*/  FMUL.FTZ R93, R93, R9.reuse ;  /* 0x000000095d5d7220 */ /* 0x080fe20000410000 */
[----:B------:R-:W-:Y:S01]  /*53c0*/  F2FP.F16.F32.PACK_AB R13, R84, R76 ;  /* 0x0000004c540d723e */ /* 0x000fe200000000ff */
[-C--:B------:R-:W-:Y:S01]  /*53d0*/  FMUL.FTZ R96, R96, R9.reuse ;  /* 0x0000000960607220 */ /* 0x080fe20000410000 */
[----:B------:R-:W-:Y:S01]  /*53e0*/  F2FP.F16.F32.PACK_AB R15, R81, R38 ;  /* 0x00000026510f723e */ /* 0x000fe200000000ff */
[----:B------:R-:W-:Y:S01]  /*53f0*/  FMUL.FTZ R97, R97, R9 ;  /* 0x0000000961617220 */ /* 0x000fe20000410000 */
[----:B------:R-:W-:Y:S01]  /*5400*/  F2FP.F16.F32.PACK_AB R24, R32, R25 ;  /* 0x000000192018723e */ /* 0x000fe200000000ff */
[----:B------:R-:W-:Y:S01]  /*5410*/  SYNCS.ARRIVE.TRANS64.RED.A1T0 RZ, [UR6], RZ ;  /* 0x000000ffffff79a7 */ /* 0x000fe20008100406 */
[----:B------:R-:W-:Y:S01]  /*5420*/  F2FP.F16.F32.PACK_AB R25, R80, R26 ;  /* 0x0000001a5019723e */ /* 0x000fe200000000ff */
[----:B------:R-:W-:Y:S01]  /*5430*/  STSM.16.M88.4 [R16+0x21800], R28 ;  /* 0x0218001c10007844 */ /* 0x000fe20000000200 */
[----:B------:R-:W-:Y:S01]  /*5440*/  F2FP.F16.F32.PACK_AB R26, R36, R33 ;  /* 0x00000021241a723e */ /* 0x000fe200000000ff */
[----:B------:R-:W-:Y:S01]  /*5450*/  UMOV UR6, UR38 ;  /* 0x0000002600067c82 */ /* 0x000fe20008000000 */
[----:B------:R-:W-:Y:S01]  /*5460*/  F2FP.F16.F32.PACK_AB R27, R43, R27 ;  /* 0x0000001b2b1b723e */ /* 0x000fe200000000ff */
[----:B------:R0:W-:Y:S01]  /*5470*/  STSM.16.M88.4 [R22], R12 ;  /* 0x0000000c16007844 */ /* 0x0001e20000000200 */
[----:B------:R-:W-:Y:S01]  /*5480*/  F2FP.F16.F32.PACK_AB R33, R42, R34 ;  /* 0x000000222a21723e */ /* 0x000fe200000000ff */
[----:B------:R-:W-:Y:S01]  /*5490*/  FMUL.FTZ R100, R100, R9 ;  /* 0x0000000964647220 */ /* 0x000fe20000410000 */
[----:B------:R-:W-:Y:S01]  /*54a0*/  F2FP.F16.F32.PACK_AB R32, R40, R37 ;  /* 0x000000252820723e */ /* 0x000fe200000000ff */
[----:B------:R1:W-:Y:S01]  /*54b0*/  STSM.16.M88.4 [R18], R24 ;  /* 0x0000001812007844 */ /* 0x0003e20000000200 */
[----:B------:R-:W-:Y:S01]  /*54c0*/  F2FP.F16.F32.PACK_AB R34, R44, R41 ;  /* 0x000000292c22723e */ /* 0x000fe200000000ff */
[----:B------:R-:W-:Y:S01]  /*54d0*/  FMUL.FTZ R101, R101, R9 ;  /* 0x0000000965657220 */ /* 0x000fe20000410000 */
        /* <DEDUP_REMOVED lines=26> */
[----:B-1----:R-:W-:Y:S01]  /*5680*/  F2FP.F16.F32.PACK_AB R24, R72, R69 ;  /* 0x000000454818723e */ /* 0x002fe200000000ff */
[----:B------:R-:W-:Y:S01]  /*5690*/  FMUL.FTZ R124, R124, R9 ;  /* 0x000000097c7c7220 */ /* 0x000fe20000410000 */
[----:B------:R-:W-:Y:S01]  /*56a0*/  F2FP.F16.F32.PACK_AB R25, R51, R50 ;  /* 0x000000323319723e */ /* 0x000fe200000000ff */
[----:B------:R2:W-:Y:S01]  /*56b0*/  STSM.16.M88.4 [R18+0x6000], R28 ;  /* 0x0060001c12007844 */ /* 0x0005e20000000200 */
[----:B------:R-:W-:Y:S01]  /*56c0*/  F2FP.F16.F32.PACK_AB R26, R10, R73 ;  /* 0x000000490a1a723e */ /* 0x000fe200000000ff */
[-C--:B------:R-:W-:Y:S01]  /*56d0*/  FMUL.FTZ R125, R125, R9.reuse ;  /* 0x000000097d7d7220 */ /* 0x080fe20000410000 */
[----:B------:R-:W-:Y:S01]  /*56e0*/  F2FP.F16.F32.PACK_AB R27, R47, R46 ;  /* 0x0000002e2f1b723e */ /* 0x000fe200000000ff */
[-C--:B------:R-:W-:Y:S01]  /*56f0*/  FMUL.FTZ R128, R128, R9.reuse ;  /* 0x0000000980807220 */ /* 0x080fe20000410000 */
[----:B------:R-:W-:Y:S01]  /*5700*/  ISETP.GT.AND P1, PT, R4, RZ, PT ;  /* 0x000000ff0400720c */ /* 0x000fe20003f24270 */
[-C--:B------:R-:W-:Y:S01]  /*5710*/  FMUL.FTZ R129, R129, R9.reuse ;  /* 0x0000000981817220 */ /* 0x080fe20000410000 */
[-C--:B------:R-:W-:Y:S01]  /*5720*/  FMUL.FTZ R132, R132, R9.reuse ;  /* 0x0000000984847220 */ /* 0x080fe20000410000 */
[----:B------:R2:W-:Y:S01]  /*5730*/  STSM.16.M88.4 [R17+0x6000], R24 ;  /* 0x0060001811007844 */ /* 0x0005e20000000200 */
[----:B------:R-:W-:Y:S01]  /*5740*/  FMUL.FTZ R133, R133, R9 ;  /* 0x0000000985857220 */ /* 0x000fe20000410000 */
[-C--:B------:R-:W-:Y:S01]  /*5750*/  FMUL.FTZ R90, R90, R8.reuse ;  /* 0x000000085a5a7220 */ /* 0x080fe20000410000 */
        /* <DEDUP_REMOVED lines=29> */
[----:B------:R-:W-:Y:S01]  /*5930*/  VIADD R4, R4, 0xffffffff ;  /* 0xffffffff04047836 */ /* 0x000fe20000000000 */
[----:B------:R-:W-:Y:S01]  /*5940*/  MOV R10, R2 ;  /* 0x00000002000a7202 */ /* 0x000fe20000000f00 */
[----:B------:R-:W-:-:S02]  /*5950*/  IMAD.MOV.U32 R8, RZ, RZ, R5 ;  /* 0x000000ffff087224 */ /* 0x000fc400078e0005 */
[----:B------:R-:W-:Y:S01]  /*5960*/  IMAD.MOV.U32 R9, RZ, RZ, R0 ;  /* 0x000000ffff097224 */ /* 0x000fe200078e0000 */
[----:B0-----:R-:W-:Y:S01]  /*5970*/  NOP ;  /* 0x0000000000007918 */ /* 0x001fe20000000000 */
[----:B--2---:R-:W-:Y:S05]  /*5980*/  @P1 BRA `(.L_x_185) ;  /* 0xffffffdc00d41947 */ /* 0x004fea000383ffff */
.L_x_174:
[----:B------:R-:W-:Y:S06]  /*5990*/  BAR.ARV 0x8, 0x200 ;  /* 0x0208000000007b1d */ /* 0x000fec0000002000 */
[----:B------:R-:W-:Y:S05]  /*59a0*/  @!P0 BRA `(.L_x_186) ;  /* 0x0000000000048947 */ /* 0x000fea0003800000 */
[----:B------:R-:W-:Y:S01]  /*59b0*/  BPT.TRAP 0x1 ;  /* 0x000000040000795c */ /* 0x000fe20000300000 */
.L_x_186:
[----:B------:R-:W-:Y:S01]  /*59c0*/  ULEA UR4, UR38, UR40, 0x3 ;  /* 0x0000002826047291 */ /* 0x000fe2000f8e183f */
[----:B------:R-:W-:-:S08]  /*59d0*/  SHF.L.U32 R4, R2, 0x1f, RZ ;  /* 0x0000001f02047819 */ /* 0x000fd000000006ff */
[----:B------:R0:W2:Y:S01]  /*59e0*/  SYNCS.PHASECHK.TRANS64.TRYWAIT P1, [UR4+0x2d850], R4 ;  /* 0x02d85004ff0075a7 */ /* 0x0000a20008020144 */
[----:B------:R-:W-:Y:S05]  /*59f0*/  @!P0 BRA `(.L_x_187) ;  /* 0x0000000000048947 */ /* 0x000fea0003800000 */
[----:B------:R-:W-:Y:S01]  /*5a00*/  BPT.TRAP 0x1 ;  /* 0x000000040000795c */ /* 0x000fe20000300000 */
.L_x_187:
[----:B--2---:R-:W-:Y:S05]  /*5a10*/  @P1 BRA `(.L_x_188) ;  /* 0x0000000000081947 */ /* 0x004fea0003800000 */
[----:B------:R-:W2:Y:S02]  /*5a20*/  SYNCS.PHASECHK.TRANS64.TRYWAIT P1, [UR4+0x2d850], R4 ;  /* 0x02d85004ff0075a7 */ /* 0x000ea40008020144 */
[----:B--2---:R-:W-:Y:S05]  /*5a30*/  @!P1 BRA `(.L_x_189) ;  /* 0x0000007800009947 */ /* 0x004fea0003800000 */
.L_x_188:
[----:B------:R-:W-:Y:S01]  /*5a40*/  UIADD3 UR40, UR40, 0x400, URZ ;  /* 0x0000040028287890 */ /* 0x000fe2000fffe03f */
[----:B------:R-:W-:Y:S01]  /*5a50*/  WARPGROUP.ARRIVE ;  /* 0x00000000000079c5 */ /* 0x000fe20000000000 */
[----:B------:R-:W-:Y:S01]  /*5a60*/  ULOP3.LUT UR39, UR39, 0x10000, URZ, 0xfc, !UPT ;  /* 0x0001000027277892 */ /* 0x000fe2000f8efc3f */
[----:B-1----:R-:W1:Y:S01]  /*5a70*/  SHFL.BFLY PT, R9, R6, 0x2, 0x1f ;  /* 0x0c401f0006097f89 */ /* 0x002e6200000e0000 */
[----:B------:R-:W-:Y:S01]  /*5a80*/  USHF.R.U32.HI UR40, URZ, 0x4, UR40 ;  /* 0x000000043f287899 */ /* 0x000fe20008011628 */
[----:B------:R-:W-:Y:S01]  /*5a90*/  IMAD.MOV.U32 R10, RZ, RZ, RZ ;  /* 0x000000ffff0a7224 */ /* 0x000fe200078e00ff */
[----:B------:R-:W-:Y:S01]  /*5aa0*/  UMOV UR9, 0x40000040 ;  /* 0x4000004000097882 */ /* 0x000fe20000000000 */
[----:B------:R-:W-:Y:S01]  /*5ab0*/  UMOV UR11, 0x80000020 ;  /* 0x80000020000b7882 */ /* 0x000fe20000000000 */
[----:B------:R-:W-:Y:S01]  /*5ac0*/  ULOP3.LUT UR40, UR40, 0x3fff, URZ, 0xc0, !UPT ;  /* 0x00003fff28287892 */ /* 0x000fe2000f8ec03f */
[----:B0-----:R-:W0:Y:S01]  /*5ad0*/  SHFL.BFLY PT, R4, R7, 0x2, 0x1f ;  /* 0x0c401f0007047f89 */ /* 0x001e2200000e0000 */
[----:B------:R-:W-:Y:S01]  /*5ae0*/  UMOV UR8, UR39 ;  /* 0x0000002700087c82 */ /* 0x000fe20008000000 */
[----:B------:R-:W-:Y:S01]  /*5af0*/  IMAD.MOV.U32 R29, RZ, RZ, -0x800000 ;  /* 0xff800000ff1d7424 */ /* 0x000fe200078e00ff */
[----:B------:R-:W-:Y:S01]  /*5b00*/  ULOP3.LUT UR5, UR40, 0x2000000, URZ, 0xfc, !UPT ;  /* 0x0200000028057892 */ /* 0x000fe2000f8efc3f */
[----:B------:R-:W-:-:S03]  /*5b10*/  IMAD.MOV.U32 R28, RZ, RZ, -0x800000 ;  /* 0xff800000ff1c7424 */ /* 0x000fc600078e00ff */
[----:B------:R-:W-:-:S07]  /*5b20*/  UIMAD UR5, UR38, 0x600, UR5 ;  /* 0x00000600260578a4 */ /* 0x000fce000f8e0205 */
[----:B------:R-:W-:Y:S02]  /*5b30*/  UMOV UR10, UR5 ;  /* 0x00000005000a7c82 */ /* 0x000fe40008000000 */
[----:B------:R-:W-:Y:S01]  /*5b40*/  HGMMA.64x96x16.F32 R88, gdesc[UR8].tnspB, R88, gsb0 ;  /* 0x41600000085879f0 */ /* 0x000fe20008000858 */
[----:B------:R-:W-:Y:S01]  /*5b50*/  UIADD3 UR8, UR39, 0x2, URZ ;  /* 0x0000000227087890 */ /* 0x000fe2000fffe03f */
[----:B-1----:R-:W-:Y:S01]  /*5b60*/  FADD.FTZ R9, R9, R6 ;  /* 0x0000000609097221 */ /* 0x002fe20000010000 */
[----:B------:R-:W-:Y:S01]  /*5b70*/  UIADD3 UR10, UR5, 0x40, URZ ;  /* 0x00000040050a7890 */ /* 0x000fe2000fffe03f */
[----:B------:R-:W-:Y:S01]  /*5b80*/  UMOV UR9, 0x40000040 ;  /* 0x4000004000097882 */ /* 0x000fe20000000000 */
[----:B------:R-:W-:Y:S01]  /*5b90*/  UMOV UR11, 0x80000020 ;  /* 0x80000020000b7882 */ /* 0x000fe20000000000 */
[----:B0-----:R-:W-:Y:S02]  /*5ba0*/  FADD.FTZ R8, R4, R7 ;  /* 0x0000000704087221 */ /* 0x001fe40000010000 */
[----:B------:R-:W0:Y:S04]  /*5bb0*/  SHFL.BFLY PT, R4, R9, 0x1, 0x1f ;  /* 0x0c201f0009047f89 */ /* 0x000e2800000e0000 */
[----:B------:R-:W1:Y:S01]  /*5bc0*/  SHFL.BFLY PT, R11, R8, 0x1, 0x1f ;  /* 0x0c201f00080b7f89 */ /* 0x000e6200000e0000 */
[----:B0-----:R-:W-:Y:S01]  /*5bd0*/  FADD.FTZ R12, R9, R4 ;  /* 0x00000004090c7221 */ /* 0x001fe20000010000 */
[----:B------:R-:W-:-:S02]  /*5be0*/  IMAD.MOV.U32 R4, RZ, RZ, RZ ;  /* 0x000000ffff047224 */ /* 0x000fc400078e00ff */
[----:B-1----:R-:W-:Y:S02]  /*5bf0*/  FADD.FTZ R13, R8, R11 ;  /* 0x0000000b080d7221 */ /* 0x002fe40000010000 */
[----:B------:R-:W-:-:S03]  /*5c00*/  FSETP.NE.FTZ.AND P1, PT, R12, RZ, PT ;  /* 0x000000ff0c00720b */ /* 0x000fc60003f35000 */
[----:B------:R-:W-:-:S10]  /*5c10*/  FSETP.NE.FTZ.AND P2, PT, R13, RZ, PT ;  /* 0x000000ff0d00720b */ /* 0x000fd40003f55000 */
[----:B------:R-:W0:Y:S01]  /*5c20*/  @P1 MUFU.LG2 R6, R12 ;  /* 0x0000000c00061308 */ /* 0x000e220000000c00 */
[C---:B------:R-:W-:Y:S02]  /*5c30*/  @P1 FMUL.FTZ R7, R3.reuse, 0.69314718246459960938 ;  /* 0x3f31721803071820 */ /* 0x040fe40000410000 */
        /* <DEDUP_REMOVED lines=56> */
.L_x_190:
[----:B------:R-:W-:Y:S01]  /*5fc0*/  UIADD3 UR4, UR4, 0x2d860, URZ ;  /* 0x0002d86004047890 */ /* 0x000fe2000fffe03f */
[-C--:B------:R-:W-:Y:S01]  /*5fd0*/  FMUL.FTZ R6, R88, R4.reuse ;  /* 0x0000000458067220 */ /* 0x080fe20000410000 */
[----:B------:R-:W-:Y:S01]  /*5fe0*/  UIADD3 UR38, UR38, 0x1, URZ ;  /* 0x0000000126267890 */ /* 0x000fe2000fffe03f */
[-C--:B------:R-:W-:Y:S01]  /*5ff0*/  FMUL.FTZ R31, R89, R4.reuse ;  /* 0x00000004591f7220 */ /* 0x080fe20000410000 */
[----:B------:R-:W-:Y:S01]  /*6000*/  UPRMT UR4, UR41, 0x654, UR4 ;  /* 0x0000065429047896 */ /* 0x000fe20008000004 */
[-C--:B------:R-:W-:Y:S01]  /*6010*/  FMUL.FTZ R7, R92, R4.reuse ;  /* 0x000000045c077220 */ /* 0x080fe20000410000 */
[----:B------:R-:W-:Y:S01]  /*6020*/  UISETP.NE.AND UP0, UPT, UR38, 0x2, UPT ;  /* 0x000000022600788c */ /* 0x000fe2000bf05270 */
[-C--:B------:R-:W-:Y:S01]  /*6030*/  FMUL.FTZ R8, R93, R4.reuse ;  /* 0x000000045d087220 */ /* 0x080fe20000410000 */
[-C--:B------:R-:W-:Y:S01]  /*6040*/  FMUL.FTZ R14, R96, R4.reuse ;  /* 0x00000004600e7220 */ /* 0x080fe20000410000 */
[-C--:B------:R-:W-:Y:S01]  /*6050*/  FMUL.FTZ R49, R97, R4.reuse ;  /* 0x0000000461317220 */ /* 0x080fe20000410000 */
[-C--:B------:R-:W-:Y:S01]  /*6060*/  FMUL.FTZ R47, R100, R4.reuse ;  /* 0x00000004642f7220 */ /* 0x080fe20000410000 */
[-C--:B------:R-:W-:Y:S01]  /*6070*/  FMUL.FTZ R50, R101, R4.reuse ;  /* 0x0000000465327220 */ /* 0x080fe20000410000 */
[-C--:B------:R-:W-:Y:S01]  /*6080*/  FMUL.FTZ R46, R104, R4.reuse ;  /* 0x00000004682e7220 */ /* 0x080fe20000410000 */
[----:B------:R-:W-:Y:S01]  /*6090*/  SYNCS.ARRIVE.TRANS64.RED.A1T0 RZ, [UR4], RZ ;  /* 0x000000ffffff79a7 */ /* 0x000fe20008100404 */
[----:B------:R-:W-:Y:S01]  /*60a0*/  USEL UR4, URZ, 0x1, UP0 ;  /* 0x000000013f047887 */ /* 0x000fe20008000000 */
        /* <DEDUP_REMOVED lines=36> */
[----:B------:R-:W-:Y:S01]  /*62f0*/  PLOP3.LUT P0, PT, PT, PT, PT, 0x8, 0x0 ;  /* 0x000000000000781c */ /* 0x000fe20003f0e170 */
[-C--:B------:R-:W-:Y:S01]  /*6300*/  FMUL.FTZ R53, R131, R10.reuse ;  /* 0x0000000a83357220 */ /* 0x080fe20000410000 */
[-C--:B------:R-:W-:Y:S01]  /*6310*/  FMUL.FTZ R52, R134, R10.reuse ;  /* 0x0000000a86347220 */ /* 0x080fe20000410000 */
[----:B------:R-:W-:Y:S01]  /*6320*/  FMUL.FTZ R135, R135, R10 ;  /* 0x0000000a87877220 */ /* 0x000fe20000410000 */
[----:B------:R-:W-:Y:S01]  /*6330*/  VIADD R145, R145, 0x1 ;  /* 0x0000000191917836 */ /* 0x000fe20000000000 */
[----:B------:R-:W-:Y:S01]  /*6340*/  LOP3.LUT R2, R2, UR4, RZ, 0x3c, !PT ;  /* 0x0000000402027c12 */ /* 0x000fe2000f8e3cff */
[----:B------:R-:W-:-:S12]  /*6350*/  USEL UR38, UR38, URZ, UP0 ;  /* 0x0000003f26267287 */ /* 0x000fd80008000000 */
.L_x_166:
[----:B------:R-:W0:Y:S08]  /*6360*/  S2UR UR41, SR_CgaCtaId ;  /* 0x00000000002979c3 */ /* 0x000e300000008800 */
[----:B------:R-:W-:Y:S06]  /*6370*/  BAR.SYNC.DEFER_BLOCKING 0x5, 0x200 ;  /* 0x0148000000007b1d */ /* 0x000fec0000010000 */
[----:B------:R-:W-:Y:S01]  /*6380*/  UMOV UR40, 0x400 ;  /* 0x0000040000287882 */ /* 0x000fe20000000000 */
[----:B------:R-:W-:Y:S01]  /*6390*/  BSSY B0, `(.L_x_191) ;  /* 0x00001a0000007945 */ /* 0x000fe20003800000 */
[----:B0-----:R-:W-:-:S09]  /*63a0*/  ULEA UR40, UR41, UR40, 0x18 ;  /* 0x0000002829287291 */ /* 0x001fd2000f8ec03f */
[----:B------:R-:W0:Y:S01]  /*63b0*/  LDS.128 R32, [UR40+0x2d8d0] ;  /* 0x02d8d028ff207984 */ /* 0x000e220008000c00 */
[----:B------:R-:W-:Y:S06]  /*63c0*/  BAR.ARV 0x4, 0x200 ;  /* 0x0108000000007b1d */ /* 0x000fec0000002000 */
[----:B------:R-:W-:Y:S05]  /*63d0*/  @P0 BRA `(.L_x_192) ;  /* 0x0000001000240947 */ /* 0x000fea0003800000 */
[----:B------:R-:W1:Y:S08]  /*63e0*/  S2UR UR6, SR_SWINHI ;  /* 0x00000000000679c3 */ /* 0x000e700000002f00 */
[----:B------:R-:W-:Y:S06]  /*63f0*/  BAR.SYNC.DEFER_BLOCKING 0x1, 0x180 ;  /* 0x0046000000007b1d */ /* 0x000fec0000010000 */
[----:B------:R-:W-:Y:S01]  /*6400*/  UMOV UR4, UR40 ;  /* 0x0000002800047c82 */ /* 0x000fe20008000000 */
[----:B-1----:R-:W-:Y:S01]  /*6410*/  UMOV UR5, UR6 ;  /* 0x0000000600057c82 */ /* 0x002fe20008000000 */
[----:B------:R-:W-:-:S02]  /*6420*/  IMAD.U32 R20, RZ, RZ, UR4 ;  /* 0x00000004ff147e24 */ /* 0x000fc4000f8e00ff */
[----:B------:R-:W-:Y:S01]  /*6430*/  IMAD.U32 R21, RZ, RZ, UR5 ;  /* 0x00000005ff157e24 */ /* 0x000fe2000f8e00ff */
[----:B------:R-:W-:Y:S01]  /*6440*/  ULDC.64 UR4, c[0x0][0xc08] ;  /* 0x0003020000047ab9 */ /* 0x000fe20000000a00 */
[----:B------:R-:W-:-:S03]  /*6450*/  IMAD.WIDE R4, R152, 0x2, R20 ;  /* 0x0000000298047825 */ /* 0x000fc600078e0214 */
[C---:B------:R-:W-:Y:S02]  /*6460*/  LOP3.LUT R25, R4.reuse, 0x180, RZ, 0xc0, !PT ;  /* 0x0000018004197812 */ /* 0x040fe400078ec0ff */
[C---:B------:R-:W-:Y:S02]  /*6470*/  IADD3 R75, P4, R4.reuse, 0x20, RZ ;  /* 0x00000020044b7810 */ /* 0x040fe40007f9e0ff */
[----:B------:R-:W-:Y:S02]  /*6480*/  SHF.R.U64 R25, R25, 0x3, RZ ;  /* 0x0000000319197819 */ /* 0x000fe400000012ff */
[C---:B------:R-:W-:Y:S01]  /*6490*/  IADD3 R77, P3, R4.reuse, 0x3000, RZ ;  /* 0x00003000044d7810 */ /* 0x040fe20007f7e0ff */
[--C-:B------:R-:W-:Y:S01]  /*64a0*/  IMAD.X R11, RZ, RZ, R5.reuse, P4 ;  /* 0x000000ffff0b7224 */ /* 0x100fe200020e0605 */
[C---:B------:R-:W-:Y:S02]  /*64b0*/  IADD3 R79, P2, R4.reuse, 0x3020, RZ ;  /* 0x00003020044f7810 */ /* 0x040fe40007f5e0ff */
[C---:B------:R-:W-:Y:S01]  /*64c0*/  IADD3 R81, P1, R4.reuse, 0x6000, RZ ;  /* 0x0000600004517810 */ /* 0x040fe20007f3e0ff */
[----:B------:R-:W-:Y:S01]  /*64d0*/  IMAD.X R13, RZ, RZ, R5, P3 ;  /* 0x000000ffff0d7224 */ /* 0x000fe200018e0605 */
[----:B------:R-:W-:-:S02]  /*64e0*/  IADD3 R83, P0, R4, 0x6020, RZ ;  /* 0x0000602004537810 */ /* 0x000fc40007f1e0ff */
[----:B------:R-:W-:Y:S01]  /*64f0*/  LOP3.LUT R4, R25, R4, RZ, 0x3c, !PT ;  /* 0x0000000419047212 */ /* 0x000fe200078e3cff */
[--C-:B------:R-:W-:Y:S01]  /*6500*/  IMAD.X R25, RZ, RZ, R5.reuse, P1 ;  /* 0x000000ffff197224 */ /* 0x100fe200008e0605 */
[-C--:B------:R-:W-:Y:S01]  /*6510*/  IADD3.X R9, RZ, R5.reuse, RZ, P2, !PT ;  /* 0x00000005ff097210 */ /* 0x080fe200017fe4ff */
[----:B------:R-:W-:Y:S01]  /*6520*/  IMAD.X R27, RZ, RZ, R5, P0 ;  /* 0x000000ffff1b7224 */ /* 0x000fe200000e0605 */
[----:B0-----:R-:W-:Y:S02]  /*6530*/  MOV R32, R4 ;  /* 0x0000000400207202 */ /* 0x001fe40000000f00 */
[----:B------:R-:W-:Y:S02]  /*6540*/  F2FP.F16.F32.PACK_AB R5, R26, R73 ;  /* 0x000000491a05723e */ /* 0x000fe400000000ff */
[----:B------:R-:W-:Y:S02]  /*6550*/  LOP3.LUT R26, R79, 0x180, RZ, 0xc0, !PT ;  /* 0x000001804f1a7812 */ /* 0x000fe400078ec0ff */
[----:B------:R-:W-:-:S02]  /*6560*/  F2FP.F16.F32.PACK_AB R4, R31, R6 ;  /* 0x000000061f04723e */ /* 0x000fc400000000ff */
[----:B------:R-:W-:Y:S02]  /*6570*/  LOP3.LUT R30, R81, 0x180, RZ, 0xc0, !PT ;  /* 0x00000180511e7812 */ /* 0x000fe400078ec0ff */
[----:B------:R-:W-:Y:S02]  /*6580*/  LOP3.LUT R31, R83, 0x180, RZ, 0xc0, !PT ;  /* 0x00000180531f7812 */ /* 0x000fe400078ec0ff */
[----:B------:R-:W-:Y:S02]  /*6590*/  F2FP.F16.F32.PACK_AB R6, R8, R7 ;  /* 0x000000070806723e */ /* 0x000fe400000000ff */
[----:B------:R-:W-:Y:S02]  /*65a0*/  LOP3.LUT R10, R75, 0x180, RZ, 0xc0, !PT ;  /* 0x000001804b0a7812 */ /* 0x000fe400078ec0ff */
[----:B------:R-:W-:Y:S02]  /*65b0*/  SHF.R.U64 R8, R26, 0x3, RZ ;  /* 0x000000031a087819 */ /* 0x000fe400000012ff */
[----:B------:R-:W-:-:S02]  /*65c0*/  SHF.R.U64 R26, R30, 0x3, RZ ;  /* 0x000000031e1a7819 */ /* 0x000fc400000012ff */
[----:B------:R-:W-:Y:S02]  /*65d0*/  SHF.R.U64 R30, R31, 0x3, RZ ;  /* 0x000000031f1e7819 */ /* 0x000fe400000012ff */
[----:B------:R-:W-:Y:S02]  /*65e0*/  LOP3.LUT R12, R77, 0x180, RZ, 0xc0, !PT ;  /* 0x000001804d0c7812 */ /* 0x000fe400078ec0ff */
[----:B------:R-:W-:Y:S02]  /*65f0*/  SHF.R.U64 R10, R10, 0x3, RZ ;  /* 0x000000030a0a7819 */ /* 0x000fe400000012ff */
[----:B------:R-:W-:Y:S02]  /*6600*/  F2FP.F16.F32.PACK_AB R7, R24, R71 ;  /* 0x000000471807723e */ /* 0x000fe400000000ff */
[----:B------:R-:W-:Y:S02]  /*6610*/  LOP3.LUT R24, R26, R81, RZ, 0x3c, !PT ;  /* 0x000000511a187212 */ /* 0x000fe400078e3cff */
[----:B------:R-:W-:Y:S01]  /*6620*/  SHF.R.U64 R12, R12, 0x3, RZ ;  /* 0x000000030c0c7819 */ /* 0x000fe200000012ff */
[----:B------:R0:W-:Y:S01]  /*6630*/  STSM.16.M88.4 [R32], R4 ;  /* 0x0000000420007844 */ /* 0x0001e20000000200 */
[----:B------:R-:W-:-:S02]  /*6640*/  LOP3.LUT R26, R30, R83, RZ, 0x3c, !PT ;  /* 0x000000531e1a7212 */ /* 0x000fc400078e3cff */
[----:B------:R-:W-:Y:S01]  /*6650*/  LOP3.LUT R10, R10, R75, RZ, 0x3c, !PT ;  /* 0x0000004b0a0a7212 */ /* 0x000fe200078e3cff */
[----:B------:R-:W1:Y:S01]  /*6660*/  LDC.64 R30, c[0x0][0xc00] ;  /* 0x00030000ff1e7b82 */ /* 0x000e620000000a00 */
[----:B------:R-:W-:Y:S02]  /*6670*/  LOP3.LUT R8, R8, R79, RZ, 0x3c, !PT ;  /* 0x0000004f08087212 */ /* 0x000fe400078e3cff */
[----:B------:R-:W-:Y:S02]  /*6680*/  LOP3.LUT R12, R12, R77, RZ, 0x3c, !PT ;  /* 0x0000004d0c0c7212 */ /* 0x000fe400078e3cff */
[----:B------:R-:W-:Y:S02]  /*6690*/  MOV R73, R10 ;  /* 0x0000000a00497202 */ /* 0x000fe40000000f00 */
[----:B------:R-:W-:Y:S02]  /*66a0*/  MOV R71, R8 ;  /* 0x0000000800477202 */ /* 0x000fe40000000f00 */
[----:B------:R-:W-:Y:S01]  /*66b0*/  F2FP.F16.F32.PACK_AB R8, R49, R14 ;  /* 0x0000000e3108723e */ /* 0x000fe200000000ff */
[----:B------:R-:W-:Y:S01]  /*66c0*/  IMAD.MOV.U32 R49, RZ, RZ, RZ ;  /* 0x000000ffff317224 */ /* 0x000fe200078e00ff */
[----:B------:R-:W-:-:S02]  /*66d0*/  F2FP.F16.F32.PACK_AB R9, R69, R70 ;  /* 0x000000464509723e */ /* 0x000fc400000000ff */
[----:B------:R-:W-:Y:S02]  /*66e0*/  F2FP.F16.F32.PACK_AB R10, R50, R47 ;  /* 0x0000002f320a723e */ /* 0x000fe400000000ff */
[----:B------:R-:W-:Y:S02]  /*66f0*/  F2FP.F16.F32.PACK_AB R11, R67, R68 ;  /* 0x00000044430b723e */ /* 0x000fe400000000ff */
[----:B------:R-:W-:Y:S02]  /*6700*/  MOV R72, R12 ;  /* 0x0000000c00487202 */ /* 0x000fe40000000f00 */
[----:B------:R-:W-:Y:S01]  /*6710*/  F2FP.F16.F32.PACK_AB R14, R48, R15 ;  /* 0x0000000f300e723e */ /* 0x000fe200000000ff */
[----:B------:R2:W-:Y:S01]  /*6720*/  STSM.16.M88.4 [R73], R8 ;  /* 0x0000000849007844 */ /* 0x0005e20000000200 */
[----:B------:R-:W-:Y:S02]  /*6730*/  F2FP.F16.F32.PACK_AB R12, R51, R46 ;  /* 0x0000002e330c723e */ /* 0x000fe400000000ff */
[----:B------:R-:W-:-:S02]  /*6740*/  F2FP.F16.F32.PACK_AB R13, R65, R66 ;  /* 0x00000042410d723e */ /* 0x000fc400000000ff */
[----:B------:R-:W-:Y:S02]  /*6750*/  F2FP.F16.F32.PACK_AB R15, R63, R64 ;  /* 0x000000403f0f723e */ /* 0x000fe400000000ff */
[----:B------:R-:W-:Y:S02]  /*6760*/  MOV R46, R24 ;  /* 0x00000018002e7202 */ /* 0x000fe40000000f00 */
[----:B0-----:R-:W-:Y:S01]  /*6770*/  MOV R32, R26 ;  /* 0x0000001a00207202 */ /* 0x001fe20000000f00 */
[----:B------:R0:W-:Y:S01]  /*6780*/  STSM.16.M88.4 [R72], R12 ;  /* 0x0000000c48007844 */ /* 0x0001e20000000200 */
[----:B------:R-:W-:Y:S02]  /*6790*/  F2FP.F16.F32.PACK_AB R4, R45, R40 ;  /* 0x000000282d04723e */ /* 0x000fe400000000ff */
[----:B------:R-:W-:Y:S02]  /*67a0*/  F2FP.F16.F32.PACK_AB R5, R61, R62 ;  /* 0x0000003e3d05723e */ /* 0x000fe400000000ff */
[----:B------:R-:W-:-:S02]  /*67b0*/  F2FP.F16.F32.PACK_AB R6, R44, R39 ;  /* 0x000000272c06723e */ /* 0x000fc400000000ff */
[----:B------:R-:W-:Y:S02]  /*67c0*/  F2FP.F16.F32.PACK_AB R7, R59, R60 ;  /* 0x0000003c3b07723e */ /* 0x000fe400000000ff */
[----:B------:R-:W-:Y:S02]  /*67d0*/  F2FP.F16.F32.PACK_AB R24, R43, R38 ;  /* 0x000000262b18723e */ /* 0x000fe400000000ff */
[----:B------:R-:W-:Y:S01]  /*67e0*/  F2FP.F16.F32.PACK_AB R25, R57, R58 ;  /* 0x0000003a3919723e */ /* 0x000fe200000000ff */
[----:B------:R3:W-:Y:S01]  /*67f0*/  STSM.16.M88.4 [R71], R4 ;  /* 0x0000000447007844 */ /* 0x0007e20000000200 */
[----:B------:R-:W-:Y:S01]  /*6800*/  F2FP.F16.F32.PACK_AB R26, R42, R37 ;  /* 0x000000252a1a723e */ /* 0x000fe200000000ff */
[----:B------:R-:W-:Y:S01]  /*6810*/  IMAD.SHL.U32 R37, R137, 0x4, RZ ;  /* 0x0000000489257824 */ /* 0x000fe200078e00ff */
[----:B------:R-:W-:Y:S02]  /*6820*/  F2FP.F16.F32.PACK_AB R27, R55, R56 ;  /* 0x00000038371b723e */ /* 0x000fe400000000ff */
[----:B--2---:R-:W-:-:S02]  /*6830*/  F2FP.F16.F32.PACK_AB R8, R41, R36 ;  /* 0x000000242908723e */ /* 0x004fc400000000ff */
[----:B------:R-:W-:Y:S01]  /*6840*/  F2FP.F16.F32.PACK_AB R9, R53, R54 ;  /* 0x000000363509723e */ /* 0x000fe200000000ff */
[----:B------:R2:W-:Y:S01]  /*6850*/  STSM.16.M88.4 [R46], R24 ;  /* 0x000000182e007844 */ /* 0x0005e20000000200 */
[----:B------:R-:W-:Y:S02]  /*6860*/  F2FP.F16.F32.PACK_AB R10, R3, R0 ;  /* 0x00000000030a723e */ /* 0x000fe400000000ff */
[----:B------:R-:W-:Y:S01]  /*6870*/  F2FP.F16.F32.PACK_AB R11, R135, R52 ;  /* 0x00000034870b723e */ /* 0x000fe200000000ff */
[----:B------:R-:W4:Y:S01]  /*6880*/  LDC R0, c[0x0][0xbe8] ;  /* 0x0002fa00ff007b82 */ /* 0x000f220000000800 */
[----:B------:R-:W-:Y:S02]  /*6890*/  ISETP.NE.U32.AND P2, PT, RZ, UR4, PT ;  /* 0x00000004ff007c0c */ /* 0x000fe4000bf45070 */
[----:B-1----:R-:W-:Y:S01]  /*68a0*/  ISETP.NE.U32.AND P0, PT, R30, RZ, PT ;  /* 0x000000ff1e00720c */ /* 0x002fe20003f05070 */
[----:B------:R2:W-:Y:S04]  /*68b0*/  STSM.16.M88.4 [R32], R8 ;  /* 0x0000000820007844 */ /* 0x0005e80000000200 */
[----:B------:R-:W-:Y:S01]  /*68c0*/  BAR.SYNC.DEFER_BLOCKING 0x1, 0x180 ;  /* 0x0046000000007b1d */ /* 0x000fe20000010000 */
[----:B------:R-:W-:-:S02]  /*68d0*/  ISETP.NE.AND.EX P2, PT, RZ, UR5, PT, P2 ;  /* 0x00000005ff007c0c */ /* 0x000fc4000bf45320 */
[----:B------:R-:W-:Y:S02]  /*68e0*/  ISETP.NE.AND.EX P0, PT, R31, RZ, PT, P0 ;  /* 0x000000ff1f00720c */ /* 0x000fe40003f05300 */
[----:B0-----:R-:W-:Y:S02]  /*68f0*/  SHF.L.U64.HI R12, R137, 0x2, R142 ;  /* 0x00000002890c7819 */ /* 0x001fe4000001028e */
[----:B------:R-:W-:-:S05]  /*6900*/  IADD3 R30, P1, R37, R30, RZ ;  /* 0x0000001e251e7210 */ /* 0x000fca0007f3e0ff */
[C---:B------:R-:W-:Y:S02]  /*6910*/  IMAD.X R31, R12.reuse, 0x1, R31, P1 ;  /* 0x000000010c1f7824 */ /* 0x040fe400008e061f */
[----:B---3--:R-:W-:Y:S01]  /*6920*/  @P2 IADD3 R4, P3, R37, UR4, RZ ;  /* 0x0000000425042c10 */ /* 0x008fe2000ff7e0ff */
[----:B------:R-:W-:Y:S02]  /*6930*/  ULDC UR4, c[0x0][0xa88] ;  /* 0x0002a20000047ab9 */ /* 0x000fe40000000800 */
[----:B------:R-:W-:Y:S01]  /*6940*/  IMAD.U32 R3, RZ, RZ, UR4 ;  /* 0x00000004ff037e24 */ /* 0x000fe2000f8e00ff */
[----:B------:R-:W-:Y:S01]  /*6950*/  @P2 IADD3.X R5, R12, UR5, RZ, P3, !PT ;  /* 0x000000050c052c10 */ /* 0x000fe20009ffe4ff */
[----:B------:R2:W5:Y:S01]  /*6960*/  @P0 LDG.E R49, desc[UR36][R30.64] ;  /* 0x000000241e310981 */ /* 0x000562000c1e1900 */
[----:B----4-:R-:W-:Y:S01]  /*6970*/  ISETP.NE.AND P1, PT, R0, 0x1, PT ;  /* 0x000000010000780c */ /* 0x010fe20003f25270 */
[----:B------:R-:W-:Y:S02]  /*6980*/  IMAD R15, R139, 0xc0, R150 ;  /* 0x000000c08b0f7824 */ /* 0x000fe400078e0296 */
[----:B------:R2:W5:Y:S10]  /*6990*/  @P2 LDG.E R3, desc[UR36][R4.64] ;  /* 0x0000002404032981 */ /* 0x000574000c1e1900 */
[----:B------:R-:W0:Y:S08]  /*69a0*/  @P1 LDC R6, c[0x0][0xbec] ;  /* 0x0002fb00ff061b82 */ /* 0x000e300000000800 */
[----:B------:R-:W1:Y:S01]  /*69b0*/  @P1 LDC R13, c[0x0][0xbf0] ;  /* 0x0002fc00ff0d1b82 */ /* 0x000e620000000800 */
[----:B--2---:R-:W-:Y:S05]  /*69c0*/  @P2 BRA `(.L_x_193) ;  /* 0x0000000000102947 */ /* 0x004fea0003800000 */
[----:B------:R-:W-:Y:S05]  /*69d0*/  @!P0 BRA `(.L_x_193) ;  /* 0x00000000000c8947 */ /* 0x000fea0003800000 */
[----:B------:R-:W2:Y:S04]  /*69e0*/  LDG.E R4, desc[UR36][R30.64] ;  /* 0x000000241e047981 */ /* 0x000ea8000c1e1900 */
[----:B-----5:R-:W2:Y:S02]  /*69f0*/  LDG.E R3, desc[UR36][R30.64+0x4] ;  /* 0x000004241e037981 */ /* 0x020ea4000c1e1900 */
[----:B--2---:R-:W-:-:S07]  /*6a00*/  IMAD.IADD R3, R3, 0x1, -R4 ;  /* 0x0000000103037824 */ /* 0x004fce00078e0a04 */
.L_x_193:
[----:B------:R-:W-:Y:S01]  /*6a10*/  SHF.R.S32.HI R32, RZ, 0x1f, R138 ;  /* 0x0000001fff207819 */ /* 0x000fe2000001148a */
[----:B------:R-:W-:Y:S01]  /*6a20*/  ULDC.64 UR4, c[0x0][0xb90] ;  /* 0x0002e40000047ab9 */ /* 0x000fe20000000a00 */
[----:B0-----:R-:W-:Y:S01]  /*6a30*/  @P1 IMAD.HI.U32 R4, R15, R6, RZ ;  /* 0x000000060f041227 */ /* 0x001fe200078e00ff */
[----:B-----5:R-:W-:Y:S01]  /*6a40*/  SHF.R.S32.HI R31, RZ, 0x1f, R49 ;  /* 0x0000001fff1f7819 */ /* 0x020fe20000011431 */
[----:B------:R-:W0:Y:S01]  /*6a50*/  @P1 LDC R51, c[0x0][0xbec] ;  /* 0x0002fb00ff331b82 */ /* 0x000e220000000800 */
[----:B------:R-:W-:Y:S01]  /*6a60*/  MOV R30, R49 ;  /* 0x00000031001e7202 */ /* 0x000fe20000000f00 */
[----:B------:R-:W-:Y:S01]  /*6a70*/  IMAD R5, R32, UR4, RZ ;  /* 0x0000000420057c24 */ /* 0x000fe2000f8e02ff */
[----:B------:R-:W-:Y:S01]  /*6a80*/  SEL R142, R142, RZ, !P0 ;  /* 0x000000ff8e8e7207 */ /* 0x000fe20004000000 */
[----:B------:R-:W-:Y:S01]  /*6a90*/  IMAD.MOV.U32 R7, RZ, RZ, R15 ;  /* 0x000000ffff077224 */ /* 0x000fe200078e000f */
[----:B-1----:R-:W-:Y:S01]  /*6aa0*/  @P1 SHF.R.U32.HI R7, RZ, R13, R4 ;  /* 0x0000000dff071219 */ /* 0x002fe20000011604 */
[----:B------:R-:W-:Y:S01]  /*6ab0*/  IMAD R9, R144, 0x20, R136 ;  /* 0x0000002090097824 */ /* 0x000fe200078e0288 */
[----:B------:R-:W-:Y:S01]  /*6ac0*/  SEL R137, R137, RZ, !P0 ;  /* 0x000000ff89897207 */ /* 0x000fe20004000000 */
[C---:B------:R-:W-:Y:S01]  /*6ad0*/  IMAD R11, R138.reuse, UR5, R5 ;  /* 0x000000058a0b7c24 */ /* 0x040fe2000f8e0205 */
[----:B------:R-:W-:Y:S01]  /*6ae0*/  ULDC.64 UR6, c[0x0][0xa80] ;  /* 0x0002a00000067ab9 */ /* 0x000fe20000000a00 */
[----:B------:R-:W-:Y:S01]  /*6af0*/  IMAD.WIDE.U32 R4, R138, UR4, R30 ;  /* 0x000000048a047c25 */ /* 0x000fe2000f8e001e */
[----:B------:R-:W-:-:S03]  /*6b00*/  ULDC.64 UR4, c[0x0][0xb98] ;  /* 0x0002e60000047ab9 */ /* 0x000fc60000000a00 */
[----:B------:R-:W-:-:S04]  /*6b10*/  IMAD.WIDE R20, R9, 0x2, R20 ;  /* 0x0000000209147825 */ /* 0x000fc800078e0214 */
[----:B------:R-:W-:Y:S01]  /*6b20*/  IMAD.MOV R9, RZ, RZ, -R7 ;  /* 0x000000ffff097224 */ /* 0x000fe200078e0a07 */
[----:B------:R-:W-:Y:S01]  /*6b30*/  IADD3 R10, P2, R20, 0x1800, RZ ;  /* 0x00001800140a7810 */ /* 0x000fe20007f5e0ff */
[----:B------:R-:W-:Y:S01]  /*6b40*/  IMAD.IADD R5, R5, 0x1, R11 ;  /* 0x0000000105057824 */ /* 0x000fe200078e020b */
[----:B------:R-:W-:Y:S01]  /*6b50*/  SHF.R.S32.HI R11, RZ, 0x1f, R7 ;  /* 0x0000001fff0b7819 */ /* 0x000fe20000011407 */
[----:B------:R-:W-:Y:S01]  /*6b60*/  IMAD R9, R0, R9, R15 ;  /* 0x0000000900097224 */ /* 0x000fe200078e020f */
[----:B------:R-:W-:Y:S01]  /*6b70*/  LOP3.LUT R8, R10, 0x180, RZ, 0xc0, !PT ;  /* 0x000001800a087812 */ /* 0x000fe200078ec0ff */
[----:B------:R-:W-:Y:S01]  /*6b80*/  IMAD R6, R142, UR4, RZ ;  /* 0x000000048e067c24 */ /* 0x000fe2000f8e02ff */
[C---:B------:R-:W-:Y:S01]  /*6b90*/  IADD3 R25, P6, R20.reuse, 0x3000, RZ ;  /* 0x0000300014197810 */ /* 0x040fe20007fde0ff */
[C---:B------:R-:W-:Y:S01]  /*6ba0*/  IMAD.WIDE.U32 R4, R137.reuse, UR4, R4 ;  /* 0x0000000489047c25 */ /* 0x040fe2000f8e0004 */
[C---:B------:R-:W-:Y:S02]  /*6bb0*/  IADD3 R13, P5, R20.reuse, 0x4800, RZ ;  /* 0x00004800140d7810 */ /* 0x040fe40007fbe0ff */
[----:B------:R-:W-:Y:S01]  /*6bc0*/  IADD3 R37, P4, R20, 0x6000, RZ ;  /* 0x0000600014257810 */ /* 0x000fe20007f9e0ff */
[----:B------:R-:W-:Y:S01]  /*6bd0*/  IMAD R12, R137, UR5, R6 ;  /* 0x00000005890c7c24 */ /* 0x000fe2000f8e0206 */
[----:B------:R-:W-:Y:S01]  /*6be0*/  SHF.R.S32.HI R6, RZ, 0x1f, R9 ;  /* 0x0000001fff067819 */ /* 0x000fe20000011409 */
[----:B------:R-:W-:Y:S01]  /*6bf0*/  ULDC.64 UR4, c[0x0][0xb88] ;  /* 0x0002e20000047ab9 */ /* 0x000fe20000000a00 */
[----:B------:R-:W-:Y:S01]  /*6c00*/  IADD3 R4, P0, R7, R4, RZ ;  /* 0x0000000407047210 */ /* 0x000fe20007f1e0ff */
[----:B------:R-:W-:Y:S01]  /*6c10*/  IMAD R48, R3, R0, RZ ;  /* 0x0000000003307224 */ /* 0x000fe200078e02ff */
[----:B------:R-:W-:Y:S01]  /*6c20*/  SHF.R.U64 R7, R8, 0x3, RZ ;  /* 0x0000000308077819 */ /* 0x000fe200000012ff */
[----:B------:R-:W-:Y:S01]  /*6c30*/  IMAD R8, R6, UR4, RZ ;  /* 0x0000000406087c24 */ /* 0x000fe2000f8e02ff */
[----:B------:R-:W-:Y:S01]  /*6c40*/  IADD3.X R5, R11, R5, R12, P0, !PT ;  /* 0x000000050b057210 */ /* 0x000fe200007fe40c */
[----:B------:R-:W-:Y:S01]  /*6c50*/  IMAD R11, R139, 0xc0, R148 ;  /* 0x000000c08b0b7824 */ /* 0x000fe200078e0294 */
[----:B------:R-:W-:Y:S01]  /*6c60*/  LOP3.LUT R6, R7, R10, RZ, 0x3c, !PT ;  /* 0x0000000a07067212 */ /* 0x000fe200078e3cff */
[----:B------:R-:W-:Y:S01]  /*6c70*/  IMAD R7, R9, UR5, R8 ;  /* 0x0000000509077c24 */ /* 0x000fe2000f8e0208 */
[----:B------:R-:W-:Y:S01]  /*6c80*/  LOP3.LUT R24, R25, 0x180, RZ, 0xc0, !PT ;  /* 0x0000018019187812 */ /* 0x000fe200078ec0ff */
[----:B------:R-:W-:Y:S01]  /*6c90*/  IMAD.WIDE.U32 R4, R9, UR4, R4 ;  /* 0x0000000409047c25 */ /* 0x000fe2000f8e0004 */
[----:B------:R-:W-:Y:S01]  /*6ca0*/  ULDC.64 UR4, c[0x0][0xb50] ;  /* 0x0002d40000047ab9 */ /* 0x000fe20000000a00 */
[----:B------:R-:W-:-:S02]  /*6cb0*/  LOP3.LUT R12, R13, 0x180, RZ, 0xc0, !PT ;  /* 0x000001800d0c7812 */ /* 0x000fc400078ec0ff */
[----:B------:R-:W-:Y:S01]  /*6cc0*/  IMAD.IADD R5, R5, 0x1, R7 ;  /* 0x0000000105057824 */ /* 0x000fe200078e0207 */
[C---:B------:R-:W-:Y:S01]  /*6cd0*/  LEA R8, P0, R4.reuse, UR4, 0x2 ;  /* 0x0000000404087c11 */ /* 0x040fe2000f8010ff */
[----:B------:R-:W-:Y:S01]  /*6ce0*/  VIADD R3, R11, 0x8 ;  /* 0x000000080b037836 */ /* 0x000fe20000000000 */
[----:B------:R-:W-:Y:S01]  /*6cf0*/  LOP3.LUT R36, R37, 0x180, RZ, 0xc0, !PT ;  /* 0x0000018025247812 */ /* 0x000fe200078ec0ff */
[----:B------:R-:W-:Y:S01]  /*6d00*/  IMAD.X R7, RZ, RZ, R21, P2 ;  /* 0x000000ffff077224 */ /* 0x000fe200010e0615 */
[----:B------:R-:W-:Y:S01]  /*6d10*/  LEA.HI.X R9, R4, UR5, R5, 0x2, P0 ;  /* 0x0000000504097c11 */ /* 0x000fe200080f1405 */
[----:B------:R-:W-:Y:S01]  /*6d20*/  SHFL.IDX PT, R44, R8, RZ, 0x1c1f ;  /* 0x001c1fff082c7589 */ /* 0x000fe200000e0000 */
[----:B------:R-:W-:Y:S01]  /*6d30*/  LOP3.LUT P0, RZ, R146, 0x3, RZ, 0xc0, !PT ;  /* 0x0000000392ff7812 */ /* 0x000fe2000780c0ff */
[----:B------:R-:W-:Y:S01]  /*6d40*/  ULDC.64 UR4, c[0x0][0xaa0] ;  /* 0x0002a80000047ab9 */ /* 0x000fe20000000a00 */
[----:B------:R-:W-:Y:S01]  /*6d50*/  IADD3 R4, P3, R20, 0x7800, RZ ;  /* 0x0000780014047810 */ /* 0x000fe20007f7e0ff */
[----:B------:R-:W1:Y:S01]  /*6d60*/  SHFL.IDX PT, R45, R9, RZ, 0x1c1f ;  /* 0x001c1fff092d7589 */ /* 0x000e6200000e0000 */
[----:B------:R-:W-:-:S02]  /*6d70*/  ISETP.GE.OR P2, PT, R11, R48, P0 ;  /* 0x000000300b00720c */ /* 0x000fc40000746670 */
[----:B------:R-:W-:Y:S01]  /*6d80*/  ISETP.GE.OR P0, PT, R3, R48, P0 ;  /* 0x000000300300720c */ /* 0x000fe20000706670 */
[----:B------:R-:W-:Y:S01]  /*6d90*/  SHFL.IDX PT, R46, R8, 0x1, 0x1c1f ;  /* 0x003c1f00082e7f89 */ /* 0x000fe200000e0000 */
[----:B------:R-:W-:Y:S02]  /*6da0*/  LOP3.LUT R5, R20, 0x180, RZ, 0xc0, !PT ;  /* 0x0000018014057812 */ /* 0x000fe400078ec0ff */
[----:B------:R-:W-:Y:S01]  /*6db0*/  SHF.R.U64 R24, R24, 0x3, RZ ;  /* 0x0000000318187819 */ /* 0x000fe200000012ff */
[----:B------:R-:W2:Y:S01]  /*6dc0*/  SHFL.IDX PT, R47, R9, 0x1, 0x1c1f ;  /* 0x003c1f00092f7f89 */ /* 0x000ea200000e0000 */
[----:B------:R-:W-:Y:S01]  /*6dd0*/  LOP3.LUT R3, R4, 0x180, RZ, 0xc0, !PT ;  /* 0x0000018004037812 */ /* 0x000fe200078ec0ff */
[----:B------:R-:W-:Y:S01]  /*6de0*/  IMAD R30, R31, UR4, RZ ;  /* 0x000000041f1e7c24 */ /* 0x000fe2000f8e02ff */
[----:B------:R-:W-:Y:S01]  /*6df0*/  SHF.R.U64 R5, R5, 0x3, RZ ;  /* 0x0000000305057819 */ /* 0x000fe200000012ff */
[----:B------:R-:W3:Y:S01]  /*6e00*/  @P1 LDC R31, c[0x0][0xbf0] ;  /* 0x0002fc00ff1f1b82 */ /* 0x000ee20000000800 */
[----:B------:R-:W-:Y:S01]  /*6e10*/  SHF.R.U64 R3, R3, 0x3, RZ ;  /* 0x0000000303037819 */ /* 0x000fe200000012ff */
[----:B------:R-:W-:Y:S01]  /*6e20*/  IMAD.X R41, RZ, RZ, R21, P3 ;  /* 0x000000ffff297224 */ /* 0x000fe200018e0615 */
[----:B------:R-:W-:-:S02]  /*6e30*/  SHF.R.U64 R12, R12, 0x3, RZ ;  /* 0x000000030c0c7819 */ /* 0x000fc400000012ff */
[----:B------:R-:W-:Y:S02]  /*6e40*/  SHF.R.U64 R36, R36, 0x3, RZ ;  /* 0x0000000324247819 */ /* 0x000fe400000012ff */
[----:B------:R-:W-:Y:S02]  /*6e50*/  LOP3.LUT R20, R5, R20, RZ, 0x3c, !PT ;  /* 0x0000001405147212 */ /* 0x000fe400078e3cff */
[----:B------:R-:W-:Y:S01]  /*6e60*/  LOP3.LUT R40, R3, R4, RZ, 0x3c, !PT ;  /* 0x0000000403287212 */ /* 0x000fe200078e3cff */
[----:B------:R-:W-:Y:S01]  /*6e70*/  IMAD R3, R49, UR5, R30 ;  /* 0x0000000531037c24 */ /* 0x000fe2000f8e021e */
[----:B------:R-:W-:Y:S01]  /*6e80*/  LOP3.LUT R24, R24, R25, RZ, 0x3c, !PT ;  /* 0x0000001918187212 */ /* 0x000fe200078e3cff */
[----:B-1----:R-:W-:Y:S01]  /*6e90*/  @!P2 ST.E desc[UR36][R44.64], R29 ;  /* 0x0000001d2c00a985 */ /* 0x002fe2000c101924 */
[----:B------:R-:W-:Y:S01]  /*6ea0*/  LOP3.LUT R12, R12, R13, RZ, 0x3c, !PT ;  /* 0x0000000d0c0c7212 */ /* 0x000fe200078e3cff */
[----:B------:R-:W-:Y:S01]  /*6eb0*/  IMAD R30, R143, 0x60, R144 ;  /* 0x000000608f1e7824 */ /* 0x000fe200078e0290 */
[----:B------:R-:W-:Y:S01]  /*6ec0*/  LOP3.LUT R36, R36, R37, RZ, 0x3c, !PT ;  /* 0x0000002524247212 */ /* 0x000fe200078e3cff */
[----:B------:R-:W-:-:S02]  /*6ed0*/  IMAD.X R25, RZ, RZ, R21, P6 ;  /* 0x000000ffff197224 */ /* 0x000fc400030e0615 */
[--C-:B------:R-:W-:Y:S01]  /*6ee0*/  IMAD.X R13, RZ, RZ, R21.reuse, P5 ;  /* 0x000000ffff0d7224 */ /* 0x100fe200028e0615 */
[----:B--2---:R1:W-:Y:S01]  /*6ef0*/  @!P0 ST.E desc[UR36][R46.64], R28 ;  /* 0x0000001c2e008985 */ /* 0x0043e2000c101924 */
[----:B------:R-:W-:-:S03]  /*6f00*/  IMAD.X R37, RZ, RZ, R21, P4 ;  /* 0x000000ffff257224 */ /* 0x000fc600020e0615 */
[----:B------:R2:W5:Y:S01]  /*6f10*/  LD.E.128 R8, desc[UR36][R20.64] ;  /* 0x0000002414087980 */ /* 0x000562000c101d00 */
[----:B------:R-:W-:-:S03]  /*6f20*/  IMAD R30, R139, 0xc0, R30 ;  /* 0x000000c08b1e7824 */ /* 0x000fc600078e021e */
[----:B------:R-:W5:Y:S01]  /*6f30*/  LD.E.128 R4, desc[UR36][R6.64] ;  /* 0x0000002406047980 */ /* 0x000f62000c101d00 */
[----:B-1----:R-:W-:Y:S01]  /*6f40*/  IMAD.WIDE.U32 R28, R49, UR4, RZ ;  /* 0x00000004311c7c25 */ /* 0x002fe2000f8e00ff */
[----:B------:R-:W-:Y:S02]  /*6f50*/  ULDC.64 UR4, c[0x0][0xae8] ;  /* 0x0002ba0000047ab9 */ /* 0x000fe40000000a00 */
[----:B------:R-:W5:Y:S01]  /*6f60*/  LD.E.128 R24, desc[UR36][R24.64] ;  /* 0x0000002418187980 */ /* 0x000f62000c101d00 */
[----:B--2---:R-:W-:Y:S01]  /*6f70*/  IMAD.MOV.U32 R20, RZ, RZ, R28 ;  /* 0x000000ffff147224 */ /* 0x004fe200078e001c */
[----:B------:R-:W-:Y:S01]  /*6f80*/  IADD3 R21, R29, R3, RZ ;  /* 0x000000031d157210 */ /* 0x000fe20007ffe0ff */
[----:B------:R-:W-:Y:S01]  /*6f90*/  IMAD R3, R32, UR4, RZ ;  /* 0x0000000420037c24 */ /* 0x000fe2000f8e02ff */
[----:B------:R-:W5:Y:S01]  /*6fa0*/  LD.E.128 R12, desc[UR36][R12.64] ;  /* 0x000000240c0c7980 */ /* 0x000f62000c101d00 */
[----:B0-----:R-:W-:-:S03]  /*6fb0*/  @P1 IMAD.HI.U32 R28, R30, R51, RZ ;  /* 0x000000331e1c1227 */ /* 0x001fc600078e00ff */
[----:B------:R-:W5:Y:S01]  /*6fc0*/  LD.E.128 R36, desc[UR36][R36.64] ;  /* 0x0000002424247980 */ /* 0x000f62000c101d00 */
[C---:B------:R-:W-:Y:S02]  /*6fd0*/  IMAD R3, R138.reuse, UR5, R3 ;  /* 0x000000058a037c24 */ /* 0x040fe4000f8e0203 */
[----:B------:R-:W-:Y:S01]  /*6fe0*/  IMAD.WIDE.U32 R20, R138, UR4, R20 ;  /* 0x000000048a147c25 */ /* 0x000fe2000f8e0014 */
[----:B------:R-:W-:Y:S01]  /*6ff0*/  ULDC.64 UR4, c[0x0][0xaf0] ;  /* 0x0002bc0000047ab9 */ /* 0x000fe20000000a00 */
[----:B------:R-:W5:Y:S01]  /*7000*/  LD.E.128 R40, desc[UR36][R40.64] ;  /* 0x0000002428287980 */ /* 0x000f62000c101d00 */
[----:B------:R-:W-:Y:S01]  /*7010*/  BSSY B1, `(.L_x_194) ;  /* 0x0000032000017945 */ /* 0x000fe20003800000 */
[----:B------:R-:W-:Y:S02]  /*7020*/  IMAD.IADD R21, R21, 0x1, R3 ;  /* 0x0000000115157824 */ /* 0x000fe400078e0203 */
[----:B------:R-:W-:Y:S01]  /*7030*/  IMAD.MOV.U32 R3, RZ, RZ, R30 ;  /* 0x000000ffff037224 */ /* 0x000fe200078e001e */
[----:B---3--:R-:W-:Y:S01]  /*7040*/  @P1 SHF.R.U32.HI R3, RZ, R31, R28 ;  /* 0x0000001fff031219 */ /* 0x008fe2000001161c */
[----:B------:R-:W-:Y:S01]  /*7050*/  IMAD R29, R142, UR4, RZ ;  /* 0x000000048e1d7c24 */ /* 0x000fe2000f8e02ff */
[----:B------:R-:W-:Y:S01]  /*7060*/  @!PT LDS RZ, [RZ] ;  /* 0x00000000fffff984 */ /* 0x000fe20000000800 */
[----:B------:R-:W-:Y:S01]  /*7070*/  @!PT LDS RZ, [RZ] ;  /* 0x00000000fffff984 */ /* 0x000fe20000000800 */
[----:B------:R-:W-:Y:S01]  /*7080*/  @!PT LDS RZ, [RZ] ;  /* 0x00000000fffff984 */ /* 0x000fe20000000800 */
[----:B------:R-:W-:Y:S01]  /*7090*/  @!PT LDS RZ, [RZ] ;  /* 0x00000000fffff984 */ /* 0x000fe20000000800 */
[----:B------:R0:W-:Y:S06]  /*70a0*/  MEMBAR.ALL.CTA ;  /* 0x0000000000007992 */ /* 0x0001ec0000008000 */
[----:B0-----:R-:W0:Y:S01]  /*70b0*/  FENCE.VIEW.ASYNC.S ;  /* 0x00000000000073c6 */ /* 0x001e220000000000 */
[----:B------:R-:W-:Y:S01]  /*70c0*/  IMAD.WIDE.U32 R20, R137, UR4, R20 ;  /* 0x0000000489147c25 */ /* 0x000fe2000f8e0014 */
[----:B------:R-:W-:-:S03]  /*70d0*/  SHF.R.S32.HI R28, RZ, 0x1f, R3 ;  /* 0x0000001fff1c7819 */ /* 0x000fc60000011403 */
[----:B------:R-:W-:Y:S01]  /*70e0*/  IMAD R29, R137, UR5, R29 ;  /* 0x00000005891d7c24 */ /* 0x000fe2000f8e021d */
[----:B------:R-:W-:Y:S01]  /*70f0*/  ULDC.64 UR4, c[0x0][0xae0] ;  /* 0x0002b80000047ab9 */ /* 0x000fe20000000a00 */
[----:B------:R-:W-:Y:S02]  /*7100*/  IMAD.MOV R31, RZ, RZ, -R3 ;  /* 0x000000ffff1f7224 */ /* 0x000fe400078e0a03 */
[----:B------:R-:W-:Y:S02]  /*7110*/  IMAD.IADD R21, R21, 0x1, R29 ;  /* 0x0000000115157824 */ /* 0x000fe400078e021d */
[----:B------:R-:W-:Y:S02]  /*7120*/  IMAD R29, R0, R31, R30 ;  /* 0x0000001f001d7224 */ /* 0x000fe400078e021e */
[----:B------:R-:W-:Y:S02]  /*7130*/  IMAD R28, R28, UR4, RZ ;  /* 0x000000041c1c7c24 */ /* 0x000fe4000f8e02ff */
[----:B------:R-:W-:Y:S01]  /*7140*/  IMAD.WIDE.U32 R20, R3, UR4, R20 ;  /* 0x0000000403147c25 */ /* 0x000fe2000f8e0014 */
[----:B------:R-:W-:-:S03]  /*7150*/  SHF.R.S32.HI R0, RZ, 0x1f, R29 ;  /* 0x0000001fff007819 */ /* 0x000fc6000001141d */
[----:B------:R-:W-:Y:S01]  /*7160*/  IMAD R31, R3, UR5, R28 ;  /* 0x00000005031f7c24 */ /* 0x000fe2000f8e021c */
[----:B------:R-:W-:Y:S01]  /*7170*/  ULDC.64 UR4, c[0x0][0xad8] ;  /* 0x0002b60000047ab9 */ /* 0x000fe20000000a00 */
[----:B------:R-:W-:Y:S02]  /*7180*/  IMAD R47, R139, 0xc0, R144 ;  /* 0x000000c08b2f7824 */ /* 0x000fe400078e0290 */
[----:B------:R-:W-:Y:S02]  /*7190*/  IMAD.IADD R21, R21, 0x1, R31 ;  /* 0x0000000115157824 */ /* 0x000fe400078e021f */
[----:B------:R-:W-:Y:S01]  /*71a0*/  IMAD R0, R0, UR4, RZ ;  /* 0x0000000400007c24 */ /* 0x000fe2000f8e02ff */
[----:B------:R-:W-:Y:S01]  /*71b0*/  ISETP.GE.AND P0, PT, R47, R48, PT ;  /* 0x000000302f00720c */ /* 0x000fe20003f06270 */
[----:B------:R-:W-:Y:S01]  /*71c0*/  IMAD.WIDE.U32 R20, R29, UR4, R20 ;  /* 0x000000041d147c25 */ /* 0x000fe2000f8e0014 */
[----:B------:R-:W-:-:S03]  /*71d0*/  UIADD3 UR4, UR40, 0x2d820, URZ ;  /* 0x0002d82028047890 */ /* 0x000fc6000fffe03f */
[----:B------:R-:W-:Y:S01]  /*71e0*/  IMAD R3, R29, UR5, R0 ;  /* 0x000000051d037c24 */ /* 0x000fe2000f8e0200 */
[C---:B------:R-:W-:Y:S01]  /*71f0*/  LEA R32, P1, R20.reuse, UR6, 0x1 ;  /* 0x0000000614207c11 */ /* 0x040fe2000f8208ff */
[----:B------:R-:W-:Y:S02]  /*7200*/  UPRMT UR4, URZ, 0x654, UR4 ;  /* 0x000006543f047896 */ /* 0x000fe40008000004 */
[----:B------:R-:W-:Y:S02]  /*7210*/  IMAD.IADD R3, R21, 0x1, R3 ;  /* 0x0000000115037824 */ /* 0x000fe400078e0203 */
[----:B0-----:R0:W1:Y:S03]  /*7220*/  SHFL.IDX PT, R28, R32, RZ, 0x1c1f ;  /* 0x001c1fff201c7589 */ /* 0x00106600000e0000 */
[----:B------:R-:W-:Y:S02]  /*7230*/  LEA.HI.X R3, R20, UR7, R3, 0x1, P1 ;  /* 0x0000000714037c11 */ /* 0x000fe400088f0c03 */
[----:B------:R-:W-:Y:S03]  /*7240*/  SYNCS.ARRIVE.TRANS64.RED.A1T0 RZ, [UR4], RZ ;  /* 0x000000ffffff79a7 */ /* 0x000fe60008100404 */
[----:B------:R0:W2:Y:S01]  /*7250*/  SHFL.IDX PT, R29, R3, RZ, 0x1c1f ;  /* 0x001c1fff031d7589 */ /* 0x0000a200000e0000 */
[----:B------:R-:W-:Y:S05]  /*7260*/  @P0 BRA `(.L_x_195) ;  /* 0x0000000000300947 */ /* 0x000fea0003800000 */
[----:B------:R-:W-:Y:S02]  /*7270*/  ULDC UR4, c[0x0][0xac8] ;  /* 0x0002b20000047ab9 */ /* 0x000fe40000000800 */
[----:B------:R-:W-:Y:S02]  /*7280*/  ISETP.GE.AND P1, PT, R140, UR4, PT ;  /* 0x000000048c007c0c */ /* 0x000fe4000bf26270 */
[----:B------:R-:W-:Y:S02]  /*7290*/  ISETP.GE.AND P2, PT, R141, UR4, PT ;  /* 0x000000048d007c0c */ /* 0x000fe4000bf46270 */
[----:B------:R-:W-:-:S09]  /*72a0*/  ISETP.GE.AND P0, PT, R136, UR4, PT ;  /* 0x0000000488007c0c */ /* 0x000fd2000bf06270 */
[-C--:B-1----:R-:W-:Y:S02]  /*72b0*/  @!P1 LEA R30, P3, R140, R28.reuse, 0x1 ;  /* 0x0000001c8c1e9211 */ /* 0x082fe400078608ff */
[C---:B------:R-:W-:Y:S02]  /*72c0*/  @!P2 LEA R44, P4, R141.reuse, R28, 0x1 ;  /* 0x0000001c8d2ca211 */ /* 0x040fe400078808ff */
[----:B--2---:R-:W-:Y:S01]  /*72d0*/  @!P0 IMAD.WIDE R20, R136, 0x2, R28 ;  /* 0x0000000288148825 */ /* 0x004fe200078e021c */
[-C--:B------:R-:W-:Y:S02]  /*72e0*/  @!P1 LEA.HI.X R31, R140, R29.reuse, R154, 0x1, P3 ;  /* 0x0000001d8c1f9211 */ /* 0x080fe400018f0c9a */
[----:B------:R-:W-:Y:S02]  /*72f0*/  @!P2 LEA.HI.X R45, R141, R29, R153, 0x1, P4 ;  /* 0x0000001d8d2da211 */ /* 0x000fe400020f0c99 */
[----:B-----5:R3:W-:Y:S04]  /*7300*/  @!P0 ST.E.128 desc[UR36][R20.64], R8 ;  /* 0x0000000814008985 */ /* 0x0207e8000c101d24 */
[----:B------:R3:W-:Y:S04]  /*7310*/  @!P1 ST.E.128 desc[UR36][R30.64], R24 ;  /* 0x000000181e009985 */ /* 0x0007e8000c101d24 */
[----:B------:R3:W-:Y:S02]  /*7320*/  @!P2 ST.E.128 desc[UR36][R44.64], R36 ;  /* 0x000000242c00a985 */ /* 0x0007e4000c101d24 */
.L_x_195:
[----:B------:R-:W-:Y:S05]  /*7330*/  BSYNC B1 ;  /* 0x0000000000017941 */ /* 0x000fea0003800000 */
.L_x_194:
[----:B------:R-:W-:Y:S01]  /*7340*/  VIADD R0, R47, 0x60 ;  /* 0x000000602f007836 */ /* 0x000fe20000000000 */
[----:B---3-5:R3:W4:Y:S04]  /*7350*/  SHFL.IDX PT, R11, R3, 0x1, 0x1c1f ;  /* 0x003c1f00030b7f89 */ /* 0x02872800000e0000 */
[----:B------:R-:W-:Y:S01]  /*7360*/  ISETP.GE.AND P0, PT, R0, R48, PT ;  /* 0x000000300000720c */ /* 0x000fe20003f06270 */
[----:B------:R3:W0:-:S12]  /*7370*/  SHFL.IDX PT, R10, R32, 0x1, 0x1c1f ;  /* 0x003c1f00200a7f89 */ /* 0x00061800000e0000 */
[----:B---3--:R-:W-:Y:S05]  /*7380*/  @P0 BRA `(.L_x_196) ;  /* 0x0000000800800947 */ /* 0x008fea0003800000 */
[----:B------:R-:W-:Y:S02]  /*7390*/  ULDC UR4, c[0x0][0xac8] ;  /* 0x0002b20000047ab9 */ /* 0x000fe40000000800 */
[----:B------:R-:W-:Y:S02]  /*73a0*/  ISETP.GE.AND P2, PT, R140, UR4, PT ;  /* 0x000000048c007c0c */ /* 0x000fe4000bf46270 */
[----:B------:R-:W-:-:S11]  /*73b0*/  ISETP.GE.AND P1, PT, R136, UR4, PT ;  /* 0x0000000488007c0c */ /* 0x000fd6000bf26270 */
[----:B0-----:R-:W-:Y:S02]  /*73c0*/  @!P2 LEA R20, P0, R140, R10, 0x1 ;  /* 0x0000000a8c14a211 */ /* 0x001fe400078008ff */
[----:B----4-:R-:W-:Y:S02]  /*73d0*/  @!P1 IMAD.WIDE R8, R136, 0x2, R10 ;  /* 0x0000000288089825 */ /* 0x010fe400078e020a */
[----:B------:R-:W-:Y:S02]  /*73e0*/  @!P2 LEA.HI.X R21, R140, R11, R154, 0x1, P0 ;  /* 0x0000000b8c15a211 */ /* 0x000fe400000f0c9a */
[----:B------:R-:W-:Y:S01]  /*73f0*/  ISETP.GE.AND P0, PT, R141, UR4, PT ;  /* 0x000000048d007c0c */ /* 0x000fe2000bf06270 */
[----:B------:R3:W-:Y:S04]  /*7400*/  @!P1 ST.E.128 desc[UR36][R8.64], R4 ;  /* 0x0000000408009985 */ /* 0x0007e8000c101d24 */
[----:B------:R3:W-:Y:S08]  /*7410*/  @!P2 ST.E.128 desc[UR36][R20.64], R12 ;  /* 0x0000000c1400a985 */ /* 0x0007f0000c101d24 */
[----:B------:R-:W-:Y:S05]  /*7420*/  @P0 BRA `(.L_x_196) ;  /* 0x0000000800580947 */ /* 0x000fea0003800000 */
[----:B---3--:R-:W-:-:S04]  /*7430*/  LEA R4, P0, R141, R10, 0x1 ;  /* 0x0000000a8d047211 */ /* 0x008fc800078008ff */
[----:B------:R-:W-:-:S05]  /*7440*/  LEA.HI.X R5, R141, R11, R153, 0x1, P0 ;  /* 0x0000000b8d057211 */ /* 0x000fca00000f0c99 */
[----:B------:R0:W-:Y:S01]  /*7450*/  ST.E.128 desc[UR36][R4.64], R40 ;  /* 0x0000002804007985 */ /* 0x0001e2000c101d24 */
[----:B------:R-:W-:Y:S05]  /*7460*/  BRA `(.L_x_196) ;  /* 0x0000000800487947 */ /* 0x000fea0003800000 */
.L_x_192:
[----:B------:R-:W1:Y:S01]  /*7470*/  LDC.64 R6, c[0x0][0xc00] ;  /* 0x00030000ff067b82 */ /* 0x000e620000000a00 */
[----:B------:R-:W-:Y:S01]  /*7480*/  ULDC.64 UR4, c[0x0][0xc08] ;  /* 0x0003020000047ab9 */ /* 0x000fe20000000a00 */
[----:B------:R-:W-:-:S06]  /*7490*/  IMAD.MOV.U32 R3, RZ, RZ, RZ ;  /* 0x000000ffff037224 */ /* 0x000fcc00078e00ff */
[----:B------:R-:W2:Y:S01]  /*74a0*/  LDC.64 R4, c[0x0][0xc00] ;  /* 0x00030000ff047b82 */ /* 0x000ea20000000a00 */
[----:B------:R-:W-:-:S04]  /*74b0*/  ISETP.NE.U32.AND P1, PT, RZ, UR4, PT ;  /* 0x00000004ff007c0c */ /* 0x000fc8000bf25070 */
[----:B------:R-:W-:-:S03]  /*74c0*/  ISETP.NE.AND.EX P1, PT, RZ, UR5, PT, P1 ;  /* 0x00000005ff007c0c */ /* 0x000fc6000bf25310 */
[----:B------:R-:W3:Y:S01]  /*74d0*/  LDC R21, c[0x0][0xbe8] ;  /* 0x0002fa00ff157b82 */ /* 0x000ee20000000800 */
[----:B-1----:R-:W-:-:S04]  /*74e0*/  ISETP.NE.U32.AND P0, PT, R6, RZ, PT ;  /* 0x000000ff0600720c */ /* 0x002fc80003f05070 */
[----:B------:R-:W-:Y:S01]  /*74f0*/  ISETP.NE.AND.EX P0, PT, R7, RZ, PT, P0 ;  /* 0x000000ff0700720c */ /* 0x000fe20003f05300 */
[----:B--2---:R-:W-:-:S04]  /*7500*/  IMAD.WIDE R6, R137, 0x4, R4 ;  /* 0x0000000489067825 */ /* 0x004fc800078e0204 */
[----:B------:R-:W1:Y:S01]  /*7510*/  @P1 LDC.64 R4, c[0x0][0xc08] ;  /* 0x00030200ff041b82 */ /* 0x000e620000000a00 */
[----:B------:R-:W-:Y:S02]  /*7520*/  ULDC UR4, c[0x0][0xa88] ;  /* 0x0002a20000047ab9 */ /* 0x000fe40000000800 */
[----:B------:R-:W-:-:S05]  /*7530*/  MOV R0, UR4 ;  /* 0x0000000400007c02 */ /* 0x000fca0008000f00 */
[----:B------:R2:W5:Y:S01]  /*7540*/  @P0 LDG.E R3, desc[UR36][R6.64] ;  /* 0x0000002406030981 */ /* 0x000562000c1e1900 */
[----:B-1----:R-:W-:-:S05]  /*7550*/  @P1 IMAD.WIDE R4, R137, 0x4, R4 ;  /* 0x0000000489041825 */ /* 0x002fca00078e0204 */
[----:B------:R2:W5:Y:S01]  /*7560*/  @P1 LDG.E R0, desc[UR36][R4.64] ;  /* 0x0000002404001981 */ /* 0x000562000c1e1900 */
[----:B---3--:R-:W-:Y:S02]  /*7570*/  ISETP.NE.AND P2, PT, R21, 0x1, PT ;  /* 0x000000011500780c */ /* 0x008fe40003f45270 */
[----:B------:R-:W-:-:S11]  /*7580*/  ISETP.GE.AND P3, PT, R155, 0xc0, PT ;  /* 0x000000c09b00780c */ /* 0x000fd60003f66270 */
[----:B------:R-:W1:Y:S01]  /*7590*/  @P2 LDC R14, c[0x0][0xbec] ;  /* 0x0002fb00ff0e2b82 */ /* 0x000e620000000800 */
[----:B--2---:R-:W-:Y:S05]  /*75a0*/  @P1 BRA `(.L_x_197) ;  /* 0x0000000000101947 */ /* 0x004fea0003800000 */
[----:B------:R-:W-:Y:S05]  /*75b0*/  @!P0 BRA `(.L_x_197) ;  /* 0x00000000000c8947 */ /* 0x000fea0003800000 */
[----:B------:R-:W2:Y:S04]  /*75c0*/  LDG.E R5, desc[UR36][R6.64] ;  /* 0x0000002406057981 */ /* 0x000ea8000c1e1900 */
[----:B-----5:R-:W2:Y:S02]  /*75d0*/  LDG.E R0, desc[UR36][R6.64+0x4] ;  /* 0x0000042406007981 */ /* 0x020ea4000c1e1900 */
[----:B--2---:R-:W-:-:S07]  /*75e0*/  IMAD.IADD R0, R0, 0x1, -R5 ;  /* 0x0000000100007824 */ /* 0x004fce00078e0a05 */
.L_x_197:
[----:B------:R-:W-:Y:S01]  /*75f0*/  BSSY B1, `(.L_x_198) ;  /* 0x000002e000017945 */ /* 0x000fe20003800000 */
[----:B------:R-:W-:Y:S02]  /*7600*/  SHF.R.S32.HI R12, RZ, 0x1f, R138 ;  /* 0x0000001fff0c7819 */ /* 0x000fe4000001148a */
[----:B------:R-:W-:Y:S02]  /*7610*/  SEL R137, R137, RZ, !P0 ;  /* 0x000000ff89897207 */ /* 0x000fe40004000000 */
[----:B------:R-:W-:Y:S02]  /*7620*/  SEL R142, R142, RZ, !P0 ;  /* 0x000000ff8e8e7207 */ /* 0x000fe40004000000 */
[----:B-----5:R-:W-:Y:S01]  /*7630*/  SHF.R.S32.HI R10, RZ, 0x1f, R3 ;  /* 0x0000001fff0a7819 */ /* 0x020fe20000011403 */
[----:B------:R-:W-:Y:S06]  /*7640*/  @P3 BRA `(.L_x_199) ;  /* 0x0000000000a03947 */ /* 0x000fec0003800000 */
[----:B------:R-:W2:Y:S01]  /*7650*/  S2R R4, SR_TID.X ;  /* 0x0000000000047919 */ /* 0x000ea20000002100 */
[----:B------:R-:W3:Y:S02]  /*7660*/  LDC R11, c[0x0][0xbe8] ;  /* 0x0002fa00ff0b7b82 */ /* 0x000ee40000000800 */
[----:B---3--:R-:W-:Y:S02]  /*7670*/  IMAD R5, R0, R11, RZ ;  /* 0x0000000b00057224 */ /* 0x008fe400078e02ff */
[----:B--2---:R-:W-:-:S04]  /*7680*/  IMAD R4, R139, 0xc0, R4 ;  /* 0x000000c08b047824 */ /* 0x004fc800078e0204 */
[----:B------:R-:W-:-:S05]  /*7690*/  VIADD R8, R4, 0xffffff80 ;  /* 0xffffff8004087836 */ /* 0x000fca0000000000 */
[----:B------:R-:W-:-:S13]  /*76a0*/  ISETP.GE.AND P0, PT, R8, R5, PT ;  /* 0x000000050800720c */ /* 0x000fda0003f06270 */
[----:B------:R-:W-:Y:S05]  /*76b0*/  @P0 BRA `(.L_x_199) ;  /* 0x0000000000840947 */ /* 0x000fea0003800000 */
[----:B------:R-:W-:Y:S01]  /*76c0*/  ISETP.NE.AND P0, PT, R11, 0x1, PT ;  /* 0x000000010b00780c */ /* 0x000fe20003f05270 */
[----:B------:R-:W-:Y:S01]  /*76d0*/  ULDC.64 UR4, c[0x0][0xb90] ;  /* 0x0002e40000047ab9 */ /* 0x000fe20000000a00 */
[----:B------:R-:W-:Y:S02]  /*76e0*/  IMAD.MOV.U32 R4, RZ, RZ, R3 ;  /* 0x000000ffff047224 */ /* 0x000fe400078e0003 */
[----:B------:R-:W-:Y:S02]  /*76f0*/  IMAD R9, R12, UR4, RZ ;  /* 0x000000040c097c24 */ /* 0x000fe4000f8e02ff */
[----:B------:R-:W-:Y:S02]  /*7700*/  IMAD.MOV.U32 R5, RZ, RZ, R10 ;  /* 0x000000ffff057224 */ /* 0x000fe400078e000a */
[----:B------:R-:W-:Y:S02]  /*7710*/  IMAD.MOV.U32 R7, RZ, RZ, R8 ;  /* 0x000000ffff077224 */ /* 0x000fe400078e0008 */
[----:B------:R-:W-:-:S03]  /*7720*/  IMAD.WIDE.U32 R4, R138, UR4, R4 ;  /* 0x000000048a047c25 */ /* 0x000fc6000f8e0004 */
[----:B------:R-:W2:Y:S01]  /*7730*/  @P0 LDC R13, c[0x0][0xbec] ;  /* 0x0002fb00ff0d0b82 */ /* 0x000ea20000000800 */
[----:B------:R-:W-:Y:S01]  /*7740*/  IMAD R9, R138, UR5, R9 ;  /* 0x000000058a097c24 */ /* 0x000fe2000f8e0209 */
[----:B------:R-:W-:-:S03]  /*7750*/  ULDC.64 UR4, c[0x0][0xb98] ;  /* 0x0002e60000047ab9 */ /* 0x000fc60000000a00 */
[----:B------:R-:W-:-:S03]  /*7760*/  IMAD.IADD R5, R5, 0x1, R9 ;  /* 0x0000000105057824 */ /* 0x000fc600078e0209 */
[----:B------:R-:W3:Y:S01]  /*7770*/  @P0 LDC R15, c[0x0][0xbf0] ;  /* 0x0002fc00ff0f0b82 */ /* 0x000ee20000000800 */
[----:B------:R-:W-:-:S04]  /*7780*/  IMAD.WIDE.U32 R4, R137, UR4, R4 ;  /* 0x0000000489047c25 */ /* 0x000fc8000f8e0004 */
[----:B--2---:R-:W-:-:S05]  /*7790*/  @P0 IMAD.HI.U32 R6, R8, R13, RZ ;  /* 0x0000000d08060227 */ /* 0x004fca00078e00ff */
[----:B---3--:R-:W-:Y:S01]  /*77a0*/  @P0 SHF.R.U32.HI R7, RZ, R15, R6 ;  /* 0x0000000fff070219 */ /* 0x008fe20000011606 */
[----:B------:R-:W-:-:S03]  /*77b0*/  IMAD R6, R142, UR4, RZ ;  /* 0x000000048e067c24 */ /* 0x000fc6000f8e02ff */
[----:B------:R-:W-:Y:S01]  /*77c0*/  IADD3 R4, P0, R7, R4, RZ ;  /* 0x0000000407047210 */ /* 0x000fe20007f1e0ff */
[----:B------:R-:W-:-:S04]  /*77d0*/  IMAD.MOV R9, RZ, RZ, -R7 ;  /* 0x000000ffff097224 */ /* 0x000fc800078e0a07 */
[----:B------:R-:W-:Y:S01]  /*77e0*/  IMAD R9, R11, R9, R8 ;  /* 0x000000090b097224 */ /* 0x000fe200078e0208 */
[----:B------:R-:W-:Y:S01]  /*77f0*/  SHF.R.S32.HI R11, RZ, 0x1f, R7 ;  /* 0x0000001fff0b7819 */ /* 0x000fe20000011407 */
[----:B------:R-:W-:Y:S01]  /*7800*/  IMAD R8, R137, UR5, R6 ;  /* 0x0000000589087c24 */ /* 0x000fe2000f8e0206 */
[----:B------:R-:W-:Y:S02]  /*7810*/  ULDC.64 UR4, c[0x0][0xb88] ;  /* 0x0002e20000047ab9 */ /* 0x000fe40000000a00 */
[----:B------:R-:W-:Y:S02]  /*7820*/  SHF.R.S32.HI R6, RZ, 0x1f, R9 ;  /* 0x0000001fff067819 */ /* 0x000fe40000011409 */
[----:B------:R-:W-:-:S03]  /*7830*/  IADD3.X R5, R11, R5, R8, P0, !PT ;  /* 0x000000050b057210 */ /* 0x000fc600007fe408 */
[----:B------:R-:W-:Y:S02]  /*7840*/  IMAD R6, R6, UR4, RZ ;  /* 0x0000000406067c24 */ /* 0x000fe4000f8e02ff */
[----:B------:R-:W-:-:S04]  /*7850*/  IMAD.WIDE.U32 R4, R9, UR4, R4 ;  /* 0x0000000409047c25 */ /* 0x000fc8000f8e0004 */
[----:B------:R-:W-:Y:S01]  /*7860*/  IMAD R7, R9, UR5, R6 ;  /* 0x0000000509077c24 */ /* 0x000fe2000f8e0206 */
[----:B------:R-:W-:Y:S02]  /*7870*/  ULDC.64 UR4, c[0x0][0xb50] ;  /* 0x0002d40000047ab9 */ /* 0x000fe40000000a00 */
[----:B------:R-:W-:Y:S01]  /*7880*/  LEA R6, P0, R4, UR4, 0x2 ;  /* 0x0000000404067c11 */ /* 0x000fe2000f8010ff */
[----:B------:R-:W-:-:S05]  /*7890*/  IMAD.IADD R5, R5, 0x1, R7 ;  /* 0x0000000105057824 */ /* 0x000fca00078e0207 */
[----:B------:R-:W-:Y:S01]  /*78a0*/  LEA.HI.X R7, R4, UR5, R5, 0x2, P0 ;  /* 0x0000000504077c11 */ /* 0x000fe200080f1405 */
[----:B------:R-:W-:-:S05]  /*78b0*/  IMAD.MOV.U32 R5, RZ, RZ, -0x800000 ;  /* 0xff800000ff057424 */ /* 0x000fca00078e00ff */
[----:B------:R2:W-:Y:S02]  /*78c0*/  STG.E desc[UR36][R6.64], R5 ;  /* 0x0000000506007986 */ /* 0x0005e4000c101924 */
.L_x_199:
[----:B------:R-:W-:Y:S05]  /*78d0*/  BSYNC B1 ;  /* 0x0000000000017941 */ /* 0x000fea0003800000 */
.L_x_198:
[----:B------:R-:W3:Y:S01]  /*78e0*/  @P2 LDC R9, c[0x0][0xbf0] ;  /* 0x0002fc00ff092b82 */ /* 0x000ee20000000800 */
[----:B------:R-:W-:Y:S01]  /*78f0*/  ULDC.64 UR4, c[0x0][0xaa0] ;  /* 0x0002a80000047ab9 */ /* 0x000fe20000000a00 */
[----:B--2---:R-:W-:Y:S01]  /*7900*/  IMAD R6, R143, 0x60, R144 ;  /* 0x000000608f067824 */ /* 0x004fe200078e0290 */
[----:B------:R-:W-:Y:S01]  /*7910*/  BSSY B1, `(.L_x_200) ;  /* 0x0000036000017945 */ /* 0x000fe20003800000 */
[----:B------:R-:W-:Y:S02]  /*7920*/  IMAD R4, R10, UR4, RZ ;  /* 0x000000040a047c24 */ /* 0x000fe4000f8e02ff */
[----:B------:R-:W-:Y:S02]  /*7930*/  IMAD R11, R139, 0xc0, R6 ;  /* 0x000000c08b0b7824 */ /* 0x000fe400078e0206 */
[C---:B------:R-:W-:Y:S02]  /*7940*/  IMAD R7, R3.reuse, UR5, R4 ;  /* 0x0000000503077c24 */ /* 0x040fe4000f8e0204 */
[----:B------:R-:W-:Y:S01]  /*7950*/  IMAD.WIDE.U32 R4, R3, UR4, RZ ;  /* 0x0000000403047c25 */ /* 0x000fe2000f8e00ff */
[----:B------:R-:W-:-:S03]  /*7960*/  ULDC.64 UR4, c[0x0][0xae8] ;  /* 0x0002ba0000047ab9 */ /* 0x000fc60000000a00 */
[----:B------:R-:W-:Y:S01]  /*7970*/  IMAD R3, R12, UR4, RZ ;  /* 0x000000040c037c24 */ /* 0x000fe2000f8e02ff */
[----:B------:R-:W-:Y:S01]  /*7980*/  IADD3 R5, R5, R7, RZ ;  /* 0x0000000705057210 */ /* 0x000fe20007ffe0ff */
[----:B-1----:R-:W-:-:S04]  /*7990*/  @P2 IMAD.HI.U32 R6, R11, R14, RZ ;  /* 0x0000000e0b062227 */ /* 0x002fc800078e00ff */
[C---:B------:R-:W-:Y:S02]  /*79a0*/  IMAD R7, R138.reuse, UR5, R3 ;  /* 0x000000058a077c24 */ /* 0x040fe4000f8e0203 */
[----:B------:R-:W-:Y:S01]  /*79b0*/  IMAD.WIDE.U32 R4, R138, UR4, R4 ;  /* 0x000000048a047c25 */ /* 0x000fe2000f8e0004 */
[----:B------:R-:W-:-:S03]  /*79c0*/  ULDC.64 UR4, c[0x0][0xaf0] ;  /* 0x0002bc0000047ab9 */ /* 0x000fc60000000a00 */
[----:B------:R-:W-:Y:S01]  /*79d0*/  IMAD.MOV.U32 R3, RZ, RZ, R11 ;  /* 0x000000ffff037224 */ /* 0x000fe200078e000b */
[----:B---3--:R-:W-:Y:S01]  /*79e0*/  @P2 SHF.R.U32.HI R3, RZ, R9, R6 ;  /* 0x00000009ff032219 */ /* 0x008fe20000011606 */
[----:B------:R-:W-:Y:S02]  /*79f0*/  IMAD.IADD R5, R5, 0x1, R7 ;  /* 0x0000000105057824 */ /* 0x000fe400078e0207 */
[----:B------:R-:W-:Y:S01]  /*7a00*/  IMAD R7, R142, UR4, RZ ;  /* 0x000000048e077c24 */ /* 0x000fe2000f8e02ff */
[--C-:B------:R-:W-:Y:S01]  /*7a10*/  SHF.R.S32.HI R6, RZ, 0x1f, R3.reuse ;  /* 0x0000001fff067819 */ /* 0x100fe20000011403 */
[----:B------:R-:W-:Y:S02]  /*7a20*/  IMAD.MOV R8, RZ, RZ, -R3 ;  /* 0x000000ffff087224 */ /* 0x000fe400078e0a03 */
[C---:B------:R-:W-:Y:S02]  /*7a30*/  IMAD R9, R137.reuse, UR5, R7 ;  /* 0x0000000589097c24 */ /* 0x040fe4000f8e0207 */
[----:B------:R-:W-:Y:S01]  /*7a40*/  IMAD.WIDE.U32 R4, R137, UR4, R4 ;  /* 0x0000000489047c25 */ /* 0x000fe2000f8e0004 */
[----:B------:R-:W-:-:S03]  /*7a50*/  ULDC.64 UR4, c[0x0][0xae0] ;  /* 0x0002b80000047ab9 */ /* 0x000fc60000000a00 */
[----:B------:R-:W-:Y:S02]  /*7a60*/  IMAD R7, R21, R8, R11 ;  /* 0x0000000815077224 */ /* 0x000fe400078e020b */
[----:B------:R-:W-:Y:S02]  /*7a70*/  IMAD R8, R6, UR4, RZ ;  /* 0x0000000406087c24 */ /* 0x000fe4000f8e02ff */
[----:B------:R-:W-:Y:S01]  /*7a80*/  IMAD.IADD R5, R5, 0x1, R9 ;  /* 0x0000000105057824 */ /* 0x000fe200078e0209 */
[----:B------:R-:W-:Y:S01]  /*7a90*/  SHF.R.S32.HI R6, RZ, 0x1f, R7 ;  /* 0x0000001fff067819 */ /* 0x000fe20000011407 */
[C---:B------:R-:W-:Y:S02]  /*7aa0*/  IMAD R9, R3.reuse, UR5, R8 ;  /* 0x0000000503097c24 */ /* 0x040fe4000f8e0208 */
[----:B------:R-:W-:Y:S01]  /*7ab0*/  IMAD.WIDE.U32 R4, R3, UR4, R4 ;  /* 0x0000000403047c25 */ /* 0x000fe2000f8e0004 */
[----:B------:R-:W-:-:S03]  /*7ac0*/  ULDC.64 UR4, c[0x0][0xad8] ;  /* 0x0002b60000047ab9 */ /* 0x000fc60000000a00 */
[----:B------:R-:W-:Y:S02]  /*7ad0*/  IMAD R6, R6, UR4, RZ ;  /* 0x0000000406067c24 */ /* 0x000fe4000f8e02ff */
[----:B------:R-:W-:Y:S02]  /*7ae0*/  IMAD.IADD R5, R5, 0x1, R9 ;  /* 0x0000000105057824 */ /* 0x000fe400078e0209 */
[----:B------:R-:W-:Y:S02]  /*7af0*/  IMAD R21, R0, R21, RZ ;  /* 0x0000001500157224 */ /* 0x000fe400078e02ff */
[----:B------:R-:W-:Y:S02]  /*7b00*/  IMAD R0, R139, 0xc0, R144 ;  /* 0x000000c08b007824 */ /* 0x000fe400078e0290 */
[C---:B------:R-:W-:Y:S02]  /*7b10*/  IMAD R3, R7.reuse, UR5, R6 ;  /* 0x0000000507037c24 */ /* 0x040fe4000f8e0206 */
[----:B------:R-:W-:Y:S01]  /*7b20*/  IMAD.WIDE.U32 R4, R7, UR4, R4 ;  /* 0x0000000407047c25 */ /* 0x000fe2000f8e0004 */
[----:B------:R-:W-:Y:S01]  /*7b30*/  ISETP.GE.AND P0, PT, R0, R21, PT ;  /* 0x000000150000720c */ /* 0x000fe20003f06270 */
[----:B------:R-:W-:-:S02]  /*7b40*/  ULDC.64 UR4, c[0x0][0xa80] ;  /* 0x0002a00000047ab9 */ /* 0x000fc40000000a00 */
[----:B------:R-:W-:Y:S01]  /*7b50*/  IMAD.IADD R3, R5, 0x1, R3 ;  /* 0x0000000105037824 */ /* 0x000fe200078e0203 */
[----:B------:R-:W-:-:S04]  /*7b60*/  LEA R6, P1, R4, UR4, 0x1 ;  /* 0x0000000404067c11 */ /* 0x000fc8000f8208ff */
[----:B------:R-:W-:Y:S02]  /*7b70*/  LEA.HI.X R3, R4, UR5, R3, 0x1, P1 ;  /* 0x0000000504037c11 */ /* 0x000fe400088f0c03 */
[----:B------:R1:W2:Y:S04]  /*7b80*/  SHFL.IDX PT, R4, R6, RZ, 0x1c1f ;  /* 0x001c1fff06047589 */ /* 0x0002a800000e0000 */
[----:B------:R1:W3:Y:S01]  /*7b90*/  SHFL.IDX PT, R5, R3, RZ, 0x1c1f ;  /* 0x001c1fff03057589 */ /* 0x0002e200000e0000 */
[----:B------:R-:W-:Y:S05]  /*7ba0*/  @P0 BRA `(.L_x_201) ;  /* 0x0000000000300947 */ /* 0x000fea0003800000 */
[----:B------:R-:W-:Y:S02]  /*7bb0*/  ULDC UR4, c[0x0][0xac8] ;  /* 0x0002b20000047ab9 */ /* 0x000fe40000000800 */
[----:B------:R-:W-:Y:S02]  /*7bc0*/  ISETP.GE.AND P3, PT, R140, UR4, PT ;  /* 0x000000048c007c0c */ /* 0x000fe4000bf66270 */
[----:B------:R-:W-:Y:S02]  /*7bd0*/  ISETP.GE.AND P4, PT, R141, UR4, PT ;  /* 0x000000048d007c0c */ /* 0x000fe4000bf86270 */
[----:B------:R-:W-:-:S09]  /*7be0*/  ISETP.GE.AND P2, PT, R136, UR4, PT ;  /* 0x0000000488007c0c */ /* 0x000fd2000bf46270 */
[-C--:B--2---:R-:W-:Y:S02]  /*7bf0*/  @!P3 LEA R10, P0, R140, R4.reuse, 0x1 ;  /* 0x000000048c0ab211 */ /* 0x084fe400078008ff */
[C---:B------:R-:W-:Y:S02]  /*7c00*/  @!P4 LEA R12, P1, R141.reuse, R4, 0x1 ;  /* 0x000000048d0cc211 */ /* 0x040fe400078208ff */
[----:B---3--:R-:W-:Y:S01]  /*7c10*/  @!P2 IMAD.WIDE R8, R136, 0x2, R4 ;  /* 0x000000028808a825 */ /* 0x008fe200078e0204 */
[-C--:B------:R-:W-:Y:S02]  /*7c20*/  @!P3 LEA.HI.X R11, R140, R5.reuse, R154, 0x1, P0 ;  /* 0x000000058c0bb211 */ /* 0x080fe400000f0c9a */
[----:B------:R-:W-:Y:S02]  /*7c30*/  @!P4 LEA.HI.X R13, R141, R5, R153, 0x1, P1 ;  /* 0x000000058d0dc211 */ /* 0x000fe400008f0c99 */
[----:B------:R4:W-:Y:S04]  /*7c40*/  @!P2 ST.E.128 desc[UR36][R8.64], RZ ;  /* 0x000000ff0800a985 */ /* 0x0009e8000c101d24 */
[----:B------:R4:W-:Y:S04]  /*7c50*/  @!P3 ST.E.128 desc[UR36][R10.64], RZ ;  /* 0x000000ff0a00b985 */ /* 0x0009e8000c101d24 */
[----:B------:R4:W-:Y:S02]  /*7c60*/  @!P4 ST.E.128 desc[UR36][R12.64], RZ ;  /* 0x000000ff0c00c985 */ /* 0x0009e4000c101d24 */
.L_x_201:
[----:B------:R-:W-:Y:S05]  /*7c70*/  BSYNC B1 ;  /* 0x0000000000017941 */ /* 0x000fea0003800000 */
.L_x_200:
[----:B------:R-:W-:Y:S01]  /*7c80*/  VIADD R0, R0, 0x60 ;  /* 0x0000006000007836 */ /* 0x000fe20000000000 */
[----:B---3--:R3:W0:Y:S04]  /*7c90*/  SHFL.IDX PT, R5, R3, 0x1, 0x1c1f ;  /* 0x003c1f0003057f89 */ /* 0x00862800000e0000 */
[----:B------:R-:W-:Y:S01]  /*7ca0*/  ISETP.GE.AND P0, PT, R0, R21, PT ;  /* 0x000000150000720c */ /* 0x000fe20003f06270 */
[----:B--2---:R3:W2:-:S12]  /*7cb0*/  SHFL.IDX PT, R4, R6, 0x1, 0x1c1f ;  /* 0x003c1f0006047f89 */ /* 0x00469800000e0000 */
[----:B---3--:R-:W-:Y:S05]  /*7cc0*/  @P0 BRA `(.L_x_196) ;  /* 0x0000000000300947 */ /* 0x008fea0003800000 */
[----:B------:R-:W-:Y:S02]  /*7cd0*/  ULDC UR4, c[0x0][0xac8] ;  /* 0x0002b20000047ab9 */ /* 0x000fe40000000800 */
[----:B------:R-:W-:Y:S02]  /*7ce0*/  ISETP.GE.AND P3, PT, R140, UR4, PT ;  /* 0x000000048c007c0c */ /* 0x000fe4000bf66270 */
[----:B------:R-:W-:Y:S02]  /*7cf0*/  ISETP.GE.AND P4, PT, R141, UR4, PT ;  /* 0x000000048d007c0c */ /* 0x000fe4000bf86270 */
[----:B------:R-:W-:-:S09]  /*7d00*/  ISETP.GE.AND P2, PT, R136, UR4, PT ;  /* 0x0000000488007c0c */ /* 0x000fd2000bf46270 */
[-C--:B--2-4-:R-:W-:Y:S02]  /*7d10*/  @!P3 LEA R8, P0, R140, R4.reuse, 0x1 ;  /* 0x000000048c08b211 */ /* 0x094fe400078008ff */
[C---:B------:R-:W-:Y:S02]  /*7d20*/  @!P4 LEA R10, P1, R141.reuse, R4, 0x1 ;  /* 0x000000048d0ac211 */ /* 0x040fe400078208ff */
[----:B01----:R-:W-:Y:S01]  /*7d30*/  @!P2 IMAD.WIDE R6, R136, 0x2, R4 ;  /* 0x000000028806a825 */ /* 0x003fe200078e0204 */
[-C--:B------:R-:W-:Y:S02]  /*7d40*/  @!P3 LEA.HI.X R9, R140, R5.reuse, R154, 0x1, P0 ;  /* 0x000000058c09b211 */ /* 0x080fe400000f0c9a */
[----:B------:R-:W-:Y:S02]  /*7d50*/  @!P4 LEA.HI.X R11, R141, R5, R153, 0x1, P1 ;  /* 0x000000058d0bc211 */ /* 0x000fe400008f0c99 */
[----:B------:R0:W-:Y:S04]  /*7d60*/  @!P2 ST.E.128 desc[UR36][R6.64], RZ ;  /* 0x000000ff0600a985 */ /* 0x0001e8000c101d24 */
[----:B------:R0:W-:Y:S04]  /*7d70*/  @!P3 ST.E.128 desc[UR36][R8.64], RZ ;  /* 0x000000ff0800b985 */ /* 0x0001e8000c101d24 */
[----:B------:R0:W-:Y:S02]  /*7d80*/  @!P4 ST.E.128 desc[UR36][R10.64], RZ ;  /* 0x000000ff0a00c985 */ /* 0x0001e4000c101d24 */
.L_x_196:
[----:B------:R-:W-:Y:S05]  /*7d90*/  BSYNC B0 ;  /* 0x0000000000007941 */ /* 0x000fea0003800000 */
.L_x_191:
[----:B------:R-:W-:Y:S02]  /*7da0*/  ULDC UR4, c[0x0][0xc3c] ;  /* 0x00030f0000047ab9 */ /* 0x000fe40000000800 */
[----:B0-----:R-:W-:-:S13]  /*7db0*/  ISETP.GE.AND P0, PT, R35, UR4, PT ;  /* 0x0000000423007c0c */ /* 0x001fda000bf06270 */
[----:B------:R-:W-:Y:S05]  /*7dc0*/  @!P0 BRA `(.L_x_202) ;  /* 0xffffff90002c8947 */ /* 0x000fea000383ffff */
[----:B------:R-:W-:Y:S05]  /*7dd0*/  EXIT ;  /* 0x000000000000794d */ /* 0x000fea0003800000 */
.L_x_163:
[----:B------:R-:W-:-:S08]  /*7de0*/  NOP ;  /* 0x0000000000007918 */ /* 0x000fd00000000000 */
[----:B------:R-:W0:-:S00]  /*7df0*/  USETMAXREG.DEALLOC.CTAPOOL 0x20 ;  /* 0x00000020000079c8 */ /* 0x000e0000080e0500 */
[----:B0-----:R-:W-:Y:S02]  /*7e00*/  LOP3.LUT R0, R0, 0x3, RZ, 0xc0, !PT ;  /* 0x0000000300007812 */ /* 0x001fe400078ec0ff */
[----:B------:R-:W-:-:S04]  /*7e10*/  LOP3.LUT R22, R22, 0xffffffbf, RZ, 0xc0, !PT ;  /* 0xffffffbf16167812 */ /* 0x000fc800078ec0ff */
[----:B------:R-:W0:Y:S02]  /*7e20*/  SHFL.IDX PT, R0, R0, RZ, 0x1f ;  /* 0x00001fff00007589 */ /* 0x000e2400000e0000 */
[----:B0-----:R-:W-:Y:S01]  /*7e30*/  ISETP.NE.AND P0, PT, R0, RZ, PT ;  /* 0x000000ff0000720c */ /* 0x001fe20003f05270 */
[----:B------:R-:W-:-:S12]  /*7e40*/  IMAD.MOV.U32 R0, RZ, RZ, RZ ;  /* 0x000000ffff007224 */ /* 0x000fd800078e00ff */
[----:B------:R-:W-:Y:S01]  /*7e50*/  @P0 LOP3.LUT R22, R22, 0x40, RZ, 0xfc, !PT ;  /* 0x0000004016160812 */ /* 0x000fe200078efcff */
[----:B------:R-:W-:Y:S06]  /*7e60*/  @!P0 BRA `(.L_x_203) ;  /* 0x00000000001c8947 */ /* 0x000fec0003800000 */
[----:B------:R-:W0:Y:S08]  /*7e70*/  S2UR UR5, SR_CgaCtaId ;  /* 0x00000000000579c3 */ /* 0x000e300000008800 */
[----:B------:R-:W-:Y:S06]  /*7e80*/  BAR.SYNC.DEFER_BLOCKING 0x5, 0x200 ;  /* 0x0148000000007b1d */ /* 0x000fec0000010000 */
[----:B------:R-:W-:-:S02]  /*7e90*/  UMOV UR4, 0x400 ;  /* 0x0000040000047882 */ /* 0x000fc40000000000 */
[----:B0-----:R-:W-:-:S09]  /*7ea0*/  ULEA UR4, UR5, UR4, 0x18 ;  /* 0x0000000405047291 */ /* 0x001fd2000f8ec03f */
[----:B------:R-:W1:Y:S01]  /*7eb0*/  LDS.128 R16, [UR4+0x2d8d0] ;  /* 0x02d8d004ff107984 */ /* 0x000e620008000c00 */
[----:B------:R-:W-:Y:S06]  /*7ec0*/  BAR.ARV 0x4, 0x200 ;  /* 0x0108000000007b1d */ /* 0x000fec0000002000 */
[----:B------:R-:W-:Y:S05]  /*7ed0*/  BRA `(.L_x_204) ;  /* 0x0000000800007947 */ /* 0x000fea0003800000 */
.L_x_203:
[----:B------:R-:W0:Y:S01]  /*7ee0*/  S2R R2, SR_TID.X ;  /* 0x0000000000027919 */ /* 0x000e220000002100 */
[----:B------:R-:W-:Y:S01]  /*7ef0*/  ULDC UR4, c[0x0][0xc3c] ;  /* 0x00030f0000047ab9 */ /* 0x000fe20000000800 */
[----:B------:R-:W1:Y:S01]  /*7f00*/  S2UR UR6, SR_CTAID.X ;  /* 0x00000000000679c3 */ /* 0x000e620000002500 */
[----:B------:R-:W-:Y:S01]  /*7f10*/  ULDC UR5, c[0x0][0xc38] ;  /* 0x00030e0000057ab9 */ /* 0x000fe20000000800 */
[----:B0-----:R-:W-:-:S04]  /*7f20*/  LOP3.LUT R5, R2, 0x1f, RZ, 0xc0, !PT ;  /* 0x0000001f02057812 */ /* 0x001fc800078ec0ff */
[----:B------:R-:W-:-:S04]  /*7f30*/  ISETP.NE.AND P0, PT, R5, 0x1f, PT ;  /* 0x0000001f0500780c */ /* 0x000fc80003f05270 */
[----:B------:R-:W-:-:S13]  /*7f40*/  ISETP.GE.OR P1, PT, R5, UR4, !P0 ;  /* 0x0000000405007c0c */ /* 0x000fda000c726670 */
[----:B------:R-:W0:Y:S02]  /*7f50*/  @!P1 LDC.64 R2, c[0x0][0xc80] ;  /* 0x00032000ff029b82 */ /* 0x000e240000000a00 */
[----:B0-----:R-:W-:-:S05]  /*7f60*/  @!P1 IMAD.WIDE.U32 R2, R5, 0x4, R2 ;  /* 0x0000000405029825 */ /* 0x001fca00078e0002 */
[----:B------:R-:W2:Y:S01]  /*7f70*/  @!P1 LDG.E R0, desc[UR36][R2.64] ;  /* 0x0000002402009981 */ /* 0x000ea2000c1e1900 */
[C---:B------:R-:W-:Y:S01]  /*7f80*/  ISETP.NE.AND P1, PT, R5.reuse, RZ, PT ;  /* 0x000000ff0500720c */ /* 0x040fe20003f25270 */
[----:B------:R-:W-:Y:S01]  /*7f90*/  UMOV UR4, URZ ;  /* 0x0000003f00047c82 */ /* 0x000fe20008000000 */
[C---:B------:R-:W-:Y:S01]  /*7fa0*/  ISETP.GE.U32.AND P2, PT, R5.reuse, 0x2, PT ;  /* 0x000000020500780c */ /* 0x040fe20003f46070 */
[----:B------:R-:W-:Y:S01]  /*7fb0*/  IMAD.MOV.U32 R16, RZ, RZ, RZ ;  /* 0x000000ffff107224 */ /* 0x000fe200078e00ff */
[C---:B------:R-:W-:Y:S02]  /*7fc0*/  ISETP.GE.U32.AND P3, PT, R5.reuse, 0x4, PT ;  /* 0x000000040500780c */ /* 0x040fe40003f66070 */
[C---:B------:R-:W-:Y:S02]  /*7fd0*/  ISETP.GE.U32.AND P4, PT, R5.reuse, 0x8, PT ;  /* 0x000000080500780c */ /* 0x040fe40003f86070 */
[----:B------:R-:W-:Y:S01]  /*7fe0*/  ISETP.GE.U32.AND P5, PT, R5, 0x10, PT ;  /* 0x000000100500780c */ /* 0x000fe20003fa6070 */
[----:B--2---:R-:W0:Y:S02]  /*7ff0*/  SHFL.UP PT, R4, R0, 0x1, RZ ;  /* 0x0420000000047989 */ /* 0x004e2400000e00ff */
[----:B0-----:R-:W-:-:S05]  /*8000*/  SEL R7, R4, RZ, P1 ;  /* 0x000000ff04077207 */ /* 0x001fca0000800000 */
[----:B------:R-:W-:-:S05]  /*8010*/  IMAD.IADD R7, R0, 0x1, R7 ;  /* 0x0000000100077824 */ /* 0x000fca00078e0207 */
[----:B------:R-:W0:Y:S02]  /*8020*/  SHFL.UP PT, R4, R7, 0x2, RZ ;  /* 0x0440000007047989 */ /* 0x000e2400000e00ff */
[----:B0-----:R-:W-:-:S04]  /*8030*/  SEL R4, R4, RZ, P2 ;  /* 0x000000ff04047207 */ /* 0x001fc80001000000 */
[----:B------:R-:W-:-:S05]  /*8040*/  IADD3 R4, R7, R4, RZ ;  /* 0x0000000407047210 */ /* 0x000fca0007ffe0ff */
[----:B------:R-:W0:Y:S02]  /*8050*/  SHFL.UP PT, R6, R4, 0x4, RZ ;  /* 0x0480000004067989 */ /* 0x000e2400000e00ff */
[----:B0-----:R-:W-:-:S05]  /*8060*/  SEL R3, R6, RZ, P3 ;  /* 0x000000ff06037207 */ /* 0x001fca0001800000 */
[----:B------:R-:W-:-:S05]  /*8070*/  IMAD.IADD R3, R4, 0x1, R3 ;  /* 0x0000000104037824 */ /* 0x000fca00078e0203 */
[----:B------:R-:W0:Y:S02]  /*8080*/  SHFL.UP PT, R2, R3, 0x8, RZ ;  /* 0x0500000003027989 */ /* 0x000e2400000e00ff */
[----:B0-----:R-:W-:-:S05]  /*8090*/  SEL R2, R2, RZ, P4 ;  /* 0x000000ff02027207 */ /* 0x001fca0002000000 */
[----:B------:R-:W-:-:S05]  /*80a0*/  IMAD.IADD R2, R3, 0x1, R2 ;  /* 0x0000000103027824 */ /* 0x000fca00078e0202 */
[----:B------:R-:W0:Y:S02]  /*80b0*/  SHFL.UP PT, R6, R2, 0x10, RZ ;  /* 0x0600000002067989 */ /* 0x000e2400000e00ff */
[----:B0-----:R-:W-:-:S05]  /*80c0*/  SEL R7, R6, RZ, P5 ;  /* 0x000000ff06077207 */ /* 0x001fca0002800000 */
[----:B------:R-:W-:-:S05]  /*80d0*/  IMAD.IADD R7, R2, 0x1, R7 ;  /* 0x0000000102077824 */ /* 0x000fca00078e0207 */
[----:B------:R-:W0:Y:S02]  /*80e0*/  SHFL.IDX PT, R4, R7, 0x1f, 0x1f ;  /* 0x03e01f0007047f89 */ /* 0x000e2400000e0000 */
[----:B0-----:R-:W-:-:S04]  /*80f0*/  IMAD R4, R4, UR5, RZ ;  /* 0x0000000504047c24 */ /* 0x001fc8000f8e02ff */
[----:B------:R-:W-:Y:S01]  /*8100*/  IMAD.MOV.U32 R3, RZ, RZ, R4 ;  /* 0x000000ffff037224 */ /* 0x000fe200078e0004 */
[----:B-1----:R-:W-:-:S13]  /*8110*/  ISETP.GT.AND P6, PT, R4, UR6, PT ;  /* 0x0000000604007c0c */ /* 0x002fda000bfc4270 */
[----:B------:R-:W-:Y:S05]  /*8120*/  @P6 BRA `(.L_x_205) ;  /* 0x0000000000946947 */ /* 0x000fea0003800000 */
[----:B------:R-:W-:Y:S01]  /*8130*/  IMAD.MOV.U32 R4, RZ, RZ, R3 ;  /* 0x000000ffff047224 */ /* 0x000fe200078e0003 */
[----:B------:R-:W-:Y:S01]  /*8140*/  UMOV UR4, URZ ;  /* 0x0000003f00047c82 */ /* 0x000fe20008000000 */
[----:B------:R-:W-:-:S05]  /*8150*/  ULDC UR5, c[0x0][0xc38] ;  /* 0x00030e0000057ab9 */ /* 0x000fca0000000800 */
.L_x_209:
[----:B------:R-:W0:Y:S01]  /*8160*/  LDC R2, c[0x0][0xc3c] ;  /* 0x00030f00ff027b82 */ /* 0x000e220000000800 */
[----:B------:R-:W-:-:S06]  /*8170*/  UIADD3 UR4, UR4, 0x1f, URZ ;  /* 0x0000001f04047890 */ /* 0x000fcc000fffe03f */
[----:B0-----:R-:W-:-:S13]  /*8180*/  ISETP.LE.AND P6, PT, R2, UR4, PT ;  /* 0x0000000402007c0c */ /* 0x001fda000bfc3270 */
[----:B------:R-:W-:Y:S05]  /*8190*/  @P6 BRA `(.L_x_206) ;  /* 0x0000000400246947 */ /* 0x000fea0003800000 */
[----:B------:R-:W-:Y:S01]  /*81a0*/  VIADD R7, R5, UR4 ;  /* 0x0000000405077c36 */ /* 0x000fe20008000000 */
[----:B------:R-:W-:Y:S01]  /*81b0*/  BSSY B0, `(.L_x_207) ;  /* 0x0000007000007945 */ /* 0x000fe20003800000 */
[----:B------:R-:W-:-:S03]  /*81c0*/  IMAD.MOV.U32 R0, RZ, RZ, RZ ;  /* 0x000000ffff007224 */ /* 0x000fc600078e00ff */
[----:B------:R-:W-:-:S13]  /*81d0*/  ISETP.GE.OR P6, PT, R7, R2, !P0 ;  /* 0x000000020700720c */ /* 0x000fda00047c6670 */
[----:B------:R-:W-:Y:S05]  /*81e0*/  @P6 BRA `(.L_x_208) ;  /* 0x00000000000c6947 */ /* 0x000fea0003800000 */
[----:B------:R-:W0:Y:S02]  /*81f0*/  LDC.64 R2, c[0x0][0xc80] ;  /* 0x00032000ff027b82 */ /* 0x000e240000000a00 */
[----:B0-----:R-:W-:-:S05]  /*8200*/  IMAD.WIDE R2, R7, 0x4, R2 ;  /* 0x0000000407027825 */ /* 0x001fca00078e0202 */
[----:B------:R0:W5:Y:S02]  /*8210*/  LDG.E R0, desc[UR36][R2.64] ;  /* 0x0000002402007981 */ /* 0x000164000c1e1900 */
.L_x_208:
[----:B------:R-:W-:Y:S05]  /*8220*/  BSYNC B0 ;  /* 0x0000000000007941 */ /* 0x000fea0003800000 */
.L_x_207:
[----:B0----5:R-:W0:Y:S02]  /*8230*/  SHFL.UP PT, R2, R0, 0x1, RZ ;  /* 0x0420000000027989 */ /* 0x021e2400000e00ff */
        /* <DEDUP_REMOVED lines=16> */
[----:B------:R-:W-:-:S05]  /*8340*/  IMAD.IADD R4, R3, 0x1, R4 ;  /* 0x0000000103047824 */ /* 0x000fca00078e0204 */
[----:B------:R-:W-:-:S13]  /*8350*/  ISETP.GT.AND P6, PT, R4, UR6, PT ;  /* 0x0000000604007c0c */ /* 0x000fda000bfc4270 */
[----:B------:R-:W-:Y:S05]  /*8360*/  @!P6 BRA `(.L_x_209) ;  /* 0xfffffffc007ce947 */ /* 0x000fea000383ffff */
[----:B------:R-:W-:-:S07]  /*8370*/  IMAD.MOV.U32 R7, RZ, RZ, R9 ;  /* 0x000000ffff077224 */ /* 0x000fce00078e0009 */
.L_x_205:
[----:B------:R-:W-:-:S04]  /*8380*/  IMAD.IADD R9, R4, 0x1, -R3 ;  /* 0x0000000104097824 */ /* 0x000fc800078e0a03 */
[----:B------:R-:W-:-:S05]  /*8390*/  IMAD R2, R7, UR5, R9 ;  /* 0x0000000507027c24 */ /* 0x000fca000f8e0209 */
[----:B------:R-:W-:-:S13]  /*83a0*/  ISETP.GT.AND P0, PT, R2, UR6, PT ;  /* 0x0000000602007c0c */ /* 0x000fda000bf04270 */
[----:B------:R-:W-:-:S04]  /*83b0*/  VOTE.ANY R6, PT, !P0 ;  /* 0x0000000000067806 */ /* 0x000fc800040e0100 */
[----:B------:R-:W0:Y:S01]  /*83c0*/  POPC R19, R6 ;  /* 0x0000000600137309 */ /* 0x000e220000000000 */
[----:B------:R-:W-:Y:S01]  /*83d0*/  ISETP.NE.AND P0, PT, R6, RZ, PT ;  /* 0x000000ff0600720c */ /* 0x000fe20003f05270 */
[----:B0-----:R-:W0:Y:S02]  /*83e0*/  SHFL.IDX PT, R0, R0, R19, 0x1f ;  /* 0x00001f1300007589 */ /* 0x001e2400000e0000 */
[----:B0-----:R-:W-:-:S04]  /*83f0*/  IABS R4, R0 ;  /* 0x0000000000047213 */ /* 0x001fc80000000000 */
[----:B------:R-:W0:Y:S08]  /*8400*/  I2F.RP R8, R4 ;  /* 0x0000000400087306 */ /* 0x000e300000209400 */
[----:B0-----:R-:W0:Y:S02]  /*8410*/  MUFU.RCP R8, R8 ;  /* 0x0000000800087308 */ /* 0x001e240000001000 */
[----:B0-----:R-:W-:-:S06]  /*8420*/  VIADD R2, R8, 0xffffffe ;  /* 0x0ffffffe08027836 */ /* 0x001fcc0000000000 */
[----:B------:R0:W1:Y:S01]  /*8430*/  F2I.FTZ.U32.TRUNC.NTZ R3, R2 ;  /* 0x0000000200037305 */ /* 0x000062000021f000 */
[----:B------:R-:W-:Y:S05]  /*8440*/  @!P0 BRA `(.L_x_210) ;  /* 0x0000000000088947 */ /* 0x000fea0003800000 */
[----:B------:R-:W-:-:S06]  /*8450*/  VIADD R16, R19, 0xffffffff ;  /* 0xffffffff13107836 */ /* 0x000fcc0000000000 */
[----:B------:R2:W3:Y:S02]  /*8460*/  SHFL.IDX PT, R16, R7, R16, 0x1f ;  /* 0x00001f1007107589 */ /* 0x0004e400000e0000 */
.L_x_210:
[----:B---3--:R-:W-:Y:S01]  /*8470*/  IMAD R16, R16, UR5, R9 ;  /* 0x0000000510107c24 */ /* 0x008fe2000f8e0209 */
[----:B0-----:R-:W-:Y:S01]  /*8480*/  IABS R2, R0 ;  /* 0x0000000000027213 */ /* 0x001fe20000000000 */
[----:B-12---:R-:W-:Y:S02]  /*8490*/  IMAD.MOV R7, RZ, RZ, -R3 ;  /* 0x000000ffff077224 */ /* 0x006fe400078e0a03 */
[----:B------:R-:W-:Y:S01]  /*84a0*/  VIADD R19, R19, UR4 ;  /* 0x0000000413137c36 */ /* 0x000fe20008000000 */
[----:B------:R-:W-:Y:S01]  /*84b0*/  IADD3 R9, -R16, UR6, RZ ;  /* 0x0000000610097c10 */ /* 0x000fe2000fffe1ff */
[----:B------:R-:W-:Y:S01]  /*84c0*/  IMAD R7, R7, R4, RZ ;  /* 0x0000000407077224 */ /* 0x000fe200078e02ff */
[----:B------:R-:W-:Y:S01]  /*84d0*/  IADD3 R8, RZ, -R2, RZ ;  /* 0x80000002ff087210 */ /* 0x000fe20007ffe0ff */
[----:B------:R-:W-:Y:S01]  /*84e0*/  IMAD.MOV.U32 R2, RZ, RZ, RZ ;  /* 0x000000ffff027224 */ /* 0x000fe200078e00ff */
[----:B------:R-:W-:-:S03]  /*84f0*/  IABS R6, R9 ;  /* 0x0000000900067213 */ /* 0x000fc60000000000 */
[----:B------:R-:W-:-:S04]  /*8500*/  IMAD.HI.U32 R2, R3, R7, R2 ;  /* 0x0000000703027227 */ /* 0x000fc800078e0002 */
[----:B------:R-:W-:Y:S02]  /*8510*/  IMAD.MOV.U32 R3, RZ, RZ, R6 ;  /* 0x000000ffff037224 */ /* 0x000fe400078e0006 */
[----:B------:R-:W-:Y:S02]  /*8520*/  IMAD.MOV.U32 R6, RZ, RZ, R8 ;  /* 0x000000ffff067224 */ /* 0x000fe400078e0008 */
[----:B------:R-:W-:-:S04]  /*8530*/  IMAD.HI.U32 R2, R2, R3, RZ ;  /* 0x0000000302027227 */ /* 0x000fc800078e00ff */
[----:B------:R-:W-:-:S05]  /*8540*/  IMAD R3, R2, R6, R3 ;  /* 0x0000000602037224 */ /* 0x000fca00078e0203 */
[----:B------:R-:W-:-:S13]  /*8550*/  ISETP.GT.U32.AND P1, PT, R4, R3, PT ;  /* 0x000000030400720c */ /* 0x000fda0003f24070 */
[----:B------:R-:W-:Y:S02]  /*8560*/  @!P1 IMAD.IADD R3, R3, 0x1, -R4 ;  /* 0x0000000103039824 */ /* 0x000fe400078e0a04 */
[----:B------:R-:W-:Y:S01]  /*8570*/  @!P1 VIADD R2, R2, 0x1 ;  /* 0x0000000102029836 */ /* 0x000fe20000000000 */
[----:B------:R-:W-:Y:S02]  /*8580*/  ISETP.NE.AND P1, PT, R0, RZ, PT ;  /* 0x000000ff0000720c */ /* 0x000fe40003f25270 */
[----:B------:R-:W-:Y:S02]  /*8590*/  ISETP.GE.U32.AND P0, PT, R3, R4, PT ;  /* 0x000000040300720c */ /* 0x000fe40003f06070 */
[----:B------:R-:W-:-:S04]  /*85a0*/  LOP3.LUT R3, R9, R0, RZ, 0x3c, !PT ;  /* 0x0000000009037212 */ /* 0x000fc800078e3cff */
[----:B------:R-:W-:-:S07]  /*85b0*/  ISETP.GE.AND P2, PT, R3, RZ, PT ;  /* 0x000000ff0300720c */ /* 0x000fce0003f46270 */
[----:B------:R-:W-:-:S06]  /*85c0*/  @P0 VIADD R2, R2, 0x1 ;  /* 0x0000000102020836 */ /* 0x000fcc0000000000 */
[----:B------:R-:W-:Y:S01]  /*85d0*/  @!P2 IMAD.MOV R2, RZ, RZ, -R2 ;  /* 0x000000ffff02a224 */ /* 0x000fe200078e0a02 */
[----:B------:R-:W-:-:S04]  /*85e0*/  @!P1 LOP3.LUT R2, RZ, R0, RZ, 0x33, !PT ;  /* 0x00000000ff029212 */ /* 0x000fc800078e33ff */
[----:B------:R-:W-:Y:S01]  /*85f0*/  MOV R18, R2 ;  /* 0x0000000200127202 */ /* 0x000fe20000000f00 */
[----:B------:R-:W-:-:S04]  /*8600*/  IMAD.MOV R17, RZ, RZ, -R2 ;  /* 0x000000ffff117224 */ /* 0x000fc800078e0a02 */
[----:B------:R-:W-:Y:S01]  /*8610*/  IMAD R17, R0, R17, R9 ;  /* 0x0000001100117224 */ /* 0x000fe200078e0209 */
[----:B------:R-:W-:Y:S06]  /*8620*/  BRA `(.L_x_211) ;  /* 0x0000000000147947 */ /* 0x000fec0003800000 */
.L_x_206:
[----:B------:R-:W-:Y:S01]  /*8630*/  ULDC UR4, c[0x0][0xc3c] ;  /* 0x00030f0000047ab9 */ /* 0x000fe20000000800 */
[----:B------:R-:W-:Y:S02]  /*8640*/  IMAD.MOV.U32 R17, RZ, RZ, RZ ;  /* 0x000000ffff117224 */ /* 0x000fe400078e00ff */
[----:B------:R-:W-:Y:S02]  /*8650*/  IMAD.U32 R16, RZ, RZ, UR6 ;  /* 0x00000006ff107e24 */ /* 0x000fe4000f8e00ff */
[----:B------:R-:W-:Y:S02]  /*8660*/  IMAD.MOV.U32 R18, RZ, RZ, RZ ;  /* 0x000000ffff127224 */ /* 0x000fe400078e00ff */
[----:B------:R-:W-:-:S07]  /*8670*/  IMAD.U32 R19, RZ, RZ, UR4 ;  /* 0x00000004ff137e24 */ /* 0x000fce000f8e00ff */
.L_x_211:
[----:B------:R-:W-:-:S13]  /*8680*/  ISETP.NE.AND P0, PT, R5, RZ, PT ;  /* 0x000000ff0500720c */ /* 0x000fda0003f05270 */
[----:B------:R-:W0:Y:S01]  /*8690*/  @!P0 S2R R3, SR_CgaCtaId ;  /* 0x0000000000038919 */ /* 0x000e220000008800 */
[----:B------:R-:W-:-:S04]  /*86a0*/  @!P0 MOV R0, 0x400 ;  /* 0x0000040000008802 */ /* 0x000fc80000000f00 */
[----:B0-----:R-:W-:-:S05]  /*86b0*/  @!P0 LEA R0, R3, R0, 0x18 ;  /* 0x0000000003008211 */ /* 0x001fca00078ec0ff */
[----:B------:R0:W-:Y:S01]  /*86c0*/  @!P0 STS.128 [R0+0x2d8d0], R16 ;  /* 0x02d8d01000008388 */ /* 0x0001e20000000c00 */
[----:B------:R-:W-:Y:S06]  /*86d0*/  BAR.ARV 0x5, 0x200 ;  /* 0x0148000000007b1d */ /* 0x000fec0000002000 */
.L_x_204:
[----:B------:R2:W-:Y:S01]  /*86e0*/  STL [R1+0x30], RZ ;  /* 0x000030ff01007387 */ /* 0x0005e20000100800 */
[----:B------:R-:W-:Y:S01]  /*86f0*/  ULDC UR4, c[0x0][0xc3c] ;  /* 0x00030f0000047ab9 */ /* 0x000fe20000000800 */
[----:B------:R-:W-:Y:S01]  /*8700*/  IMAD.MOV.U32 R29, RZ, RZ, 0x1 ;  /* 0x00000001ff1d7424 */ /* 0x000fe200078e00ff */
[----:B-1----:R-:W-:Y:S01]  /*8710*/  ISETP.GE.AND P0, PT, R19, UR4, PT ;  /* 0x0000000413007c0c */ /* 0x002fe2000bf06270 */
[----:B------:R-:W-:-:S12]  /*8720*/  IMAD.MOV.U32 R26, RZ, RZ, RZ ;  /* 0x000000ffff1a7224 */ /* 0x000fd800078e00ff */
[----:B--2---:R-:W-:Y:S05]  /*8730*/  @P0 BRA `(.L_x_212) ;  /* 0x00000044007c0947 */ /* 0x004fea0003800000 */
[----:B------:R-:W2:Y:S01]  /*8740*/  LDL R6, [R1+0x1c] ;  /* 0x00001c0001067983 */ /* 0x000ea20000100800 */
[----:B------:R-:W0:Y:S01]  /*8750*/  S2R R3, SR_TID.X ;  /* 0x0000000000037919 */ /* 0x000e220000002100 */
[----:B------:R-:W1:Y:S01]  /*8760*/  S2UR UR5, SR_CgaCtaId ;  /* 0x00000000000579c3 */ /* 0x000e620000008800 */
[----:B------:R-:W-:Y:S01]  /*8770*/  UMOV UR4, 0x400 ;  /* 0x0000040000047882 */ /* 0x000fe20000000000 */
[C---:B0-----:R-:W-:Y:S01]  /*8780*/  IMAD.SHL.U32 R0, R3.reuse, 0x8, RZ ;  /* 0x0000000803007824 */ /* 0x041fe200078e00ff */
[C---:B------:R-:W-:Y:S01]  /*8790*/  LOP3.LUT R5, R3.reuse, 0x7f, RZ, 0xc0, !PT ;  /* 0x0000007f03057812 */ /* 0x040fe200078ec0ff */
[----:B------:R-:W-:-:S03]  /*87a0*/  IMAD.SHL.U32 R4, R3, 0x20, RZ ;  /* 0x0000002003047824 */ /* 0x000fc600078e00ff */
[----:B------:R-:W-:Y:S01]  /*87b0*/  LOP3.LUT R2, R0, 0xd8, RZ, 0xc0, !PT ;  /* 0x000000d800027812 */ /* 0x000fe200078ec0ff */
[----:B-1----:R-:W-:-:S03]  /*87c0*/  ULEA UR4, UR5, UR4, 0x18 ;  /* 0x0000000405047291 */ /* 0x002fc6000f8ec03f */
[----:B------:R-:W-:Y:S02]  /*87d0*/  LOP3.LUT R3, R2, 0x18, R3, 0x78, !PT ;  /* 0x0000001802037812 */ /* 0x000fe400078e7803 */
[----:B------:R-:W-:Y:S01]  /*87e0*/  SHF.R.U32.HI R5, RZ, 0x2, R5 ;  /* 0x00000002ff057819 */ /* 0x000fe20000011605 */
[----:B------:R-:W-:Y:S01]  /*87f0*/  IMAD.U32 R23, RZ, RZ, UR4 ;  /* 0x00000004ff177e24 */ /* 0x000fe2000f8e00ff */
[----:B------:R-:W-:Y:S01]  /*8800*/  BSSY B8, `(.L_x_212) ;  /* 0x0000452000087945 */ /* 0x000fe20003800000 */
[----:B------:R-:W-:Y:S01]  /*8810*/  IMAD.MOV.U32 R29, RZ, RZ, 0x1 ;  /* 0x00000001ff1d7424 */ /* 0x000fe200078e00ff */
[----:B------:R-:W-:Y:S01]  /*8820*/  MOV R26, RZ ;  /* 0x000000ff001a7202 */ /* 0x000fe20000000f00 */
[----:B------:R-:W-:Y:S01]  /*8830*/  ULDC UR38, c[0x0][0xc] ;  /* 0x0000030000267ab9 */ /* 0x000fe20000000800 */
[----:B--2---:R-:W-:Y:S02]  /*8840*/  LOP3.LUT R2, R6, 0x2, RZ, 0xfc, !PT ;  /* 0x0000000206027812 */ /* 0x004fe400078efcff */
[----:B------:R-:W-:-:S03]  /*8850*/  LOP3.LUT R6, R4, 0x60, RZ, 0xc0, !PT ;  /* 0x0000006004067812 */ /* 0x000fc600078ec0ff */
[----:B------:R0:W-:Y:S01]  /*8860*/  STL [R1+0x38], R2 ;  /* 0x0000380201007387 */ /* 0x0001e20000100800 */
[----:B------:R-:W-:Y:S02]  /*8870*/  LOP3.LUT R4, R0, 0x18, RZ, 0xc0, !PT ;  /* 0x0000001800047812 */ /* 0x000fe400078ec0ff */
[----:B0-----:R-:W-:Y:S02]  /*8880*/  LOP3.LUT R2, R3, 0x320, R0, 0xf8, !PT ;  /* 0x0000032003027812 */ /* 0x001fe400078ef800 */
[----:B------:R-:W-:-:S03]  /*8890*/  LOP3.LUT R0, R5, R6, RZ, 0xfc, !PT ;  /* 0x0000000605007212 */ /* 0x000fc600078efcff */
[----:B------:R-:W-:Y:S01]  /*88a0*/  IMAD R0, R2, 0x2, R23 ;  /* 0x0000000202007824 */ /* 0x000fe200078e0217 */
[----:B------:R0:W-:Y:S04]  /*88b0*/  STL [R1+0x30], RZ ;  /* 0x000030ff01007387 */ /* 0x0001e80000100800 */
[----:B------:R0:W-:Y:S01]  /*88c0*/  STL [R1+0x18], R0 ;  /* 0x0000180001007387 */ /* 0x0001e20000100800 */
[C---:B------:R-:W-:Y:S02]  /*88d0*/  LOP3.LUT R5, R4.reuse, 0x20, RZ, 0xfc, !PT ;  /* 0x0000002004057812 */ /* 0x040fe400078efcff */
[----:B------:R-:W-:-:S07]  /*88e0*/  LOP3.LUT R3, R4, 0x40, RZ, 0xfc, !PT ;  /* 0x0000004004037812 */ /* 0x000fce00078efcff */
.L_x_273:
[----:B-1----:R-:W1:Y:S02]  /*88f0*/  LDC.64 R2, c[0x0][0xc88] ;  /* 0x00032200ff027b82 */ /* 0x002e640000000a00 */
[----:B-1----:R-:W-:-:S05]  /*8900*/  IMAD.WIDE R2, R19, 0x4, R2 ;  /* 0x0000000413027825 */ /* 0x002fca00078e0202 */
[----:B0-----:R-:W0:Y:S01]  /*8910*/  LDG.E R28, desc[UR36][R2.64] ;  /* 0x00000024021c7981 */ /* 0x001e22000c1e1900 */
[----:B------:R-:W-:Y:S05]  /*8920*/  YIELD ;  /* 0x0000000000007946 */ /* 0x000fea0003800000 */
[----:B------:R-:W-:Y:S01]  /*8930*/  ULDC.64 UR4, c[0x0][0xa28] ;  /* 0x00028a0000047ab9 */ /* 0x000fe20000000a00 */
[----:B------:R-:W-:Y:S01]  /*8940*/  IMAD.MOV.U32 R6, RZ, RZ, RZ ;  /* 0x000000ffff067224 */ /* 0x000fe200078e00ff */
[----:B------:R-:W-:Y:S01]  /*8950*/  ISETP.NE.U32.AND P0, PT, RZ, UR4, PT ;  /* 0x00000004ff007c0c */ /* 0x000fe2000bf05070 */
[----:B------:R-:W-:-:S03]  /*8960*/  ULDC.64 UR6, c[0x0][0xa18] ;  /* 0x0002860000067ab9 */ /* 0x000fc60000000a00 */
[----:B------:R-:W-:Y:S02]  /*8970*/  ISETP.NE.AND.EX P0, PT, RZ, UR5, PT, P0 ;  /* 0x00000005ff007c0c */ /* 0x000fe4000bf05300 */
[----:B0-----:R-:W-:-:S11]  /*8980*/  SHF.R.S32.HI R0, RZ, 0x1f, R28 ;  /* 0x0000001fff007819 */ /* 0x001fd6000001141c */
[C---:B------:R-:W-:Y:S01]  /*8990*/  @P0 LEA R2, P1, R28.reuse, UR4, 0x2 ;  /* 0x000000041c020c11 */ /* 0x040fe2000f8210ff */
[C---:B------:R-:W-:Y:S01]  /*89a0*/  IMAD.SHL.U32 R24, R28.reuse, 0x4, RZ ;  /* 0x000000041c187824 */ /* 0x040fe200078e00ff */
[C-C-:B------:R-:W-:Y:S01]  /*89b0*/  SHF.L.U64.HI R25, R28.reuse, 0x2, R0.reuse ;  /* 0x000000021c197819 */ /* 0x140fe20000010200 */
[----:B------:R0:W-:Y:S01]  /*89c0*/  STL [R1+0x20], R0 ;  /* 0x0000200001007387 */ /* 0x0001e20000100800 */
[----:B------:R-:W-:Y:S01]  /*89d0*/  @P0 LEA.HI.X R3, R28, UR5, R0, 0x2, P1 ;  /* 0x000000051c030c11 */ /* 0x000fe200088f1400 */
[----:B------:R-:W-:-:S04]  /*89e0*/  ULDC.64 UR4, c[0x0][0xa00] ;  /* 0x0002800000047ab9 */ /* 0x000fc80000000a00 */
[----:B------:R1:W2:Y:S01]  /*89f0*/  @P0 LDG.E R6, desc[UR36][R2.64] ;  /* 0x0000002402060981 */ /* 0x0002a2000c1e1900 */
[----:B------:R-:W-:Y:S02]  /*8a00*/  ISETP.NE.U32.AND P0, PT, RZ, UR4, PT ;  /* 0x00000004ff007c0c */ /* 0x000fe4000bf05070 */
[----:B------:R-:W-:Y:S01]  /*8a10*/  LOP3.LUT R22, R22, 0xffffffdf, RZ, 0xc0, !PT ;  /* 0xffffffdf16167812 */ /* 0x000fe200078ec0ff */
[----:B0-----:R-:W-:Y:S01]  /*8a20*/  IMAD.MOV.U32 R0, RZ, RZ, RZ ;  /* 0x000000ffff007224 */ /* 0x001fe200078e00ff */
[----:B------:R-:W-:Y:S02]  /*8a30*/  ISETP.NE.AND.EX P2, PT, RZ, UR5, PT, P0 ;  /* 0x00000005ff007c0c */ /* 0x000fe4000bf45300 */
[----:B------:R-:W-:Y:S02]  /*8a40*/  ISETP.NE.U32.AND P0, PT, RZ, UR6, PT ;  /* 0x00000006ff007c0c */ /* 0x000fe4000bf05070 */
[----:B-1----:R-:W-:Y:S02]  /*8a50*/  IADD3 R2, P1, R24, UR4, RZ ;  /* 0x0000000418027c10 */ /* 0x002fe4000ff3e0ff */
[----:B------:R-:W-:-:S02]  /*8a60*/  ISETP.NE.AND.EX P0, PT, RZ, UR7, PT, P0 ;  /* 0x00000007ff007c0c */ /* 0x000fc4000bf05300 */
[----:B------:R-:W-:Y:S01]  /*8a70*/  IADD3.X R3, R25, UR5, RZ, P1, !PT ;  /* 0x0000000519037c10 */ /* 0x000fe20008ffe4ff */
[----:B------:R-:W-:-:S04]  /*8a80*/  ULDC.64 UR4, c[0x0][0x418] ;  /* 0x0001060000047ab9 */ /* 0x000fc80000000a00 */
[----:B------:R-:W-:Y:S01]  /*8a90*/  @P2 LOP3.LUT R22, R22, 0x20, RZ, 0xfc, !PT ;  /* 0x0000002016162812 */ /* 0x000fe200078efcff */
[----:B------:R-:W3:Y:S05]  /*8aa0*/  @P2 LDG.E R0, desc[UR36][R2.64] ;  /* 0x0000002402002981 */ /* 0x000eea000c1e1900 */
[----:B------:R-:W-:-:S04]  /*8ab0*/  @P0 IADD3 R4, P1, R24, UR6, RZ ;  /* 0x0000000618040c10 */ /* 0x000fc8000ff3e0ff */
[----:B------:R-:W-:-:S05]  /*8ac0*/  @P0 IADD3.X R5, R25, UR7, RZ, P1, !PT ;  /* 0x0000000719050c10 */ /* 0x000fca0008ffe4ff */
[----:B------:R-:W4:Y:S01]  /*8ad0*/  @P0 LDG.E R4, desc[UR36][R4.64] ;  /* 0x0000002404040981 */ /* 0x000f22000c1e1900 */
[----:B------:R-:W-:-:S03]  /*8ae0*/  UISETP.NE.U32.AND UP0, UPT, UR4, URZ, UPT ;  /* 0x0000003f0400728c */ /* 0x000fc6000bf05070 */
[----:B------:R-:W-:Y:S01]  /*8af0*/  ULDC UR4, c[0x0][0x424] ;  /* 0x0001090000047ab9 */ /* 0x000fe20000000800 */
[----:B------:R-:W-:-:S03]  /*8b00*/  UISETP.NE.AND.EX UP0, UPT, UR5, URZ, UPT, UP0 ;  /* 0x0000003f0500728c */ /* 0x000fc6000bf05300 */
[----:B------:R-:W-:Y:S01]  /*8b10*/  ULDC UR5, c[0x0][0x2f0] ;  /* 0x0000bc0000057ab9 */ /* 0x000fe20000000800 */
[----:B------:R-:W-:-:S04]  /*8b20*/  USEL UR4, UR4, 0x1, UP0 ;  /* 0x0000000104047887 */ /* 0x000fc80008000000 */
[----:B------:R-:W-:Y:S01]  /*8b30*/  UIMAD UR4, UR4, UR5, URZ ;  /* 0x00000005040472a4 */ /* 0x000fe2000f8e023f */
[----:B---3--:R0:W-:Y:S04]  /*8b40*/  STL [R1], R0 ;  /* 0x0000000001007387 */ /* 0x0081e80000100800 */
[----:B--2---:R1:W-:Y:S01]  /*8b50*/  STL [R1+0x10], R6 ;  /* 0x0000100601007387 */ /* 0x0043e20000100800 */
[----:B0-----:R-:W-:-:S03]  /*8b60*/  IMAD.U32 R0, RZ, RZ, UR4 ;  /* 0x00000004ff007e24 */ /* 0x001fc6000f8e00ff */
[----:B----4-:R1:W-:Y:S01]  /*8b70*/  @P0 STL [R1+0x28], R4 ;  /* 0x0000280401000387 */ /* 0x0103e20000100800 */
[----:B------:R-:W-:Y:S05]  /*8b80*/  @P0 BRA `(.L_x_213) ;  /* 0x0000000000200947 */ /* 0x000fea0003800000 */
[----:B------:R-:W-:Y:S02]  /*8b90*/  ULDC UR4, c[0x0][0x288] ;  /* 0x0000a20000047ab9 */ /* 0x000fe40000000800 */
[----:B-1----:R-:W-:-:S05]  /*8ba0*/  IMAD.U32 R4, RZ, RZ, UR4 ;  /* 0x00000004ff047e24 */ /* 0x002fca000f8e00ff */
[----:B------:R0:W-:Y:S01]  /*8bb0*/  STL [R1+0x28], R4 ;  /* 0x0000280401007387 */ /* 0x0001e20000100800 */
[----:B------:R-:W-:Y:S05]  /*8bc0*/  @!P2 BRA `(.L_x_213) ;  /* 0x000000000010a947 */ /* 0x000fea0003800000 */
[----:B0-----:R-:W2:Y:S04]  /*8bd0*/  LDG.E R4, desc[UR36][R2.64] ;  /* 0x0000002402047981 */ /* 0x001ea8000c1e1900 */
[----:B------:R-:W2:Y:S02]  /*8be0*/  LDG.E R2, desc[UR36][R2.64+0x4] ;  /* 0x0000042402027981 */ /* 0x000ea4000c1e1900 */
[----:B--2---:R-:W-:-:S05]  /*8bf0*/  IMAD.IADD R2, R2, 0x1, -R4 ;  /* 0x0000000102027824 */ /* 0x004fca00078e0a04 */
[----:B------:R2:W-:Y:S02]  /*8c00*/  STL [R1+0x28], R2 ;  /* 0x0000280201007387 */ /* 0x0005e40000100800 */
.L_x_213:
[----:B01----:R-:W-:Y:S01]  /*8c10*/  IMAD.MOV.U32 R4, RZ, RZ, R28 ;  /* 0x000000ffff047224 */ /* 0x003fe200078e001c */
[----:B------:R-:W-:Y:S02]  /*8c20*/  ULDC.64 UR4, c[0x0][0xa20] ;  /* 0x0002880000047ab9 */ /* 0x000fe40000000a00 */
[----:B------:R-:W-:Y:S02]  /*8c30*/  ISETP.NE.U32.AND P0, PT, RZ, UR4, PT ;  /* 0x00000004ff007c0c */ /* 0x000fe4000bf05070 */
[----:B------:R0:W-:Y:S02]  /*8c40*/  STL [R1+0x8], R4 ;  /* 0x0000080401007387 */ /* 0x0001e40000100800 */
[----:B------:R-:W-:-:S13]  /*8c50*/  ISETP.NE.AND.EX P0, PT, RZ, UR5, PT, P0 ;  /* 0x00000005ff007c0c */ /* 0x000fda000bf05300 */
[----:B0-----:R-:W-:Y:S05]  /*8c60*/  @!P0 BRA `(.L_x_214) ;  /* 0x0000000000108947 */ /* 0x001fea0003800000 */
[----:B--2---:R-:W-:-:S04]  /*8c70*/  IADD3 R2, P0, R24, UR4, RZ ;  /* 0x0000000418027c10 */ /* 0x004fc8000ff1e0ff */
[----:B------:R-:W-:-:S05]  /*8c80*/  IADD3.X R3, R25, UR5, RZ, P0, !PT ;  /* 0x0000000519037c10 */ /* 0x000fca00087fe4ff */
[----:B------:R0:W5:Y:S01]  /*8c90*/  LDG.E R0, desc[UR36][R2.64] ;  /* 0x0000002402007981 */ /* 0x000162000c1e1900 */
[----:B------:R-:W-:Y:S05]  /*8ca0*/  BRA `(.L_x_215) ;  /* 0x0000000000247947 */ /* 0x000fea0003800000 */
.L_x_214:
[----:B------:R-:W-:Y:S02]  /*8cb0*/  ULDC.64 UR4, c[0x0][0xa08] ;  /* 0x0002820000047ab9 */ /* 0x000fe40000000a00 */
[----:B------:R-:W-:-:S04]  /*8cc0*/  ISETP.NE.U32.AND P0, PT, RZ, UR4, PT ;  /* 0x00000004ff007c0c */ /* 0x000fc8000bf05070 */
[----:B------:R-:W-:-:S13]  /*8cd0*/  ISETP.NE.AND.EX P0, PT, RZ, UR5, PT, P0 ;  /* 0x00000005ff007c0c */ /* 0x000fda000bf05300 */
[----:B------:R-:W-:Y:S05]  /*8ce0*/  @!P0 BRA `(.L_x_215) ;  /* 0x0000000000148947 */ /* 0x000fea0003800000 */
[----:B--2---:R-:W0:Y:S02]  /*8cf0*/  LDC.64 R2, c[0x0][0xa08] ;  /* 0x00028200ff027b82 */ /* 0x004e240000000a00 */
[----:B0-----:R-:W-:-:S05]  /*8d00*/  IMAD.WIDE R2, R4, 0x4, R2 ;  /* 0x0000000404027825 */ /* 0x001fca00078e0202 */
[----:B------:R-:W2:Y:S04]  /*8d10*/  LDG.E R0, desc[UR36][R2.64] ;  /* 0x0000002402007981 */ /* 0x000ea8000c1e1900 */
[----:B------:R-:W2:Y:S02]  /*8d20*/  LDG.E R2, desc[UR36][R2.64+0x4] ;  /* 0x0000042402027981 */ /* 0x000ea4000c1e1900 */
[----:B--2---:R-:W-:-:S07]  /*8d30*/  IADD3 R0, -R0, R2, RZ ;  /* 0x0000000200007210 */ /* 0x004fce0007ffe1ff */
.L_x_215:
[----:B0-2--5:R-:W-:Y:S01]  /*8d40*/  IMAD.IADD R2, R0, 0x1, -R6 ;  /* 0x0000000100027824 */ /* 0x025fe200078e0a06 */
[----:B------:R-:W-:Y:S03]  /*8d50*/  BSSY B7, `(.L_x_216) ;  /* 0x000035e000077945 */ /* 0x000fe60003800000 */
[C---:B------:R-:W-:Y:S01]  /*8d60*/  VIADD R0, R2.reuse, 0x7f ;  /* 0x0000007f02007836 */ /* 0x040fe20000000000 */
[----:B------:R0:W-:Y:S01]  /*8d70*/  STL [R1+0xc], R2 ;  /* 0x00000c0201007387 */ /* 0x0001e20000100800 */
[----:B------:R-:W-:-:S03]  /*8d80*/  ISETP.GT.AND P0, PT, R2, RZ, PT ;  /* 0x000000ff0200720c */ /* 0x000fc60003f04270 */
[----:B0-----:R-:W-:-:S04]  /*8d90*/  SHF.R.S32.HI R2, RZ, 0x1f, R0 ;  /* 0x0000001fff027819 */ /* 0x001fc80000011400 */
[----:B------:R-:W-:-:S05]  /*8da0*/  LEA.HI R0, R2, R0, RZ, 0x7 ;  /* 0x0000000002007211 */ /* 0x000fca00078f38ff */
[----:B------:R0:W-:Y:S01]  /*8db0*/  STL [R1+0x34], R0 ;  /* 0x0000340001007387 */ /* 0x0001e20000100800 */
[----:B------:R-:W-:Y:S05]  /*8dc0*/  @P0 BRA `(.L_x_217) ;  /* 0x0000000000440947 */ /* 0x000fea0003800000 */
[----:B------:R-:W1:Y:S02]  /*8dd0*/  S2R R3, SR_TID.X ;  /* 0x0000000000037919 */ /* 0x000e640000002100 */
[----:B-1----:R-:W-:-:S04]  /*8de0*/  LOP3.LUT R3, R3, 0x7f, RZ, 0xc0, !PT ;  /* 0x0000007f03037812 */ /* 0x002fc800078ec0ff */
[----:B------:R-:W-:-:S13]  /*8df0*/  ISETP.NE.AND P0, PT, R3, RZ, PT ;  /* 0x000000ff0300720c */ /* 0x000fda0003f05270 */
[----:B------:R-:W-:Y:S05]  /*8e00*/  @P0 BRA `(.L_x_218) ;  /* 0x0000003400480947 */ /* 0x000fea0003800000 */
[----:B------:R-:W1:Y:S01]  /*8e10*/  S2R R5, SR_LANEID ;  /* 0x0000000000057919 */ /* 0x000e620000000000 */
[----:B------:R-:W-:Y:S01]  /*8e20*/  VOTEU.ANY UR4, UPT, PT ;  /* 0x0000000000047886 */ /* 0x000fe200038e0100 */
[----:B------:R-:W2:Y:S01]  /*8e30*/  LDC.64 R2, c[0x0][0xc60] ;  /* 0x00031800ff027b82 */ /* 0x000ea20000000a00 */
[----:B0-----:R-:W1:Y:S02]  /*8e40*/  FLO.U32 R0, UR4 ;  /* 0x0000000400007d00 */ /* 0x001e6400080e0000 */
[----:B-1----:R-:W-:-:S06]  /*8e50*/  ISETP.EQ.U32.AND P0, PT, R0, R5, PT ;  /* 0x000000050000720c */ /* 0x002fcc0003f02070 */
[----:B------:R-:W2:Y:S07]  /*8e60*/  POPC R5, UR4 ;  /* 0x0000000400057d09 */ /* 0x000eae0008000000 */
[----:B--2---:R-:W2:Y:S01]  /*8e70*/  @P0 ATOMG.E.ADD.STRONG.GPU PT, R3, desc[UR36][R2.64], R5 ;  /* 0x00000005020309a8 */ /* 0x004ea200081ee1e4 */
[----:B------:R-:W0:Y:S02]  /*8e80*/  S2R R4, SR_LTMASK ;  /* 0x0000000000047919 */ /* 0x000e240000003900 */
[----:B0-----:R-:W-:-:S04]  /*8e90*/  LOP3.LUT R4, R4, UR4, RZ, 0xc0, !PT ;  /* 0x0000000404047c12 */ /* 0x001fc8000f8ec0ff */
[----:B------:R-:W0:Y:S01]  /*8ea0*/  POPC R7, R4 ;  /* 0x0000000400077309 */ /* 0x000e220000000000 */
[----:B--2---:R-:W0:Y:S02]  /*8eb0*/  SHFL.IDX PT, R0, R3, R0, 0x1f ;  /* 0x00001f0003007589 */ /* 0x004e2400000e0000 */
[----:B0-----:R-:W-:Y:S01]  /*8ec0*/  IADD3 R16, R0, UR38, R7 ;  /* 0x0000002600107c10 */ /* 0x001fe2000fffe007 */
[----:B------:R-:W-:Y:S06]  /*8ed0*/  BRA `(.L_x_218) ;  /* 0x0000003400147947 */ /* 0x000fec0003800000 */
.L_x_217:
[----:B0-----:R-:W-:Y:S01]  /*8ee0*/  VIADD R0, R23, 0x15400 ;  /* 0x0001540017007836 */ /* 0x001fe20000000000 */
[----:B------:R-:W-:Y:S04]  /*8ef0*/  BSSY B6, `(.L_x_219) ;  /* 0x0000013000067945 */ /* 0x000fe80003800000 */
[----:B------:R-:W-:-:S13]  /*8f00*/  LOP3.LUT P0, RZ, R0, 0x1bf, RZ, 0xc0, !PT ;  /* 0x000001bf00ff7812 */ /* 0x000fda000780c0ff */
[----:B------:R-:W-:Y:S05]  /*8f10*/  @!P0 BRA `(.L_x_220) ;  /* 0x0000000000408947 */ /* 0x000fea0003800000 */
[----:B------:R-:W-:Y:S01]  /*8f20*/  MOV R2, 0x0 ;  /* 0x0000000000027802 */ /* 0x000fe20000000f00 */
[----:B------:R-:W-:Y:S01]  /*8f30*/  ULDC.64 UR6, c[0x4][0x88] ;  /* 0x0100220000067ab9 */ /* 0x000fe20000000a00 */
[----:B------:R-:W-:Y:S01]  /*8f40*/  ULDC.64 UR8, c[0x4][0x90] ;  /* 0x0100240000087ab9 */ /* 0x000fe20000000a00 */
[----:B------:R-:W-:Y:S01]  /*8f50*/  ULDC.64 UR4, c[0x4][0x8] ;  /* 0x0100020000047ab9 */ /* 0x000fe20000000a00 */
[----:B------:R-:W-:Y:S01]  /*8f60*/  IMAD.U32 R4, RZ, RZ, UR6 ;  /* 0x00000006ff047e24 */ /* 0x000fe2000f8e00ff */
[----:B------:R-:W-:Y:S01]  /*8f70*/  MOV R8, 0x70 ;  /* 0x0000007000087802 */ /* 0x000fe20000000f00 */
[----:B------:R-:W0:Y:S01]  /*8f80*/  LDC.64 R2, c[0x4][R2] ;  /* 0x0100000002027b82 */ /* 0x000e220000000a00 */
        /* <DEDUP_REMOVED lines=8> */
[----:B0-----:R-:W-:Y:S05]  /*9010*/  CALL.ABS.NOINC R2 ;  /* 0x0000000002007343 */ /* 0x001fea0003c00000 */
.L_x_220:
[----:B------:R-:W-:Y:S05]  /*9020*/  BSYNC B6 ;  /* 0x0000000000067941 */ /* 0x000fea0003800000 */
.L_x_219:
[----:B------:R-:W-:Y:S01]  /*9030*/  VIADD R0, R23, 0x400 ;  /* 0x0000040017007836 */ /* 0x000fe20000000000 */
[----:B------:R-:W-:Y:S04]  /*9040*/  BSSY B6, `(.L_x_221) ;  /* 0x0000022000067945 */ /* 0x000fe80003800000 */
[----:B------:R-:W-:-:S13]  /*9050*/  LOP3.LUT P0, RZ, R0, 0x1bf, RZ, 0xc0, !PT ;  /* 0x000001bf00ff7812 */ /* 0x000fda000780c0ff */
[----:B------:R-:W-:Y:S05]  /*9060*/  @!P0 BRA `(.L_x_222) ;  /* 0x00000000007c8947 */ /* 0x000fea0003800000 */
[----:B------:R-:W-:Y:S01]  /*9070*/  MOV R27, 0x0 ;  /* 0x00000000001b7802 */ /* 0x000fe20000000f00 */
[----:B------:R-:W-:Y:S01]  /*9080*/  ULDC.64 UR6, c[0x4][0x88] ;  /* 0x0100220000067ab9 */ /* 0x000fe20000000a00 */
[----:B------:R-:W-:Y:S01]  /*9090*/  ULDC.64 UR8, c[0x4][0x90] ;  /* 0x0100240000087ab9 */ /* 0x000fe20000000a00 */
[----:B------:R-:W-:Y:S01]  /*90a0*/  ULDC.64 UR4, c[0x4][0x10] ;  /* 0x0100040000047ab9 */ /* 0x000fe20000000a00 */
[----:B------:R0:W1:Y:S01]  /*90b0*/  LDC.64 R2, c[0x4][R27] ;  /* 0x010000001b027b82 */ /* 0x0000620000000a00 */
[----:B------:R-:W-:Y:S01]  /*90c0*/  IMAD.U32 R4, RZ, RZ, UR6 ;  /* 0x00000006ff047e24 */ /* 0x000fe2000f8e00ff */
[----:B------:R-:W-:Y:S01]  /*90d0*/  MOV R8, 0x70 ;  /* 0x0000007000087802 */ /* 0x000fe20000000f00 */
[----:B------:R-:W-:Y:S02]  /*90e0*/  IMAD.U32 R5, RZ, RZ, UR7 ;  /* 0x00000007ff057e24 */ /* 0x000fe4000f8e00ff */
[----:B------:R-:W-:Y:S02]  /*90f0*/  IMAD.U32 R6, RZ, RZ, UR8 ;  /* 0x00000008ff067e24 */ /* 0x000fe4000f8e00ff */
[----:B------:R-:W-:-:S02]  /*9100*/  IMAD.U32 R7, RZ, RZ, UR9 ;  /* 0x00000009ff077e24 */ /* 0x000fc4000f8e00ff */
[----:B------:R-:W-:Y:S02]  /*9110*/  IMAD.U32 R10, RZ, RZ, UR4 ;  /* 0x00000004ff0a7e24 */ /* 0x000fe4000f8e00ff */
[----:B------:R-:W-:Y:S02]  /*9120*/  IMAD.U32 R11, RZ, RZ, UR5 ;  /* 0x00000005ff0b7e24 */ /* 0x000fe4000f8e00ff */
[----:B------:R-:W-:Y:S02]  /*9130*/  IMAD.MOV.U32 R12, RZ, RZ, 0x1 ;  /* 0x00000001ff0c7424 */ /* 0x000fe400078e00ff */
[----:B0-----:R-:W-:-:S07]  /*9140*/  IMAD.MOV.U32 R13, RZ, RZ, RZ ;  /* 0x000000ffff0d7224 */ /* 0x001fce00078e00ff */
[----:B------:R-:W-:-:S07]  /*9150*/  LEPC R20, `(.L_x_223) ;  /* 0x000000001014794e */ /* 0x000fce0000000000 */
[----:B-1----:R-:W-:Y:S05]  /*9160*/  CALL.ABS.NOINC R2 ;  /* 0x0000000002007343 */ /* 0x002fea0003c00000 */
.L_x_223:
[----:B------:R0:W1:Y:S01]  /*9170*/  LDC.64 R2, c[0x4][R27] ;  /* 0x010000001b027b82 */ /* 0x0000620000000a00 */
[----:B------:R-:W-:Y:S01]  /*9180*/  ULDC.64 UR6, c[0x4][0x88] ;  /* 0x0100220000067ab9 */ /* 0x000fe20000000a00 */
[----:B------:R-:W-:Y:S01]  /*9190*/  ULDC.64 UR8, c[0x4][0x90] ;  /* 0x0100240000087ab9 */ /* 0x000fe20000000a00 */
[----:B------:R-:W-:Y:S01]  /*91a0*/  ULDC.64 UR4, c[0x4][0x18] ;  /* 0x0100060000047ab9 */ /* 0x000fe20000000a00 */
        /* <DEDUP_REMOVED lines=11> */
.L_x_222:
[----:B------:R-:W-:Y:S05]  /*9260*/  BSYNC B6 ;  /* 0x0000000000067941 */ /* 0x000fea0003800000 */
.L_x_221:
[----:B------:R0:W2:Y:S01]  /*9270*/  LDL R20, [R1+0x8] ;  /* 0x0000080001147983 */ /* 0x0000a20000100800 */
[----:B------:R-:W-:Y:S01]  /*9280*/  ULDC.64 UR4, c[0x0][0x9f8] ;  /* 0x00027e0000047ab9 */ /* 0x000fe20000000a00 */
[----:B------:R-:W1:Y:S01]  /*9290*/  LDC R7, c[0x0][0x430] ;  /* 0x00010c00ff077b82 */ /* 0x000e620000000800 */
[----:B------:R-:W-:Y:S01]  /*92a0*/  ISETP.NE.U32.AND P0, PT, RZ, UR4, PT ;  /* 0x00000004ff007c0c */ /* 0x000fe2000bf05070 */
[----:B------:R-:W3:Y:S03]  /*92b0*/  LDL R27, [R1+0x34] ;  /* 0x00003400011b7983 */ /* 0x000ee60000100800 */
[----:B------:R-:W-:Y:S01]  /*92c0*/  ISETP.NE.AND.EX P0, PT, RZ, UR5, PT, P0 ;  /* 0x00000005ff007c0c */ /* 0x000fe2000bf05300 */
[----:B------:R-:W4:Y:S04]  /*92d0*/  LDL R21, [R1+0xc] ;  /* 0x00000c0001157983 */ /* 0x000f280000100800 */
[----:B------:R-:W4:Y:S04]  /*92e0*/  LDL R2, [R1+0x10] ;  /* 0x0000100001027983 */ /* 0x000f280000100800 */
[----:B------:R-:W4:Y:S04]  /*92f0*/  LDL R10, [R1+0x38] ;  /* 0x00003800010a7983 */ /* 0x000f280000100800 */
[----:B------:R-:W-:Y:S01]  /*9300*/  @P0 IADD3 R24, P1, R24, UR4, RZ ;  /* 0x0000000418180c10 */ /* 0x000fe2000ff3e0ff */
[----:B------:R-:W0:Y:S01]  /*9310*/  S2R R3, SR_TID.X ;  /* 0x0000000000037919 */ /* 0x000e220000002100 */
[----:B------:R-:W3:Y:S02]  /*9320*/  S2R R0, SR_TID.X ;  /* 0x0000000000007919 */ /* 0x000ee40000002100 */
[----:B------:R-:W-:Y:S01]  /*9330*/  @P0 IADD3.X R25, R25, UR5, RZ, P1, !PT ;  /* 0x0000000519190c10 */ /* 0x000fe20008ffe4ff */
[----:B------:R-:W-:-:S04]  /*9340*/  ULDC UR4, c[0x0][0x2f4] ;  /* 0x0000bd0000047ab9 */ /* 0x000fc80000000800 */
[----:B--2---:R-:W2:Y:S01]  /*9350*/  @P0 LDG.E R20, desc[UR36][R24.64] ;  /* 0x0000002418140981 */ /* 0x004ea2000c1e1900 */
[----:B-1----:R-:W-:Y:S01]  /*9360*/  ISETP.NE.AND P2, PT, R7, 0x1, PT ;  /* 0x000000010700780c */ /* 0x002fe20003f45270 */
[----:B0-----:R-:W-:Y:S01]  /*9370*/  IMAD.SHL.U32 R3, R3, 0x20, RZ ;  /* 0x0000002003037824 */ /* 0x001fe200078e00ff */
[----:B---3--:R-:W-:Y:S02]  /*9380*/  LEA.HI.SX32 R27, R27, 0xffffffff, 0x19 ;  /* 0xffffffff1b1b7811 */ /* 0x008fe400078fcaff */
[----:B------:R-:W-:Y:S02]  /*9390*/  LOP3.LUT R0, R0, 0x7f, RZ, 0xc0, !PT ;  /* 0x0000007f00007812 */ /* 0x000fe400078ec0ff */
[----:B------:R-:W-:Y:S01]  /*93a0*/  LOP3.LUT R3, R3, 0x60, RZ, 0xc0, !PT ;  /* 0x0000006003037812 */ /* 0x000fe200078ec0ff */
[----:B------:R-:W-:Y:S01]  /*93b0*/  IMAD.SHL.U32 R8, R27, 0x80, RZ ;  /* 0x000000801b087824 */ /* 0x000fe200078e00ff */
[----:B------:R-:W-:-:S04]  /*93c0*/  SHF.R.U32.HI R0, RZ, 0x2, R0 ;  /* 0x00000002ff007819 */ /* 0x000fc80000011600 */
[----:B------:R-:W-:Y:S01]  /*93d0*/  LOP3.LUT R4, R8, R0, R3, 0xfe, !PT ;  /* 0x0000000008047212 */ /* 0x000fe200078efe03 */
[----:B------:R-:W0:Y:S08]  /*93e0*/  @P2 LDC R5, c[0x0][0x434] ;  /* 0x00010d00ff052b82 */ /* 0x000e300000000800 */
[----:B------:R-:W1:Y:S01]  /*93f0*/  @P2 LDC R0, c[0x0][0x438] ;  /* 0x00010e00ff002b82 */ /* 0x000e620000000800 */
[----:B------:R-:W3:Y:S01]  /*9400*/  S2R R9, SR_TID.X ;  /* 0x0000000000097919 */ /* 0x000ee20000002100 */
[----:B------:R-:W-:-:S04]  /*9410*/  LOP3.LUT R22, R22, 0xffffffef, RZ, 0xc0, !PT ;  /* 0xffffffef16167812 */ /* 0x000fc800078ec0ff */
[----:B------:R-:W-:-:S04]  /*9420*/  @P2 LOP3.LUT R22, R22, 0x10, RZ, 0xfc, !PT ;  /* 0x0000001016162812 */ /* 0x000fc800078efcff */
[----:B------:R-:W-:Y:S01]  /*9430*/  LOP3.LUT R22, R22, 0xfffffff7, RZ, 0xc0, !PT ;  /* 0xfffffff716167812 */ /* 0x000fe200078ec0ff */
[----:B---3--:R-:W-:-:S05]  /*9440*/  IMAD.SHL.U32 R9, R9, 0x8, RZ ;  /* 0x0000000809097824 */ /* 0x008fca00078e00ff */
[----:B------:R-:W-:Y:S01]  /*9450*/  LOP3.LUT R9, R9, 0x18, RZ, 0xc0, !PT ;  /* 0x0000001809097812 */ /* 0x000fe200078ec0ff */
[----:B------:R-:W-:Y:S01]  /*9460*/  UMOV UR5, 0xffffffff ;  /* 0xffffffff00057882 */ /* 0x000fe20000000000 */
[----:B--2---:R2:W-:Y:S01]  /*9470*/  @P0 STL [R1+0x8], R20 ;  /* 0x0000081401000387 */ /* 0x0045e20000100800 */
[C---:B----4-:R-:W-:Y:S01]  /*9480*/  ISETP.GE.AND P0, PT, R4.reuse, R21, PT ;  /* 0x000000150400720c */ /* 0x050fe20003f06270 */
[----:B------:R-:W-:-:S04]  /*9490*/  IMAD.IADD R4, R4, 0x1, R2 ;  /* 0x0000000104047824 */ /* 0x000fc800078e0202 */
[----:B0-----:R-:W-:-:S08]  /*94a0*/  @P2 IMAD.HI.U32 R5, R4, R5, RZ ;  /* 0x0000000504052227 */ /* 0x001fd000078e00ff */
[----:B------:R-:W0:Y:S01]  /*94b0*/  @!P0 LDC.64 R2, c[0x0][0x428] ;  /* 0x00010a00ff028b82 */ /* 0x000e220000000a00 */
[----:B------:R-:W-:Y:S01]  /*94c0*/  IMAD.MOV.U32 R6, RZ, RZ, R4 ;  /* 0x000000ffff067224 */ /* 0x000fe200078e0004 */
[----:B-1----:R-:W-:Y:S02]  /*94d0*/  @P2 SHF.R.U32.HI R6, RZ, R0, R5 ;  /* 0x00000000ff062219 */ /* 0x002fe40000011605 */
[----:B------:R-:W-:-:S03]  /*94e0*/  SHF.R.S32.HI R5, RZ, 0x1f, R20 ;  /* 0x0000001fff057819 */ /* 0x000fc60000011414 */
[----:B------:R-:W-:-:S04]  /*94f0*/  IMAD.MOV R0, RZ, RZ, -R6 ;  /* 0x000000ffff007224 */ /* 0x000fc800078e0a06 */
[----:B------:R-:W-:Y:S01]  /*9500*/  IMAD R4, R7, R0, R4 ;  /* 0x0000000007047224 */ /* 0x000fe200078e0204 */
[--C-:B------:R-:W-:Y:S01]  /*9510*/  @!P0 SHF.R.S32.HI R7, RZ, 0x1f, R6.reuse ;  /* 0x0000001fff078819 */ /* 0x100fe20000011406 */
[-C--:B0-----:R-:W-:Y:S02]  /*9520*/  @!P0 IMAD R0, R5, R2.reuse, RZ ;  /* 0x0000000205008224 */ /* 0x081fe400078e02ff */
[----:B------:R-:W-:-:S04]  /*9530*/  @!P0 IMAD.WIDE.U32 R6, R20, R2, R6 ;  /* 0x0000000214068225 */ /* 0x000fc800078e0006 */
[----:B------:R-:W-:Y:S02]  /*9540*/  @!P0 IMAD R0, R20, R3, R0 ;  /* 0x0000000314008224 */ /* 0x000fe400078e0200 */
[----:B------:R-:W0:Y:S02]  /*9550*/  @!P0 LDC.64 R2, c[0x0][0x418] ;  /* 0x00010600ff028b82 */ /* 0x000e240000000a00 */
[----:B------:R-:W-:Y:S01]  /*9560*/  @!P0 IMAD.IADD R0, R7, 0x1, R0 ;  /* 0x0000000107008824 */ /* 0x000fe200078e0200 */
[----:B------:R-:W-:Y:S02]  /*9570*/  ISETP.NE.AND P2, PT, R10, 0x3, PT ;  /* 0x000000030a00780c */ /* 0x000fe40003f45270 */
[----:B0-----:R-:W-:-:S04]  /*9580*/  @!P0 LEA R2, P1, R6, R2, 0x2 ;  /* 0x0000000206028211 */ /* 0x001fc800078210ff */
[----:B------:R-:W-:Y:S01]  /*9590*/  @!P0 LEA.HI.X R3, R6, R3, R0, 0x2, P1 ;  /* 0x0000000306038211 */ /* 0x000fe200008f1400 */
[----:B------:R-:W-:-:S06]  /*95a0*/  IMAD.MOV.U32 R0, RZ, RZ, RZ ;  /* 0x000000ffff007224 */ /* 0x000fcc00078e00ff */
[----:B------:R2:W5:Y:S01]  /*95b0*/  @!P0 LDG.E R0, desc[UR36][R2.64] ;  /* 0x0000002402008981 */ /* 0x000562000c1e1900 */
[C---:B------:R-:W-:Y:S02]  /*95c0*/  ISETP.GE.AND P0, PT, R9.reuse, UR4, PT ;  /* 0x0000000409007c0c */ /* 0x040fe4000bf06270 */
[----:B------:R-:W-:Y:S01]  /*95d0*/  @P2 LOP3.LUT R22, R22, 0x8, RZ, 0xfc, !PT ;  /* 0x0000000816162812 */ /* 0x000fe200078efcff */
[----:B------:R2:W-:Y:S01]  /*95e0*/  STL [R1+0x14], R5 ;  /* 0x0000140501007387 */ /* 0x0005e20000100800 */
[C---:B------:R-:W-:Y:S02]  /*95f0*/  LOP3.LUT R10, R9.reuse, 0x20, RZ, 0xfc, !PT ;  /* 0x00000020090a7812 */ /* 0x040fe400078efcff */
[----:B------:R-:W-:Y:S02]  /*9600*/  LOP3.LUT R22, R22, 0xfffffffb, RZ, 0xc0, !PT ;  /* 0xfffffffb16167812 */ /* 0x000fe400078ec0ff */
[----:B------:R-:W-:Y:S02]  /*9610*/  LOP3.LUT R9, R9, 0x40, RZ, 0xfc, !PT ;  /* 0x0000004009097812 */ /* 0x000fe400078efcff */
[----:B------:R-:W-:-:S03]  /*9620*/  ISETP.GE.AND P1, PT, R10, UR4, PT ;  /* 0x000000040a007c0c */ /* 0x000fc6000bf26270 */
[----:B------:R-:W-:Y:S02]  /*9630*/  @P0 LOP3.LUT R22, R22, 0x4, RZ, 0xfc, !PT ;  /* 0x0000000416160812 */ /* 0x000fe400078efcff */
[----:B------:R-:W-:Y:S02]  /*9640*/  ISETP.GE.AND P0, PT, R9, UR4, PT ;  /* 0x0000000409007c0c */ /* 0x000fe4000bf06270 */
[----:B------:R-:W-:-:S04]  /*9650*/  LOP3.LUT R22, R22, 0xfffffffe, RZ, 0xc0, !PT ;  /* 0xfffffffe16167812 */ /* 0x000fc800078ec0ff */
[----:B------:R-:W-:-:S04]  /*9660*/  LOP3.LUT R22, R22, 0xfffffffd, RZ, 0xc0, !PT ;  /* 0xfffffffd16167812 */ /* 0x000fc800078ec0ff */
[----:B------:R-:W-:-:S04]  /*9670*/  @P1 LOP3.LUT R22, R22, 0x2, RZ, 0xfc, !PT ;  /* 0x0000000216161812 */ /* 0x000fc800078efcff */
[----:B------:R-:W-:Y:S01]  /*9680*/  @P0 LOP3.LUT R22, R22, 0x1, RZ, 0xfc, !PT ;  /* 0x0000000116160812 */ /* 0x000fe200078efcff */
[----:B--2---:R-:W-:Y:S06]  /*9690*/  BRA.DIV UR5, `(.L_x_224) ;  /* 0x0000003e05007947 */ /* 0x004fec000b800000 */
.L_x_290:
[----:B------:R-:W-:-:S05]  /*96a0*/  SHF.R.S32.HI R9, RZ, 0x1f, R18 ;  /* 0x0000001fff097819 */ /* 0x000fca0000011412 */
[----:B------:R0:W-:Y:S01]  /*96b0*/  STL [R1+0x4], R9 ;  /* 0x0000040901007387 */ /* 0x0001e20000100800 */
[----:B------:R-:W-:Y:S05]  /*96c0*/  @!P2 BRA `(.L_x_225) ;  /* 0x000000000004a947 */ /* 0x000fea0003800000 */
[----:B------:R-:W-:Y:S01]  /*96d0*/  BPT.TRAP 0x1 ;  /* 0x000000040000795c */ /* 0x000fe20000300000 */
.L_x_225:
[----:B------:R-:W-:Y:S01]  /*96e0*/  SHF.R.S32.HI R5, RZ, 0x1f, R4 ;  /* 0x0000001fff057819 */ /* 0x000fe20000011404 */
[----:B------:R-:W-:Y:S01]  /*96f0*/  ULDC.64 UR4, c[0x0][0x328] ;  /* 0x0000ca0000047ab9 */ /* 0x000fe20000000a00 */
[----:B------:R-:W-:Y:S01]  /*9700*/  BSSY B0, `(.L_x_226) ;  /* 0x0000017000007945 */ /* 0x000fe20003800000 */
[----:B------:R-:W-:-:S04]  /*9710*/  IMAD.WIDE.U32 R2, R4, UR4, RZ ;  /* 0x0000000404027c25 */ /* 0x000fc8000f8e00ff */
[----:B------:R-:W-:-:S04]  /*9720*/  IMAD R6, R5, UR4, RZ ;  /* 0x0000000405067c24 */ /* 0x000fc8000f8e02ff */
[----:B------:R-:W-:Y:S01]  /*9730*/  IMAD R6, R4, UR5, R6 ;  /* 0x0000000504067c24 */ /* 0x000fe2000f8e0206 */
[----:B------:R-:W-:-:S04]  /*9740*/  ULDC.64 UR4, c[0x0][0x338] ;  /* 0x0000ce0000047ab9 */ /* 0x000fc80000000a00 */
[----:B------:R-:W-:Y:S02]  /*9750*/  IADD3 R3, R3, R6, RZ ;  /* 0x0000000603037210 */ /* 0x000fe40007ffe0ff */
        /* <DEDUP_REMOVED lines=11> */
[----:B------:R-:W-:Y:S01]  /*9810*/  IMAD.IADD R25, R3, 0x1, R7 ;  /* 0x0000000103197824 */ /* 0x000fe200078e0207 */
[----:B------:R-:W-:-:S04]  /*9820*/  SHF.L.U32 R3, R29, 0x1f, RZ ;  /* 0x0000001f1d037819 */ /* 0x000fc800000006ff */
[----:B------:R-:W-:Y:S01]  /*9830*/  LEA.HI.X R25, R2, UR5, R25, 0x1, P0 ;  /* 0x0000000502197c11 */ /* 0x000fe200080f0c19 */
[----:B------:R-:W-:-:S05]  /*9840*/  IMAD R2, R26, 0x8, R23 ;  /* 0x000000081a027824 */ /* 0x000fca00078e0217 */
[----:B------:R-:W1:Y:S02]  /*9850*/  SYNCS.PHASECHK.TRANS64.TRYWAIT P0, [R2+URZ+0x2d840], R3 ;  /* 0x02d84003020075a7 */ /* 0x000e64000800017f */
[----:B-1----:R-:W-:Y:S05]  /*9860*/  @!P0 BRA `(.L_x_227) ;  /* 0x0000003800c08947 */ /* 0x002fea0003800000 */
.L_x_291:
[----:B------:R-:W-:Y:S05]  /*9870*/  BSYNC B0 ;  /* 0x0000000000007941 */ /* 0x000fea0003800000 */
.L_x_226:
[----:B------:R-:W2:Y:S01]  /*9880*/  LDL R7, [R1+0x4] ;  /* 0x0000040001077983 */ /* 0x000ea20000100800 */
[----:B------:R-:W-:-:S03]  /*9890*/  ULDC.64 UR4, c[0x0][0x300] ;  /* 0x0000c00000047ab9 */ /* 0x000fc60000000a00 */
[----:B------:R-:W3:Y:S01]  /*98a0*/  LDL R12, [R1+0xc] ;  /* 0x00000c00010c7983 */ /* 0x000ee20000100800 */
[----:B------:R-:W-:Y:S01]  /*98b0*/  IMAD R5, R5, UR4, RZ ;  /* 0x0000000405057c24 */ /* 0x000fe2000f8e02ff */
[----:B------:R-:W-:Y:S01]  /*98c0*/  LOP3.LUT P4, RZ, R22, 0x4, RZ, 0xc0, !PT ;  /* 0x0000000416ff7812 */ /* 0x000fe2000788c0ff */
[----:B0-----:R-:W0:Y:S02]  /*98d0*/  S2R R9, SR_TID.X ;  /* 0x0000000000097919 */ /* 0x001e240000002100 */
[----:B-1----:R-:W-:Y:S01]  /*98e0*/  IMAD R3, R4, UR5, R5 ;  /* 0x0000000504037c24 */ /* 0x002fe2000f8e0205 */
[----:B------:R-:W-:Y:S01]  /*98f0*/  LOP3.LUT P3, RZ, R22, 0x2, RZ, 0xc0, !PT ;  /* 0x0000000216ff7812 */ /* 0x000fe2000786c0ff */
[----:B------:R-:W-:Y:S01]  /*9900*/  IMAD.WIDE.U32 R4, R4, UR4, RZ ;  /* 0x0000000404047c25 */ /* 0x000fe2000f8e00ff */
[----:B------:R-:W-:Y:S01]  /*9910*/  ULDC.64 UR4, c[0x0][0x310] ;  /* 0x0000c40000047ab9 */ /* 0x000fe20000000a00 */
[----:B------:R-:W-:Y:S02]  /*9920*/  LOP3.LUT P2, RZ, R22, 0x1, RZ, 0xc0, !PT ;  /* 0x0000000116ff7812 */ /* 0x000fe4000784c0ff */
[----:B------:R-:W-:-:S02]  /*9930*/  IMAD.IADD R5, R5, 0x1, R3 ;  /* 0x0000000105057824 */ /* 0x000fc400078e0203 */
[----:B------:R-:W-:Y:S02]  /*9940*/  IMAD R6, R6, UR4, RZ ;  /* 0x0000000406067c24 */ /* 0x000fe4000f8e02ff */
[----:B------:R-:W-:-:S04]  /*9950*/  IMAD.WIDE.U32 R4, R0, UR4, R4 ;  /* 0x0000000400047c25 */ /* 0x000fc8000f8e0004 */
[----:B------:R-:W-:Y:S01]  /*9960*/  IMAD R0, R0, UR5, R6 ;  /* 0x0000000500007c24 */ /* 0x000fe2000f8e0206 */
[----:B------:R-:W-:-:S03]  /*9970*/  ULDC.64 UR4, c[0x0][0x308] ;  /* 0x0000c20000047ab9 */ /* 0x000fc60000000a00 */
[----:B------:R-:W-:Y:S02]  /*9980*/  IMAD.IADD R5, R5, 0x1, R0 ;  /* 0x0000000105057824 */ /* 0x000fe400078e0200 */
[----:B------:R-:W-:-:S04]  /*9990*/  IMAD.WIDE.U32 R4, R18, UR4, R4 ;  /* 0x0000000412047c25 */ /* 0x000fc8000f8e0004 */
[----:B0-----:R-:W-:Y:S02]  /*99a0*/  IMAD.SHL.U32 R10, R9, 0x8, RZ ;  /* 0x00000008090a7824 */ /* 0x001fe400078e00ff */
[----:B--2---:R-:W-:Y:S02]  /*99b0*/  IMAD R0, R7, UR4, RZ ;  /* 0x0000000407007c24 */ /* 0x004fe4000f8e02ff */
[----:B------:R-:W0:Y:S02]  /*99c0*/  S2R R7, SR_TID.X ;  /* 0x0000000000077919 */ /* 0x000e240000002100 */
[----:B------:R-:W-:Y:S01]  /*99d0*/  IMAD R0, R18, UR5, R0 ;  /* 0x0000000512007c24 */ /* 0x000fe2000f8e0200 */
[----:B------:R-:W-:-:S03]  /*99e0*/  ULDC.64 UR4, c[0x0][0x2e8] ;  /* 0x0000ba0000047ab9 */ /* 0x000fc60000000a00 */
[----:B------:R-:W-:Y:S01]  /*99f0*/  IMAD.IADD R6, R5, 0x1, R0 ;  /* 0x0000000105067824 */ /* 0x000fe200078e0200 */
[----:B------:R-:W-:Y:S01]  /*9a00*/  LEA R0, P0, R4, UR4, 0x1 ;  /* 0x0000000404007c11 */ /* 0x000fe2000f8008ff */
[----:B------:R-:W-:-:S03]  /*9a10*/  UMOV UR4, 0xffffffff ;  /* 0xffffffff00047882 */ /* 0x000fc60000000000 */
[----:B------:R-:W-:Y:S02]  /*9a20*/  LEA.HI.X R6, R4, UR5, R6, 0x1, P0 ;  /* 0x0000000504067c11 */ /* 0x000fe400080f0c06 */
[----:B0-----:R-:W-:Y:S01]  /*9a30*/  LOP3.LUT R11, R7, 0x7f, RZ, 0xc0, !PT ;  /* 0x0000007f070b7812 */ /* 0x001fe200078ec0ff */
[----:B------:R-:W-:-:S03]  /*9a40*/  IMAD.SHL.U32 R7, R9, 0x8, RZ ;  /* 0x0000000809077824 */ /* 0x000fc600078e00ff */
[----:B------:R-:W-:Y:S02]  /*9a50*/  SHF.R.U32.HI R11, RZ, 0x2, R11 ;  /* 0x00000002ff0b7819 */ /* 0x000fe4000001160b */
[----:B------:R-:W-:Y:S02]  /*9a60*/  LOP3.LUT R7, R7, 0xd8, RZ, 0xc0, !PT ;  /* 0x000000d807077812 */ /* 0x000fe400078ec0ff */
[----:B---3--:R-:W-:Y:S02]  /*9a70*/  IADD3 R3, -R11, R12, -R8 ;  /* 0x0000000c0b037210 */ /* 0x008fe40007ffe908 */
[----:B------:R-:W-:Y:S01]  /*9a80*/  LOP3.LUT R7, R7, 0x18, R9, 0x78, !PT ;  /* 0x0000001807077812 */ /* 0x000fe200078e7809 */
[----:B------:R-:W-:Y:S01]  /*9a90*/  IMAD.SHL.U32 R9, R9, 0x8, RZ ;  /* 0x0000000809097824 */ /* 0x000fe200078e00ff */
[----:B------:R-:W-:Y:S02]  /*9aa0*/  ISETP.GE.AND P0, PT, R3, 0x1, PT ;  /* 0x000000010300780c */ /* 0x000fe40003f06270 */
[----:B------:R-:W-:-:S02]  /*9ab0*/  LOP3.LUT R7, R7, 0x320, R10, 0xf8, !PT ;  /* 0x0000032007077812 */ /* 0x000fc400078ef80a */
[----:B------:R-:W-:-:S03]  /*9ac0*/  LOP3.LUT R9, R9, 0x18, RZ, 0xc0, !PT ;  /* 0x0000001809097812 */ /* 0x000fc600078ec0ff */
[----:B------:R-:W-:Y:S01]  /*9ad0*/  IMAD R7, R26, 0x3000, R7 ;  /* 0x000030001a077824 */ /* 0x000fe200078e0207 */
[----:B------:R-:W-:Y:S06]  /*9ae0*/  BRA.DIV UR4, `(.L_x_228) ;  /* 0x0000003a04347947 */ /* 0x000fec000b800000 */
[----:B------:R-:W0:Y:S01]  /*9af0*/  SHFL.IDX PT, R5, R0, RZ, 0x1c1f ;  /* 0x001c1fff00057589 */ /* 0x000e2200000e0000 */
[----:B------:R-:W-:-:S03]  /*9b00*/  @P0 IMAD R8, R7, 0x2, R23 ;  /* 0x0000000207080824 */ /* 0x000fc600078e0217 */
[----:B------:R-:W1:Y:S01]  /*9b10*/  SHFL.IDX PT, R4, R6, RZ, 0x1c1f ;  /* 0x001c1fff06047589 */ /* 0x000e6200000e0000 */
[----:B0-----:R-:W-:-:S04]  /*9b20*/  @P0 LEA R5, P1, R9, R5, 0x1 ;  /* 0x0000000509050211 */ /* 0x001fc800078208ff */
[----:B-1----:R-:W-:Y:S02]  /*9b30*/  @P0 IADD3.X R4, RZ, R4, RZ, P1, !PT ;  /* 0x00000004ff040210 */ /* 0x002fe40000ffe4ff */
[----:B------:R-:W-:Y:S02]  /*9b40*/  ISETP.GE.AND P1, PT, R3, 0x21, PT ;  /* 0x000000210300780c */ /* 0x000fe40003f26270 */
[----:B------:R-:W-:-:S04]  /*9b50*/  @P0 LOP3.LUT R5, R5, R4, RZ, 0x3c, !PT ;  /* 0x0000000405050212 */ /* 0x000fc800078e3cff */
[----:B------:R-:W-:-:S04]  /*9b60*/  @P0 LOP3.LUT R4, R5, R4, RZ, 0x3c, !PT ;  /* 0x0000000405040212 */ /* 0x000fc800078e3cff */
[----:B------:R-:W-:-:S05]  /*9b70*/  @P0 LOP3.LUT R5, R5, R4, RZ, 0x3c, !PT ;  /* 0x0000000405050212 */ /* 0x000fca00078e3cff */
[----:B------:R-:W-:Y:S01]  /*9b80*/  @!PT LDS RZ, [RZ] ;  /* 0x00000000fffff984 */ /* 0x000fe20000000800 */
[----:B------:R-:W-:Y:S04]  /*9b90*/  @P0 LDGSTS.E.BYPASS.LTC128B.128 [R8+0x15400], desc[UR36][R4.64], !P4 ;  /* 0x1540000004080fae */ /* 0x000fe8000e101d64 */
[----:B------:R-:W-:Y:S04]  /*9ba0*/  @P0 LDGSTS.E.BYPASS.LTC128B.128 [R8+0x17400], desc[UR36][R4.64+0x40], !P3 ;  /* 0x1740004004080fae */ /* 0x000fe8000d901d64 */
[----:B------:R0:W-:Y:S04]  /*9bb0*/  @P0 LDGSTS.E.BYPASS.LTC128B.128 [R8+0x19400], desc[UR36][R4.64+0x80], !P2 ;  /* 0x1940008004080fae */ /* 0x0001e8000d101d64 */
[----:B0-----:R-:W0:Y:S01]  /*9bc0*/  SHFL.IDX PT, R5, R0, 0x1, 0x1c1f ;  /* 0x003c1f0000057f89 */ /* 0x001e2200000e0000 */
[----:B------:R-:W-:-:S03]  /*9bd0*/  @P1 IMAD R8, R7, 0x2, R23 ;  /* 0x0000000207081824 */ /* 0x000fc600078e0217 */
        /* <DEDUP_REMOVED lines=11> */
[----:B------:R-:W-:Y:S01]  /*9c90*/  @P1 IMAD R8, R7, 0x2, R23 ;  /* 0x0000000207081824 */ /* 0x000fe200078e0217 */
[----:B------:R-:W1:Y:S04]  /*9ca0*/  SHFL.IDX PT, R4, R6, 0x2, 0x1c1f ;  /* 0x005c1f0006047f89 */ /* 0x000e6800000e0000 */
[----:B------:R-:W2:Y:S04]  /*9cb0*/  SHFL.IDX PT, R6, R6, 0x3, 0x1c1f ;  /* 0x007c1f0006067f89 */ /* 0x000ea800000e0000 */
[----:B------:R-:W3:Y:S01]  /*9cc0*/  SHFL.IDX PT, R0, R0, 0x3, 0x1c1f ;  /* 0x007c1f0000007f89 */ /* 0x000ee200000e0000 */
[----:B0-----:R-:W-:-:S05]  /*9cd0*/  @P1 LEA R5, P0, R9, R5, 0x1 ;  /* 0x0000000509051211 */ /* 0x001fca00078008ff */
[----:B-1----:R-:W-:-:S05]  /*9ce0*/  @P1 IMAD.X R4, RZ, RZ, R4, P0 ;  /* 0x000000ffff041224 */ /* 0x002fca00000e0604 */
[----:B------:R-:W-:-:S04]  /*9cf0*/  @P1 LOP3.LUT R5, R5, R4, RZ, 0x3c, !PT ;  /* 0x0000000405051212 */ /* 0x000fc800078e3cff */
[----:B------:R-:W-:-:S04]  /*9d00*/  @P1 LOP3.LUT R4, R5, R4, RZ, 0x3c, !PT ;  /* 0x0000000405041212 */ /* 0x000fc800078e3cff */
[----:B------:R-:W-:-:S05]  /*9d10*/  @P1 LOP3.LUT R5, R5, R4, RZ, 0x3c, !PT ;  /* 0x0000000405051212 */ /* 0x000fca00078e3cff */
[----:B------:R1:W-:Y:S04]  /*9d20*/  @P1 LDGSTS.E.BYPASS.LTC128B.128 [R8+0x16400], desc[UR36][R4.64], !P4 ;  /* 0x1640000004081fae */ /* 0x0003e8000e101d64 */
[----:B------:R1:W-:Y:S04]  /*9d30*/  @P1 LDGSTS.E.BYPASS.LTC128B.128 [R8+0x18400], desc[UR36][R4.64+0x40], !P3 ;  /* 0x1840004004081fae */ /* 0x0003e8000d901d64 */
[----:B--23--:R1:W-:Y:S02]  /*9d40*/  @P1 LDGSTS.E.BYPASS.LTC128B.128 [R8+0x1a400], desc[UR36][R4.64+0x80], !P2 ;  /* 0x1a40008004081fae */ /* 0x00c3e4000d101d64 */
.L_x_301:
[----:B------:R-:W-:-:S13]  /*9d50*/  ISETP.GE.AND P0, PT, R3, 0x61, PT ;  /* 0x000000610300780c */ /* 0x000fda0003f06270 */
[----:B01----:R-:W-:Y:S01]  /*9d60*/  @P0 LEA R4, P1, R9, R0, 0x1 ;  /* 0x0000000009040211 */ /* 0x003fe200078208ff */
[----:B------:R-:W-:-:S04]  /*9d70*/  @P0 IMAD R7, R7, 0x2, R23 ;  /* 0x0000000207070824 */ /* 0x000fc800078e0217 */
[----:B------:R-:W-:-:S05]  /*9d80*/  @P0 IMAD.X R5, RZ, RZ, R6, P1 ;  /* 0x000000ffff050224 */ /* 0x000fca00008e0606 */
        /* <DEDUP_REMOVED lines=8> */
.L_x_229:
[----:B------:R-:W-:Y:S02]  /*9e10*/  PLOP3.LUT P1, PT, P1, P0, PT, 0xa2, 0x0 ;  /* 0x000000000000781c */ /* 0x000fe40000f21472 */
[----:B------:R-:W-:-:S08]  /*9e20*/  @P0 R2UR P1, UR4, R2 ;  /* 0x00000000020402ca */ /* 0x000fd00000020000 */
[----:B------:R-:W-:-:S05]  /*9e30*/  @P0 PLOP3.LUT P0, PT, P1, PT, PT, 0x80, 0x0 ;  /* 0x000000000000081c */ /* 0x000fca0000f0f070 */
[----:B------:R-:W-:Y:S01]  /*9e40*/  @!P1 SYNCS.ARRIVE.TRANS64.RED.A0T1 RZ, [UR4+0x2d830], RZ ;  /* 0x02d830ffffff99a7 */ /* 0x000fe20008200404 */
[----:B------:R-:W-:Y:S07]  /*9e50*/  @!P1 ARRIVES.LDGSTSBAR.64.TRANSCNT [UR4+0x2d830] ;  /* 0x02d83000ff0099b0 */ /* 0x000fee0008000a84 */
[----:B------:R-:W-:Y:S05]  /*9e60*/  @P0 BRA.U.ANY `(.L_x_229) ;  /* 0xfffffffd00e80947 */ /* 0x000fea000393ffff */
[----:B------:R-:W-:Y:S01]  /*9e70*/  NOP ;  /* 0x0000000000007918 */ /* 0x000fe20000000000 */
[----:B------:R-:W2:Y:S02]  /*9e80*/  LDL R0, [R1+0x38] ;  /* 0x0000380001007983 */ /* 0x000ea40000100800 */
[----:B--2---:R-:W-:-:S13]  /*9e90*/  ISETP.NE.AND P2, PT, R0, 0x3, PT ;  /* 0x000000030000780c */ /* 0x004fda0003f45270 */
[----:B------:R-:W-:Y:S05]  /*9ea0*/  @!P2 BRA `(.L_x_230) ;  /* 0x000000000004a947 */ /* 0x000fea0003800000 */
[----:B------:R-:W-:Y:S01]  /*9eb0*/  BPT.TRAP 0x1 ;  /* 0x000000040000795c */ /* 0x000fe20000300000 */
.L_x_230:
[----:B0-----:R0:W5:Y:S01]  /*9ec0*/  LDL.LU R4, [R1+0x20] ;  /* 0x0000200001047983 */ /* 0x0011620000300800 */
[----:B------:R0:W-:Y:S03]  /*9ed0*/  SYNCS.ARRIVE.TRANS64.A1T0 RZ, [R2+URZ+0x2d830], RZ ;  /* 0x02d830ff02ff79a7 */ /* 0x0001e6000810003f */
[----:B------:R0:W5:Y:S02]  /*9ee0*/  LDL.LU R3, [R1] ;  /* 0x0000000001037983 */ /* 0x0001640000300800 */
[----:B------:R-:W-:Y:S05]  /*9ef0*/  WARPSYNC.ALL ;  /* 0x0000000000007948 */ /* 0x000fea0003800000 */
[----:B------:R-:W-:Y:S01]  /*9f00*/  ULDC.64 UR4, c[0x0][0x298] ;  /* 0x0000a60000047ab9 */ /* 0x000fe20000000a00 */
[----:B------:R-:W-:Y:S01]  /*9f10*/  BAR.SYNC.DEFER_BLOCKING 0x8, 0x200 ;  /* 0x0208000000007b1d */ /* 0x000fe20000010000 */
[----:B------:R-:W-:Y:S01]  /*9f20*/  LOP3.LUT P0, RZ, R22, 0x20, RZ, 0xc0, !PT ;  /* 0x0000002016ff7812 */ /* 0x000fe2000780c0ff */
[----:B0-----:R-:W-:-:S03]  /*9f30*/  VIADD R2, R23, 0xc400 ;  /* 0x0000c40017027836 */ /* 0x001fc60000000000 */
[----:B------:R-:W-:Y:S01]  /*9f40*/  SEL R28, R28, RZ, !P0 ;  /* 0x000000ff1c1c7207 */ /* 0x000fe20004000000 */
[----:B------:R-:W-:Y:S01]  /*9f50*/  BSSY B6, `(.L_x_231) ;  /* 0x000001c000067945 */ /* 0x000fe20003800000 */
[----:B-----5:R-:W-:Y:S02]  /*9f60*/  SEL R4, R4, RZ, !P0 ;  /* 0x000000ff04047207 */ /* 0x020fe40004000000 */
[----:B------:R-:W-:Y:S02]  /*9f70*/  LOP3.LUT P0, RZ, R2, 0x1bf, RZ, 0xc0, !PT ;  /* 0x000001bf02ff7812 */ /* 0x000fe4000780c0ff */
[----:B------:R-:W-:Y:S01]  /*9f80*/  SHF.R.S32.HI R0, RZ, 0x1f, R3 ;  /* 0x0000001fff007819 */ /* 0x000fe20000011403 */
[----:B------:R0:W-:Y:S04]  /*9f90*/  STL [R1+0x2c], R4 ;  /* 0x00002c0401007387 */ /* 0x0001e80000100800 */
[----:B------:R-:W-:-:S04]  /*9fa0*/  IMAD R0, R0, UR4, RZ ;  /* 0x0000000400007c24 */ /* 0x000fc8000f8e02ff */
[C---:B------:R-:W-:Y:S02]  /*9fb0*/  IMAD R0, R3.reuse, UR5, R0 ;  /* 0x0000000503007c24 */ /* 0x040fe4000f8e0200 */
[----:B------:R-:W-:-:S04]  /*9fc0*/  IMAD.WIDE.U32 R2, R3, UR4, RZ ;  /* 0x0000000403027c25 */ /* 0x000fc8000f8e00ff */
[----:B------:R-:W-:Y:S01]  /*9fd0*/  IMAD.IADD R0, R3, 0x1, R0 ;  /* 0x0000000103007824 */ /* 0x000fe200078e0200 */
[----:B------:R0:W-:Y:S04]  /*9fe0*/  STL.64 [R1+0x20], R2 ;  /* 0x0000200201007387 */ /* 0x0001e80000100a00 */
[----:B------:R0:W-:Y:S01]  /*9ff0*/  STL [R1], R0 ;  /* 0x0000000001007387 */ /* 0x0001e20000100800 */
[----:B------:R-:W-:Y:S05]  /*a000*/  @!P0 BRA `(.L_x_232) ;  /* 0x0000000000408947 */ /* 0x000fea0003800000 */
[----:B0-----:R-:W-:Y:S01]  /*a010*/  MOV R2, 0x0 ;  /* 0x0000000000027802 */ /* 0x001fe20000000f00 */
[----:B------:R-:W-:Y:S01]  /*a020*/  ULDC.64 UR6, c[0x4][0x88] ;  /* 0x0100220000067ab9 */ /* 0x000fe20000000a00 */
[----:B------:R-:W-:Y:S01]  /*a030*/  ULDC.64 UR8, c[0x4][0x90] ;  /* 0x0100240000087ab9 */ /* 0x000fe20000000a00 */
[----:B------:R-:W-:Y:S01]  /*a040*/  ULDC.64 UR4, c[0x4][0x20] ;  /* 0x0100080000047ab9 */ /* 0x000fe20000000a00 */
[----:B------:R-:W-:Y:S01]  /*a050*/  MOV R4, UR6 ;  /* 0x0000000600047c02 */ /* 0x000fe20008000f00 */
[----:B------:R-:W-:Y:S01]  /*a060*/  IMAD.U32 R5, RZ, RZ, UR7 ;  /* 0x00000007ff057e24 */ /* 0x000fe2000f8e00ff */
[----:B------:R-:W0:Y:S01]  /*a070*/  LDC.64 R2, c[0x4][R2] ;  /* 0x0100000002027b82 */ /* 0x000e220000000a00 */
[----:B------:R-:W-:Y:S02]  /*a080*/  IMAD.U32 R6, RZ, RZ, UR8 ;  /* 0x00000008ff067e24 */ /* 0x000fe4000f8e00ff */
[----:B------:R-:W-:Y:S02]  /*a090*/  IMAD.U32 R7, RZ, RZ, UR9 ;  /* 0x00000009ff077e24 */ /* 0x000fe4000f8e00ff */
[----:B------:R-:W-:-:S02]  /*a0a0*/  IMAD.U32 R10, RZ, RZ, UR4 ;  /* 0x00000004ff0a7e24 */ /* 0x000fc4000f8e00ff */
[----:B------:R-:W-:Y:S02]  /*a0b0*/  IMAD.U32 R11, RZ, RZ, UR5 ;  /* 0x00000005ff0b7e24 */ /* 0x000fe4000f8e00ff */
[----:B------:R-:W-:Y:S02]  /*a0c0*/  IMAD.MOV.U32 R8, RZ, RZ, 0x70 ;  /* 0x00000070ff087424 */ /* 0x000fe400078e00ff */
[----:B------:R-:W-:Y:S02]  /*a0d0*/  IMAD.MOV.U32 R12, RZ, RZ, 0x1 ;  /* 0x00000001ff0c7424 */ /* 0x000fe400078e00ff */
[----:B------:R-:W-:-:S07]  /*a0e0*/  IMAD.MOV.U32 R13, RZ, RZ, RZ ;  /* 0x000000ffff0d7224 */ /* 0x000fce00078e00ff */
[----:B------:R-:W-:-:S07]  /*a0f0*/  LEPC R20, `(.L_x_232) ;  /* 0x000000001014794e */ /* 0x000fce0000000000 */
[----:B0-----:R-:W-:Y:S05]  /*a100*/  CALL.ABS.NOINC R2 ;  /* 0x0000000002007343 */ /* 0x001fea0003c00000 */
.L_x_232:
[----:B------:R-:W-:Y:S05]  /*a110*/  BSYNC B6 ;  /* 0x0000000000067941 */ /* 0x000fea0003800000 */
.L_x_231:
[----:B0-----:R-:W2:Y:S01]  /*a120*/  LDL.LU R0, [R1+0x2c] ;  /* 0x00002c0001007983 */ /* 0x001ea20000300800 */
[----:B------:R-:W0:Y:S01]  /*a130*/  LDC R10, c[0x0][0x448] ;  /* 0x00011200ff0a7b82 */ /* 0x000e220000000800 */
[----:B------:R-:W-:Y:S01]  /*a140*/  ULDC.64 UR4, c[0x0][0x2d8] ;  /* 0x0000b60000047ab9 */ /* 0x000fe20000000a00 */
[----:B------:R-:W-:Y:S01]  /*a150*/  ULDC.64 UR6, c[0x0][0x2c8] ;  /* 0x0000b20000067ab9 */ /* 0x000fe20000000a00 */
[----:B------:R-:W3:Y:S01]  /*a160*/  LDL.LU R21, [R1] ;  /* 0x0000000001157983 */ /* 0x000ee20000300800 */
[----:B------:R-:W-:-:S03]  /*a170*/  ULDC.64 UR8, c[0x0][0x280] ;  /* 0x0000a00000087ab9 */ /* 0x000fc60000000a00 */
[----:B------:R-:W3:Y:S04]  /*a180*/  LDL.LU.64 R2, [R1+0x20] ;  /* 0x0000200001027983 */ /* 0x000ee80000300a00 */
[----:B------:R-:W4:Y:S01]  /*a190*/  LDL R20, [R1+0x4] ;  /* 0x0000040001147983 */ /* 0x000f220000100800 */
[----:B------:R-:W1:Y:S01]  /*a1a0*/  S2R R13, SR_TID.X ;  /* 0x00000000000d7919 */ /* 0x000e620000002100 */
[----:B0-----:R-:W-:-:S13]  /*a1b0*/  ISETP.NE.AND P0, PT, R10, 0x1, PT ;  /* 0x000000010a00780c */ /* 0x001fda0003f05270 */
[----:B------:R-:W0:Y:S01]  /*a1c0*/  @P0 LDC R5, c[0x0][0x450] ;  /* 0x00011400ff050b82 */ /* 0x000e220000000800 */
[----:B-1----:R-:W-:-:S05]  /*a1d0*/  IMAD.SHL.U32 R11, R13, 0x8, RZ ;  /* 0x000000080d0b7824 */ /* 0x002fca00078e00ff */
[----:B------:R-:W-:-:S04]  /*a1e0*/  LOP3.LUT R11, R11, 0x18, RZ, 0xc0, !PT ;  /* 0x000000180b0b7812 */ /* 0x000fc800078ec0ff */
[C---:B------:R-:W-:Y:S02]  /*a1f0*/  LOP3.LUT R12, R11.reuse, 0x20, RZ, 0xfc, !PT ;  /* 0x000000200b0c7812 */ /* 0x040fe400078efcff */
[----:B------:R-:W-:Y:S01]  /*a200*/  LOP3.LUT R11, R11, 0x40, RZ, 0xfc, !PT ;  /* 0x000000400b0b7812 */ /* 0x000fe200078efcff */
[----:B--2---:R-:W-:Y:S01]  /*a210*/  IMAD.MOV.U32 R4, RZ, RZ, R0 ;  /* 0x000000ffff047224 */ /* 0x004fe200078e0000 */
[----:B---3--:R-:W-:Y:S02]  /*a220*/  MOV R3, R21 ;  /* 0x0000001500037202 */ /* 0x008fe40000000f00 */
[----:B------:R-:W1:Y:S01]  /*a230*/  S2R R21, SR_TID.X ;  /* 0x0000000000157919 */ /* 0x000e620000002100 */
[----:B----4-:R-:W-:Y:S02]  /*a240*/  IMAD R0, R20, UR4, RZ ;  /* 0x0000000414007c24 */ /* 0x010fe4000f8e02ff */
[----:B------:R-:W2:Y:S01]  /*a250*/  S2R R20, SR_TID.X ;  /* 0x0000000000147919 */ /* 0x000ea20000002100 */
[----:B------:R-:W-:-:S04]  /*a260*/  IMAD.WIDE.U32 R2, R18, UR4, R2 ;  /* 0x0000000412027c25 */ /* 0x000fc8000f8e0002 */
[----:B------:R-:W-:Y:S01]  /*a270*/  IMAD R0, R18, UR5, R0 ;  /* 0x0000000512007c24 */ /* 0x000fe2000f8e0200 */
[----:B------:R-:W-:-:S03]  /*a280*/  ULDC.64 UR4, c[0x0][0x2e0] ;  /* 0x0000b80000047ab9 */ /* 0x000fc60000000a00 */
[----:B------:R-:W-:Y:S02]  /*a290*/  IMAD.IADD R3, R3, 0x1, R0 ;  /* 0x0000000103037824 */ /* 0x000fe400078e0200 */
[----:B------:R-:W-:Y:S02]  /*a2a0*/  IMAD R0, R4, UR4, RZ ;  /* 0x0000000404007c24 */ /* 0x000fe4000f8e02ff */
[----:B------:R-:W3:Y:S01]  /*a2b0*/  @P0 LDC R4, c[0x0][0x44c] ;  /* 0x00011300ff040b82 */ /* 0x000ee20000000800 */
[----:B------:R-:W-:-:S04]  /*a2c0*/  IMAD.WIDE.U32 R2, R28, UR4, R2 ;  /* 0x000000041c027c25 */ /* 0x000fc8000f8e0002 */
[----:B------:R-:W-:Y:S01]  /*a2d0*/  IMAD R0, R28, UR5, R0 ;  /* 0x000000051c007c24 */ /* 0x000fe2000f8e0200 */
[----:B------:R-:W-:-:S03]  /*a2e0*/  ULDC.64 UR4, c[0x0][0x2d0] ;  /* 0x0000b40000047ab9 */ /* 0x000fc60000000a00 */
[----:B------:R-:W-:Y:S02]  /*a2f0*/  IMAD.IADD R3, R3, 0x1, R0 ;  /* 0x0000000103037824 */ /* 0x000fe400078e0200 */
[----:B-1----:R-:W-:Y:S01]  /*a300*/  IMAD.SHL.U32 R21, R21, 0x20, RZ ;  /* 0x0000002015157824 */ /* 0x002fe200078e00ff */
[----:B--2---:R-:W-:-:S04]  /*a310*/  LOP3.LUT R20, R20, 0x7f, RZ, 0xc0, !PT ;  /* 0x0000007f14147812 */ /* 0x004fc800078ec0ff */
[----:B------:R-:W-:Y:S02]  /*a320*/  LOP3.LUT R21, R21, 0x60, RZ, 0xc0, !PT ;  /* 0x0000006015157812 */ /* 0x000fe400078ec0ff */
[----:B------:R-:W-:-:S04]  /*a330*/  SHF.R.U32.HI R20, RZ, 0x2, R20 ;  /* 0x00000002ff147819 */ /* 0x000fc80000011614 */
[----:B------:R-:W-:Y:S02]  /*a340*/  LOP3.LUT R20, R20, R21, RZ, 0xfc, !PT ;  /* 0x0000001514147212 */ /* 0x000fe400078efcff */
[----:B------:R-:W-:-:S03]  /*a350*/  LOP3.LUT R21, R13, 0x7f, RZ, 0xc0, !PT ;  /* 0x0000007f0d157812 */ /* 0x000fc600078ec0ff */
[----:B------:R-:W-:Y:S01]  /*a360*/  IMAD R6, R17, 0xc0, R20 ;  /* 0x000000c011067824 */ /* 0x000fe200078e0214 */
[----:B------:R-:W-:Y:S01]  /*a370*/  SHF.R.U32.HI R21, RZ, 0x2, R21 ;  /* 0x00000002ff157819 */ /* 0x000fe20000011615 */
[----:B------:R-:W-:Y:S02]  /*a380*/  IMAD.SHL.U32 R20, R13, 0x8, RZ ;  /* 0x000000080d147824 */ /* 0x000fe400078e00ff */
[----:B---3--:R-:W-:-:S03]  /*a390*/  @P0 IMAD.HI.U32 R0, R6, R4, RZ ;  /* 0x0000000406000227 */ /* 0x008fc600078e00ff */
[----:B------:R-:W-:Y:S01]  /*a3a0*/  LOP3.LUT R20, R20, 0x18, RZ, 0xc0, !PT ;  /* 0x0000001814147812 */ /* 0x000fe200078ec0ff */
[----:B------:R-:W-:Y:S01]  /*a3b0*/  IMAD.MOV.U32 R4, RZ, RZ, R6 ;  /* 0x000000ffff047224 */ /* 0x000fe200078e0006 */
[----:B0-----:R-:W-:-:S04]  /*a3c0*/  @P0 SHF.R.U32.HI R4, RZ, R5, R0 ;  /* 0x00000005ff040219 */ /* 0x001fc80000011600 */
[--C-:B------:R-:W-:Y:S01]  /*a3d0*/  SHF.R.S32.HI R0, RZ, 0x1f, R4.reuse ;  /* 0x0000001fff007819 */ /* 0x100fe20000011404 */
[----:B------:R-:W-:-:S04]  /*a3e0*/  IMAD.MOV R7, RZ, RZ, -R4 ;  /* 0x000000ffff077224 */ /* 0x000fc800078e0a04 */
[----:B------:R-:W-:-:S04]  /*a3f0*/  IMAD R0, R0, UR4, RZ ;  /* 0x0000000400007c24 */ /* 0x000fc8000f8e02ff */
[C---:B------:R-:W-:Y:S02]  /*a400*/  IMAD R0, R4.reuse, UR5, R0 ;  /* 0x0000000504007c24 */ /* 0x040fe4000f8e0200 */
[----:B------:R-:W-:-:S04]  /*a410*/  IMAD.WIDE.U32 R4, R4, UR4, R2 ;  /* 0x0000000404047c25 */ /* 0x000fc8000f8e0002 */
[----:B------:R-:W-:Y:S02]  /*a420*/  IMAD.IADD R5, R5, 0x1, R0 ;  /* 0x0000000105057824 */ /* 0x000fe400078e0200 */
[----:B------:R-:W-:-:S04]  /*a430*/  IMAD R0, R10, R7, R6 ;  /* 0x000000070a007224 */ /* 0x000fc800078e0206 */
[----:B------:R-:W-:Y:S01]  /*a440*/  IMAD.WIDE.U32 R8, R0, UR6, R4 ;  /* 0x0000000600087c25 */ /* 0x000fe2000f8e0004 */
[----:B------:R-:W-:-:S03]  /*a450*/  SHF.R.S32.HI R7, RZ, 0x1f, R0 ;  /* 0x0000001fff077819 */ /* 0x000fc60000011400 */
[----:B------:R-:W-:Y:S01]  /*a460*/  VIADD R5, R6, 0x80 ;  /* 0x0000008006057836 */ /* 0x000fe20000000000 */
[----:B------:R-:W-:Y:S01]  /*a470*/  LEA R4, P1, R8, UR8, 0x1 ;  /* 0x0000000808047c11 */ /* 0x000fe2000f8208ff */
[----:B------:R-:W-:Y:S02]  /*a480*/  IMAD R7, R7, UR6, RZ ;  /* 0x0000000607077c24 */ /* 0x000fe4000f8e02ff */
[----:B------:R-:W-:Y:S02]  /*a490*/  IMAD.MOV.U32 R6, RZ, RZ, R5 ;  /* 0x000000ffff067224 */ /* 0x000fe400078e0005 */
[----:B------:R-:W-:Y:S02]  /*a4a0*/  IMAD R0, R0, UR7, R7 ;  /* 0x0000000700007c24 */ /* 0x000fe4000f8e0207 */
[----:B------:R-:W0:Y:S02]  /*a4b0*/  @P0 LDC R7, c[0x0][0x44c] ;  /* 0x00011300ff070b82 */ /* 0x000e240000000800 */
[----:B------:R-:W-:-:S05]  /*a4c0*/  IMAD.IADD R0, R9, 0x1, R0 ;  /* 0x0000000109007824 */ /* 0x000fca00078e0200 */
[----:B------:R-:W-:Y:S02]  /*a4d0*/  LEA.HI.X R0, R8, UR9, R0, 0x1, P1 ;  /* 0x0000000908007c11 */ /* 0x000fe400088f0c00 */
[----:B------:R-:W1:Y:S01]  /*a4e0*/  @P0 LDC R8, c[0x0][0x450] ;  /* 0x00011400ff080b82 */ /* 0x000e620000000800 */
[----:B0-----:R-:W-:-:S05]  /*a4f0*/  @P0 IMAD.HI.U32 R7, R5, R7, RZ ;  /* 0x0000000705070227 */ /* 0x001fca00078e00ff */
[----:B-1----:R-:W-:-:S04]  /*a500*/  @P0 SHF.R.U32.HI R6, RZ, R8, R7 ;  /* 0x00000008ff060219 */ /* 0x002fc80000011607 */
[C---:B------:R-:W-:Y:S01]  /*a510*/  IADD3 R7, -R6.reuse, RZ, RZ ;  /* 0x000000ff06077210 */ /* 0x040fe20007ffe1ff */
[----:B------:R-:W-:-:S04]  /*a520*/  IMAD.WIDE.U32 R2, R6, UR4, R2 ;  /* 0x0000000406027c25 */ /* 0x000fc8000f8e0002 */
[----:B------:R-:W-:Y:S01]  /*a530*/  IMAD R5, R10, R7, R5 ;  /* 0x000000070a057224 */ /* 0x000fe200078e0205 */
[----:B------:R-:W-:-:S05]  /*a540*/  SHF.R.S32.HI R7, RZ, 0x1f, R6 ;  /* 0x0000001fff077819 */ /* 0x000fca0000011406 */
[----:B------:R-:W-:Y:S01]  /*a550*/  IMAD R7, R7, UR4, RZ ;  /* 0x0000000407077c24 */ /* 0x000fe2000f8e02ff */
[----:B------:R-:W-:Y:S02]  /*a560*/  ULDC UR4, c[0x0][0x2b8] ;  /* 0x0000ae0000047ab9 */ /* 0x000fe40000000800 */
[----:B------:R-:W-:Y:S01]  /*a570*/  ISETP.GE.AND P3, PT, R20, UR4, PT ;  /* 0x0000000414007c0c */ /* 0x000fe2000bf66270 */
[----:B------:R-:W-:Y:S01]  /*a580*/  IMAD R7, R6, UR5, R7 ;  /* 0x0000000506077c24 */ /* 0x000fe2000f8e0207 */
[----:B------:R-:W-:Y:S01]  /*a590*/  SHF.R.S32.HI R6, RZ, 0x1f, R5 ;  /* 0x0000001fff067819 */ /* 0x000fe20000011405 */
[----:B------:R-:W-:Y:S01]  /*a5a0*/  UMOV UR5, 0xffffffff ;  /* 0xffffffff00057882 */ /* 0x000fe20000000000 */
[----:B------:R-:W-:Y:S01]  /*a5b0*/  ISETP.GE.AND P1, PT, R11, UR4, PT ;  /* 0x000000040b007c0c */ /* 0x000fe2000bf26270 */
[----:B------:R-:W-:Y:S02]  /*a5c0*/  IMAD.IADD R3, R3, 0x1, R7 ;  /* 0x0000000103037824 */ /* 0x000fe400078e0207 */
[----:B------:R-:W-:-:S02]  /*a5d0*/  IMAD R6, R6, UR6, RZ ;  /* 0x0000000606067c24 */ /* 0x000fc4000f8e02ff */
[----:B------:R-:W-:-:S04]  /*a5e0*/  IMAD.WIDE.U32 R2, R5, UR6, R2 ;  /* 0x0000000605027c25 */ /* 0x000fc8000f8e0002 */
[----:B------:R-:W-:Y:S01]  /*a5f0*/  IMAD R6, R5, UR7, R6 ;  /* 0x0000000705067c24 */ /* 0x000fe2000f8e0206 */
[----:B------:R-:W-:-:S03]  /*a600*/  LEA R8, P0, R2, UR8, 0x1 ;  /* 0x0000000802087c11 */ /* 0x000fc6000f8008ff */
[----:B------:R-:W-:-:S05]  /*a610*/  IMAD.IADD R3, R3, 0x1, R6 ;  /* 0x0000000103037824 */ /* 0x000fca00078e0206 */
[----:B------:R-:W-:Y:S02]  /*a620*/  LEA.HI.X R3, R2, UR9, R3, 0x1, P0 ;  /* 0x0000000902037c11 */ /* 0x000fe400080f0c03 */
[----:B------:R-:W-:Y:S01]  /*a630*/  ISETP.GE.AND P0, PT, R12, UR4, PT ;  /* 0x000000040c007c0c */ /* 0x000fe2000bf06270 */
[----:B------:R-:W-:-:S12]  /*a640*/  BRA.DIV UR5, `(.L_x_233) ;  /* 0x0000003205c47947 */ /* 0x000fd8000b800000 */
[----:B------:R-:W2:Y:S04]  /*a650*/  LDL.LU R5, [R1+0x28] ;  /* 0x0000280001057983 */ /* 0x000ea80000300800 */
[----:B------:R-:W3:Y:S01]  /*a660*/  LDL R9, [R1+0x18] ;  /* 0x0000180001097983 */ /* 0x000ee20000100800 */
[----:B------:R-:W-:-:S03]  /*a670*/  IMAD R17, R17, 0xc0, R21 ;  /* 0x000000c011117824 */ /* 0x000fc600078e0215 */
[----:B------:R-:W-:Y:S01]  /*a680*/  SHFL.IDX PT, R6, R0, RZ, 0x1c1f ;  /* 0x001c1fff00067589 */ /* 0x000fe200000e0000 */
[----:B--2---:R-:W-:-:S03]  /*a690*/  IMAD R2, R5, R10, RZ ;  /* 0x0000000a05027224 */ /* 0x004fc600078e02ff */
[----:B------:R-:W0:Y:S02]  /*a6a0*/  SHFL.IDX PT, R5, R4, RZ, 0x1c1f ;  /* 0x001c1fff04057589 */ /* 0x000e2400000e0000 */
[----:B------:R-:W-:-:S13]  /*a6b0*/  ISETP.GE.AND P2, PT, R17, R2, PT ;  /* 0x000000021100720c */ /* 0x000fda0003f46270 */
[----:B0-----:R-:W-:-:S05]  /*a6c0*/  @!P2 LEA R5, P4, R20, R5, 0x1 ;  /* 0x000000051405a211 */ /* 0x001fca00078808ff */
[----:B------:R-:W-:-:S04]  /*a6d0*/  @!P2 IMAD.X R6, RZ, RZ, R6, P4 ;  /* 0x000000ffff06a224 */ /* 0x000fc800020e0606 */
[----:B------:R-:W-:Y:S02]  /*a6e0*/  @!P2 IMAD.MOV.U32 R7, RZ, RZ, R6 ;  /* 0x000000ffff07a224 */ /* 0x000fe400078e0006 */
[----:B------:R-:W-:Y:S02]  /*a6f0*/  @!P2 IMAD.MOV.U32 R6, RZ, RZ, R5 ;  /* 0x000000ffff06a224 */ /* 0x000fe400078e0005 */
[----:B------:R-:W0:Y:S04]  /*a700*/  SHFL.IDX PT, R5, R4, 0x1, 0x1c1f ;  /* 0x003c1f0004057f89 */ /* 0x000e2800000e0000 */
[----:B---3--:R-:W-:Y:S04]  /*a710*/  @!P2 LDGSTS.E.BYPASS.LTC128B.128 [R9+0xc400], desc[UR36][R6.64], !P3 ;  /* 0x0c4000000609afae */ /* 0x008fe8000d901d64 */
[----:B------:R-:W-:Y:S04]  /*a720*/  @!P2 LDGSTS.E.BYPASS.LTC128B.128 [R9+0xf400], desc[UR36][R6.64+0x40], !P0 ;  /* 0x0f4000400609afae */ /* 0x000fe8000c101d64 */
[----:B------:R1:W-:Y:S04]  /*a730*/  @!P2 LDGSTS.E.BYPASS.LTC128B.128 [R9+0x12400], desc[UR36][R6.64+0x80], !P1 ;  /* 0x124000800609afae */ /* 0x0003e8000c901d64 */
[----:B-1----:R-:W1:Y:S01]  /*a740*/  SHFL.IDX PT, R7, R0, 0x1, 0x1c1f ;  /* 0x003c1f0000077f89 */ /* 0x002e6200000e0000 */
[----:B------:R-:W-:-:S05]  /*a750*/  VIADD R6, R17, 0x20 ;  /* 0x0000002011067836 */ /* 0x000fca0000000000 */
[----:B------:R-:W-:-:S13]  /*a760*/  ISETP.GE.AND P2, PT, R6, R2, PT ;  /* 0x000000020600720c */ /* 0x000fda0003f46270 */
[----:B0-----:R-:W-:-:S04]  /*a770*/  @!P2 LEA R5, P4, R20, R5, 0x1 ;  /* 0x000000051405a211 */ /* 0x001fc800078808ff */
[----:B------:R-:W-:Y:S01]  /*a780*/  @!P2 MOV R6, R5 ;  /* 0x000000050006a202 */ /* 0x000fe20000000f00 */
[----:B-1----:R-:W-:Y:S01]  /*a790*/  @!P2 IMAD.X R7, RZ, RZ, R7, P4 ;  /* 0x000000ffff07a224 */ /* 0x002fe200020e0607 */
[----:B------:R-:W0:Y:S04]  /*a7a0*/  SHFL.IDX PT, R5, R4, 0x2, 0x1c1f ;  /* 0x005c1f0004057f89 */ /* 0x000e2800000e0000 */
[----:B------:R-:W-:Y:S04]  /*a7b0*/  @!P2 LDGSTS.E.BYPASS.LTC128B.128 [R9+0xcc00], desc[UR36][R6.64], !P3 ;  /* 0x0cc000000609afae */ /* 0x000fe8000d901d64 */
[----:B------:R-:W-:Y:S04]  /*a7c0*/  @!P2 LDGSTS.E.BYPASS.LTC128B.128 [R9+0xfc00], desc[UR36][R6.64+0x40], !P0 ;  /* 0x0fc000400609afae */ /* 0x000fe8000c101d64 */
[----:B------:R1:W-:Y:S04]  /*a7d0*/  @!P2 LDGSTS.E.BYPASS.LTC128B.128 [R9+0x12c00], desc[UR36][R6.64+0x80], !P1 ;  /* 0x12c000800609afae */ /* 0x0003e8000c901d64 */
[----:B------:R-:W-:Y:S04]  /*a7e0*/  SHFL.IDX PT, R4, R4, 0x3, 0x1c1f ;  /* 0x007c1f0004047f89 */ /* 0x000fe800000e0000 */
[----:B-1----:R-:W1:Y:S01]  /*a7f0*/  SHFL.IDX PT, R7, R0, 0x2, 0x1c1f ;  /* 0x005c1f0000077f89 */ /* 0x002e6200000e0000 */
[----:B------:R-:W-:-:S03]  /*a800*/  VIADD R6, R17, 0x40 ;  /* 0x0000004011067836 */ /* 0x000fc60000000000 */
[----:B------:R-:W2:Y:S02]  /*a810*/  SHFL.IDX PT, R0, R0, 0x3, 0x1c1f ;  /* 0x007c1f0000007f89 */ /* 0x000ea400000e0000 */
[----:B------:R-:W-:-:S13]  /*a820*/  ISETP.GE.AND P2, PT, R6, R2, PT ;  /* 0x000000020600720c */ /* 0x000fda0003f46270 */
[----:B0-----:R-:W-:-:S05]  /*a830*/  @!P2 LEA R5, P4, R20, R5, 0x1 ;  /* 0x000000051405a211 */ /* 0x001fca00078808ff */
[----:B-1----:R-:W-:Y:S02]  /*a840*/  @!P2 IMAD.X R7, RZ, RZ, R7, P4 ;  /* 0x000000ffff07a224 */ /* 0x002fe400020e0607 */
[----:B------:R-:W-:Y:S02]  /*a850*/  @!P2 IMAD.MOV.U32 R6, RZ, RZ, R5 ;  /* 0x000000ffff06a224 */ /* 0x000fe400078e0005 */
[----:B------:R-:W-:-:S03]  /*a860*/  VIADD R5, R17, 0x60 ;  /* 0x0000006011057836 */ /* 0x000fc60000000000 */
[----:B------:R-:W-:Y:S04]  /*a870*/  @!P2 LDGSTS.E.BYPASS.LTC128B.128 [R9+0xd400], desc[UR36][R6.64], !P3 ;  /* 0x0d4000000609afae */ /* 0x000fe8000d901d64 */
[----:B------:R-:W-:Y:S04]  /*a880*/  @!P2 LDGSTS.E.BYPASS.LTC128B.128 [R9+0x10400], desc[UR36][R6.64+0x40], !P0 ;  /* 0x104000400609afae */ /* 0x000fe8000c101d64 */
[----:B------:R-:W-:Y:S01]  /*a890*/  @!P2 LDGSTS.E.BYPASS.LTC128B.128 [R9+0x13400], desc[UR36][R6.64+0x80], !P1 ;  /* 0x134000800609afae */ /* 0x000fe2000c901d64 */
[----:B------:R-:W-:-:S13]  /*a8a0*/  ISETP.GE.AND P2, PT, R5, R2, PT ;  /* 0x000000020500720c */ /* 0x000fda0003f46270 */
[----:B------:R-:W-:-:S05]  /*a8b0*/  @!P2 LEA R4, P4, R20, R4, 0x1 ;  /* 0x000000041404a211 */ /* 0x000fca00078808ff */
[----:B--2---:R-:W-:-:S04]  /*a8c0*/  @!P2 IMAD.X R0, RZ, RZ, R0, P4 ;  /* 0x000000ffff00a224 */ /* 0x004fc800020e0600 */
[----:B------:R-:W-:Y:S02]  /*a8d0*/  @!P2 IMAD.MOV.U32 R5, RZ, RZ, R0 ;  /* 0x000000ffff05a224 */ /* 0x000fe400078e0000 */
[----:B------:R-:W-:Y:S04]  /*a8e0*/  SHFL.IDX PT, R0, R3, RZ, 0x1c1f ;  /* 0x001c1fff03007589 */ /* 0x000fe800000e0000 */
[----:B------:R-:W-:Y:S04]  /*a8f0*/  @!P2 LDGSTS.E.BYPASS.LTC128B.128 [R9+0xdc00], desc[UR36][R4.64], !P3 ;  /* 0x0dc000000409afae */ /* 0x000fe8000d901d64 */
[----:B------:R-:W-:Y:S04]  /*a900*/  @!P2 LDGSTS.E.BYPASS.LTC128B.128 [R9+0x10c00], desc[UR36][R4.64+0x40], !P0 ;  /* 0x10c000400409afae */ /* 0x000fe8000c101d64 */
[----:B------:R0:W-:Y:S04]  /*a910*/  @!P2 LDGSTS.E.BYPASS.LTC128B.128 [R9+0x13c00], desc[UR36][R4.64+0x80], !P1 ;  /* 0x13c000800409afae */ /* 0x0001e8000c901d64 */
[----:B------:R-:W-:Y:S04]  /*a920*/  SHFL.IDX PT, R3, R3, 0x1, 0x1c1f ;  /* 0x003c1f0003037f89 */ /* 0x000fe800000e0000 */
[----:B0-----:R-:W0:Y:S01]  /*a930*/  SHFL.IDX PT, R4, R8, RZ, 0x1c1f ;  /* 0x001c1fff08047589 */ /* 0x001e2200000e0000 */
[----:B------:R-:W-:-:S03]  /*a940*/  VIADD R5, R17, 0x80 ;  /* 0x0000008011057836 */ /* 0x000fc60000000000 */
[----:B------:R-:W1:Y:S02]  /*a950*/  SHFL.IDX PT, R8, R8, 0x1, 0x1c1f ;  /* 0x003c1f0008087f89 */ /* 0x000e6400000e0000 */
[----:B------:R-:W-:-:S13]  /*a960*/  ISETP.GE.AND P2, PT, R5, R2, PT ;  /* 0x000000020500720c */ /* 0x000fda0003f46270 */
[----:B0-----:R-:W-:-:S05]  /*a970*/  @!P2 LEA R4, P4, R20, R4, 0x1 ;  /* 0x000000041404a211 */ /* 0x001fca00078808ff */
[----:B------:R-:W-:-:S05]  /*a980*/  @!P2 IMAD.X R0, RZ, RZ, R0, P4 ;  /* 0x000000ffff00a224 */ /* 0x000fca00020e0600 */
[----:B------:R-:W-:-:S05]  /*a990*/  @!P2 MOV R5, R0 ;  /* 0x000000000005a202 */ /* 0x000fca0000000f00 */
[----:B------:R0:W-:Y:S04]  /*a9a0*/  @!P2 LDGSTS.E.BYPASS.LTC128B.128 [R9+0xe400], desc[UR36][R4.64], !P3 ;  /* 0x0e4000000409afae */ /* 0x0001e8000d901d64 */
[----:B------:R0:W-:Y:S04]  /*a9b0*/  @!P2 LDGSTS.E.BYPASS.LTC128B.128 [R9+0x11400], desc[UR36][R4.64+0x40], !P0 ;  /* 0x114000400409afae */ /* 0x0001e8000c101d64 */
[----:B-1----:R0:W-:Y:S02]  /*a9c0*/  @!P2 LDGSTS.E.BYPASS.LTC128B.128 [R9+0x14400], desc[UR36][R4.64+0x80], !P1 ;  /* 0x144000800409afae */ /* 0x0021e4000c901d64 */
.L_x_314:
[----:B------:R-:W2:Y:S01]  /*a9d0*/  LDL R0, [R1+0x18] ;  /* 0x0000180001007983 */ /* 0x000ea20000100800 */
[----:B------:R-:W-:-:S05]  /*a9e0*/  VIADD R17, R17, 0xa0 ;  /* 0x000000a011117836 */ /* 0x000fca0000000000 */
[----:B------:R-:W-:-:S13]  /*a9f0*/  ISETP.GE.AND P2, PT, R17, R2, PT ;  /* 0x000000021100720c */ /* 0x000fda0003f46270 */
[----:B------:R-:W-:-:S05]  /*aa00*/  @!P2 LEA R2, P4, R20, R8, 0x1 ;  /* 0x000000081402a211 */ /* 0x000fca00078808ff */
[----:B------:R-:W-:-:S05]  /*aa10*/  @!P2 IMAD.X R3, RZ, RZ, R3, P4 ;  /* 0x000000ffff03a224 */ /* 0x000fca00020e0603 */
[----:B------:R-:W-:Y:S01]  /*aa20*/  @!PT LDS RZ, [RZ] ;  /* 0x00000000fffff984 */ /* 0x000fe20000000800 */
[----:B------:R-:W-:Y:S01]  /*aa30*/  @!PT LDS RZ, [RZ] ;  /* 0x00000000fffff984 */ /* 0x000fe20000000800 */
[----:B------:R-:W-:Y:S01]  /*aa40*/  @!PT LDS RZ, [RZ] ;  /* 0x00000000fffff984 */ /* 0x000fe20000000800 */
[----:B--2---:R1:W-:Y:S04]  /*aa50*/  @!P2 LDGSTS.E.BYPASS.LTC128B.128 [R0+0xec00], desc[UR36][R2.64], !P3 ;  /* 0x0ec000000200afae */ /* 0x0043e8000d901d64 */
[----:B------:R1:W-:Y:S01]  /*aa60*/  @!P2 LDGSTS.E.BYPASS.LTC128B.128 [R0+0x11c00], desc[UR36][R2.64+0x40], !P0 ;  /* 0x11c000400200afae */ /* 0x0003e2000c101d64 */
[----:B------:R-:W-:-:S03]  /*aa70*/  PLOP3.LUT P0, PT, PT, PT, PT, 0x80, 0x0 ;  /* 0x000000000000781c */ /* 0x000fc60003f0f070 */
[----:B------:R1:W-:Y:S01]  /*aa80*/  @!P2 LDGSTS.E.BYPASS.LTC128B.128 [R0+0x14c00], desc[UR36][R2.64+0x80], !P1 ;  /* 0x14c000800200afae */ /* 0x0003e2000c901d64 */
[----:B------:R-:W-:-:S09]  /*aa90*/  NOP ;  /* 0x0000000000007918 */ /* 0x000fd20000000000 */
.L_x_234:
[----:B------:R-:W-:Y:S02]  /*aaa0*/  PLOP3.LUT P1, PT, P1, P0, PT, 0xa2, 0x0 ;  /* 0x000000000000781c */ /* 0x000fe40000f21472 */
[----:B------:R-:W-:-:S08]  /*aab0*/  @P0 R2UR P1, UR4, R23 ;  /* 0x00000000170402ca */ /* 0x000fd00000020000 */
[----:B------:R-:W-:-:S05]  /*aac0*/  @P0 PLOP3.LUT P0, PT, P1, PT, PT, 0x80, 0x0 ;  /* 0x000000000000081c */ /* 0x000fca0000f0f070 */
[----:B------:R-:W-:Y:S01]  /*aad0*/  @!P1 SYNCS.ARRIVE.TRANS64.RED.A0T1 RZ, [UR4+0x2d800], RZ ;  /* 0x02d800ffffff99a7 */ /* 0x000fe20008200404 */
[----:B------:R-:W-:Y:S07]  /*aae0*/  @!P1 ARRIVES.LDGSTSBAR.64.TRANSCNT [UR4+0x2d800] ;  /* 0x02d80000ff0099b0 */ /* 0x000fee0008000a84 */
[----:B------:R-:W-:Y:S05]  /*aaf0*/  @P0 BRA.U.ANY `(.L_x_234) ;  /* 0xfffffffd00e80947 */ /* 0x000fea000393ffff */
[----:B-1----:R-:W2:Y:S02]  /*ab00*/  LDL.LU R2, [R1+0x30] ;  /* 0x0000300001027983 */ /* 0x002ea40000300800 */
[----:B--2---:R-:W-:-:S05]  /*ab10*/  VIADD R2, R2, 0x1 ;  /* 0x0000000102027836 */ /* 0x004fca0000000000 */
[----:B------:R1:W-:Y:S01]  /*ab20*/  STL [R1+0x30], R2 ;  /* 0x0000300201007387 */ /* 0x0003e20000100800 */
[----:B------:R-:W-:-:S04]  /*ab30*/  LEA.HI R0, R2, R2, RZ, 0x1 ;  /* 0x0000000202007211 */ /* 0x000fc800078f08ff */
[----:B------:R-:W-:-:S05]  /*ab40*/  LOP3.LUT R0, R0, 0xfffffffe, RZ, 0xc0, !PT ;  /* 0xfffffffe00007812 */ /* 0x000fca00078ec0ff */
[----:B------:R-:W-:-:S05]  /*ab50*/  IMAD.IADD R0, R2, 0x1, -R0 ;  /* 0x0000000102007824 */ /* 0x000fca00078e0a00 */
[----:B------:R-:W-:Y:S01]  /*ab60*/  SHF.L.U32 R0, R0, 0x1f, RZ ;  /* 0x0000001f00007819 */ /* 0x000fe200000006ff */
[----:B------:R-:W-:Y:S01]  /*ab70*/  NOP ;  /* 0x0000000000007918 */ /* 0x000fe20000000000 */
[----:B------:R1:W-:Y:S01]  /*ab80*/  SYNCS.ARRIVE.TRANS64.A1T0 RZ, [R23+URZ+0x2d800], RZ ;  /* 0x02d800ff17ff79a7 */ /* 0x0003e2000810003f */
[----:B------:R-:W-:Y:S01]  /*ab90*/  BSSY B0, `(.L_x_235) ;  /* 0x0000003000007945 */ /* 0x000fe20003800000 */
[----:B------:R-:W2:Y:S03]  /*aba0*/  SYNCS.PHASECHK.TRANS64.TRYWAIT P0, [R23+URZ+0x2d820], R0 ;  /* 0x02d82000170075a7 */ /* 0x000ea6000800017f */
[----:B-12---:R-:W-:Y:S05]  /*abb0*/  @!P0 BRA `(.L_x_236) ;  /* 0x0000003400688947 */ /* 0x006fea0003800000 */
.L_x_315:
[----:B------:R-:W-:Y:S05]  /*abc0*/  BSYNC B0 ;  /* 0x0000000000007941 */ /* 0x000fea0003800000 */
.L_x_235:
[----:B------:R-:W2:Y:S01]  /*abd0*/  LDL R2, [R1+0xc] ;  /* 0x00000c0001027983 */ /* 0x000ea20000100800 */
[----:B------:R-:W-:Y:S01]  /*abe0*/  BSSY B0, `(.L_x_237) ;  /* 0x0000100000007945 */ /* 0x000fe20003800000 */
[----:B--2---:R-:W-:-:S13]  /*abf0*/  ISETP.GE.AND P0, PT, R2, 0x81, PT ;  /* 0x000000810200780c */ /* 0x004fda0003f06270 */
[----:B------:R-:W-:Y:S05]  /*ac00*/  @!P0 BRA `(.L_x_238) ;  /* 0x0000000c00f48947 */ /* 0x000fea0003800000 */
[----:B------:R-:W1:Y:S01]  /*ac10*/  LDL.LU R3, [R1+0x34] ;  /* 0x0000340001037983 */ /* 0x000e620000300800 */
[----:B------:R-:W-:Y:S01]  /*ac20*/  ULDC UR4, c[0x0][0x2f4] ;  /* 0x0000bd0000047ab9 */ /* 0x000fe20000000800 */
[----:B------:R-:W-:Y:S01]  /*ac30*/  IMAD.MOV.U32 R17, RZ, RZ, R29 ;  /* 0x000000ffff117224 */ /* 0x000fe200078e001d */
[----:B------:R-:W0:Y:S01]  /*ac40*/  S2R R2, SR_TID.X ;  /* 0x0000000000027919 */ /* 0x000e220000002100 */
[----:B------:R-:W-:Y:S01]  /*ac50*/  IMAD.MOV.U32 R10, RZ, RZ, R26 ;  /* 0x000000ffff0a7224 */ /* 0x000fe200078e001a */
[----:B------:R2:W-:Y:S01]  /*ac60*/  STL [R1], R27 ;  /* 0x0000001b01007387 */ /* 0x0005e20000100800 */
[----:B0-----:R-:W-:-:S05]  /*ac70*/  IMAD.SHL.U32 R4, R2, 0x8, RZ ;  /* 0x0000000802047824 */ /* 0x001fca00078e00ff */
[----:B------:R-:W-:-:S04]  /*ac80*/  LOP3.LUT R4, R4, 0x18, RZ, 0xc0, !PT ;  /* 0x0000001804047812 */ /* 0x000fc800078ec0ff */
[C---:B------:R-:W-:Y:S02]  /*ac90*/  LOP3.LUT R2, R4.reuse, 0x40, RZ, 0xfc, !PT ;  /* 0x0000004004027812 */ /* 0x040fe400078efcff */
[----:B------:R-:W-:Y:S02]  /*aca0*/  ISETP.GE.AND P3, PT, R4, UR4, PT ;  /* 0x0000000404007c0c */ /* 0x000fe4000bf66270 */
[----:B------:R-:W-:Y:S02]  /*acb0*/  ISETP.GE.AND P1, PT, R2, UR4, PT ;  /* 0x0000000402007c0c */ /* 0x000fe4000bf26270 */
[----:B-1----:R-:W-:Y:S02]  /*acc0*/  LEA.HI.SX32 R0, R3, 0xfffffffe, 0x19 ;  /* 0xfffffffe03007811 */ /* 0x002fe400078fcaff */
[----:B------:R-:W-:-:S04]  /*acd0*/  LOP3.LUT R3, R4, 0x20, RZ, 0xfc, !PT ;  /* 0x0000002004037812 */ /* 0x000fc800078efcff */
[----:B--2---:R-:W-:-:S13]  /*ace0*/  ISETP.GE.AND P2, PT, R3, UR4, PT ;  /* 0x0000000403007c0c */ /* 0x004fda000bf46270 */
.L_x_251:
[----:B------:R-:W2:Y:S01]  /*acf0*/  LDL R9, [R1+0x10] ;  /* 0x0000100001097983 */ /* 0x000ea20000100800 */
[----:B------:R-:W0:Y:S03]  /*ad00*/  LDC R4, c[0x0][0x430] ;  /* 0x00010c00ff047b82 */ /* 0x000e260000000800 */
[----:B------:R-:W3:Y:S04]  /*ad10*/  LDL R8, [R1+0x14] ;  /* 0x0000140001087983 */ /* 0x000ee80000100800 */
[----:B------:R-:W4:Y:S01]  /*ad20*/  LDL R7, [R1+0x8] ;  /* 0x0000080001077983 */ /* 0x000f220000100800 */
[----:B------:R-:W1:Y:S03]  /*ad30*/  S2R R2, SR_TID.X ;  /* 0x0000000000027919 */ /* 0x000e660000002100 */
[----:B------:R-:W5:Y:S01]  /*ad40*/  LDL R6, [R1+0x38] ;  /* 0x0000380001067983 */ /* 0x000f620000100800 */
[----:B0-----:R-:W-:-:S13]  /*ad50*/  ISETP.NE.AND P0, PT, R4, 0x1, PT ;  /* 0x000000010400780c */ /* 0x001fda0003f05270 */
[----:B------:R-:W0:Y:S01]  /*ad60*/  @P0 LDC R5, c[0x0][0x434] ;  /* 0x00010d00ff050b82 */ /* 0x000e220000000800 */
[----:B-1----:R-:W-:-:S04]  /*ad70*/  LOP3.LUT R3, R2, 0x7f, RZ, 0xc0, !PT ;  /* 0x0000007f02037812 */ /* 0x002fc800078ec0ff */
[----:B------:R-:W-:-:S03]  /*ad80*/  SHF.R.U32.HI R4, RZ, 0x2, R3 ;  /* 0x00000002ff047819 */ /* 0x000fc60000011603 */
[----:B------:R-:W1:Y:S01]  /*ad90*/  @P0 LDC R3, c[0x0][0x438] ;  /* 0x00010e00ff030b82 */ /* 0x000e620000000800 */
[----:B------:R-:W-:Y:S01]  /*ada0*/  IMAD.SHL.U32 R2, R2, 0x20, RZ ;  /* 0x0000002002027824 */ /* 0x000fe200078e00ff */
[----:B------:R-:W-:-:S04]  /*adb0*/  LEA R4, R0, R4, 0x7 ;  /* 0x0000000400047211 */ /* 0x000fc800078e38ff */
[----:B------:R-:W-:Y:S01]  /*adc0*/  LOP3.LUT R2, R2, 0x60, RZ, 0xc0, !PT ;  /* 0x0000006002027812 */ /* 0x000fe200078ec0ff */
[----:B------:R-:W-:Y:S05]  /*add0*/  YIELD ;  /* 0x0000000000007946 */ /* 0x000fea0003800000 */
[----:B------:R-:W-:Y:S01]  /*ade0*/  ULDC UR4, c[0x0][0x430] ;  /* 0x00010c0000047ab9 */ /* 0x000fe20000000800 */
[----:B--2---:R-:W-:-:S05]  /*adf0*/  IADD3 R4, R2, R4, R9 ;  /* 0x0000000402047210 */ /* 0x004fca0007ffe009 */
[----:B0-----:R-:W-:-:S04]  /*ae00*/  @P0 IMAD.HI.U32 R5, R4, R5, RZ ;  /* 0x0000000504050227 */ /* 0x001fc800078e00ff */
[----:B------:R-:W-:Y:S01]  /*ae10*/  IMAD.MOV.U32 R2, RZ, RZ, R4 ;  /* 0x000000ffff027224 */ /* 0x000fe200078e0004 */
[----:B-1----:R-:W-:-:S05]  /*ae20*/  @P0 SHF.R.U32.HI R2, RZ, R3, R5 ;  /* 0x00000003ff020219 */ /* 0x002fca0000011605 */
[--C-:B------:R-:W-:Y:S01]  /*ae30*/  IMAD.MOV R9, RZ, RZ, -R2.reuse ;  /* 0x000000ffff097224 */ /* 0x100fe200078e0a02 */
[----:B------:R-:W-:-:S03]  /*ae40*/  SHF.R.S32.HI R3, RZ, 0x1f, R2 ;  /* 0x0000001fff037819 */ /* 0x000fc60000011402 */
[----:B------:R-:W-:Y:S01]  /*ae50*/  IMAD R9, R9, UR4, R4 ;  /* 0x0000000409097c24 */ /* 0x000fe2000f8e0204 */
[----:B------:R-:W-:Y:S02]  /*ae60*/  ULDC.64 UR4, c[0x0][0x428] ;  /* 0x00010a0000047ab9 */ /* 0x000fe40000000a00 */
[----:B---3--:R-:W-:Y:S02]  /*ae70*/  IMAD R4, R8, UR4, RZ ;  /* 0x0000000408047c24 */ /* 0x008fe4000f8e02ff */
[----:B----4-:R-:W-:-:S04]  /*ae80*/  IMAD.WIDE.U32 R2, R7, UR4, R2 ;  /* 0x0000000407027c25 */ /* 0x010fc8000f8e0002 */
[----:B------:R-:W-:Y:S01]  /*ae90*/  IMAD R4, R7, UR5, R4 ;  /* 0x0000000507047c24 */ /* 0x000fe2000f8e0204 */
[----:B------:R-:W-:-:S03]  /*aea0*/  ULDC.64 UR4, c[0x0][0x418] ;  /* 0x0001060000047ab9 */ /* 0x000fc60000000a00 */
[----:B------:R-:W-:Y:S01]  /*aeb0*/  IMAD.IADD R3, R4, 0x1, R3 ;  /* 0x0000000104037824 */ /* 0x000fe200078e0203 */
[----:B------:R-:W-:-:S04]  /*aec0*/  LEA R4, P0, R2, UR4, 0x2 ;  /* 0x0000000402047c11 */ /* 0x000fc8000f8010ff */
[----:B------:R-:W-:-:S05]  /*aed0*/  LEA.HI.X R5, R2, UR5, R3, 0x2, P0 ;  /* 0x0000000502057c11 */ /* 0x000fca00080f1403 */
[----:B------:R-:W2:Y:S01]  /*aee0*/  LDG.E R8, desc[UR36][R4.64] ;  /* 0x0000002404087981 */ /* 0x000ea2000c1e1900 */
[----:B-----5:R-:W-:Y:S01]  /*aef0*/  ISETP.NE.AND P4, PT, R6, 0x3, PT ;  /* 0x000000030600780c */ /* 0x020fe20003f85270 */
[----:B------:R-:W-:-:S05]  /*af00*/  VIADD R26, R10, 0x1 ;  /* 0x000000010a1a7836 */ /* 0x000fca0000000000 */
[----:B------:R-:W-:-:S04]  /*af10*/  ISETP.NE.AND P0, PT, R26, 0x2, PT ;  /* 0x000000021a00780c */ /* 0x000fc80003f05270 */
[----:B------:R-:W-:Y:S01]  /*af20*/  SEL R29, RZ, 0x1, P0 ;  /* 0x00000001ff1d7807 */ /* 0x000fe20000000000 */
[----:B------:R-:W-:Y:S01]  /*af30*/  IMAD.MOV.U32 R27, RZ, RZ, R0 ;  /* 0x000000ffff1b7224 */ /* 0x000fe200078e0000 */
[----:B------:R-:W-:Y:S02]  /*af40*/  SEL R26, R26, RZ, P0 ;  /* 0x000000ff1a1a7207 */ /* 0x000fe40000000000 */
[----:B------:R-:W-:Y:S02]  /*af50*/  LOP3.LUT R29, R17, R29, RZ, 0x3c, !PT ;  /* 0x0000001d111d7212 */ /* 0x000fe400078e3cff */
[----:B--2---:R-:W-:Y:S01]  /*af60*/  SHF.R.S32.HI R28, RZ, 0x1f, R8 ;  /* 0x0000001fff1c7819 */ /* 0x004fe20000011408 */
[----:B------:R-:W-:Y:S06]  /*af70*/  @!P4 BRA `(.L_x_239) ;  /* 0x000000000004c947 */ /* 0x000fec0003800000 */
[----:B------:R-:W-:Y:S01]  /*af80*/  BPT.TRAP 0x1 ;  /* 0x000000040000795c */ /* 0x000fe20000300000 */
.L_x_239:
[----:B------:R-:W-:Y:S01]  /*af90*/  IMAD R5, R26, 0x8, R23 ;  /* 0x000000081a057824 */ /* 0x000fe200078e0217 */
[----:B------:R-:W-:Y:S01]  /*afa0*/  SHF.L.U32 R0, R29, 0x1f, RZ ;  /* 0x0000001f1d007819 */ /* 0x000fe200000006ff */
[----:B------:R-:W-:Y:S03]  /*afb0*/  BSSY B1, `(.L_x_240) ;  /* 0x0000003000017945 */ /* 0x000fe60003800000 */
[----:B------:R-:W0:Y:S02]  /*afc0*/  SYNCS.PHASECHK.TRANS64.TRYWAIT P0, [R5+URZ+0x2d840], R0 ;  /* 0x02d84000050075a7 */ /* 0x000e24000800017f */
[----:B0-----:R-:W-:Y:S05]  /*afd0*/  @!P0 BRA `(.L_x_241) ;  /* 0x0000003000748947 */ /* 0x001fea0003800000 */
.L_x_316:
[----:B------:R-:W-:Y:S05]  /*afe0*/  BSYNC B1 ;  /* 0x0000000000017941 */ /* 0x000fea0003800000 */
.L_x_240:
[----:B------:R-:W2:Y:S01]  /*aff0*/  LDL R4, [R1+0x4] ;  /* 0x0000040001047983 */ /* 0x000ea20000100800 */
[----:B------:R-:W-:Y:S01]  /*b000*/  SHF.R.S32.HI R20, RZ, 0x1f, R9 ;  /* 0x0000001fff147819 */ /* 0x000fe20000011409 */
[----:B------:R-:W-:Y:S01]  /*b010*/  ULDC.64 UR4, c[0x0][0x300] ;  /* 0x0000c00000047ab9 */ /* 0x000fe20000000a00 */
[C---:B------:R-:W-:Y:S01]  /*b020*/  LOP3.LUT P5, RZ, R22.reuse, 0x2, RZ, 0xc0, !PT ;  /* 0x0000000216ff7812 */ /* 0x040fe200078ac0ff */
[----:B------:R-:W1:Y:S01]  /*b030*/  S2R R6, SR_TID.X ;  /* 0x0000000000067919 */ /* 0x000e620000002100 */
[----:B------:R-:W-:Y:S01]  /*b040*/  IMAD.WIDE.U32 R2, R9, UR4, RZ ;  /* 0x0000000409027c25 */ /* 0x000fe2000f8e00ff */
[----:B------:R-:W-:-:S03]  /*b050*/  LOP3.LUT P4, RZ, R22, 0x1, RZ, 0xc0, !PT ;  /* 0x0000000116ff7812 */ /* 0x000fc6000788c0ff */
[----:B0-----:R-:W-:-:S04]  /*b060*/  IMAD R0, R20, UR4, RZ ;  /* 0x0000000414007c24 */ /* 0x001fc8000f8e02ff */
[----:B------:R-:W-:Y:S01]  /*b070*/  IMAD R0, R9, UR5, R0 ;  /* 0x0000000509007c24 */ /* 0x000fe2000f8e0200 */
[----:B------:R-:W-:-:S03]  /*b080*/  ULDC.64 UR4, c[0x0][0x310] ;  /* 0x0000c40000047ab9 */ /* 0x000fc60000000a00 */
[----:B------:R-:W-:Y:S02]  /*b090*/  IMAD.IADD R3, R3, 0x1, R0 ;  /* 0x0000000103037824 */ /* 0x000fe400078e0200 */
[----:B------:R-:W-:Y:S02]  /*b0a0*/  IMAD R0, R28, UR4, RZ ;  /* 0x000000041c007c24 */ /* 0x000fe4000f8e02ff */
[----:B------:R-:W-:-:S04]  /*b0b0*/  IMAD.WIDE.U32 R2, R8, UR4, R2 ;  /* 0x0000000408027c25 */ /* 0x000fc8000f8e0002 */
[----:B------:R-:W-:Y:S01]  /*b0c0*/  IMAD R0, R8, UR5, R0 ;  /* 0x0000000508007c24 */ /* 0x000fe2000f8e0200 */
[----:B------:R-:W-:-:S03]  /*b0d0*/  ULDC.64 UR4, c[0x0][0x308] ;  /* 0x0000c20000047ab9 */ /* 0x000fc60000000a00 */
[----:B------:R-:W-:Y:S02]  /*b0e0*/  IMAD.IADD R3, R3, 0x1, R0 ;  /* 0x0000000103037824 */ /* 0x000fe400078e0200 */
[----:B------:R-:W-:Y:S01]  /*b0f0*/  IMAD.WIDE.U32 R2, R18, UR4, R2 ;  /* 0x0000000412027c25 */ /* 0x000fe2000f8e0002 */
[----:B-1----:R-:W-:-:S03]  /*b100*/  SHF.L.U32 R11, R6, 0x3, RZ ;  /* 0x00000003060b7819 */ /* 0x002fc600000006ff */
[----:B--2---:R-:W-:Y:S02]  /*b110*/  IMAD R0, R4, UR4, RZ ;  /* 0x0000000404007c24 */ /* 0x004fe4000f8e02ff */
[----:B------:R-:W-:Y:S02]  /*b120*/  IMAD.SHL.U32 R4, R6, 0x8, RZ ;  /* 0x0000000806047824 */ /* 0x000fe400078e00ff */
[----:B------:R-:W-:Y:S01]  /*b130*/  IMAD R0, R18, UR5, R0 ;  /* 0x0000000512007c24 */ /* 0x000fe2000f8e0200 */
[----:B------:R-:W-:Y:S02]  /*b140*/  ULDC.64 UR4, c[0x0][0x2e8] ;  /* 0x0000ba0000047ab9 */ /* 0x000fe40000000a00 */
[----:B------:R-:W-:Y:S01]  /*b150*/  LOP3.LUT R4, R4, 0xd8, RZ, 0xc0, !PT ;  /* 0x000000d804047812 */ /* 0x000fe200078ec0ff */
[----:B------:R-:W-:-:S03]  /*b160*/  IMAD.IADD R0, R0, 0x1, R3 ;  /* 0x0000000100007824 */ /* 0x000fc600078e0203 */
[----:B------:R-:W-:Y:S02]  /*b170*/  LOP3.LUT R4, R4, 0x18, R6, 0x78, !PT ;  /* 0x0000001804047812 */ /* 0x000fe400078e7806 */
[----:B------:R-:W-:Y:S01]  /*b180*/  LEA R6, P0, R2, UR4, 0x1 ;  /* 0x0000000402067c11 */ /* 0x000fe2000f8008ff */
[----:B------:R-:W-:Y:S01]  /*b190*/  UMOV UR4, 0xffffffff ;  /* 0xffffffff00047882 */ /* 0x000fe20000000000 */
[----:B------:R-:W-:Y:S02]  /*b1a0*/  LOP3.LUT R4, R4, 0x320, R11, 0xf8, !PT ;  /* 0x0000032004047812 */ /* 0x000fe400078ef80b */
[----:B------:R-:W-:-:S03]  /*b1b0*/  LEA.HI.X R7, R2, UR5, R0, 0x1, P0 ;  /* 0x0000000502077c11 */ /* 0x000fc600080f0c00 */
[----:B------:R-:W-:Y:S01]  /*b1c0*/  IMAD R4, R26, 0x3000, R4 ;  /* 0x000030001a047824 */ /* 0x000fe200078e0204 */
[----:B------:R-:W-:Y:S06]  /*b1d0*/  BRA.DIV UR4, `(.L_x_242) ;  /* 0x0000003204087947 */ /* 0x000fec000b800000 */
[----:B------:R-:W0:Y:S01]  /*b1e0*/  S2R R3, SR_TID.X ;  /* 0x0000000000037919 */ /* 0x000e220000002100 */
[----:B------:R-:W-:Y:S01]  /*b1f0*/  LOP3.LUT P6, RZ, R22, 0x4, RZ, 0xc0, !PT ;  /* 0x0000000416ff7812 */ /* 0x000fe200078cc0ff */
[----:B------:R-:W-:Y:S01]  /*b200*/  IMAD R4, R4, 0x2, R23 ;  /* 0x0000000204047824 */ /* 0x000fe200078e0217 */
        /* <DEDUP_REMOVED lines=26> */
.L_x_326:
[----:B------:R-:W-:Y:S02]  /*b3b0*/  LOP3.LUT P6, RZ, R22, 0x4, RZ, 0xc0, !PT ;  /* 0x0000000416ff7812 */ /* 0x000fe400078cc0ff */
[----:B--2---:R-:W-:-:S04]  /*b3c0*/  IADD3 R2, P0, R2, R0, RZ ;  /* 0x0000000002027210 */ /* 0x004fc80007f1e0ff */
[----:B------:R-:W-:Y:S02]  /*b3d0*/  IADD3.X R3, RZ, R21, RZ, P0, !PT ;  /* 0x00000015ff037210 */ /* 0x000fe400007fe4ff */
[----:B------:R-:W-:-:S05]  /*b3e0*/  PLOP3.LUT P0, PT, PT, PT, PT, 0x80, 0x0 ;  /* 0x000000000000781c */ /* 0x000fca0003f0f070 */
[----:B------:R-:W-:Y:S01]  /*b3f0*/  @!PT LDS RZ, [RZ] ;  /* 0x00000000fffff984 */ /* 0x000fe20000000800 */
[----:B------:R-:W-:Y:S01]  /*b400*/  @!PT LDS RZ, [RZ] ;  /* 0x00000000fffff984 */ /* 0x000fe20000000800 */
[----:B------:R-:W-:Y:S01]  /*b410*/  @!PT LDS RZ, [RZ] ;  /* 0x00000000fffff984 */ /* 0x000fe20000000800 */
[----:B------:R1:W-:Y:S04]  /*b420*/  LDGSTS.E.BYPASS.LTC128B.128 [R4+0x16c00], desc[UR36][R2.64], !P6 ;  /* 0x16c0000002047fae */ /* 0x0003e8000f101d64 */
[----:B------:R1:W-:Y:S04]  /*b430*/  LDGSTS.E.BYPASS.LTC128B.128 [R4+0x18c00], desc[UR36][R2.64+0x40], !P5 ;  /* 0x18c0004002047fae */ /* 0x0003e8000e901d64 */
[----:B------:R1:W-:Y:S01]  /*b440*/  LDGSTS.E.BYPASS.LTC128B.128 [R4+0x1ac00], desc[UR36][R2.64+0x80], !P4 ;  /* 0x1ac0008002047fae */ /* 0x0003e2000e101d64 */
[----:B------:R-:W-:Y:S01]  /*b450*/  NOP ;  /* 0x0000000000007918 */ /* 0x000fe20000000000 */
.L_x_243:
[----:B------:R-:W-:Y:S02]  /*b460*/  PLOP3.LUT P4, PT, P4, P0, PT, 0xa2, 0x0 ;  /* 0x000000000000781c */ /* 0x000fe40002781472 */
[----:B------:R-:W-:-:S08]  /*b470*/  @P0 R2UR P4, UR4, R5 ;  /* 0x00000000050402ca */ /* 0x000fd00000080000 */
[----:B------:R-:W-:-:S05]  /*b480*/  @P0 PLOP3.LUT P0, PT, P4, PT, PT, 0x80, 0x0 ;  /* 0x000000000000081c */ /* 0x000fca000270f070 */
[----:B------:R-:W-:Y:S01]  /*b490*/  @!P4 SYNCS.ARRIVE.TRANS64.RED.A0T1 RZ, [UR4+0x2d830], RZ ;  /* 0x02d830ffffffc9a7 */ /* 0x000fe20008200404 */
[----:B------:R-:W-:Y:S07]  /*b4a0*/  @!P4 ARRIVES.LDGSTSBAR.64.TRANSCNT [UR4+0x2d830] ;  /* 0x02d83000ff00c9b0 */ /* 0x000fee0008000a84 */
[----:B------:R-:W-:Y:S05]  /*b4b0*/  @P0 BRA.U.ANY `(.L_x_243) ;  /* 0xfffffffd00e80947 */ /* 0x000fea000393ffff */
[----:B------:R-:W-:Y:S01]  /*b4c0*/  NOP ;  /* 0x0000000000007918 */ /* 0x000fe20000000000 */
[----:B-1----:R-:W2:Y:S02]  /*b4d0*/  LDL R2, [R1+0x38] ;  /* 0x0000380001027983 */ /* 0x002ea40000100800 */
[----:B--2---:R-:W-:-:S13]  /*b4e0*/  ISETP.NE.AND P5, PT, R2, 0x3, PT ;  /* 0x000000030200780c */ /* 0x004fda0003fa5270 */
[----:B------:R-:W-:Y:S05]  /*b4f0*/  @!P5 BRA `(.L_x_244) ;  /* 0x000000000004d947 */ /* 0x000fea0003800000 */
[----:B------:R-:W-:Y:S01]  /*b500*/  BPT.TRAP 0x1 ;  /* 0x000000040000795c */ /* 0x000fe20000300000 */
.L_x_244:
[----:B------:R1:W-:Y:S01]  /*b510*/  SYNCS.ARRIVE.TRANS64.A1T0 RZ, [R5+URZ+0x2d830], RZ ;  /* 0x02d830ff05ff79a7 */ /* 0x0003e2000810003f */
[----:B------:R-:W-:Y:S05]  /*b520*/  @!P5 BRA `(.L_x_245) ;  /* 0x000000000004d947 */ /* 0x000fea0003800000 */
[----:B------:R-:W-:Y:S01]  /*b530*/  BPT.TRAP 0x1 ;  /* 0x000000040000795c */ /* 0x000fe20000300000 */
.L_x_245:
[----:B------:R-:W-:Y:S01]  /*b540*/  SHF.L.U32 R2, R17, 0x1f, RZ ;  /* 0x0000001f11027819 */ /* 0x000fe200000006ff */
[----:B-1----:R-:W-:Y:S01]  /*b550*/  IMAD R5, R10, 0x8, R23 ;  /* 0x000000080a057824 */ /* 0x002fe200078e0217 */
[----:B------:R-:W-:Y:S03]  /*b560*/  BSSY B1, `(.L_x_246) ;  /* 0x0000003000017945 */ /* 0x000fe60003800000 */
[----:B------:R-:W1:Y:S02]  /*b570*/  SYNCS.PHASECHK.TRANS64.TRYWAIT P0, [R5+URZ+0x2d860], R2 ;  /* 0x02d86002050075a7 */ /* 0x000e64000800017f */
[----:B-1----:R-:W-:Y:S05]  /*b580*/  @!P0 BRA `(.L_x_247) ;  /* 0x0000003000708947 */ /* 0x002fea0003800000 */
.L_x_327:
[----:B------:R-:W-:Y:S05]  /*b590*/  BSYNC B1 ;  /* 0x0000000000017941 */ /* 0x000fea0003800000 */
.L_x_246:
[----:B------:R-:W2:Y:S04]  /*b5a0*/  LDL R11, [R1+0xc] ;  /* 0x00000c00010b7983 */ /* 0x000ea80000100800 */
[----:B0-----:R-:W2:Y:S01]  /*b5b0*/  LDL.LU R6, [R1] ;  /* 0x0000000001067983 */ /* 0x001ea20000300800 */
[----:B------:R-:W0:Y:S01]  /*b5c0*/  S2R R12, SR_TID.X ;  /* 0x00000000000c7919 */ /* 0x000e220000002100 */
[----:B------:R-:W-:Y:S01]  /*b5d0*/  UMOV UR4, 0xffffffff ;  /* 0xffffffff00047882 */ /* 0x000fe20000000000 */
[C---:B0-----:R-:W-:Y:S01]  /*b5e0*/  IMAD.SHL.U32 R4, R12.reuse, 0x8, RZ ;  /* 0x000000080c047824 */ /* 0x041fe200078e00ff */
[C---:B------:R-:W-:Y:S01]  /*b5f0*/  LOP3.LUT R3, R12.reuse, 0x7f, RZ, 0xc0, !PT ;  /* 0x0000007f0c037812 */ /* 0x040fe200078ec0ff */
[----:B------:R-:W-:-:S03]  /*b600*/  IMAD.SHL.U32 R7, R12, 0x8, RZ ;  /* 0x000000080c077824 */ /* 0x000fc600078e00ff */
[----:B------:R-:W-:-:S04]  /*b610*/  LOP3.LUT R4, R4, 0xd8, RZ, 0xc0, !PT ;  /* 0x000000d804047812 */ /* 0x000fc800078ec0ff */
[----:B------:R-:W-:Y:S02]  /*b620*/  LOP3.LUT R4, R4, 0x18, R12, 0x78, !PT ;  /* 0x0000001804047812 */ /* 0x000fe400078e780c */
[----:B------:R-:W-:Y:S02]  /*b630*/  SHF.R.U32.HI R3, RZ, 0x2, R3 ;  /* 0x00000002ff037819 */ /* 0x000fe40000011603 */
[----:B------:R-:W-:-:S05]  /*b640*/  LOP3.LUT R4, R4, 0x320, R7, 0xf8, !PT ;  /* 0x0000032004047812 */ /* 0x000fca00078ef807 */
[----:B------:R-:W-:Y:S02]  /*b650*/  IMAD R4, R10, 0x3000, R4 ;  /* 0x000030000a047824 */ /* 0x000fe400078e0204 */
[----:B--2---:R-:W-:-:S04]  /*b660*/  IMAD R6, R6, -0x80, R11 ;  /* 0xffffff8006067824 */ /* 0x004fc800078e020b */
[----:B------:R-:W-:Y:S01]  /*b670*/  IMAD.IADD R6, R6, 0x1, -R3 ;  /* 0x0000000106067824 */ /* 0x000fe200078e0a03 */
[----:B------:R-:W-:Y:S06]  /*b680*/  BRA.DIV UR4, `(.L_x_248) ;  /* 0x0000003204447947 */ /* 0x000fec000b800000 */
[----:B-1----:R-:W0:Y:S01]  /*b690*/  SHFL.IDX PT, R2, R24, RZ, 0x1c1f ;  /* 0x001c1fff18027589 */ /* 0x002e2200000e0000 */
[----:B------:R-:W-:-:S03]  /*b6a0*/  IMAD R4, R4, 0x2, R23 ;  /* 0x0000000204047824 */ /* 0x000fc600078e0217 */
        /* <DEDUP_REMOVED lines=31> */
[----:B0-2---:R0:W1:Y:S02]  /*b8a0*/  SHFL.IDX PT, R2, R24, 0x3, 0x1c1f ;  /* 0x007c1f0018027f89 */ /* 0x00506400000e0000 */
.L_x_337:
[----:B------:R-:W2:Y:S01]  /*b8b0*/  LDL R7, [R1+0x4] ;  /* 0x0000040001077983 */ /* 0x000ea20000100800 */
[----:B-1----:R-:W-:Y:S01]  /*b8c0*/  IADD3 R2, P0, R2, R0, RZ ;  /* 0x0000000002027210 */ /* 0x002fe20007f1e0ff */
[----:B------:R-:W-:Y:S02]  /*b8d0*/  ULDC.64 UR4, c[0x0][0x328] ;  /* 0x0000ca0000047ab9 */ /* 0x000fe40000000a00 */
[----:B------:R-:W-:Y:S01]  /*b8e0*/  IMAD R0, R20, UR4, RZ ;  /* 0x0000000414007c24 */ /* 0x000fe2000f8e02ff */
[----:B------:R-:W-:Y:S02]  /*b8f0*/  IADD3.X R3, RZ, R25, RZ, P0, !PT ;  /* 0x00000019ff037210 */ /* 0x000fe400007fe4ff */
        /* <DEDUP_REMOVED lines=18> */
[----:B------:R-:W-:-:S04]  /*ba20*/  IMAD.WIDE.U32 R2, R18, UR4, R2 ;  /* 0x0000000412027c25 */ /* 0x000fc8000f8e0002 */
[----:B--2---:R-:W-:-:S04]  /*ba30*/  IMAD R0, R7, UR4, RZ ;  /* 0x0000000407007c24 */ /* 0x004fc8000f8e02ff */
[----:B------:R-:W-:Y:S01]  /*ba40*/  IMAD R0, R18, UR5, R0 ;  /* 0x0000000512007c24 */ /* 0x000fe2000f8e0200 */
[----:B------:R-:W-:Y:S02]  /*ba50*/  ULDC.64 UR4, c[0x0][0x318] ;  /* 0x0000c60000047ab9 */ /* 0x000fe40000000a00 */
[----:B0-----:R-:W-:Y:S01]  /*ba60*/  LEA R24, P0, R2, UR4, 0x1 ;  /* 0x0000000402187c11 */ /* 0x001fe2000f8008ff */
[----:B------:R-:W-:-:S05]  /*ba70*/  IMAD.IADD R0, R0, 0x1, R3 ;  /* 0x0000000100007824 */ /* 0x000fca00078e0203 */
[----:B------:R-:W-:Y:S01]  /*ba80*/  LEA.HI.X R0, R2, UR5, R0, 0x1, P0 ;  /* 0x0000000502007c11 */ /* 0x000fe200080f0c00 */
[----:B------:R-:W-:Y:S01]  /*ba90*/  NOP ;  /* 0x0000000000007918 */ /* 0x000fe20000000000 */
[----:B------:R-:W-:-:S13]  /*baa0*/  PLOP3.LUT P0, PT, PT, PT, PT, 0x80, 0x0 ;  /* 0x000000000000781c */ /* 0x000fda0003f0f070 */
.L_x_249:
[----:B------:R-:W-:Y:S02]  /*bab0*/  PLOP3.LUT P4, PT, P4, P0, PT, 0xa2, 0x0 ;  /* 0x000000000000781c */ /* 0x000fe40002781472 */
[----:B------:R-:W-:-:S08]  /*bac0*/  @P0 R2UR P4, UR4, R5 ;  /* 0x00000000050402ca */ /* 0x000fd00000080000 */
[----:B------:R-:W-:-:S05]  /*bad0*/  @P0 PLOP3.LUT P0, PT, P4, PT, PT, 0x80, 0x0 ;  /* 0x000000000000081c */ /* 0x000fca000270f070 */
[----:B------:R-:W-:Y:S01]  /*bae0*/  @!P4 SYNCS.ARRIVE.TRANS64.RED.A0T1 RZ, [UR4+0x2d850], RZ ;  /* 0x02d850ffffffc9a7 */ /* 0x000fe20008200404 */
[----:B------:R-:W-:Y:S07]  /*baf0*/  @!P4 ARRIVES.LDGSTSBAR.64.TRANSCNT [UR4+0x2d850] ;  /* 0x02d85000ff00c9b0 */ /* 0x000fee0008000a84 */
[----:B------:R-:W-:Y:S05]  /*bb00*/  @P0 BRA.U.ANY `(.L_x_249) ;  /* 0xfffffffd00e80947 */ /* 0x000fea000393ffff */
[----:B------:R-:W-:Y:S01]  /*bb10*/  NOP ;  /* 0x0000000000007918 */ /* 0x000fe20000000000 */
[----:B------:R-:W2:Y:S01]  /*bb20*/  LDL R2, [R1+0x38] ;  /* 0x0000380001027983 */ /* 0x000ea20000100800 */
[----:B------:R-:W-:Y:S01]  /*bb30*/  IMAD.MOV.U32 R25, RZ, RZ, R0 ;  /* 0x000000ffff197224 */ /* 0x000fe200078e0000 */
[----:B--2---:R-:W-:-:S13]  /*bb40*/  ISETP.NE.AND P5, PT, R2, 0x3, PT ;  /* 0x000000030200780c */ /* 0x004fda0003fa5270 */
[----:B------:R-:W-:Y:S05]  /*bb50*/  @!P5 BRA `(.L_x_250) ;  /* 0x000000000004d947 */ /* 0x000fea0003800000 */
[----:B------:R-:W-:Y:S01]  /*bb60*/  BPT.TRAP 0x1 ;  /* 0x000000040000795c */ /* 0x000fe20000300000 */
.L_x_250:
[----:B------:R2:W-:Y:S01]  /*bb70*/  STL [R1], R27 ;  /* 0x0000001b01007387 */ /* 0x0005e20000100800 */
[C---:B------:R-:W-:Y:S01]  /*bb80*/  ISETP.GT.AND P0, PT, R27.reuse, RZ, PT ;  /* 0x000000ff1b00720c */ /* 0x040fe20003f04270 */
[----:B------:R2:W-:Y:S01]  /*bb90*/  SYNCS.ARRIVE.TRANS64.A1T0 RZ, [R5+URZ+0x2d850], RZ ;  /* 0x02d850ff05ff79a7 */ /* 0x0005e2000810003f */
[----:B------:R-:W-:Y:S02]  /*bba0*/  VIADD R0, R27, 0xffffffff ;  /* 0xffffffff1b007836 */ /* 0x000fe40000000000 */
[----:B------:R-:W-:Y:S02]  /*bbb0*/  IMAD.MOV.U32 R17, RZ, RZ, R29 ;  /* 0x000000ffff117224 */ /* 0x000fe400078e001d */
[----:B------:R-:W-:-:S07]  /*bbc0*/  IMAD.MOV.U32 R10, RZ, RZ, R26 ;  /* 0x000000ffff0a7224 */ /* 0x000fce00078e001a */
[----:B--2---:R-:W-:Y:S05]  /*bbd0*/  @P0 BRA `(.L_x_251) ;  /* 0xfffffff000440947 */ /* 0x004fea000383ffff */
.L_x_238:
[----:B------:R-:W-:Y:S05]  /*bbe0*/  BSYNC B0 ;  /* 0x0000000000007941 */ /* 0x000fea0003800000 */
.L_x_237:
[----:B------:R-:W2:Y:S01]  /*bbf0*/  S2R R2, SR_TID.X ;  /* 0x0000000000027919 */ /* 0x000ea20000002100 */
[----:B------:R-:W-:Y:S01]  /*bc00*/  BSSY B0, `(.L_x_252) ;  /* 0x0000010000007945 */ /* 0x000fe20003800000 */
[----:B--2---:R-:W-:-:S04]  /*bc10*/  LOP3.LUT R2, R2, 0x7f, RZ, 0xc0, !PT ;  /* 0x0000007f02027812 */ /* 0x004fc800078ec0ff */
[----:B------:R-:W-:-:S13]  /*bc20*/  ISETP.NE.AND P0, PT, R2, RZ, PT ;  /* 0x000000ff0200720c */ /* 0x000fda0003f05270 */
[----:B------:R-:W-:Y:S05]  /*bc30*/  @P0 BRA `(.L_x_253) ;  /* 0x0000000000300947 */ /* 0x000fea0003800000 */
[----:B0-----:R-:W0:Y:S01]  /*bc40*/  S2R R5, SR_LANEID ;  /* 0x0000000000057919 */ /* 0x001e220000000000 */
[----:B------:R-:W-:Y:S01]  /*bc50*/  VOTEU.ANY UR4, UPT, PT ;  /* 0x0000000000047886 */ /* 0x000fe200038e0100 */
[----:B------:R-:W2:Y:S01]  /*bc60*/  LDC.64 R2, c[0x0][0xc60] ;  /* 0x00031800ff027b82 */ /* 0x000ea20000000a00 */
[----:B-1----:R-:W0:Y:S02]  /*bc70*/  FLO.U32 R0, UR4 ;  /* 0x0000000400007d00 */ /* 0x002e2400080e0000 */
[----:B0-----:R-:W-:-:S06]  /*bc80*/  ISETP.EQ.U32.AND P0, PT, R0, R5, PT ;  /* 0x000000050000720c */ /* 0x001fcc0003f02070 */
[----:B------:R-:W2:Y:S07]  /*bc90*/  POPC R5, UR4 ;  /* 0x0000000400057d09 */ /* 0x000eae0008000000 */
[----:B--2---:R-:W2:Y:S01]  /*bca0*/  @P0 ATOMG.E.ADD.STRONG.GPU PT, R3, desc[UR36][R2.64], R5 ;  /* 0x00000005020309a8 */ /* 0x004ea200081ee1e4 */
[----:B------:R-:W0:Y:S02]  /*bcb0*/  S2R R4, SR_LTMASK ;  /* 0x0000000000047919 */ /* 0x000e240000003900 */
[----:B0-----:R-:W-:-:S04]  /*bcc0*/  LOP3.LUT R4, R4, UR4, RZ, 0xc0, !PT ;  /* 0x0000000404047c12 */ /* 0x001fc8000f8ec0ff */
[----:B------:R-:W0:Y:S01]  /*bcd0*/  POPC R7, R4 ;  /* 0x0000000400077309 */ /* 0x000e220000000000 */
[----:B--2---:R-:W0:Y:S02]  /*bce0*/  SHFL.IDX PT, R0, R3, R0, 0x1f ;  /* 0x00001f0003007589 */ /* 0x004e2400000e0000 */
[----:B0-----:R-:W-:-:S07]  /*bcf0*/  IADD3 R16, R0, UR38, R7 ;  /* 0x0000002600107c10 */ /* 0x001fce000fffe007 */
.L_x_253:
[----:B------:R-:W-:Y:S05]  /*bd00*/  BSYNC B0 ;  /* 0x0000000000007941 */ /* 0x000fea0003800000 */
.L_x_252:
[----:B-1----:R-:W2:Y:S02]  /*bd10*/  LDL R0, [R1+0x38] ;  /* 0x0000380001007983 */ /* 0x002ea40000100800 */
[----:B--2---:R-:W-:-:S13]  /*bd20*/  ISETP.NE.AND P0, PT, R0, 0x3, PT ;  /* 0x000000030000780c */ /* 0x004fda0003f05270 */
[----:B------:R-:W-:Y:S05]  /*bd30*/  @!P0 BRA `(.L_x_254) ;  /* 0x0000000000048947 */ /* 0x000fea0003800000 */
[----:B------:R-:W-:Y:S01]  /*bd40*/  BPT.TRAP 0x1 ;  /* 0x000000040000795c */ /* 0x000fe20000300000 */
.L_x_254:
[----:B------:R-:W2:Y:S01]  /*bd50*/  LDL.LU R2, [R1+0xc] ;  /* 0x00000c0001027983 */ /* 0x000ea20000300800 */
[----:B------:R-:W-:Y:S01]  /*bd60*/  IMAD R0, R26, 0x8, R23 ;  /* 0x000000081a007824 */ /* 0x000fe200078e0217 */
[----:B------:R-:W-:Y:S01]  /*bd70*/  SHF.L.U32 R3, R29, 0x1f, RZ ;  /* 0x0000001f1d037819 */ /* 0x000fe200000006ff */
[----:B------:R-:W-:Y:S03]  /*bd80*/  BSSY B0, `(.L_x_255) ;  /* 0x0000004000007945 */ /* 0x000fe60003800000 */
[----:B------:R-:W1:Y:S01]  /*bd90*/  SYNCS.PHASECHK.TRANS64.TRYWAIT P0, [R0+URZ+0x2d860], R3 ;  /* 0x02d86003000075a7 */ /* 0x000e62000800017f */
[----:B--2---:R-:W-:Y:S01]  /*bda0*/  IMAD R6, R27, -0x80, R2 ;  /* 0xffffff801b067824 */ /* 0x004fe200078e0202 */
[----:B-1----:R-:W-:Y:S06]  /*bdb0*/  @!P0 BRA `(.L_x_256) ;  /* 0x0000002c00dc8947 */ /* 0x002fec0003800000 */
.L_x_338:
[----:B------:R-:W-:Y:S05]  /*bdc0*/  BSYNC B0 ;  /* 0x0000000000007941 */ /* 0x000fea0003800000 */
.L_x_255:
[----:B------:R-:W0:Y:S01]  /*bdd0*/  S2R R2, SR_TID.X ;  /* 0x0000000000027919 */ /* 0x000e220000002100 */
[----:B------:R-:W-:Y:S01]  /*bde0*/  UMOV UR4, 0xffffffff ;  /* 0xffffffff00047882 */ /* 0x000fe20000000000 */
[----:B------:R-:W2:Y:S01]  /*bdf0*/  S2R R7, SR_TID.X ;  /* 0x0000000000077919 */ /* 0x000ea20000002100 */
[----:B0-----:R-:W-:Y:S01]  /*be00*/  LOP3.LUT R5, R2, 0x7f, RZ, 0xc0, !PT ;  /* 0x0000007f02057812 */ /* 0x001fe200078ec0ff */
[C---:B--2---:R-:W-:Y:S01]  /*be10*/  IMAD.SHL.U32 R2, R7.reuse, 0x8, RZ ;  /* 0x0000000807027824 */ /* 0x044fe200078e00ff */
[----:B------:R-:W-:Y:S02]  /*be20*/  SHF.L.U32 R4, R7, 0x3, RZ ;  /* 0x0000000307047819 */ /* 0x000fe400000006ff */
[----:B------:R-:W-:Y:S02]  /*be30*/  SHF.R.U32.HI R5, RZ, 0x2, R5 ;  /* 0x00000002ff057819 */ /* 0x000fe40000011605 */
[----:B------:R-:W-:-:S03]  /*be40*/  LOP3.LUT R2, R2, 0xd8, RZ, 0xc0, !PT ;  /* 0x000000d802027812 */ /* 0x000fc600078ec0ff */
[----:B------:R-:W-:Y:S01]  /*be50*/  IMAD.IADD R6, R6, 0x1, -R5 ;  /* 0x0000000106067824 */ /* 0x000fe200078e0a05 */
[----:B------:R-:W-:-:S04]  /*be60*/  LOP3.LUT R2, R2, 0x18, R7, 0x78, !PT ;  /* 0x0000001802027812 */ /* 0x000fc800078e7807 */
[----:B------:R-:W-:-:S05]  /*be70*/  LOP3.LUT R2, R2, 0x320, R4, 0xf8, !PT ;  /* 0x0000032002027812 */ /* 0x000fca00078ef804 */
[----:B------:R-:W-:Y:S01]  /*be80*/  IMAD R4, R26, 0x3000, R2 ;  /* 0x000030001a047824 */ /* 0x000fe200078e0202 */
[----:B------:R-:W-:Y:S06]  /*be90*/  BRA.DIV UR4, `(.L_x_257) ;  /* 0x0000002e04b87947 */ /* 0x000fec000b800000 */
[----:B------:R-:W0:Y:S01]  /*bea0*/  S2R R2, SR_TID.X ;  /* 0x0000000000027919 */ /* 0x000e220000002100 */
[----:B------:R-:W-:Y:S01]  /*beb0*/  ULDC UR4, c[0x0][0x2f4] ;  /* 0x0000bd0000047ab9 */ /* 0x000fe20000000800 */
[----:B------:R-:W-:Y:S01]  /*bec0*/  IMAD R4, R4, 0x2, R23 ;  /* 0x0000000204047824 */ /* 0x000fe200078e0217 */
[----:B------:R-:W2:Y:S04]  /*bed0*/  SHFL.IDX PT, R14, R24, RZ, 0x1c1f ;  /* 0x001c1fff180e7589 */ /* 0x000ea800000e0000 */
[----:B-1----:R-:W1:Y:S01]  /*bee0*/  SHFL.IDX PT, R3, R25, RZ, 0x1c1f ;  /* 0x001c1fff19037589 */ /* 0x002e6200000e0000 */
[----:B0-----:R-:W-:-:S05]  /*bef0*/  IMAD.SHL.U32 R7, R2, 0x8, RZ ;  /* 0x0000000802077824 */ /* 0x001fca00078e00ff */
[----:B------:R-:W-:-:S04]  /*bf00*/  LOP3.LUT R7, R7, 0x18, RZ, 0xc0, !PT ;  /* 0x0000001807077812 */ /* 0x000fc800078ec0ff */
[C---:B------:R-:W-:Y:S01]  /*bf10*/  ISETP.GE.AND P2, PT, R7.reuse, UR4, PT ;  /* 0x0000000407007c0c */ /* 0x040fe2000bf46270 */
[C---:B------:R-:W-:Y:S01]  /*bf20*/  IMAD.SHL.U32 R5, R7.reuse, 0x2, RZ ;  /* 0x0000000207057824 */ /* 0x040fe200078e00ff */
[C---:B------:R-:W-:Y:S02]  /*bf30*/  LOP3.LUT R8, R7.reuse, 0x20, RZ, 0xfc, !PT ;  /* 0x0000002007087812 */ /* 0x040fe400078efcff */
[----:B------:R-:W-:Y:S02]  /*bf40*/  ISETP.LT.OR P4, PT, R6, 0x1, P2 ;  /* 0x000000010600780c */ /* 0x000fe40001781670 */
[----:B--2---:R-:W-:Y:S02]  /*bf50*/  IADD3 R2, P0, R14, R5, RZ ;  /* 0x000000050e027210 */ /* 0x004fe40007f1e0ff */
[----:B------:R-:W-:Y:S01]  /*bf60*/  LOP3.LUT R7, R7, 0x40, RZ, 0xfc, !PT ;  /* 0x0000004007077812 */ /* 0x000fe200078efcff */
[----:B------:R-:W0:Y:S01]  /*bf70*/  SHFL.IDX PT, R14, R24, 0x1, 0x1c1f ;  /* 0x003c1f00180e7f89 */ /* 0x000e2200000e0000 */
[----:B------:R-:W-:Y:S01]  /*bf80*/  ISETP.GE.AND P1, PT, R8, UR4, PT ;  /* 0x0000000408007c0c */ /* 0x000fe2000bf26270 */
[----:B-1----:R-:W-:Y:S01]  /*bf90*/  IMAD.X R3, RZ, RZ, R3, P0 ;  /* 0x000000ffff037224 */ /* 0x002fe200000e0603 */
[----:B------:R-:W-:-:S02]  /*bfa0*/  ISETP.GE.AND P0, PT, R7, UR4, PT ;  /* 0x0000000407007c0c */ /* 0x000fc4000bf06270 */
[----:B------:R-:W-:-:S03]  /*bfb0*/  ISETP.LT.OR P3, PT, R6, 0x1, P1 ;  /* 0x000000010600780c */ /* 0x000fc60000f61670 */
[----:B------:R-:W-:Y:S01]  /*bfc0*/  LDGSTS.E.BYPASS.LTC128B.128 [R4+0x400], desc[UR36][R2.64], !P4 ;  /* 0x0040000002047fae */ /* 0x000fe2000e101d64 */
[----:B------:R-:W-:-:S09]  /*bfd0*/  ISETP.LT.OR P4, PT, R6, 0x1, P0 ;  /* 0x000000010600780c */ /* 0x000fd20000781670 */
[----:B------:R-:W-:Y:S04]  /*bfe0*/  LDGSTS.E.BYPASS.LTC128B.128 [R4+0x2400], desc[UR36][R2.64+0x40], !P3 ;  /* 0x0240004002047fae */ /* 0x000fe8000d901d64 */
[----:B------:R1:W-:Y:S01]  /*bff0*/  LDGSTS.E.BYPASS.LTC128B.128 [R4+0x4400], desc[UR36][R2.64+0x80], !P4 ;  /* 0x0440008002047fae */ /* 0x0003e2000e101d64 */
[----:B------:R-:W-:-:S03]  /*c000*/  ISETP.LT.OR P4, PT, R6, 0x21, P2 ;  /* 0x000000210600780c */ /* 0x000fc60001781670 */
[----:B-1----:R-:W1:Y:S01]  /*c010*/  SHFL.IDX PT, R3, R25, 0x1, 0x1c1f ;  /* 0x003c1f0019037f89 */ /* 0x002e6200000e0000 */
[----:B0-----:R-:W-:-:S03]  /*c020*/  IADD3 R2, P3, R14, R5, RZ ;  /* 0x000000050e027210 */ /* 0x001fc60007f7e0ff */
[----:B------:R-:W0:Y:S02]  /*c030*/  SHFL.IDX PT, R14, R24, 0x2, 0x1c1f ;  /* 0x005c1f00180e7f89 */ /* 0x000e2400000e0000 */
[----:B-1----:R-:W-:Y:S01]  /*c040*/  IMAD.X R3, RZ, RZ, R3, P3 ;  /* 0x000000ffff037224 */ /* 0x002fe200018e0603 */
[----:B------:R-:W-:-:S04]  /*c050*/  ISETP.LT.OR P3, PT, R6, 0x21, P1 ;  /* 0x000000210600780c */ /* 0x000fc80000f61670 */
[----:B------:R-:W-:Y:S01]  /*c060*/  LDGSTS.E.BYPASS.LTC128B.128 [R4+0xc00], desc[UR36][R2.64], !P4 ;  /* 0x00c0000002047fae */ /* 0x000fe2000e101d64 */
[----:B------:R-:W-:-:S08]  /*c070*/  ISETP.LT.OR P4, PT, R6, 0x21, P0 ;  /* 0x000000210600780c */ /* 0x000fd00000781670 */
[----:B------:R-:W-:Y:S05]  /*c080*/  LDGSTS.E.BYPASS.LTC128B.128 [R4+0x2c00], desc[UR36][R2.64+0x40], !P3 ;  /* 0x02c0004002047fae */ /* 0x000fea000d901d64 */
[----:B------:R1:W-:Y:S01]  /*c090*/  LDGSTS.E.BYPASS.LTC128B.128 [R4+0x4c00], desc[UR36][R2.64+0x80], !P4 ;  /* 0x04c0008002047fae */ /* 0x0003e2000e101d64 */
[----:B------:R-:W-:-:S03]  /*c0a0*/  ISETP.LT.OR P4, PT, R6, 0x41, P2 ;  /* 0x000000410600780c */ /* 0x000fc60001781670 */
[----:B-1----:R-:W1:Y:S01]  /*c0b0*/  SHFL.IDX PT, R3, R25, 0x2, 0x1c1f ;  /* 0x005c1f0019037f89 */ /* 0x002e6200000e0000 */
[----:B0-----:R-:W-:-:S03]  /*c0c0*/  IADD3 R2, P3, R14, R5, RZ ;  /* 0x000000050e027210 */ /* 0x001fc60007f7e0ff */
[----:B------:R-:W0:Y:S04]  /*c0d0*/  SHFL.IDX PT, R25, R25, 0x3, 0x1c1f ;  /* 0x007c1f0019197f89 */ /* 0x000e2800000e0000 */
[----:B------:R2:W3:Y:S01]  /*c0e0*/  SHFL.IDX PT, R14, R24, 0x3, 0x1c1f ;  /* 0x007c1f00180e7f89 */ /* 0x0004e200000e0000 */
[----:B-1----:R-:W-:Y:S01]  /*c0f0*/  IMAD.X R3, RZ, RZ, R3, P3 ;  /* 0x000000ffff037224 */ /* 0x002fe200018e0603 */
[----:B------:R-:W-:-:S04]  /*c100*/  ISETP.LT.OR P3, PT, R6, 0x41, P1 ;  /* 0x000000410600780c */ /* 0x000fc80000f61670 */
[----:B------:R2:W-:Y:S01]  /*c110*/  LDGSTS.E.BYPASS.LTC128B.128 [R4+0x1400], desc[UR36][R2.64], !P4 ;  /* 0x0140000002047fae */ /* 0x0005e2000e101d64 */
[----:B------:R-:W-:-:S08]  /*c120*/  ISETP.LT.OR P4, PT, R6, 0x41, P0 ;  /* 0x000000410600780c */ /* 0x000fd00000781670 */
[----:B------:R2:W-:Y:S05]  /*c130*/  LDGSTS.E.BYPASS.LTC128B.128 [R4+0x3400], desc[UR36][R2.64+0x40], !P3 ;  /* 0x0340004002047fae */ /* 0x0005ea000d901d64 */
[----:B0--3--:R2:W-:Y:S02]  /*c140*/  LDGSTS.E.BYPASS.LTC128B.128 [R4+0x5400], desc[UR36][R2.64+0x80], !P4 ;  /* 0x0540008002047fae */ /* 0x0095e4000e101d64 */
.L_x_348:
[C---:B------:R-:W-:Y:S02]  /*c150*/  ISETP.LT.OR P2, PT, R6.reuse, 0x61, P2 ;  /* 0x000000610600780c */ /* 0x040fe40001741670 */
[C---:B------:R-:W-:Y:S02]  /*c160*/  ISETP.LT.OR P1, PT, R6.reuse, 0x61, P1 ;  /* 0x000000610600780c */ /* 0x040fe40000f21670 */
[----:B------:R-:W-:Y:S02]  /*c170*/  ISETP.LT.OR P0, PT, R6, 0x61, P0 ;  /* 0x000000610600780c */ /* 0x000fe40000701670 */
[----:B--2---:R-:W-:-:S04]  /*c180*/  IADD3 R2, P3, R14, R5, RZ ;  /* 0x000000050e027210 */ /* 0x004fc80007f7e0ff */
[----:B------:R-:W-:-:S05]  /*c190*/  IADD3.X R3, RZ, R25, RZ, P3, !PT ;  /* 0x00000019ff037210 */ /* 0x000fca0001ffe4ff */
[----:B------:R-:W-:Y:S01]  /*c1a0*/  @!PT LDS RZ, [RZ] ;  /* 0x00000000fffff984 */ /* 0x000fe20000000800 */
[----:B------:R-:W-:Y:S01]  /*c1b0*/  @!PT LDS RZ, [RZ] ;  /* 0x00000000fffff984 */ /* 0x000fe20000000800 */
[----:B------:R-:W-:Y:S01]  /*c1c0*/  @!PT LDS RZ, [RZ] ;  /* 0x00000000fffff984 */ /* 0x000fe20000000800 */
[----:B------:R0:W-:Y:S04]  /*c1d0*/  LDGSTS.E.BYPASS.LTC128B.128 [R4+0x1c00], desc[UR36][R2.64], !P2 ;  /* 0x01c0000002047fae */ /* 0x0001e8000d101d64 */
[----:B------:R0:W-:Y:S04]  /*c1e0*/  LDGSTS.E.BYPASS.LTC128B.128 [R4+0x3c00], desc[UR36][R2.64+0x40], !P1 ;  /* 0x03c0004002047fae */ /* 0x0001e8000c901d64 */
[----:B------:R0:W-:Y:S01]  /*c1f0*/  LDGSTS.E.BYPASS.LTC128B.128 [R4+0x5c00], desc[UR36][R2.64+0x80], !P0 ;  /* 0x05c0008002047fae */ /* 0x0001e2000c101d64 */
[----:B------:R-:W-:Y:S01]  /*c200*/  PLOP3.LUT P0, PT, PT, PT, PT, 0x80, 0x0 ;  /* 0x000000000000781c */ /* 0x000fe20003f0f070 */
[----:B------:R-:W-:-:S12]  /*c210*/  NOP ;  /* 0x0000000000007918 */ /* 0x000fd80000000000 */
.L_x_258:
[----:B------:R-:W-:Y:S02]  /*c220*/  PLOP3.LUT P1, PT, P1, P0, PT, 0xa2, 0x0 ;  /* 0x000000000000781c */ /* 0x000fe40000f21472 */
[----:B------:R-:W-:-:S08]  /*c230*/  @P0 R2UR P1, UR4, R0 ;  /* 0x00000000000402ca */ /* 0x000fd00000020000 */
[----:B------:R-:W-:-:S05]  /*c240*/  @P0 PLOP3.LUT P0, PT, P1, PT, PT, 0x80, 0x0 ;  /* 0x000000000000081c */ /* 0x000fca0000f0f070 */
[----:B------:R-:W-:Y:S01]  /*c250*/  @!P1 SYNCS.ARRIVE.TRANS64.RED.A0T1 RZ, [UR4+0x2d850], RZ ;  /* 0x02d850ffffff99a7 */ /* 0x000fe20008200404 */
[----:B------:R-:W-:Y:S07]  /*c260*/  @!P1 ARRIVES.LDGSTSBAR.64.TRANSCNT [UR4+0x2d850] ;  /* 0x02d85000ff0099b0 */ /* 0x000fee0008000a84 */
[----:B------:R-:W-:Y:S05]  /*c270*/  @P0 BRA.U.ANY `(.L_x_258) ;  /* 0xfffffffd00e80947 */ /* 0x000fea000393ffff */
[----:B------:R-:W-:Y:S01]  /*c280*/  NOP ;  /* 0x0000000000007918 */ /* 0x000fe20000000000 */
[----:B0-----:R-:W2:Y:S02]  /*c290*/  LDL R2, [R1+0x38] ;  /* 0x0000380001027983 */ /* 0x001ea40000100800 */
[----:B--2---:R-:W-:-:S13]  /*c2a0*/  ISETP.NE.AND P2, PT, R2, 0x3, PT ;  /* 0x000000030200780c */ /* 0x004fda0003f45270 */
[----:B------:R-:W-:Y:S05]  /*c2b0*/  @!P2 BRA `(.L_x_259) ;  /* 0x000000000004a947 */ /* 0x000fea0003800000 */
[----:B------:R-:W-:Y:S01]  /*c2c0*/  BPT.TRAP 0x1 ;  /* 0x000000040000795c */ /* 0x000fe20000300000 */
.L_x_259:
[----:B------:R-:W-:Y:S01]  /*c2d0*/  VIADD R26, R26, 0x1 ;  /* 0x000000011a1a7836 */ /* 0x000fe20000000000 */
[----:B------:R0:W-:Y:S04]  /*c2e0*/  SYNCS.ARRIVE.TRANS64.A1T0 RZ, [R0+URZ+0x2d850], RZ ;  /* 0x02d850ff00ff79a7 */ /* 0x0001e8000810003f */
[----:B------:R-:W-:-:S04]  /*c2f0*/  ISETP.NE.AND P0, PT, R26, 0x2, PT ;  /* 0x000000021a00780c */ /* 0x000fc80003f05270 */
[----:B0-----:R-:W-:Y:S02]  /*c300*/  SEL R0, RZ, 0x1, P0 ;  /* 0x00000001ff007807 */ /* 0x001fe40000000000 */
[----:B------:R-:W-:Y:S02]  /*c310*/  SEL R26, R26, RZ, P0 ;  /* 0x000000ff1a1a7207 */ /* 0x000fe40000000000 */
[----:B------:R-:W-:-:S07]  /*c320*/  LOP3.LUT R29, R29, R0, RZ, 0x3c, !PT ;  /* 0x000000001d1d7212 */ /* 0x000fce00078e3cff */
.L_x_218:
[----:B------:R-:W-:Y:S05]  /*c330*/  BSYNC B7 ;  /* 0x0000000000077941 */ /* 0x000fea0003800000 */
.L_x_216:
[----:B------:R-:W-:-:S13]  /*c340*/  LOP3.LUT P0, RZ, R22, 0x40, RZ, 0xc0, !PT ;  /* 0x0000004016ff7812 */ /* 0x000fda000780c0ff */
[----:B------:R-:W-:Y:S05]  /*c350*/  @!P0 BRA `(.L_x_260) ;  /* 0x0000000000248947 */ /* 0x000fea0003800000 */
[----:B------:R-:W-:Y:S05]  /*c360*/  WARPSYNC.ALL ;  /* 0x0000000000007948 */ /* 0x000fea0003800000 */
[----:B------:R-:W1:Y:S08]  /*c370*/  S2UR UR5, SR_CgaCtaId ;  /* 0x00000000000579c3 */ /* 0x000e700000008800 */
[----:B------:R-:W-:Y:S06]  /*c380*/  BAR.SYNC.DEFER_BLOCKING 0x5, 0x200 ;  /* 0x0148000000007b1d */ /* 0x000fec0000010000 */
[----:B------:R-:W-:-:S02]  /*c390*/  UMOV UR4, 0x400 ;  /* 0x0000040000047882 */ /* 0x000fc40000000000 */
[----:B-1----:R-:W-:-:S06]  /*c3a0*/  ULEA UR4, UR5, UR4, 0x18 ;  /* 0x0000000405047291 */ /* 0x002fcc000f8ec03f */
[----:B------:R-:W-:-:S05]  /*c3b0*/  IMAD.U32 R23, RZ, RZ, UR4 ;  /* 0x00000004ff177e24 */ /* 0x000fca000f8e00ff */
[----:B------:R1:W2:Y:S01]  /*c3c0*/  LDS.128 R16, [R23+0x2d8d0] ;  /* 0x02d8d00017107984 */ /* 0x0002a20000000c00 */
[----:B------:R-:W-:Y:S06]  /*c3d0*/  BAR.ARV 0x4, 0x200 ;  /* 0x0108000000007b1d */ /* 0x000fec0000002000 */
[----:B------:R-:W-:Y:S05]  /*c3e0*/  BRA `(.L_x_261) ;  /* 0x0000000800407947 */ /* 0x000fea0003800000 */
.L_x_260:
[----:B0-----:R-:W0:Y:S01]  /*c3f0*/  S2R R0, SR_TID.X ;  /* 0x0000000000007919 */ /* 0x001e220000002100 */
[----:B------:R-:W-:Y:S01]  /*c400*/  UMOV UR4, 0xffffffff ;  /* 0xffffffff00047882 */ /* 0x000fe20000000000 */
[----:B0-----:R-:W-:-:S04]  /*c410*/  LOP3.LUT R8, R0, 0x1f, RZ, 0xc0, !PT ;  /* 0x0000001f00087812 */ /* 0x001fc800078ec0ff */
[----:B------:R-:W-:Y:S01]  /*c420*/  ISETP.NE.AND P0, PT, R8, 0x1f, PT ;  /* 0x0000001f0800780c */ /* 0x000fe20003f05270 */
[----:B------:R-:W-:-:S12]  /*c430*/  BRA.DIV UR4, `(.L_x_262) ;  /* 0x0000002e04c07947 */ /* 0x000fd8000b800000 */
[----:B------:R-:W-:Y:S01]  /*c440*/  IMAD.IADD R5, R19, 0x1, R8 ;  /* 0x0000000113057824 */ /* 0x000fe200078e0208 */
[----:B------:R-:W-:-:S04]  /*c450*/  ULDC UR4, c[0x0][0xc3c] ;  /* 0x00030f0000047ab9 */ /* 0x000fc80000000800 */
[----:B------:R-:W-:-:S13]  /*c460*/  ISETP.GE.OR P1, PT, R5, UR4, !P0 ;  /* 0x0000000405007c0c */ /* 0x000fda000c726670 */
[----:B------:R-:W0:Y:S02]  /*c470*/  @!P1 LDC.64 R2, c[0x0][0xc80] ;  /* 0x00032000ff029b82 */ /* 0x000e240000000a00 */
[----:B0-----:R-:W-:-:S06]  /*c480*/  @!P1 IMAD.WIDE R2, R5, 0x4, R2 ;  /* 0x0000000405029825 */ /* 0x001fcc00078e0202 */
[----:B------:R0:W2:Y:S01]  /*c490*/  @!P1 LDG.E R3, desc[UR36][R2.64] ;  /* 0x0000002402039981 */ /* 0x0000a2000c1e1900 */
[C---:B------:R-:W-:Y:S02]  /*c4a0*/  ISETP.GE.U32.AND P2, PT, R8.reuse, 0x2, PT ;  /* 0x000000020800780c */ /* 0x040fe40003f46070 */
[C---:B------:R-:W-:Y:S01]  /*c4b0*/  ISETP.GE.U32.AND P3, PT, R8.reuse, 0x4, PT ;  /* 0x000000040800780c */ /* 0x040fe20003f66070 */
[----:B------:R-:W-:Y:S01]  /*c4c0*/  SHFL.IDX PT, R0, R16, RZ, 0x1f ;  /* 0x00001fff10007589 */ /* 0x000fe200000e0000 */
[C---:B------:R-:W-:Y:S02]  /*c4d0*/  ISETP.GE.U32.AND P4, PT, R8.reuse, 0x8, PT ;  /* 0x000000080800780c */ /* 0x040fe40003f86070 */
[C---:B------:R-:W-:Y:S01]  /*c4e0*/  ISETP.GE.U32.AND P5, PT, R8.reuse, 0x10, PT ;  /* 0x000000100800780c */ /* 0x040fe20003fa6070 */
[----:B------:R-:W-:Y:S01]  /*c4f0*/  SHFL.IDX PT, R4, R16, 0x1, 0x1f ;  /* 0x00201f0010047f89 */ /* 0x000fe200000e0000 */
[----:B0-----:R-:W-:Y:S02]  /*c500*/  IMAD.MOV.U32 R2, RZ, RZ, RZ ;  /* 0x000000ffff027224 */ /* 0x001fe400078e00ff */
[----:B--2---:R-:W-:Y:S01]  /*c510*/  @!P1 IMAD.MOV.U32 R2, RZ, RZ, R3 ;  /* 0x000000ffff029224 */ /* 0x004fe200078e0003 */
[----:B------:R-:W-:-:S04]  /*c520*/  ISETP.NE.AND P1, PT, R8, RZ, PT ;  /* 0x000000ff0800720c */ /* 0x000fc80003f25270 */
        /* <DEDUP_REMOVED lines=15> */
[----:B------:R0:W1:Y:S02]  /*c620*/  SHFL.IDX PT, R14, R3, 0x1f, 0x1f ;  /* 0x03e01f00030e7f89 */ /* 0x00006400000e0000 */
.L_x_358:
[----:B------:R-:W-:Y:S02]  /*c630*/  ULDC UR4, c[0x0][0xc38] ;  /* 0x00030e0000047ab9 */ /* 0x000fe40000000800 */
[----:B------:R-:W-:-:S04]  /*c640*/  IMAD.U32 R16, RZ, RZ, UR4 ;  /* 0x00000004ff107e24 */ /* 0x000fc8000f8e00ff */
[----:B-1----:R-:W-:-:S04]  /*c650*/  IMAD R5, R14, R16, RZ ;  /* 0x000000100e057224 */ /* 0x002fc800078e02ff */
[----:B------:R-:W-:-:S05]  /*c660*/  IMAD.IADD R4, R4, 0x1, R5 ;  /* 0x0000000104047824 */ /* 0x000fca00078e0205 */
[----:B------:R-:W-:-:S13]  /*c670*/  ISETP.GT.AND P6, PT, R4, R0, PT ;  /* 0x000000000400720c */ /* 0x000fda0003fc4270 */
[----:B------:R-:W-:Y:S05]  /*c680*/  @P6 BRA `(.L_x_263) ;  /* 0x00000000009c6947 */ /* 0x000fea0003800000 */
.L_x_268:
[----:B------:R-:W1:Y:S01]  /*c690*/  LDC R6, c[0x0][0xc3c] ;  /* 0x00030f00ff067b82 */ /* 0x000e620000000800 */
[----:B------:R-:W-:-:S05]  /*c6a0*/  VIADD R19, R19, 0x1f ;  /* 0x0000001f13137836 */ /* 0x000fca0000000000 */
[----:B-1----:R-:W-:-:S13]  /*c6b0*/  ISETP.GE.AND P6, PT, R19, R6, PT ;  /* 0x000000061300720c */ /* 0x002fda0003fc6270 */
[----:B------:R-:W-:Y:S05]  /*c6c0*/  @P6 BRA `(.L_x_264) ;  /* 0x0000000400446947 */ /* 0x000fea0003800000 */
[----:B------:R-:W1:Y:S01]  /*c6d0*/  S2R R2, SR_TID.X ;  /* 0x0000000000027919 */ /* 0x000e620000002100 */
[----:B------:R-:W-:Y:S01]  /*c6e0*/  BSSY B0, `(.L_x_265) ;  /* 0x0000009000007945 */ /* 0x000fe20003800000 */
[----:B-1----:R-:W-:-:S05]  /*c6f0*/  LOP3.LUT R2, R2, 0x1f, RZ, 0xc0, !PT ;  /* 0x0000001f02027812 */ /* 0x002fca00078ec0ff */
[----:B------:R-:W-:Y:S02]  /*c700*/  IMAD.IADD R5, R19, 0x1, R2 ;  /* 0x0000000113057824 */ /* 0x000fe400078e0202 */
[----:B------:R-:W-:-:S03]  /*c710*/  IMAD.MOV.U32 R2, RZ, RZ, RZ ;  /* 0x000000ffff027224 */ /* 0x000fc600078e00ff */
[----:B------:R-:W-:-:S13]  /*c720*/  ISETP.GE.OR P6, PT, R5, R6, !P0 ;  /* 0x000000060500720c */ /* 0x000fda00047c6670 */
[----:B------:R-:W-:Y:S05]  /*c730*/  @P6 BRA `(.L_x_266) ;  /* 0x00000000000c6947 */ /* 0x000fea0003800000 */
[----:B0-----:R-:W0:Y:S02]  /*c740*/  LDC.64 R2, c[0x0][0xc80] ;  /* 0x00032000ff027b82 */ /* 0x001e240000000a00 */
[----:B0-----:R-:W-:-:S06]  /*c750*/  IMAD.WIDE R2, R5, 0x4, R2 ;  /* 0x0000000405027825 */ /* 0x001fcc00078e0202 */
[----:B------:R1:W5:Y:S02]  /*c760*/  LDG.E R2, desc[UR36][R2.64] ;  /* 0x0000002402027981 */ /* 0x000364000c1e1900 */
.L_x_266:
[----:B------:R-:W-:Y:S05]  /*c770*/  BSYNC B0 ;  /* 0x0000000000007941 */ /* 0x000fea0003800000 */
.L_x_265:
[----:B------:R-:W-:-:S03]  /*c780*/  UMOV UR4, 0xffffffff ;  /* 0xffffffff00047882 */ /* 0x000fc60000000000 */
[----:B------:R-:W-:Y:S05]  /*c790*/  BRA.DIV UR4, `(.L_x_267) ;  /* 0x00000032040c7947 */ /* 0x000fea000b800000 */
[----:B-----5:R-:W2:Y:S02]  /*c7a0*/  SHFL.UP PT, R14, R2, 0x1, RZ ;  /* 0x04200000020e7989 */ /* 0x020ea400000e00ff */
[----:B--2---:R-:W-:-:S05]  /*c7b0*/  SEL R13, R14, RZ, P1 ;  /* 0x000000ff0e0d7207 */ /* 0x004fca0000800000 */
[----:B------:R-:W-:-:S05]  /*c7c0*/  IMAD.IADD R13, R2, 0x1, R13 ;  /* 0x00000001020d7824 */ /* 0x000fca00078e020d */
[----:B------:R-:W2:Y:S02]  /*c7d0*/  SHFL.UP PT, R14, R13, 0x2, RZ ;  /* 0x044000000d0e7989 */ /* 0x000ea400000e00ff */
[----:B--2---:R-:W-:-:S05]  /*c7e0*/  SEL R14, R14, RZ, P2 ;  /* 0x000000ff0e0e7207 */ /* 0x004fca0001000000 */
[----:B01----:R-:W-:-:S05]  /*c7f0*/  IMAD.IADD R3, R13, 0x1, R14 ;  /* 0x000000010d037824 */ /* 0x003fca00078e020e */
        /* <DEDUP_REMOVED lines=9> */
[----:B------:R0:W1:Y:S02]  /*c890*/  SHFL.IDX PT, R14, R3, 0x1f, 0x1f ;  /* 0x03e01f00030e7f89 */ /* 0x00006400000e0000 */
.L_x_366:
[----:B------:R-:W-:Y:S02]  /*c8a0*/  ULDC UR4, c[0x0][0xc38] ;  /* 0x00030e0000047ab9 */ /* 0x000fe40000000800 */
[----:B------:R-:W-:-:S04]  /*c8b0*/  IMAD.U32 R16, RZ, RZ, UR4 ;  /* 0x00000004ff107e24 */ /* 0x000fc8000f8e00ff */
[----:B-1----:R-:W-:-:S04]  /*c8c0*/  IMAD R5, R14, R16, RZ ;  /* 0x000000100e057224 */ /* 0x002fc800078e02ff */
[----:B------:R-:W-:-:S05]  /*c8d0*/  IMAD.IADD R4, R5, 0x1, R4 ;  /* 0x0000000105047824 */ /* 0x000fca00078e0204 */
[----:B------:R-:W-:-:S13]  /*c8e0*/  ISETP.GT.AND P6, PT, R4, R0, PT ;  /* 0x000000000400720c */ /* 0x000fda0003fc4270 */
[----:B------:R-:W-:Y:S05]  /*c8f0*/  @!P6 BRA `(.L_x_268) ;  /* 0xfffffffc0064e947 */ /* 0x000fea000383ffff */
.L_x_263:
[----:B------:R-:W-:Y:S01]  /*c900*/  IMAD.IADD R5, R4, 0x1, -R5 ;  /* 0x0000000104057824 */ /* 0x000fe200078e0a05 */
[----:B------:R-:W-:-:S03]  /*c910*/  UMOV UR4, 0xffffffff ;  /* 0xffffffff00047882 */ /* 0x000fc60000000000 */
[----:B------:R-:W-:-:S05]  /*c920*/  IMAD R7, R3, R16, R5 ;  /* 0x0000001003077224 */ /* 0x000fca00078e0205 */
[----:B------:R-:W-:Y:S01]  /*c930*/  ISETP.GT.AND P6, PT, R7, R0, PT ;  /* 0x000000000700720c */ /* 0x000fe20003fc4270 */
[----:B------:R-:W-:-:S12]  /*c940*/  BRA.DIV UR4, `(.L_x_269) ;  /* 0x00000032045c7947 */ /* 0x000fd8000b800000 */
[----:B------:R-:W-:-:S04]  /*c950*/  VOTE.ANY R6, PT, !P6 ;  /* 0x0000000000067806 */ /* 0x000fc800070e0100 */
[----:B------:R-:W1:Y:S02]  /*c960*/  POPC R4, R6 ;  /* 0x0000000600047309 */ /* 0x000e640000000000 */
[----:B-1----:R1:W2:Y:S02]  /*c970*/  SHFL.IDX PT, R17, R2, R4, 0x1f ;  /* 0x00001f0402117589 */ /* 0x0022a400000e0000 */
.L_x_370:
[----:B------:R-:W-:Y:S01]  /*c980*/  ISETP.NE.AND P0, PT, R6, RZ, PT ;  /* 0x000000ff0600720c */ /* 0x000fe20003f05270 */
[----:B------:R-:W-:-:S12]  /*c990*/  IMAD.MOV.U32 R14, RZ, RZ, RZ ;  /* 0x000000ffff0e7224 */ /* 0x000fd800078e00ff */
[----:B------:R-:W-:Y:S05]  /*c9a0*/  @!P0 BRA `(.L_x_270) ;  /* 0x0000000000108947 */ /* 0x000fea0003800000 */
[----:B------:R-:W-:Y:S01]  /*c9b0*/  UMOV UR4, 0xffffffff ;  /* 0xffffffff00047882 */ /* 0x000fe20000000000 */
[----:B------:R-:W-:Y:S02]  /*c9c0*/  VIADD R12, R4, 0xffffffff ;  /* 0xffffffff040c7836 */ /* 0x000fe40000000000 */
[----:B------:R-:W-:Y:S05]  /*c9d0*/  BRA.DIV UR4, `(.L_x_271) ;  /* 0x0000003204807947 */ /* 0x000fea000b800000 */
[----:B------:R3:W4:Y:S02]  /*c9e0*/  SHFL.IDX PT, R14, R3, R12, 0x1f ;  /* 0x00001f0c030e7589 */ /* 0x00072400000e0000 */
.L_x_270:
[----:B--2---:R-:W-:Y:S01]  /*c9f0*/  IABS R6, R17 ;  /* 0x0000001100067213 */ /* 0x004fe20000000000 */
[----:B----4-:R-:W-:Y:S01]  /*ca00*/  IMAD R16, R14, R16, R5 ;  /* 0x000000100e107224 */ /* 0x010fe200078e0205 */
[----:B------:R-:W-:Y:S01]  /*ca10*/  IADD3 R19, R4, R19, RZ ;  /* 0x0000001304137210 */ /* 0x000fe20007ffe0ff */
[----:B-1----:R-:W-:Y:S01]  /*ca20*/  IMAD.MOV.U32 R2, RZ, RZ, RZ ;  /* 0x000000ffff027224 */ /* 0x002fe200078e00ff */
[----:B------:R-:W1:Y:S01]  /*ca30*/  I2F.RP R7, R6 ;  /* 0x0000000600077306 */ /* 0x000e620000209400 */
[----:B------:R-:W-:-:S07]  /*ca40*/  IMAD.IADD R0, R0, 0x1, -R16 ;  /* 0x0000000100007824 */ /* 0x000fce00078e0a10 */
[----:B-1----:R-:W0:Y:S02]  /*ca50*/  MUFU.RCP R7, R7 ;  /* 0x0000000700077308 */ /* 0x002e240000001000 */
[----:B0--3--:R-:W-:-:S06]  /*ca60*/  VIADD R3, R7, 0xffffffe ;  /* 0x0ffffffe07037836 */ /* 0x009fcc0000000000 */
[----:B------:R-:W0:Y:S02]  /*ca70*/  F2I.FTZ.U32.TRUNC.NTZ R3, R3 ;  /* 0x0000000300037305 */ /* 0x000e24000021f000 */
[----:B0-----:R-:W-:-:S05]  /*ca80*/  IADD3 R5, RZ, -R3, RZ ;  /* 0x80000003ff057210 */ /* 0x001fca0007ffe0ff */
[----:B------:R-:W-:-:S04]  /*ca90*/  IMAD R5, R5, R6, RZ ;  /* 0x0000000605057224 */ /* 0x000fc800078e02ff */
[----:B------:R-:W-:Y:S01]  /*caa0*/  IMAD.HI.U32 R2, R3, R5, R2 ;  /* 0x0000000503027227 */ /* 0x000fe200078e0002 */
[----:B------:R-:W-:Y:S02]  /*cab0*/  IABS R5, R17 ;  /* 0x0000001100057213 */ /* 0x000fe40000000000 */
[----:B------:R-:W-:-:S03]  /*cac0*/  IABS R3, R0 ;  /* 0x0000000000037213 */ /* 0x000fc60000000000 */
[----:B------:R-:W-:Y:S02]  /*cad0*/  IMAD.MOV R5, RZ, RZ, -R5 ;  /* 0x000000ffff057224 */ /* 0x000fe400078e0a05 */
        /* <DEDUP_REMOVED lines=11> */
[----:B------:R-:W-:-:S05]  /*cb90*/  @!P1 LOP3.LUT R2, RZ, R17, RZ, 0x33, !PT ;  /* 0x00000011ff029212 */ /* 0x000fca00078e33ff */
[--C-:B------:R-:W-:Y:S02]  /*cba0*/  IMAD.MOV R3, RZ, RZ, -R2.reuse ;  /* 0x000000ffff037224 */ /* 0x100fe400078e0a02 */
[----:B------:R-:W-:Y:S02]  /*cbb0*/  IMAD.MOV.U32 R18, RZ, RZ, R2 ;  /* 0x000000ffff127224 */ /* 0x000fe400078e0002 */
[----:B------:R-:W-:Y:S01]  /*cbc0*/  IMAD R17, R17, R3, R0 ;  /* 0x0000000311117224 */ /* 0x000fe200078e0200 */
[----:B------:R-:W-:Y:S06]  /*cbd0*/  BRA `(.L_x_272) ;  /* 0x00000000001c7947 */ /* 0x000fec0003800000 */
.L_x_264:
[----:B------:R-:W-:Y:S01]  /*cbe0*/  UMOV UR4, URZ ;  /* 0x0000003f00047c82 */ /* 0x000fe20008000000 */
[----:B------:R-:W-:Y:S01]  /*cbf0*/  UMOV UR5, URZ ;  /* 0x0000003f00057c82 */ /* 0x000fe20008000000 */
[----:B------:R-:W-:Y:S01]  /*cc00*/  ULDC UR6, c[0x0][0xc3c] ;  /* 0x00030f0000067ab9 */ /* 0x000fe20000000800 */
[----:B------:R-:W-:Y:S02]  /*cc10*/  IMAD.MOV.U32 R16, RZ, RZ, R0 ;  /* 0x000000ffff107224 */ /* 0x000fe400078e0000 */
[----:B------:R-:W-:Y:S02]  /*cc20*/  IMAD.U32 R17, RZ, RZ, UR4 ;  /* 0x00000004ff117e24 */ /* 0x000fe4000f8e00ff */
[----:B------:R-:W-:Y:S02]  /*cc30*/  IMAD.U32 R18, RZ, RZ, UR5 ;  /* 0x00000005ff127e24 */ /* 0x000fe4000f8e00ff */
[----:B------:R-:W-:-:S07]  /*cc40*/  IMAD.U32 R19, RZ, RZ, UR6 ;  /* 0x00000006ff137e24 */ /* 0x000fce000f8e00ff */
.L_x_272:
[----:B------:R-:W1:Y:S01]  /*cc50*/  S2R R0, SR_TID.X ;  /* 0x0000000000007919 */ /* 0x000e620000002100 */
[----:B------:R-:W-:Y:S05]  /*cc60*/  WARPSYNC.ALL ;  /* 0x0000000000007948 */ /* 0x000fea0003800000 */
[----:B------:R-:W-:Y:S01]  /*cc70*/  BAR.SYNC.DEFER_BLOCKING 0x4, 0x200 ;  /* 0x0108000000007b1d */ /* 0x000fe20000010000 */
[----:B-1----:R-:W-:-:S04]  /*cc80*/  LOP3.LUT R0, R0, 0x1f, RZ, 0xc0, !PT ;  /* 0x0000001f00007812 */ /* 0x002fc800078ec0ff */
[----:B------:R-:W-:-:S13]  /*cc90*/  ISETP.NE.AND P0, PT, R0, RZ, PT ;  /* 0x000000ff0000720c */ /* 0x000fda0003f05270 */
[----:B0-----:R-:W0:Y:S01]  /*cca0*/  @!P0 S2R R3, SR_CgaCtaId ;  /* 0x0000000000038919 */ /* 0x001e220000008800 */
[----:B------:R-:W-:-:S04]  /*ccb0*/  @!P0 MOV R0, 0x400 ;  /* 0x0000040000008802 */ /* 0x000fc80000000f00 */
[----:B0-----:R-:W-:-:S05]  /*ccc0*/  @!P0 LEA R23, R3, R0, 0x18 ;  /* 0x0000000003178211 */ /* 0x001fca00078ec0ff */
[----:B------:R0:W-:Y:S01]  /*ccd0*/  @!P0 STS.128 [R23+0x2d8d0], R16 ;  /* 0x02d8d01017008388 */ /* 0x0001e20000000c00 */
[----:B------:R-:W-:Y:S06]  /*cce0*/  BAR.ARV 0x5, 0x200 ;  /* 0x0148000000007b1d */ /* 0x000fec0000002000 */
.L_x_261:
[----:B------:R-:W-:Y:S02]  /*ccf0*/  ULDC UR4, c[0x0][0xc3c] ;  /* 0x00030f0000047ab9 */ /* 0x000fe40000000800 */
[----:B--2---:R-:W-:-:S13]  /*cd00*/  ISETP.GE.AND P0, PT, R19, UR4, PT ;  /* 0x0000000413007c0c */ /* 0x004fda000bf06270 */
[----:B------:R-:W-:Y:S05]  /*cd10*/  @!P0 BRA `(.L_x_273) ;  /* 0xffffffb800f48947 */ /* 0x000fea000383ffff */
[----:B------:R-:W-:Y:S05]  /*cd20*/  BSYNC B8 ;  /* 0x0000000000087941 */ /* 0x000fea0003800000 */
.L_x_212:
[----:B0-----:R-:W2:Y:S01]  /*cd30*/  LDL.LU R0, [R1+0x30] ;  /* 0x0000300001007983 */ /* 0x001ea20000300800 */
[----:B------:R-:W-:Y:S01]  /*cd40*/  BSSY B0, `(.L_x_274) ;  /* 0x000000b000007945 */ /* 0x000fe20003800000 */
[----:B------:R-:W0:Y:S01]  /*cd50*/  S2R R5, SR_CgaCtaId ;  /* 0x0000000000057919 */ /* 0x000e220000008800 */
[----:B--2---:R-:W-:-:S05]  /*cd60*/  VIADD R0, R0, 0x1 ;  /* 0x0000000100007836 */ /* 0x004fca0000000000 */
[----:B------:R-:W-:-:S04]  /*cd70*/  LEA.HI R2, R0, R0, RZ, 0x1 ;  /* 0x0000000000027211 */ /* 0x000fc800078f08ff */
[----:B------:R-:W-:Y:S02]  /*cd80*/  LOP3.LUT R3, R2, 0xfffffffe, RZ, 0xc0, !PT ;  /* 0xfffffffe02037812 */ /* 0x000fe400078ec0ff */
[----:B------:R-:W-:-:S03]  /*cd90*/  MOV R2, 0x400 ;  /* 0x0000040000027802 */ /* 0x000fc60000000f00 */
[----:B------:R-:W-:Y:S01]  /*cda0*/  IMAD.IADD R0, R0, 0x1, -R3 ;  /* 0x0000000100007824 */ /* 0x000fe200078e0a03 */
[----:B0-----:R-:W-:-:S04]  /*cdb0*/  LEA R5, R5, R2, 0x18 ;  /* 0x0000000205057211 */ /* 0x001fc800078ec0ff */
[----:B------:R-:W-:-:S04]  /*cdc0*/  SHF.L.U32 R0, R0, 0x1f, RZ ;  /* 0x0000001f00007819 */ /* 0x000fc800000006ff */
[----:B------:R-:W0:Y:S02]  /*cdd0*/  SYNCS.PHASECHK.TRANS64.TRYWAIT P0, [R5+URZ+0x2d820], R0 ;  /* 0x02d82000050075a7 */ /* 0x000e24000800017f */
[----:B0-----:R-:W-:Y:S05]  /*cde0*/  @!P0 BRA `(.L_x_275) ;  /* 0x0000002c00a08947 */ /* 0x001fea0003800000 */
.L_x_373:
[----:B------:R-:W-:Y:S05]  /*cdf0*/  BSYNC B0 ;  /* 0x0000000000007941 */ /* 0x000fea0003800000 */
.L_x_274:
[----:B------:R-:W-:-:S03]  /*ce00*/  UMOV UR4, 0xffffffff ;  /* 0xffffffff00047882 */ /* 0x000fc60000000000 */
[----:B------:R-:W-:Y:S05]  /*ce10*/  BRA.DIV UR4, `(.L_x_276) ;  /* 0x0000002e04a87947 */ /* 0x000fea000b800000 */
[----:B0-----:R-:W0:Y:S02]  /*ce20*/  S2R R0, SR_TID.X ;  /* 0x0000000000007919 */ /* 0x001e240000002100 */
[----:B0-----:R-:W-:-:S04]  /*ce30*/  SHF.R.U32.HI R0, RZ, 0x5, R0 ;  /* 0x00000005ff007819 */ /* 0x001fc80000011600 */
[----:B------:R-:W-:-:S05]  /*ce40*/  LOP3.LUT R0, R0, 0x3, RZ, 0xc0, !PT ;  /* 0x0000000300007812 */ /* 0x000fca00078ec0ff */
[----:B------:R0:W2:Y:S02]  /*ce50*/  SHFL.IDX PT, R14, R0, RZ, 0x1f ;  /* 0x00001fff000e7589 */ /* 0x0000a400000e0000 */
.L_x_376:
[----:B--2---:R-:W-:Y:S01]  /*ce60*/  ISETP.NE.AND P0, PT, R14, RZ, PT ;  /* 0x000000ff0e00720c */ /* 0x004fe20003f05270 */
[----:B------:R-:W-:-:S12]  /*ce70*/  BSSY B0, `(.L_x_277) ;  /* 0x0000024000007945 */ /* 0x000fd80003800000 */
[----:B------:R-:W-:Y:S05]  /*ce80*/  @P0 BRA `(.L_x_278) ;  /* 0x0000000000880947 */ /* 0x000fea0003800000 */
[----:B------:R-:W-:-:S03]  /*ce90*/  UMOV UR4, 0xffffffff ;  /* 0xffffffff00047882 */ /* 0x000fc60000000000 */
[----:B------:R-:W-:Y:S05]  /*cea0*/  BRA.DIV UR4, `(.L_x_279) ;  /* 0x0000002e04b87947 */ /* 0x000fea000b800000 */
[----:B------:R-:W-:-:S13]  /*ceb0*/  ELECT P6, URZ, PT ;  /* 0x00000000003f782f */ /* 0x000fda00038c0000 */
.L_x_379:
[----:B------:R-:W-:Y:S05]  /*cec0*/  @!P6 BRA `(.L_x_278) ;  /* 0x000000000078e947 */ /* 0x000fea0003800000 */
[----:B0-----:R-:W2:Y:S02]  /*ced0*/  LDL.LU R0, [R1+0x1c] ;  /* 0x00001c0001007983 */ /* 0x001ea40000300800 */
[----:B--2---:R-:W-:-:S04]  /*cee0*/  LOP3.LUT R0, R0, 0x2, RZ, 0xfc, !PT ;  /* 0x0000000200007812 */ /* 0x004fc800078efcff */
[----:B------:R-:W-:-:S13]  /*cef0*/  ISETP.NE.AND P0, PT, R0, 0x3, PT ;  /* 0x000000030000780c */ /* 0x000fda0003f05270 */
[----:B------:R-:W-:Y:S05]  /*cf00*/  @!P0 BRA `(.L_x_280) ;  /* 0x0000000000048947 */ /* 0x000fea0003800000 */
[----:B------:R-:W-:Y:S01]  /*cf10*/  BPT.TRAP 0x1 ;  /* 0x000000040000795c */ /* 0x000fe20000300000 */
.L_x_280:
[C---:B------:R-:W-:Y:S01]  /*cf20*/  IMAD R3, R26.reuse, 0x8, R5 ;  /* 0x000000081a037824 */ /* 0x040fe200078e0205 */
[----:B------:R-:W-:Y:S02]  /*cf30*/  SHF.L.U32 R2, R29, 0x1f, RZ ;  /* 0x0000001f1d027819 */ /* 0x000fe400000006ff */
[----:B------:R-:W-:Y:S02]  /*cf40*/  IADD3 R26, R26, 0x1, RZ ;  /* 0x000000011a1a7810 */ /* 0x000fe40007ffe0ff */
[----:B------:R-:W0:Y:S02]  /*cf50*/  SYNCS.PHASECHK.TRANS64.TRYWAIT P1, [R3+URZ+0x2d840], R2 ;  /* 0x02d84002030075a7 */ /* 0x000e24000802017f */
[----:B------:R-:W-:-:S04]  /*cf60*/  ISETP.NE.AND P2, PT, R26, 0x2, PT ;  /* 0x000000021a00780c */ /* 0x000fc80003f45270 */
[----:B------:R-:W-:Y:S01]  /*cf70*/  SEL R0, RZ, 0x1, P2 ;  /* 0x00000001ff007807 */ /* 0x000fe20001000000 */
[----:B0-----:R-:W-:Y:S08]  /*cf80*/  @!P1 BRA `(.L_x_281) ;  /* 0x0000002c00a09947 */ /* 0x001ff00003800000 */
.L_x_380:
[----:B------:R-:W-:Y:S02]  /*cf90*/  SEL R26, R26, RZ, P2 ;  /* 0x000000ff1a1a7207 */ /* 0x000fe40001000000 */
[----:B------:R-:W-:Y:S01]  /*cfa0*/  LOP3.LUT R0, R29, R0, RZ, 0x3c, !PT ;  /* 0x000000001d007212 */ /* 0x000fe200078e3cff */
[----:B------:R-:W-:Y:S06]  /*cfb0*/  @!P0 BRA `(.L_x_282) ;  /* 0x0000000000048947 */ /* 0x000fec0003800000 */
[----:B------:R-:W-:Y:S01]  /*cfc0*/  BPT.TRAP 0x1 ;  /* 0x000000040000795c */ /* 0x000fe20000300000 */
.L_x_282:
[----:B------:R-:W-:Y:S01]  /*cfd0*/  IMAD R5, R26, 0x8, R5 ;  /* 0x000000081a057824 */ /* 0x000fe200078e0205 */
[----:B------:R-:W-:-:S04]  /*cfe0*/  SHF.L.U32 R0, R0, 0x1f, RZ ;  /* 0x0000001f00007819 */ /* 0x000fc800000006ff */
[----:B------:R-:W2:Y:S02]  /*cff0*/  SYNCS.PHASECHK.TRANS64.TRYWAIT P1, [R5+URZ+0x2d840], R0 ;  /* 0x02d84000050075a7 */ /* 0x000ea4000802017f */
[----:B--2---:R-:W-:Y:S05]  /*d000*/  @!P1 BRA `(.L_x_283) ;  /* 0x0000002c00949947 */ /* 0x004fea0003800000 */
.L_x_381:
[----:B------:R-:W-:Y:S05]  /*d010*/  @!P0 BRA `(.L_x_284) ;  /* 0x0000000000048947 */ /* 0x000fea0003800000 */
[----:B------:R-:W-:Y:S01]  /*d020*/  BPT.TRAP 0x1 ;  /* 0x000000040000795c */ /* 0x000fe20000300000 */
.L_x_284:
[----:B------:R-:W3:Y:S02]  /*d030*/  SYNCS.PHASECHK.TRANS64.TRYWAIT P1, [R3+URZ+0x2d860], R2 ;  /* 0x02d86002030075a7 */ /* 0x000ee4000802017f */
[----:B---3--:R-:W-:Y:S05]  /*d040*/  @!P1 BRA `(.L_x_285) ;  /* 0x0000002c00989947 */ /* 0x008fea0003800000 */
.L_x_382:
[----:B------:R-:W-:Y:S05]  /*d050*/  @!P0 BRA `(.L_x_286) ;  /* 0x0000000000048947 */ /* 0x000fea0003800000 */
[----:B------:R-:W-:Y:S01]  /*d060*/  BPT.TRAP 0x1 ;  /* 0x000000040000795c */ /* 0x000fe20000300000 */
.L_x_286:
[----:B----4-:R4:W0:Y:S02]  /*d070*/  SYNCS.PHASECHK.TRANS64.TRYWAIT P0, [R5+URZ+0x2d860], R0 ;  /* 0x02d86000050075a7 */ /* 0x010824000800017f */
[----:B0-----:R-:W-:Y:S05]  /*d080*/  @!P0 NANOSLEEP.SYNCS 0x989680 ;  /* 0x009896800000895d */ /* 0x001fea0003900000 */
[----:B------:R-:W0:Y:S02]  /*d090*/  @!P0 SYNCS.PHASECHK.TRANS64 P0, [R5+URZ+0x2d860], R0 ;  /* 0x02d86000050085a7 */ /* 0x000e24000800007f */
[----:B0-----:R-:W-:Y:S05]  /*d0a0*/  @!P0 BRA `(.L_x_286) ;  /* 0xfffffffc00f08947 */ /* 0x001fea000383ffff */
.L_x_278:
[----:B------:R-:W-:Y:S05]  /*d0b0*/  BSYNC B0 ;  /* 0x0000000000007941 */ /* 0x000fea0003800000 */
.L_x_277:
[----:B------:R-:W-:Y:S05]  /*d0c0*/  EXIT ;  /* 0x000000000000794d */ /* 0x000fea0003800000 */
.L_x_168:
[----:B0-----:R-:W-:-:S04]  /*d0d0*/  IMAD.U32 R3, RZ, RZ, UR40 ;  /* 0x00000028ff037e24 */ /* 0x001fc8000f8e00ff */
[----:B------:R0:W1:Y:S03]  /*d0e0*/  SYNCS.PHASECHK.TRANS64.TRYWAIT P1, [R3+URZ+0x2d800], R0 ;  /* 0x02d80000030075a7 */ /* 0x000066000802017f */
[----:B-1----:R-:W-:Y:S05]  /*d0f0*/  @!P1 NANOSLEEP.SYNCS 0x989680 ;  /* 0x009896800000995d */ /* 0x002fea0003900000 */
[----:B------:R-:W1:Y:S02]  /*d100*/  @!P1 SYNCS.PHASECHK.TRANS64 P1, [R3+URZ+0x2d800], R0 ;  /* 0x02d80000030095a7 */ /* 0x000e64000802007f */
[----:B-1----:R-:W-:Y:S05]  /*d110*/  @!P1 BRA `(.L_x_168) ;  /* 0xfffffffc00ec9947 */ /* 0x002fea000383ffff */
[----:B------:R-:W-:Y:S05]  /*d120*/  BRA `(.L_x_287) ;  /* 0xffffff4400087947 */ /* 0x000fea000383ffff */
.L_x_172:
[----:B-1----:R1:W2:Y:S02]  /*d130*/  SYNCS.PHASECHK.TRANS64.TRYWAIT P1, [R4+URZ+0x2d830], R3 ;  /* 0x02d83003040075a7 */ /* 0x0022a4000802017f */
[----:B--2---:R-:W-:Y:S05]  /*d140*/  @!P1 NANOSLEEP.SYNCS 0x989680 ;  /* 0x009896800000995d */ /* 0x004fea0003900000 */
[----:B------:R-:W2:Y:S02]  /*d150*/  @!P1 SYNCS.PHASECHK.TRANS64 P1, [R4+URZ+0x2d830], R3 ;  /* 0x02d83003040095a7 */ /* 0x000ea4000802007f */
[----:B--2---:R-:W-:Y:S05]  /*d160*/  @!P1 BRA `(.L_x_172) ;  /* 0xfffffffc00f09947 */ /* 0x004fea000383ffff */
[----:B------:R-:W-:Y:S05]  /*d170*/  BRA `(.L_x_171) ;  /* 0xffffff4400247947 */ /* 0x000fea000383ffff */
.L_x_178:
[----:B-1----:R-:W-:-:S04]  /*d180*/  IMAD.U32 R3, RZ, RZ, UR7 ;  /* 0x00000007ff037e24 */ /* 0x002fc8000f8e00ff */
[----:B------:R1:W2:Y:S03]  /*d190*/  SYNCS.PHASECHK.TRANS64.TRYWAIT P1, [R3+URZ+0x2d830], R0 ;  /* 0x02d83000030075a7 */ /* 0x0002a6000802017f */
[----:B--2---:R-:W-:Y:S05]  /*d1a0*/  @!P1 NANOSLEEP.SYNCS 0x989680 ;  /* 0x009896800000995d */ /* 0x004fea0003900000 */
[----:B------:R-:W2:Y:S02]  /*d1b0*/  @!P1 SYNCS.PHASECHK.TRANS64 P1, [R3+URZ+0x2d830], R0 ;  /* 0x02d83000030095a7 */ /* 0x000ea4000802007f */
[----:B--2---:R-:W-:Y:S05]  /*d1c0*/  @!P1 BRA `(.L_x_178) ;  /* 0xfffffffc00ec9947 */ /* 0x004fea000383ffff */
[----:B------:R-:W-:Y:S05]  /*d1d0*/  BRA `(.L_x_175) ;  /* 0xffffff6800087947 */ /* 0x000fea000383ffff */
.L_x_182:
[----:B-1----:R-:W-:-:S04]  /*d1e0*/  IMAD.U32 R3, RZ, RZ, UR7 ;  /* 0x00000007ff037e24 */ /* 0x002fc8000f8e00ff */
[----:B------:R1:W2:Y:S03]  /*d1f0*/  SYNCS.PHASECHK.TRANS64.TRYWAIT P1, [R3+URZ+0x2d850], R0 ;  /* 0x02d85000030075a7 */ /* 0x0002a6000802017f */
[----:B--2---:R-:W-:Y:S05]  /*d200*/  @!P1 NANOSLEEP.SYNCS 0x989680 ;  /* 0x009896800000995d */ /* 0x004fea0003900000 */
[----:B------:R-:W2:Y:S02]  /*d210*/  @!P1 SYNCS.PHASECHK.TRANS64 P1, [R3+URZ+0x2d850], R0 ;  /* 0x02d85000030095a7 */ /* 0x000ea4000802007f */
[----:B--2---:R-:W-:Y:S05]  /*d220*/  @!P1 BRA `(.L_x_182) ;  /* 0xfffffffc00ec9947 */ /* 0x004fea000383ffff */
[----:B------:R-:W-:Y:S05]  /*d230*/  BRA `(.L_x_179) ;  /* 0xffffff6800b87947 */ /* 0x000fea000383ffff */
.L_x_189:
[----:B-1----:R-:W-:-:S04]  /*d240*/  IMAD.U32 R9, RZ, RZ, UR4 ;  /* 0x00000004ff097e24 */ /* 0x002fc8000f8e00ff */
[----:B------:R1:W2:Y:S03]  /*d250*/  SYNCS.PHASECHK.TRANS64.TRYWAIT P1, [R9+URZ+0x2d850], R4 ;  /* 0x02d85004090075a7 */ /* 0x0002a6000802017f */
[----:B--2---:R-:W-:Y:S05]  /*d260*/  @!P1 NANOSLEEP.SYNCS 0x989680 ;  /* 0x009896800000995d */ /* 0x004fea0003900000 */
[----:B------:R-:W2:Y:S02]  /*d270*/  @!P1 SYNCS.PHASECHK.TRANS64 P1, [R9+URZ+0x2d850], R4 ;  /* 0x02d85004090095a7 */ /* 0x000ea4000802007f */
[----:B--2---:R-:W-:Y:S05]  /*d280*/  @!P1 BRA `(.L_x_189) ;  /* 0xfffffffc00ec9947 */ /* 0x004fea000383ffff */
[----:B------:R-:W-:Y:S05]  /*d290*/  BRA `(.L_x_188) ;  /* 0xffffff8400e87947 */ /* 0x000fea000383ffff */
.L_x_224:
[----:B------:R-:W0:Y:S01]  /*d2a0*/  S2R R20, SR_TID.X ;  /* 0x0000000000147919 */ /* 0x000e220000002100 */
[----:B------:R-:W-:Y:S01]  /*d2b0*/  BSSY B0, `(.L_x_288) ;  /* 0x000000a000007945 */ /* 0x000fe20003800000 */
[----:B------:R-:W-:Y:S01]  /*d2c0*/  IMAD.MOV.U32 R12, RZ, RZ, RZ ;  /* 0x000000ffff0c7224 */ /* 0x000fe200078e00ff */
[----:B------:R-:W-:Y:S01]  /*d2d0*/  MOV R15, 0xffffffff ;  /* 0xffffffff000f7802 */ /* 0x000fe20000000f00 */
[----:B------:R-:W-:Y:S01]  /*d2e0*/  IMAD.MOV.U32 R11, RZ, RZ, 0x1f ;  /* 0x0000001fff0b7424 */ /* 0x000fe200078e00ff */
[----:B0-----:R-:W-:-:S04]  /*d2f0*/  SHF.R.U32.HI R9, RZ, 0x5, R20 ;  /* 0x00000005ff097819 */ /* 0x001fc80000011614 */
[----:B------:R-:W-:-:S05]  /*d300*/  LOP3.LUT R9, R9, 0x3, RZ, 0xc0, !PT ;  /* 0x0000000309097812 */ /* 0x000fca00078ec0ff */
[----:B------:R-:W-:-:S07]  /*d310*/  IMAD.MOV.U32 R13, RZ, RZ, R9 ;  /* 0x000000ffff0d7224 */ /* 0x000fce00078e0009 */
[----:B-----5:R-:W-:Y:S05]  /*d320*/  WARPSYNC.COLLECTIVE R15, `(.L_x_289) ;  /* 0x000000000f087348 */ /* 0x020fea0003c00000 */
[----:B------:R0:W1:Y:S02]  /*d330*/  SHFL.IDX P6, R14, R13, R12, R11 ;  /* 0x0000000c0d0e7389 */ /* 0x00006400000c000b */
[----:B01---5:R-:W-:Y:S01]  /*d340*/  ENDCOLLECTIVE ;  /* 0x000000000000791b */ /* 0x023fe20003800000 */
.L_x_289:
[----:B------:R-:W-:Y:S05]  /*d350*/  BSYNC B0 ;  /* 0x0000000000007941 */ /* 0x000fea0003800000 */
.L_x_288:
[----:B------:R-:W-:Y:S05]  /*d360*/  BRA `(.L_x_290) ;  /* 0xffffffc000cc7947 */ /* 0x000fea000383ffff */
.L_x_227:
[----:B-1----:R1:W2:Y:S02]  /*d370*/  SYNCS.PHASECHK.TRANS64.TRYWAIT P0, [R2+URZ+0x2d840], R3 ;  /* 0x02d84003020075a7 */ /* 0x0022a4000800017f */
[----:B--2---:R-:W-:Y:S05]  /*d380*/  @!P0 NANOSLEEP.SYNCS 0x989680 ;  /* 0x009896800000895d */ /* 0x004fea0003900000 */
[----:B------:R-:W2:Y:S02]  /*d390*/  @!P0 SYNCS.PHASECHK.TRANS64 P0, [R2+URZ+0x2d840], R3 ;  /* 0x02d84003020085a7 */ /* 0x000ea4000800007f */
[----:B--2---:R-:W-:Y:S05]  /*d3a0*/  @!P0 BRA `(.L_x_227) ;  /* 0xfffffffc00f08947 */ /* 0x004fea000383ffff */
[----:B------:R-:W-:Y:S05]  /*d3b0*/  BRA `(.L_x_291) ;  /* 0xffffffc4002c7947 */ /* 0x000fea000383ffff */
.L_x_228:
        /* <DEDUP_REMOVED lines=8> */
.L_x_293:
[----:B------:R-:W-:Y:S05]  /*d440*/  BSYNC B0 ;  /* 0x0000000000007941 */ /* 0x000fea0003800000 */
.L_x_292:
[----:B------:R-:W-:Y:S01]  /*d450*/  IMAD.MOV.U32 R13, RZ, RZ, R0 ;  /* 0x000000ffff0d7224 */ /* 0x000fe200078e0000 */
[----:B------:R-:W-:Y:S01]  /*d460*/  MOV R15, 0xffffffff ;  /* 0xffffffff000f7802 */ /* 0x000fe20000000f00 */
[----:B------:R-:W-:Y:S02]  /*d470*/  IMAD.MOV.U32 R12, RZ, RZ, RZ ;  /* 0x000000ffff0c7224 */ /* 0x000fe400078e00ff */
[----:B------:R-:W-:Y:S02]  /*d480*/  IMAD.MOV.U32 R11, RZ, RZ, 0x1c1f ;  /* 0x00001c1fff0b7424 */ /* 0x000fe400078e00ff */
[----:B------:R-:W-:Y:S02]  /*d490*/  IMAD.MOV.U32 R4, RZ, RZ, R14 ;  /* 0x000000ffff047224 */ /* 0x000fe400078e000e */
[----:B------:R-:W-:-:S07]  /*d4a0*/  @P0 IMAD R8, R7, 0x2, R23 ;  /* 0x0000000207080824 */ /* 0x000fce00078e0217 */
[----:B------:R-:W-:Y:S05]  /*d4b0*/  WARPSYNC.COLLECTIVE R15, `(.L_x_294) ;  /* 0x000000000f087348 */ /* 0x000fea0003c00000 */
[----:B------:R0:W1:Y:S02]  /*d4c0*/  SHFL.IDX P6, R14, R13, R12, R11 ;  /* 0x0000000c0d0e7389 */ /* 0x00006400000c000b */
[----:B01----:R-:W-:Y:S01]  /*d4d0*/  ENDCOLLECTIVE ;  /* 0x000000000000791b */ /* 0x003fe20003800000 */
.L_x_294:
[----:B------:R-:W-:Y:S02]  /*d4e0*/  IMAD.MOV.U32 R13, RZ, RZ, R6 ;  /* 0x000000ffff0d7224 */ /* 0x000fe400078e0006 */
[----:B------:R-:W-:Y:S02]  /*d4f0*/  IMAD.MOV.U32 R12, RZ, RZ, 0x1 ;  /* 0x00000001ff0c7424 */ /* 0x000fe400078e00ff */
[----:B------:R-:W-:-:S07]  /*d500*/  IMAD.MOV.U32 R5, RZ, RZ, R14 ;  /* 0x000000ffff057224 */ /* 0x000fce00078e000e */
[----:B------:R-:W-:Y:S05]  /*d510*/  WARPSYNC.COLLECTIVE R15, `(.L_x_295) ;  /* 0x000000000f087348 */ /* 0x000fea0003c00000 */
[----:B------:R0:W1:Y:S02]  /*d520*/  SHFL.IDX P6, R14, R13, R12, R11 ;  /* 0x0000000c0d0e7389 */ /* 0x00006400000c000b */
[----:B01----:R-:W-:Y:S01]  /*d530*/  ENDCOLLECTIVE ;  /* 0x000000000000791b */ /* 0x003fe20003800000 */
.L_x_295:
[----:B------:R-:W-:-:S05]  /*d540*/  @P0 LEA R5, P1, R9, R5, 0x1 ;  /* 0x0000000509050211 */ /* 0x000fca00078208ff */
[----:B------:R-:W-:Y:S01]  /*d550*/  @P0 IMAD.X R4, RZ, RZ, R4, P1 ;  /* 0x000000ffff040224 */ /* 0x000fe200008e0604 */
[----:B------:R-:W-:-:S04]  /*d560*/  ISETP.GE.AND P1, PT, R3, 0x21, PT ;  /* 0x000000210300780c */ /* 0x000fc80003f26270 */
        /* <DEDUP_REMOVED lines=9> */
[----:B------:R0:W-:Y:S02]  /*d600*/  @P0 LDGSTS.E.BYPASS.LTC128B.128 [R8+0x19400], desc[UR36][R4.64+0x80], !P2 ;  /* 0x1940008004080fae */ /* 0x0001e4000d101d64 */
[----:B0-----:R-:W-:-:S07]  /*d610*/  IMAD.MOV.U32 R4, RZ, RZ, R14 ;  /* 0x000000ffff047224 */ /* 0x001fce00078e000e */
[----:B------:R-:W-:Y:S05]  /*d620*/  WARPSYNC.COLLECTIVE R15, `(.L_x_296) ;  /* 0x000000000f087348 */ /* 0x000fea0003c00000 */
[----:B------:R0:W1:Y:S02]  /*d630*/  SHFL.IDX P6, R14, R13, R12, R11 ;  /* 0x0000000c0d0e7389 */ /* 0x00006400000c000b */
[----:B01----:R-:W-:Y:S01]  /*d640*/  ENDCOLLECTIVE ;  /* 0x000000000000791b */ /* 0x003fe20003800000 */
.L_x_296:
[----:B------:R-:W-:Y:S02]  /*d650*/  @P1 IMAD R8, R7, 0x2, R23 ;  /* 0x0000000207081824 */ /* 0x000fe400078e0217 */
[----:B------:R-:W-:Y:S02]  /*d660*/  IMAD.MOV.U32 R13, RZ, RZ, R6 ;  /* 0x000000ffff0d7224 */ /* 0x000fe400078e0006 */
[----:B------:R-:W-:Y:S02]  /*d670*/  IMAD.MOV.U32 R12, RZ, RZ, 0x2 ;  /* 0x00000002ff0c7424 */ /* 0x000fe400078e00ff */
[----:B------:R-:W-:-:S07]  /*d680*/  IMAD.MOV.U32 R5, RZ, RZ, R14 ;  /* 0x000000ffff057224 */ /* 0x000fce00078e000e */
[----:B------:R-:W-:Y:S05]  /*d690*/  WARPSYNC.COLLECTIVE R15, `(.L_x_297) ;  /* 0x000000000f087348 */ /* 0x000fea0003c00000 */
[----:B------:R0:W1:Y:S02]  /*d6a0*/  SHFL.IDX P6, R14, R13, R12, R11 ;  /* 0x0000000c0d0e7389 */ /* 0x00006400000c000b */
[----:B01----:R-:W-:Y:S01]  /*d6b0*/  ENDCOLLECTIVE ;  /* 0x000000000000791b */ /* 0x003fe20003800000 */
.L_x_297:
[----:B------:R-:W-:-:S04]  /*d6c0*/  @P1 LEA R5, P0, R9, R5, 0x1 ;  /* 0x0000000509051211 */ /* 0x000fc800078008ff */
[----:B------:R-:W-:-:S04]  /*d6d0*/  @P1 IADD3.X R4, RZ, R4, RZ, P0, !PT ;  /* 0x00000004ff041210 */ /* 0x000fc800007fe4ff */
        /* <DEDUP_REMOVED lines=15> */
.L_x_298:
[----:B------:R-:W-:Y:S01]  /*d7d0*/  @P1 IMAD R8, R7, 0x2, R23 ;  /* 0x0000000207081824 */ /* 0x000fe200078e0217 */
[----:B------:R-:W-:Y:S01]  /*d7e0*/  MOV R13, R6 ;  /* 0x00000006000d7202 */ /* 0x000fe20000000f00 */
[----:B------:R-:W-:Y:S02]  /*d7f0*/  IMAD.MOV.U32 R12, RZ, RZ, 0x3 ;  /* 0x00000003ff0c7424 */ /* 0x000fe400078e00ff */
[----:B------:R-:W-:-:S07]  /*d800*/  IMAD.MOV.U32 R5, RZ, RZ, R14 ;  /* 0x000000ffff057224 */ /* 0x000fce00078e000e */
[----:B------:R-:W-:Y:S05]  /*d810*/  WARPSYNC.COLLECTIVE R15, `(.L_x_299) ;  /* 0x000000000f087348 */ /* 0x000fea0003c00000 */
[----:B------:R0:W1:Y:S02]  /*d820*/  SHFL.IDX P6, R14, R13, R12, R11 ;  /* 0x0000000c0d0e7389 */ /* 0x00006400000c000b */
[----:B01----:R-:W-:Y:S01]  /*d830*/  ENDCOLLECTIVE ;  /* 0x000000000000791b */ /* 0x003fe20003800000 */
.L_x_299:
[----:B------:R-:W-:-:S05]  /*d840*/  @P1 LEA R5, P0, R9, R5, 0x1 ;  /* 0x0000000509051211 */ /* 0x000fca00078008ff */
[----:B------:R-:W-:-:S05]  /*d850*/  @P1 IMAD.X R4, RZ, RZ, R4, P0 ;  /* 0x000000ffff041224 */ /* 0x000fca00000e0604 */
[----:B------:R-:W-:Y:S01]  /*d860*/  @P1 LOP3.LUT R5, R5, R4, RZ, 0x3c, !PT ;  /* 0x0000000405051212 */ /* 0x000fe200078e3cff */
[----:B------:R-:W-:-:S03]  /*d870*/  IMAD.MOV.U32 R13, RZ, RZ, R0 ;  /* 0x000000ffff0d7224 */ /* 0x000fc600078e0000 */
[----:B------:R-:W-:-:S04]  /*d880*/  @P1 LOP3.LUT R4, R5, R4, RZ, 0x3c, !PT ;  /* 0x0000000405041212 */ /* 0x000fc800078e3cff */
[----:B------:R-:W-:Y:S01]  /*d890*/  @P1 LOP3.LUT R5, R5, R4, RZ, 0x3c, !PT ;  /* 0x0000000405051212 */ /* 0x000fe200078e3cff */
[----:B------:R-:W-:-:S07]  /*d8a0*/  IMAD.MOV.U32 R6, RZ, RZ, R14 ;  /* 0x000000ffff067224 */ /* 0x000fce00078e000e */
[----:B------:R-:W-:Y:S05]  /*d8b0*/  WARPSYNC.COLLECTIVE R15, `(.L_x_300) ;  /* 0x000000000f087348 */ /* 0x000fea0003c00000 */
[----:B------:R0:W1:Y:S02]  /*d8c0*/  SHFL.IDX P6, R14, R13, R12, R11 ;  /* 0x0000000c0d0e7389 */ /* 0x00006400000c000b */
[----:B01----:R-:W-:Y:S01]  /*d8d0*/  ENDCOLLECTIVE ;  /* 0x000000000000791b */ /* 0x003fe20003800000 */
.L_x_300:
[----:B------:R-:W-:Y:S01]  /*d8e0*/  @!PT LDS RZ, [RZ] ;  /* 0x00000000fffff984 */ /* 0x000fe20000000800 */
[----:B------:R-:W-:Y:S01]  /*d8f0*/  @!PT LDS RZ, [RZ] ;  /* 0x00000000fffff984 */ /* 0x000fe20000000800 */
[----:B------:R-:W-:Y:S01]  /*d900*/  @!PT LDS RZ, [RZ] ;  /* 0x00000000fffff984 */ /* 0x000fe20000000800 */
[----:B------:R0:W-:Y:S04]  /*d910*/  @P1 LDGSTS.E.BYPASS.LTC128B.128 [R8+0x16400], desc[UR36][R4.64], !P4 ;  /* 0x1640000004081fae */ /* 0x0001e8000e101d64 */
[----:B------:R0:W-:Y:S04]  /*d920*/  @P1 LDGSTS.E.BYPASS.LTC128B.128 [R8+0x18400], desc[UR36][R4.64+0x40], !P3 ;  /* 0x1840004004081fae */ /* 0x0001e8000d901d64 */
[----:B------:R0:W-:Y:S01]  /*d930*/  @P1 LDGSTS.E.BYPASS.LTC128B.128 [R8+0x1a400], desc[UR36][R4.64+0x80], !P2 ;  /* 0x1a40008004081fae */ /* 0x0001e2000d101d64 */
[----:B------:R-:W-:Y:S01]  /*d940*/  IMAD.MOV.U32 R0, RZ, RZ, R14 ;  /* 0x000000ffff007224 */ /* 0x000fe200078e000e */
[----:B------:R-:W-:Y:S06]  /*d950*/  BRA `(.L_x_301) ;  /* 0xffffffc000fc7947 */ /* 0x000fec000383ffff */
.L_x_233:
[----:B------:R-:W2:Y:S04]  /*d960*/  LDL.LU R11, [R1+0x28] ;  /* 0x00002800010b7983 */ /* 0x000ea80000300800 */
[----:B------:R0:W5:Y:S01]  /*d970*/  LDL R9, [R1+0x18] ;  /* 0x0000180001097983 */ /* 0x0001620000100800 */
[----:B------:R-:W-:Y:S02]  /*d980*/  IMAD.MOV.U32 R13, RZ, RZ, R0 ;  /* 0x000000ffff0d7224 */ /* 0x000fe400078e0000 */
[----:B------:R-:W-:Y:S02]  /*d990*/  IMAD.MOV.U32 R12, RZ, RZ, RZ ;  /* 0x000000ffff0c7224 */ /* 0x000fe400078e00ff */
[----:B------:R-:W-:Y:S02]  /*d9a0*/  IMAD.MOV.U32 R15, RZ, RZ, -0x1 ;  /* 0xffffffffff0f7424 */ /* 0x000fe400078e00ff */
[----:B------:R-:W-:-:S02]  /*d9b0*/  IMAD R17, R17, 0xc0, R21 ;  /* 0x000000c011117824 */ /* 0x000fc400078e0215 */
[----:B--2---:R-:W-:Y:S02]  /*d9c0*/  IMAD R2, R11, R10, RZ ;  /* 0x0000000a0b027224 */ /* 0x004fe400078e02ff */
[----:B0-----:R-:W-:-:S07]  /*d9d0*/  IMAD.MOV.U32 R11, RZ, RZ, 0x1c1f ;  /* 0x00001c1fff0b7424 */ /* 0x001fce00078e00ff */
[----:B-----5:R-:W-:Y:S05]  /*d9e0*/  WARPSYNC.COLLECTIVE R15, `(.L_x_302) ;  /* 0x000000000f087348 */ /* 0x020fea0003c00000 */
[----:B------:R0:W1:Y:S02]  /*d9f0*/  SHFL.IDX P6, R14, R13, R12, R11 ;  /* 0x0000000c0d0e7389 */ /* 0x00006400000c000b */
[----:B01---5:R-:W-:Y:S01]  /*da00*/  ENDCOLLECTIVE ;  /* 0x000000000000791b */ /* 0x023fe20003800000 */
.L_x_302:
[----:B------:R-:W-:Y:S01]  /*da10*/  IMAD.MOV.U32 R13, RZ, RZ, R4 ;  /* 0x000000ffff0d7224 */ /* 0x000fe200078e0004 */
[----:B------:R-:W-:-:S07]  /*da20*/  MOV R6, R14 ;  /* 0x0000000e00067202 */ /* 0x000fce0000000f00 */
[----:B------:R-:W-:Y:S05]  /*da30*/  WARPSYNC.COLLECTIVE R15, `(.L_x_303) ;  /* 0x000000000f087348 */ /* 0x000fea0003c00000 */
[----:B------:R0:W1:Y:S02]  /*da40*/  SHFL.IDX P6, R14, R13, R12, R11 ;  /* 0x0000000c0d0e7389 */ /* 0x00006400000c000b */
[----:B01----:R-:W-:Y:S01]  /*da50*/  ENDCOLLECTIVE ;  /* 0x000000000000791b */ /* 0x003fe20003800000 */
.L_x_303:
[----:B------:R-:W-:Y:S01]  /*da60*/  ISETP.GE.AND P2, PT, R17, R2, PT ;  /* 0x000000021100720c */ /* 0x000fe20003f46270 */
[----:B------:R-:W-:Y:S02]  /*da70*/  IMAD.MOV.U32 R13, RZ, RZ, R0 ;  /* 0x000000ffff0d7224 */ /* 0x000fe400078e0000 */
[----:B------:R-:W-:Y:S02]  /*da80*/  IMAD.MOV.U32 R12, RZ, RZ, 0x1 ;  /* 0x00000001ff0c7424 */ /* 0x000fe400078e00ff */
[----:B------:R-:W-:-:S08]  /*da90*/  IMAD.MOV.U32 R5, RZ, RZ, R14 ;  /* 0x000000ffff057224 */ /* 0x000fd000078e000e */
[----:B------:R-:W-:Y:S05]  /*daa0*/  WARPSYNC.COLLECTIVE R15, `(.L_x_304) ;  /* 0x000000000f087348 */ /* 0x000fea0003c00000 */
[----:B------:R0:W1:Y:S02]  /*dab0*/  SHFL.IDX P6, R14, R13, R12, R11 ;  /* 0x0000000c0d0e7389 */ /* 0x00006400000c000b */
[----:B01----:R-:W-:Y:S01]  /*dac0*/  ENDCOLLECTIVE ;  /* 0x000000000000791b */ /* 0x003fe20003800000 */
.L_x_304:
[----:B------:R-:W-:-:S05]  /*dad0*/  @!P2 LEA R5, P4, R20, R5, 0x1 ;  /* 0x000000051405a211 */ /* 0x000fca00078808ff */
[----:B------:R-:W-:-:S04]  /*dae0*/  @!P2 IMAD.X R6, RZ, RZ, R6, P4 ;  /* 0x000000ffff06a224 */ /* 0x000fc800020e0606 */
[----:B------:R-:W-:Y:S02]  /*daf0*/  @!P2 IMAD.MOV.U32 R7, RZ, RZ, R6 ;  /* 0x000000ffff07a224 */ /* 0x000fe400078e0006 */
[----:B------:R-:W-:Y:S02]  /*db00*/  @!P2 IMAD.MOV.U32 R6, RZ, RZ, R5 ;  /* 0x000000ffff06a224 */ /* 0x000fe400078e0005 */
[----:B------:R-:W-:-:S03]  /*db10*/  IMAD.MOV.U32 R13, RZ, RZ, R4 ;  /* 0x000000ffff0d7224 */ /* 0x000fc600078e0004 */
[----:B------:R-:W-:Y:S01]  /*db20*/  @!PT LDS RZ, [RZ] ;  /* 0x00000000fffff984 */ /* 0x000fe20000000800 */
[----:B------:R-:W-:Y:S01]  /*db30*/  @!PT LDS RZ, [RZ] ;  /* 0x00000000fffff984 */ /* 0x000fe20000000800 */
[----:B------:R-:W-:Y:S01]  /*db40*/  @!PT LDS RZ, [RZ] ;  /* 0x00000000fffff984 */ /* 0x000fe20000000800 */
[----:B------:R-:W-:Y:S04]  /*db50*/  @!P2 LDGSTS.E.BYPASS.LTC128B.128 [R9+0xc400], desc[UR36][R6.64], !P3 ;  /* 0x0c4000000609afae */ /* 0x000fe8000d901d64 */
[----:B------:R-:W-:Y:S04]  /*db60*/  @!P2 LDGSTS.E.BYPASS.LTC128B.128 [R9+0xf400], desc[UR36][R6.64+0x40], !P0 ;  /* 0x0f4000400609afae */ /* 0x000fe8000c101d64 */
[----:B------:R0:W-:Y:S02]  /*db70*/  @!P2 LDGSTS.E.BYPASS.LTC128B.128 [R9+0x12400], desc[UR36][R6.64+0x80], !P1 ;  /* 0x124000800609afae */ /* 0x0001e4000c901d64 */
[----:B0-----:R-:W-:-:S07]  /*db80*/  MOV R7, R14 ;  /* 0x0000000e00077202 */ /* 0x001fce0000000f00 */
[----:B------:R-:W-:Y:S05]  /*db90*/  WARPSYNC.COLLECTIVE R15, `(.L_x_305) ;  /* 0x000000000f087348 */ /* 0x000fea0003c00000 */
[----:B------:R0:W1:Y:S02]  /*dba0*/  SHFL.IDX P6, R14, R13, R12, R11 ;  /* 0x0000000c0d0e7389 */ /* 0x00006400000c000b */
[----:B01----:R-:W-:Y:S01]  /*dbb0*/  ENDCOLLECTIVE ;  /* 0x000000000000791b */ /* 0x003fe20003800000 */
.L_x_305:
[----:B------:R-:W-:-:S05]  /*dbc0*/  VIADD R5, R17, 0x20 ;  /* 0x0000002011057836 */ /* 0x000fca0000000000 */
[----:B------:R-:W-:Y:S01]  /*dbd0*/  ISETP.GE.AND P2, PT, R5, R2, PT ;  /* 0x000000020500720c */ /* 0x000fe20003f46270 */
[----:B------:R-:W-:Y:S02]  /*dbe0*/  IMAD.MOV.U32 R13, RZ, RZ, R0 ;  /* 0x000000ffff0d7224 */ /* 0x000fe400078e0000 */
[----:B------:R-:W-:Y:S02]  /*dbf0*/  IMAD.MOV.U32 R12, RZ, RZ, 0x2 ;  /* 0x00000002ff0c7424 */ /* 0x000fe400078e00ff */
[----:B------:R-:W-:-:S08]  /*dc00*/  IMAD.MOV.U32 R5, RZ, RZ, R14 ;  /* 0x000000ffff057224 */ /* 0x000fd000078e000e */
[----:B------:R-:W-:Y:S05]  /*dc10*/  WARPSYNC.COLLECTIVE R15, `(.L_x_306) ;  /* 0x000000000f087348 */ /* 0x000fea0003c00000 */
[----:B------:R0:W1:Y:S02]  /*dc20*/  SHFL.IDX P6, R14, R13, R12, R11 ;  /* 0x0000000c0d0e7389 */ /* 0x00006400000c000b */
[----:B01----:R-:W-:Y:S01]  /*dc30*/  ENDCOLLECTIVE ;  /* 0x000000000000791b */ /* 0x003fe20003800000 */
.L_x_306:
[----:B------:R-:W-:-:S05]  /*dc40*/  @!P2 LEA R5, P4, R20, R5, 0x1 ;  /* 0x000000051405a211 */ /* 0x000fca00078808ff */
[----:B------:R-:W-:Y:S02]  /*dc50*/  @!P2 IMAD.X R7, RZ, RZ, R7, P4 ;  /* 0x000000ffff07a224 */ /* 0x000fe400020e0607 */
[----:B------:R-:W-:Y:S01]  /*dc60*/  @!P2 IMAD.MOV.U32 R6, RZ, RZ, R5 ;  /* 0x000000ffff06a224 */ /* 0x000fe200078e0005 */
[----:B------:R-:W-:-:S04]  /*dc70*/  MOV R13, R4 ;  /* 0x00000004000d7202 */ /* 0x000fc80000000f00 */
[----:B------:R-:W-:Y:S01]  /*dc80*/  @!PT LDS RZ, [RZ] ;  /* 0x00000000fffff984 */ /* 0x000fe20000000800 */
[----:B------:R-:W-:Y:S01]  /*dc90*/  @!PT LDS RZ, [RZ] ;  /* 0x00000000fffff984 */ /* 0x000fe20000000800 */
[----:B------:R-:W-:Y:S01]  /*dca0*/  @!PT LDS RZ, [RZ] ;  /* 0x00000000fffff984 */ /* 0x000fe20000000800 */
[----:B------:R-:W-:Y:S04]  /*dcb0*/  @!P2 LDGSTS.E.BYPASS.LTC128B.128 [R9+0xcc00], desc[UR36][R6.64], !P3 ;  /* 0x0cc000000609afae */ /* 0x000fe8000d901d64 */
[----:B------:R-:W-:Y:S04]  /*dcc0*/  @!P2 LDGSTS.E.BYPASS.LTC128B.128 [R9+0xfc00], desc[UR36][R6.64+0x40], !P0 ;  /* 0x0fc000400609afae */ /* 0x000fe8000c101d64 */
[----:B------:R0:W-:Y:S02]  /*dcd0*/  @!P2 LDGSTS.E.BYPASS.LTC128B.128 [R9+0x12c00], desc[UR36][R6.64+0x80], !P1 ;  /* 0x12c000800609afae */ /* 0x0001e4000c901d64 */
[----:B0-----:R-:W-:-:S07]  /*dce0*/  IMAD.MOV.U32 R7, RZ, RZ, R14 ;  /* 0x000000ffff077224 */ /* 0x001fce00078e000e */
[----:B------:R-:W-:Y:S05]  /*dcf0*/  WARPSYNC.COLLECTIVE R15, `(.L_x_307) ;  /* 0x000000000f087348 */ /* 0x000fea0003c00000 */
[----:B------:R0:W1:Y:S02]  /*dd00*/  SHFL.IDX P6, R14, R13, R12, R11 ;  /* 0x0000000c0d0e7389 */ /* 0x00006400000c000b */
[----:B01----:R-:W-:Y:S01]  /*dd10*/  ENDCOLLECTIVE ;  /* 0x000000000000791b */ /* 0x003fe20003800000 */
.L_x_307:
        /* <DEDUP_REMOVED lines=8> */
.L_x_308:
[----:B------:R-:W-:Y:S01]  /*dda0*/  @!P2 LEA R5, P4, R20, R5, 0x1 ;  /* 0x000000051405a211 */ /* 0x000fe200078808ff */
[----:B------:R-:W-:Y:S02]  /*ddb0*/  IMAD.MOV.U32 R13, RZ, RZ, R4 ;  /* 0x000000ffff0d7224 */ /* 0x000fe400078e0004 */
[----:B------:R-:W-:-:S10]  /*ddc0*/  IMAD.MOV.U32 R0, RZ, RZ, R14 ;  /* 0x000000ffff007224 */ /* 0x000fd400078e000e */
[----:B------:R-:W-:Y:S05]  /*ddd0*/  WARPSYNC.COLLECTIVE R15, `(.L_x_309) ;  /* 0x000000000f087348 */ /* 0x000fea0003c00000 */
[----:B------:R0:W1:Y:S02]  /*dde0*/  SHFL.IDX P6, R14, R13, R12, R11 ;  /* 0x0000000c0d0e7389 */ /* 0x00006400000c000b */
[----:B01----:R-:W-:Y:S01]  /*ddf0*/  ENDCOLLECTIVE ;  /* 0x000000000000791b */ /* 0x003fe20003800000 */
.L_x_309:
[----:B------:R-:W-:Y:S02]  /*de00*/  @!P2 IMAD.X R7, RZ, RZ, R7, P4 ;  /* 0x000000ffff07a224 */ /* 0x000fe400020e0607 */
[----:B------:R-:W-:Y:S01]  /*de10*/  @!P2 IMAD.MOV.U32 R6, RZ, RZ, R5 ;  /* 0x000000ffff06a224 */ /* 0x000fe200078e0005 */
[----:B------:R-:W-:-:S04]  /*de20*/  IADD3 R5, R17, 0x60, RZ ;  /* 0x0000006011057810 */ /* 0x000fc80007ffe0ff */
[----:B------:R-:W-:Y:S01]  /*de30*/  @!PT LDS RZ, [RZ] ;  /* 0x00000000fffff984 */ /* 0x000fe20000000800 */
[----:B------:R-:W-:Y:S01]  /*de40*/  @!PT LDS RZ, [RZ] ;  /* 0x00000000fffff984 */ /* 0x000fe20000000800 */
[----:B------:R-:W-:Y:S01]  /*de50*/  @!PT LDS RZ, [RZ] ;  /* 0x00000000fffff984 */ /* 0x000fe20000000800 */
[----:B------:R0:W-:Y:S04]  /*de60*/  @!P2 LDGSTS.E.BYPASS.LTC128B.128 [R9+0xd400], desc[UR36][R6.64], !P3 ;  /* 0x0d4000000609afae */ /* 0x0001e8000d901d64 */
[----:B------:R0:W-:Y:S04]  /*de70*/  @!P2 LDGSTS.E.BYPASS.LTC128B.128 [R9+0x10400], desc[UR36][R6.64+0x40], !P0 ;  /* 0x104000400609afae */ /* 0x0001e8000c101d64 */
[----:B------:R0:W-:Y:S01]  /*de80*/  @!P2 LDGSTS.E.BYPASS.LTC128B.128 [R9+0x13400], desc[UR36][R6.64+0x80], !P1 ;  /* 0x134000800609afae */ /* 0x0001e2000c901d64 */
[----:B------:R-:W-:Y:S01]  /*de90*/  ISETP.GE.AND P2, PT, R5, R2, PT ;  /* 0x000000020500720c */ /* 0x000fe20003f46270 */
[----:B------:R-:W-:-:S02]  /*dea0*/  IMAD.MOV.U32 R13, RZ, RZ, R3 ;  /* 0x000000ffff0d7224 */ /* 0x000fc400078e0003 */
[----:B------:R-:W-:Y:S02]  /*deb0*/  IMAD.MOV.U32 R12, RZ, RZ, RZ ;  /* 0x000000ffff0c7224 */ /* 0x000fe400078e00ff */
[----:B------:R-:W-:-:S08]  /*dec0*/  IMAD.MOV.U32 R4, RZ, RZ, R14 ;  /* 0x000000ffff047224 */ /* 0x000fd000078e000e */
[----:B0-----:R-:W-:Y:S05]  /*ded0*/  WARPSYNC.COLLECTIVE R15, `(.L_x_310) ;  /* 0x000000000f087348 */ /* 0x001fea0003c00000 */
[----:B------:R1:W2:Y:S02]  /*dee0*/  SHFL.IDX P6, R14, R13, R12, R11 ;  /* 0x0000000c0d0e7389 */ /* 0x0002a400000c000b */
[----:B012---:R-:W-:Y:S01]  /*def0*/  ENDCOLLECTIVE ;  /* 0x000000000000791b */ /* 0x007fe20003800000 */
.L_x_310:
[----:B------:R-:W-:-:S05]  /*df00*/  @!P2 LEA R4, P4, R20, R4, 0x1 ;  /* 0x000000041404a211 */ /* 0x000fca00078808ff */
[----:B------:R-:W-:-:S04]  /*df10*/  @!P2 IMAD.X R0, RZ, RZ, R0, P4 ;  /* 0x000000ffff00a224 */ /* 0x000fc800020e0600 */
[----:B------:R-:W-:Y:S02]  /*df20*/  @!P2 IMAD.MOV.U32 R5, RZ, RZ, R0 ;  /* 0x000000ffff05a224 */ /* 0x000fe400078e0000 */
[----:B------:R-:W-:Y:S02]  /*df30*/  VIADD R0, R17, 0x80 ;  /* 0x0000008011007836 */ /* 0x000fe40000000000 */
[----:B------:R-:W-:Y:S01]  /*df40*/  IMAD.MOV.U32 R13, RZ, RZ, R8 ;  /* 0x000000ffff0d7224 */ /* 0x000fe200078e0008 */
[----:B------:R-:W-:Y:S01]  /*df50*/  @!PT LDS RZ, [RZ] ;  /* 0x00000000fffff984 */ /* 0x000fe20000000800 */
[----:B------:R-:W-:Y:S01]  /*df60*/  @!PT LDS RZ, [RZ] ;  /* 0x00000000fffff984 */ /* 0x000fe20000000800 */
[----:B------:R-:W-:Y:S01]  /*df70*/  @!PT LDS RZ, [RZ] ;  /* 0x00000000fffff984 */ /* 0x000fe20000000800 */
[----:B------:R0:W-:Y:S04]  /*df80*/  @!P2 LDGSTS.E.BYPASS.LTC128B.128 [R9+0xdc00], desc[UR36][R4.64], !P3 ;  /* 0x0dc000000409afae */ /* 0x0001e8000d901d64 */
[----:B------:R0:W-:Y:S04]  /*df90*/  @!P2 LDGSTS.E.BYPASS.LTC128B.128 [R9+0x10c00], desc[UR36][R4.64+0x40], !P0 ;  /* 0x10c000400409afae */ /* 0x0001e8000c101d64 */
[----:B------:R0:W-:Y:S01]  /*dfa0*/  @!P2 LDGSTS.E.BYPASS.LTC128B.128 [R9+0x13c00], desc[UR36][R4.64+0x80], !P1 ;  /* 0x13c000800409afae */ /* 0x0001e2000c901d64 */
[----:B------:R-:W-:Y:S01]  /*dfb0*/  ISETP.GE.AND P2, PT, R0, R2, PT ;  /* 0x000000020000720c */ /* 0x000fe20003f46270 */
[----:B------:R-:W-:-:S12]  /*dfc0*/  IMAD.MOV.U32 R0, RZ, RZ, R14 ;  /* 0x000000ffff007224 */ /* 0x000fd800078e000e */
[----:B0-----:R-:W-:Y:S05]  /*dfd0*/  WARPSYNC.COLLECTIVE R15, `(.L_x_311) ;  /* 0x000000000f087348 */ /* 0x001fea0003c00000 */
[----:B------:R1:W2:Y:S02]  /*dfe0*/  SHFL.IDX P6, R14, R13, R12, R11 ;  /* 0x0000000c0d0e7389 */ /* 0x0002a400000c000b */
[----:B012---:R-:W-:Y:S01]  /*dff0*/  ENDCOLLECTIVE ;  /* 0x000000000000791b */ /* 0x007fe20003800000 */
.L_x_311:
[----:B------:R-:W-:Y:S02]  /*e000*/  IMAD.MOV.U32 R13, RZ, RZ, R3 ;  /* 0x000000ffff0d7224 */ /* 0x000fe400078e0003 */
[----:B------:R-:W-:Y:S02]  /*e010*/  IMAD.MOV.U32 R12, RZ, RZ, 0x1 ;  /* 0x00000001ff0c7424 */ /* 0x000fe400078e00ff */
[----:B------:R-:W-:-:S07]  /*e020*/  IMAD.MOV.U32 R4, RZ, RZ, R14 ;  /* 0x000000ffff047224 */ /* 0x000fce00078e000e */
[----:B------:R-:W-:Y:S05]  /*e030*/  WARPSYNC.COLLECTIVE R15, `(.L_x_312) ;  /* 0x000000000f087348 */ /* 0x000fea0003c00000 */
[----:B------:R0:W1:Y:S02]  /*e040*/  SHFL.IDX P6, R14, R13, R12, R11 ;  /* 0x0000000c0d0e7389 */ /* 0x00006400000c000b */
[----:B01----:R-:W-:Y:S01]  /*e050*/  ENDCOLLECTIVE ;  /* 0x000000000000791b */ /* 0x003fe20003800000 */
.L_x_312:
[----:B------:R-:W-:-:S04]  /*e060*/  @!P2 LEA R4, P4, R20, R4, 0x1 ;  /* 0x000000041404a211 */ /* 0x000fc800078808ff */
[----:B------:R-:W-:-:S05]  /*e070*/  @!P2 IADD3.X R0, RZ, R0, RZ, P4, !PT ;  /* 0x00000000ff00a210 */ /* 0x000fca00027fe4ff */
[----:B------:R-:W-:Y:S02]  /*e080*/  @!P2 IMAD.MOV.U32 R5, RZ, RZ, R0 ;  /* 0x000000ffff05a224 */ /* 0x000fe400078e0000 */
[----:B------:R-:W-:-:S03]  /*e090*/  IMAD.MOV.U32 R13, RZ, RZ, R8 ;  /* 0x000000ffff0d7224 */ /* 0x000fc600078e0008 */
[----:B------:R-:W-:Y:S01]  /*e0a0*/  @!PT LDS RZ, [RZ] ;  /* 0x00000000fffff984 */ /* 0x000fe20000000800 */
[----:B------:R-:W-:Y:S01]  /*e0b0*/  @!PT LDS RZ, [RZ] ;  /* 0x00000000fffff984 */ /* 0x000fe20000000800 */
[----:B------:R-:W-:Y:S01]  /*e0c0*/  @!PT LDS RZ, [RZ] ;  /* 0x00000000fffff984 */ /* 0x000fe20000000800 */
[----:B------:R0:W-:Y:S04]  /*e0d0*/  @!P2 LDGSTS.E.BYPASS.LTC128B.128 [R9+0xe400], desc[UR36][R4.64], !P3 ;  /* 0x0e4000000409afae */ /* 0x0001e8000d901d64 */
[----:B------:R0:W-:Y:S01]  /*e0e0*/  @!P2 LDGSTS.E.BYPASS.LTC128B.128 [R9+0x11400], desc[UR36][R4.64+0x40], !P0 ;  /* 0x114000400409afae */ /* 0x0001e2000c101d64 */
[----:B------:R-:W-:-:S03]  /*e0f0*/  IMAD.MOV.U32 R3, RZ, RZ, R14 ;  /* 0x000000ffff037224 */ /* 0x000fc600078e000e */
[----:B------:R0:W-:Y:S04]  /*e100*/  @!P2 LDGSTS.E.BYPASS.LTC128B.128 [R9+0x14400], desc[UR36][R4.64+0x80], !P1 ;  /* 0x144000800409afae */ /* 0x0001e8000c901d64 */
[----:B0-----:R-:W-:Y:S05]  /*e110*/  WARPSYNC.COLLECTIVE R15, `(.L_x_313) ;  /* 0x000000000f087348 */ /* 0x001fea0003c00000 */
[----:B------:R1:W2:Y:S02]  /*e120*/  SHFL.IDX P6, R14, R13, R12, R11 ;  /* 0x0000000c0d0e7389 */ /* 0x0002a400000c000b */
[----:B012---:R-:W-:Y:S01]  /*e130*/  ENDCOLLECTIVE ;  /* 0x000000000000791b */ /* 0x007fe20003800000 */
.L_x_313:
[----:B------:R-:W-:Y:S01]  /*e140*/  IMAD.MOV.U32 R8, RZ, RZ, R14 ;  /* 0x000000ffff087224 */ /* 0x000fe200078e000e */
[----:B------:R-:W-:Y:S06]  /*e150*/  BRA `(.L_x_314) ;  /* 0xffffffc8001c7947 */ /* 0x000fec000383ffff */
.L_x_236:
[----:B-1----:R1:W2:Y:S02]  /*e160*/  SYNCS.PHASECHK.TRANS64.TRYWAIT P0, [R23+URZ+0x2d820], R0 ;  /* 0x02d82000170075a7 */ /* 0x0022a4000800017f */
[----:B--2---:R-:W-:Y:S05]  /*e170*/  @!P0 NANOSLEEP.SYNCS 0x989680 ;  /* 0x009896800000895d */ /* 0x004fea0003900000 */
[----:B------:R-:W2:Y:S02]  /*e180*/  @!P0 SYNCS.PHASECHK.TRANS64 P0, [R23+URZ+0x2d820], R0 ;  /* 0x02d82000170085a7 */ /* 0x000ea4000800007f */
[----:B--2---:R-:W-:Y:S05]  /*e190*/  @!P0 BRA `(.L_x_236) ;  /* 0xfffffffc00f08947 */ /* 0x004fea000383ffff */
[----:B------:R-:W-:Y:S05]  /*e1a0*/  BRA `(.L_x_315) ;  /* 0xffffffc800847947 */ /* 0x000fea000383ffff */
.L_x_241:
[----:B0-----:R0:W1:Y:S02]  /*e1b0*/  SYNCS.PHASECHK.TRANS64.TRYWAIT P0, [R5+URZ+0x2d840], R0 ;  /* 0x02d84000050075a7 */ /* 0x001064000800017f */
[----:B-1----:R-:W-:Y:S05]  /*e1c0*/  @!P0 NANOSLEEP.SYNCS 0x989680 ;  /* 0x009896800000895d */ /* 0x002fea0003900000 */
[----:B------:R-:W1:Y:S02]  /*e1d0*/  @!P0 SYNCS.PHASECHK.TRANS64 P0, [R5+URZ+0x2d840], R0 ;  /* 0x02d84000050085a7 */ /* 0x000e64000800007f */
[----:B-1----:R-:W-:Y:S05]  /*e1e0*/  @!P0 BRA `(.L_x_241) ;  /* 0xfffffffc00f08947 */ /* 0x002fea000383ffff */
[----:B------:R-:W-:Y:S05]  /*e1f0*/  BRA `(.L_x_316) ;  /* 0xffffffcc00787947 */ /* 0x000fea000383ffff */
.L_x_242:
[----:B------:R-:W-:Y:S01]  /*e200*/  BSSY B1, `(.L_x_317) ;  /* 0x0000008000017945 */ /* 0x000fe20003800000 */
[----:B------:R-:W-:Y:S01]  /*e210*/  IMAD.MOV.U32 R13, RZ, RZ, R7 ;  /* 0x000000ffff0d7224 */ /* 0x000fe200078e0007 */
[----:B------:R-:W-:Y:S01]  /*e220*/  MOV R11, 0x1c1f ;  /* 0x00001c1f000b7802 */ /* 0x000fe20000000f00 */
[----:B------:R-:W-:Y:S02]  /*e230*/  IMAD.MOV.U32 R12, RZ, RZ, RZ ;  /* 0x000000ffff0c7224 */ /* 0x000fe400078e00ff */
[----:B------:R-:W-:-:S07]  /*e240*/  IMAD.MOV.U32 R15, RZ, RZ, -0x1 ;  /* 0xffffffffff0f7424 */ /* 0x000fce00078e00ff */
[----:B------:R-:W-:Y:S05]  /*e250*/  WARPSYNC.COLLECTIVE R15, `(.L_x_318) ;  /* 0x000000000f087348 */ /* 0x000fea0003c00000 */
[----:B------:R0:W1:Y:S02]  /*e260*/  SHFL.IDX P6, R14, R13, R12, R11 ;  /* 0x0000000c0d0e7389 */ /* 0x00006400000c000b */
[----:B01----:R-:W-:Y:S01]  /*e270*/  ENDCOLLECTIVE ;  /* 0x000000000000791b */ /* 0x003fe20003800000 */
.L_x_318:
[----:B------:R-:W-:Y:S05]  /*e280*/  BSYNC B1 ;  /* 0x0000000000017941 */ /* 0x000fea0003800000 */
.L_x_317:
[----:B------:R-:W0:Y:S01]  /*e290*/  S2R R21, SR_TID.X ;  /* 0x0000000000157919 */ /* 0x000e220000002100 */
[----:B------:R-:W-:Y:S01]  /*e2a0*/  IMAD.MOV.U32 R13, RZ, RZ, R6 ;  /* 0x000000ffff0d7224 */ /* 0x000fe200078e0006 */
[----:B------:R-:W-:Y:S01]  /*e2b0*/  LOP3.LUT R22, R22, 0xffffff7f, RZ, 0xc0, !PT ;  /* 0xffffff7f16167812 */ /* 0x000fe200078ec0ff */
[----:B------:R-:W-:Y:S02]  /*e2c0*/  IMAD.MOV.U32 R12, RZ, RZ, RZ ;  /* 0x000000ffff0c7224 */ /* 0x000fe400078e00ff */
[----:B------:R-:W-:Y:S01]  /*e2d0*/  IMAD.MOV.U32 R11, RZ, RZ, 0x1c1f ;  /* 0x00001c1fff0b7424 */ /* 0x000fe200078e00ff */
[----:B------:R-:W-:Y:S01]  /*e2e0*/  @P1 LOP3.LUT R22, R22, 0x80, RZ, 0xfc, !PT ;  /* 0x0000008016161812 */ /* 0x000fe200078efcff */
[----:B------:R-:W-:Y:S02]  /*e2f0*/  IMAD.MOV.U32 R15, RZ, RZ, -0x1 ;  /* 0xffffffffff0f7424 */ /* 0x000fe400078e00ff */
[----:B------:R-:W-:Y:S01]  /*e300*/  IMAD.MOV.U32 R3, RZ, RZ, R14 ;  /* 0x000000ffff037224 */ /* 0x000fe200078e000e */
[----:B------:R-:W-:Y:S01]  /*e310*/  LOP3.LUT P1, RZ, R22, 0x4, RZ, 0xc0, !PT ;  /* 0x0000000416ff7812 */ /* 0x000fe2000782c0ff */
[----:B------:R-:W-:-:S12]  /*e320*/  IMAD R4, R4, 0x2, R23 ;  /* 0x0000000204047824 */ /* 0x000fd800078e0217 */
[----:B0-----:R-:W-:Y:S05]  /*e330*/  WARPSYNC.COLLECTIVE R15, `(.L_x_319) ;  /* 0x000000000f087348 */ /* 0x001fea0003c00000 */
[----:B------:R1:W2:Y:S02]  /*e340*/  SHFL.IDX P6, R14, R13, R12, R11 ;  /* 0x0000000c0d0e7389 */ /* 0x0002a400000c000b */
[----:B012---:R-:W-:Y:S01]  /*e350*/  ENDCOLLECTIVE ;  /* 0x000000000000791b */ /* 0x007fe20003800000 */
.L_x_319:
        /* <DEDUP_REMOVED lines=8> */
.L_x_320:
[----:B------:R-:W-:-:S04]  /*e3e0*/  SHF.L.U32 R0, R21, 0x1, RZ ;  /* 0x0000000115007819 */ /* 0x000fc800000006ff */
[----:B------:R-:W-:-:S05]  /*e3f0*/  IADD3 R2, P0, R2, R0, RZ ;  /* 0x0000000002027210 */ /* 0x000fca0007f1e0ff */
[----:B------:R-:W-:Y:S02]  /*e400*/  IMAD.X R3, RZ, RZ, R3, P0 ;  /* 0x000000ffff037224 */ /* 0x000fe400000e0603 */
[----:B------:R-:W-:-:S03]  /*e410*/  IMAD.MOV.U32 R13, RZ, RZ, R6 ;  /* 0x000000ffff0d7224 */ /* 0x000fc600078e0006 */
        /* <DEDUP_REMOVED lines=10> */
.L_x_321:
[----:B------:R-:W-:Y:S01]  /*e4c0*/  MOV R13, R7 ;  /* 0x00000007000d7202 */ /* 0x000fe20000000f00 */
[----:B------:R-:W-:Y:S02]  /*e4d0*/  IMAD.MOV.U32 R12, RZ, RZ, 0x2 ;  /* 0x00000002ff0c7424 */ /* 0x000fe400078e00ff */
[----:B------:R-:W-:-:S07]  /*e4e0*/  IMAD.MOV.U32 R2, RZ, RZ, R14 ;  /* 0x000000ffff027224 */ /* 0x000fce00078e000e */
[----:B------:R-:W-:Y:S05]  /*e4f0*/  WARPSYNC.COLLECTIVE R15, `(.L_x_322) ;  /* 0x000000000f087348 */ /* 0x000fea0003c00000 */
[----:B------:R0:W1:Y:S02]  /*e500*/  SHFL.IDX P6, R14, R13, R12, R11 ;  /* 0x0000000c0d0e7389 */ /* 0x00006400000c000b */
[----:B01----:R-:W-:Y:S01]  /*e510*/  ENDCOLLECTIVE ;  /* 0x000000000000791b */ /* 0x003fe20003800000 */
.L_x_322:
        /* <DEDUP_REMOVED lines=13> */
.L_x_323:
[----:B------:R-:W-:Y:S02]  /*e5f0*/  IMAD.MOV.U32 R13, RZ, RZ, R7 ;  /* 0x000000ffff0d7224 */ /* 0x000fe400078e0007 */
[----:B------:R-:W-:Y:S02]  /*e600*/  IMAD.MOV.U32 R12, RZ, RZ, 0x3 ;  /* 0x00000003ff0c7424 */ /* 0x000fe400078e00ff */
[----:B------:R-:W-:-:S07]  /*e610*/  IMAD.MOV.U32 R2, RZ, RZ, R14 ;  /* 0x000000ffff027224 */ /* 0x000fce00078e000e */
[----:B------:R-:W-:Y:S05]  /*e620*/  WARPSYNC.COLLECTIVE R15, `(.L_x_324) ;  /* 0x000000000f087348 */ /* 0x000fea0003c00000 */
[----:B------:R0:W1:Y:S02]  /*e630*/  SHFL.IDX P6, R14, R13, R12, R11 ;  /* 0x0000000c0d0e7389 */ /* 0x00006400000c000b */
[----:B01----:R-:W-:Y:S01]  /*e640*/  ENDCOLLECTIVE ;  /* 0x000000000000791b */ /* 0x003fe20003800000 */
.L_x_324:
[----:B------:R-:W-:-:S05]  /*e650*/  IADD3 R2, P0, R2, R0, RZ ;  /* 0x0000000002027210 */ /* 0x000fca0007f1e0ff */
[----:B------:R-:W-:-:S05]  /*e660*/  IMAD.X R3, RZ, RZ, R21, P0 ;  /* 0x000000ffff037224 */ /* 0x000fca00000e0615 */
[----:B------:R-:W-:Y:S01]  /*e670*/  @!PT LDS RZ, [RZ] ;  /* 0x00000000fffff984 */ /* 0x000fe20000000800 */
[----:B------:R-:W-:Y:S01]  /*e680*/  @!PT LDS RZ, [RZ] ;  /* 0x00000000fffff984 */ /* 0x000fe20000000800 */
[----:B------:R-:W-:Y:S01]  /*e690*/  @!PT LDS RZ, [RZ] ;  /* 0x00000000fffff984 */ /* 0x000fe20000000800 */
[----:B------:R0:W-:Y:S01]  /*e6a0*/  LDGSTS.E.BYPASS.LTC128B.128 [R4+0x16400], desc[UR36][R2.64], !P1 ;  /* 0x1640000002047fae */ /* 0x0001e2000c901d64 */
[----:B------:R-:W-:Y:S02]  /*e6b0*/  MOV R13, R6 ;  /* 0x00000006000d7202 */ /* 0x000fe40000000f00 */
[----:B------:R-:W-:Y:S01]  /*e6c0*/  LOP3.LUT P1, RZ, R22, 0x80, RZ, 0xc0, !PT ;  /* 0x0000008016ff7812 */ /* 0x000fe2000782c0ff */
[----:B------:R0:W-:Y:S04]  /*e6d0*/  LDGSTS.E.BYPASS.LTC128B.128 [R4+0x18400], desc[UR36][R2.64+0x40], !P5 ;  /* 0x1840004002047fae */ /* 0x0001e8000e901d64 */
[----:B------:R0:W-:Y:S01]  /*e6e0*/  LDGSTS.E.BYPASS.LTC128B.128 [R4+0x1a400], desc[UR36][R2.64+0x80], !P4 ;  /* 0x1a40008002047fae */ /* 0x0001e2000e101d64 */
[----:B------:R-:W-:-:S07]  /*e6f0*/  IMAD.MOV.U32 R21, RZ, RZ, R14 ;  /* 0x000000ffff157224 */ /* 0x000fce00078e000e */
[----:B0-----:R-:W-:Y:S05]  /*e700*/  WARPSYNC.COLLECTIVE R15, `(.L_x_325) ;  /* 0x000000000f087348 */ /* 0x001fea0003c00000 */
[----:B------:R1:W2:Y:S02]  /*e710*/  SHFL.IDX P6, R14, R13, R12, R11 ;  /* 0x0000000c0d0e7389 */ /* 0x0002a400000c000b */
[----:B012---:R-:W-:Y:S01]  /*e720*/  ENDCOLLECTIVE ;  /* 0x000000000000791b */ /* 0x007fe20003800000 */
.L_x_325:
[----:B------:R-:W-:Y:S01]  /*e730*/  IMAD.MOV.U32 R2, RZ, RZ, R14 ;  /* 0x000000ffff027224 */ /* 0x000fe200078e000e */
[----:B------:R-:W-:Y:S06]  /*e740*/  BRA `(.L_x_326) ;  /* 0xffffffcc00187947 */ /* 0x000fec000383ffff */
.L_x_247:
[----:B-1----:R1:W2:Y:S02]  /*e750*/  SYNCS.PHASECHK.TRANS64.TRYWAIT P0, [R5+URZ+0x2d860], R2 ;  /* 0x02d86002050075a7 */ /* 0x0022a4000800017f */
[----:B--2---:R-:W-:Y:S05]  /*e760*/  @!P0 NANOSLEEP.SYNCS 0x989680 ;  /* 0x009896800000895d */ /* 0x004fea0003900000 */
[----:B------:R-:W2:Y:S02]  /*e770*/  @!P0 SYNCS.PHASECHK.TRANS64 P0, [R5+URZ+0x2d860], R2 ;  /* 0x02d86002050085a7 */ /* 0x000ea4000800007f */
[----:B--2---:R-:W-:Y:S05]  /*e780*/  @!P0 BRA `(.L_x_247) ;  /* 0xfffffffc00f08947 */ /* 0x004fea000383ffff */
[----:B------:R-:W-:Y:S05]  /*e790*/  BRA `(.L_x_327) ;  /* 0xffffffcc007c7947 */ /* 0x000fea000383ffff */
.L_x_248:
[----:B------:R-:W-:Y:S01]  /*e7a0*/  BSSY B1, `(.L_x_328) ;  /* 0x0000008000017945 */ /* 0x000fe20003800000 */
[----:B------:R-:W-:Y:S02]  /*e7b0*/  IMAD.MOV.U32 R13, RZ, RZ, R25 ;  /* 0x000000ffff0d7224 */ /* 0x000fe400078e0019 */
[----:B------:R-:W-:Y:S02]  /*e7c0*/  IMAD.MOV.U32 R12, RZ, RZ, RZ ;  /* 0x000000ffff0c7224 */ /* 0x000fe400078e00ff */
[----:B------:R-:W-:Y:S02]  /*e7d0*/  IMAD.MOV.U32 R11, RZ, RZ, 0x1c1f ;  /* 0x00001c1fff0b7424 */ /* 0x000fe400078e00ff */
[----:B------:R-:W-:-:S07]  /*e7e0*/  IMAD.MOV.U32 R15, RZ, RZ, -0x1 ;  /* 0xffffffffff0f7424 */ /* 0x000fce00078e00ff */
[----:B-1----:R-:W-:Y:S05]  /*e7f0*/  WARPSYNC.COLLECTIVE R15, `(.L_x_329) ;  /* 0x000000000f087348 */ /* 0x002fea0003c00000 */
[----:B------:R0:W2:Y:S02]  /*e800*/  SHFL.IDX P6, R14, R13, R12, R11 ;  /* 0x0000000c0d0e7389 */ /* 0x0000a400000c000b */
[----:B012---:R-:W-:Y:S01]  /*e810*/  ENDCOLLECTIVE ;  /* 0x000000000000791b */ /* 0x007fe20003800000 */
.L_x_329:
[----:B------:R-:W-:Y:S05]  /*e820*/  BSYNC B1 ;  /* 0x0000000000017941 */ /* 0x000fea0003800000 */
.L_x_328:
[----:B------:R-:W-:Y:S01]  /*e830*/  IMAD.MOV.U32 R13, RZ, RZ, R24 ;  /* 0x000000ffff0d7224 */ /* 0x000fe200078e0018 */
[----:B------:R-:W-:Y:S01]  /*e840*/  MOV R11, 0x1c1f ;  /* 0x00001c1f000b7802 */ /* 0x000fe20000000f00 */
[----:B------:R-:W-:Y:S02]  /*e850*/  IMAD.MOV.U32 R12, RZ, RZ, RZ ;  /* 0x000000ffff0c7224 */ /* 0x000fe400078e00ff */
[----:B------:R-:W-:Y:S02]  /*e860*/  IMAD.MOV.U32 R15, RZ, RZ, -0x1 ;  /* 0xffffffffff0f7424 */ /* 0x000fe400078e00ff */
[----:B------:R-:W-:Y:S02]  /*e870*/  IMAD.MOV.U32 R3, RZ, RZ, R14 ;  /* 0x000000ffff037224 */ /* 0x000fe400078e000e */
[----:B------:R-:W-:-:S07]  /*e880*/  IMAD R4, R4, 0x2, R23 ;  /* 0x0000000204047824 */ /* 0x000fce00078e0217 */
[----:B------:R-:W-:Y:S05]  /*e890*/  WARPSYNC.COLLECTIVE R15, `(.L_x_330) ;  /* 0x000000000f087348 */ /* 0x000fea0003c00000 */
[----:B------:R0:W1:Y:S02]  /*e8a0*/  SHFL.IDX P6, R14, R13, R12, R11 ;  /* 0x0000000c0d0e7389 */ /* 0x00006400000c000b */
[----:B01----:R-:W-:Y:S01]  /*e8b0*/  ENDCOLLECTIVE ;  /* 0x000000000000791b */ /* 0x003fe20003800000 */
.L_x_330:
[----:B------:R-:W-:Y:S02]  /*e8c0*/  IMAD.MOV.U32 R13, RZ, RZ, R25 ;  /* 0x000000ffff0d7224 */ /* 0x000fe400078e0019 */
[----:B------:R-:W-:Y:S02]  /*e8d0*/  IMAD.MOV.U32 R12, RZ, RZ, 0x1 ;  /* 0x00000001ff0c7424 */ /* 0x000fe400078e00ff */
[----:B------:R-:W-:-:S07]  /*e8e0*/  IMAD.MOV.U32 R2, RZ, RZ, R14 ;  /* 0x000000ffff027224 */ /* 0x000fce00078e000e */
[----:B------:R-:W-:Y:S05]  /*e8f0*/  WARPSYNC.COLLECTIVE R15, `(.L_x_331) ;  /* 0x000000000f087348 */ /* 0x000fea0003c00000 */
[----:B------:R0:W1:Y:S02]  /*e900*/  SHFL.IDX P6, R14, R13, R12, R11 ;  /* 0x0000000c0d0e7389 */ /* 0x00006400000c000b */
[----:B01----:R-:W-:Y:S01]  /*e910*/  ENDCOLLECTIVE ;  /* 0x000000000000791b */ /* 0x003fe20003800000 */
.L_x_331:
        /* <DEDUP_REMOVED lines=16> */
.L_x_332:
[----:B------:R-:W-:Y:S02]  /*ea20*/  IMAD.MOV.U32 R13, RZ, RZ, R25 ;  /* 0x000000ffff0d7224 */ /* 0x000fe400078e0019 */
[----:B------:R-:W-:Y:S01]  /*ea30*/  IMAD.MOV.U32 R12, RZ, RZ, 0x2 ;  /* 0x00000002ff0c7424 */ /* 0x000fe200078e00ff */
[----:B------:R-:W-:-:S07]  /*ea40*/  MOV R2, R14 ;  /* 0x0000000e00027202 */ /* 0x000fce0000000f00 */
[----:B------:R-:W-:Y:S05]  /*ea50*/  WARPSYNC.COLLECTIVE R15, `(.L_x_333) ;  /* 0x000000000f087348 */ /* 0x000fea0003c00000 */
[----:B------:R0:W1:Y:S02]  /*ea60*/  SHFL.IDX P6, R14, R13, R12, R11 ;  /* 0x0000000c0d0e7389 */ /* 0x00006400000c000b */
[----:B01----:R-:W-:Y:S01]  /*ea70*/  ENDCOLLECTIVE ;  /* 0x000000000000791b */ /* 0x003fe20003800000 */
.L_x_333:
        /* <DEDUP_REMOVED lines=16> */
.L_x_334:
[----:B------:R-:W-:Y:S01]  /*eb80*/  IMAD.MOV.U32 R13, RZ, RZ, R25 ;  /* 0x000000ffff0d7224 */ /* 0x000fe200078e0019 */
[----:B------:R-:W-:Y:S01]  /*eb90*/  MOV R12, 0x3 ;  /* 0x00000003000c7802 */ /* 0x000fe20000000f00 */
[----:B------:R-:W-:-:S07]  /*eba0*/  IMAD.MOV.U32 R2, RZ, RZ, R14 ;  /* 0x000000ffff027224 */ /* 0x000fce00078e000e */
[----:B------:R-:W-:Y:S05]  /*ebb0*/  WARPSYNC.COLLECTIVE R15, `(.L_x_335) ;  /* 0x000000000f087348 */ /* 0x000fea0003c00000 */
[----:B------:R0:W1:Y:S02]  /*ebc0*/  SHFL.IDX P6, R14, R13, R12, R11 ;  /* 0x0000000c0d0e7389 */ /* 0x00006400000c000b */
[----:B01----:R-:W-:Y:S01]  /*ebd0*/  ENDCOLLECTIVE ;  /* 0x000000000000791b */ /* 0x003fe20003800000 */
.L_x_335:
        /* <DEDUP_REMOVED lines=13> */
.L_x_336:
        /* <DEDUP_REMOVED lines=8> */
.L_x_256:
[----:B-1----:R1:W2:Y:S02]  /*ed30*/  SYNCS.PHASECHK.TRANS64.TRYWAIT P0, [R0+URZ+0x2d860], R3 ;  /* 0x02d86003000075a7 */ /* 0x0022a4000800017f */
[----:B--2---:R-:W-:Y:S05]  /*ed40*/  @!P0 NANOSLEEP.SYNCS 0x989680 ;  /* 0x009896800000895d */ /* 0x004fea0003900000 */
[----:B------:R-:W2:Y:S02]  /*ed50*/  @!P0 SYNCS.PHASECHK.TRANS64 P0, [R0+URZ+0x2d860], R3 ;  /* 0x02d86003000085a7 */ /* 0x000ea4000800007f */
[----:B--2---:R-:W-:Y:S05]  /*ed60*/  @!P0 BRA `(.L_x_256) ;  /* 0xfffffffc00f08947 */ /* 0x004fea000383ffff */
[----:B------:R-:W-:Y:S05]  /*ed70*/  BRA `(.L_x_338) ;  /* 0xffffffd000107947 */ /* 0x000fea000383ffff */
.L_x_257:
        /* <DEDUP_REMOVED lines=8> */
.L_x_340:
[----:B------:R-:W-:Y:S05]  /*ee00*/  BSYNC B0 ;  /* 0x0000000000007941 */ /* 0x000fea0003800000 */
.L_x_339:
[----:B------:R-:W0:Y:S01]  /*ee10*/  S2R R2, SR_TID.X ;  /* 0x0000000000027919 */ /* 0x000e220000002100 */
[----:B------:R-:W-:Y:S01]  /*ee20*/  MOV R13, R24 ;  /* 0x00000018000d7202 */ /* 0x000fe20000000f00 */
[----:B------:R-:W-:Y:S02]  /*ee30*/  IMAD.MOV.U32 R12, RZ, RZ, RZ ;  /* 0x000000ffff0c7224 */ /* 0x000fe400078e00ff */
[----:B------:R-:W-:Y:S02]  /*ee40*/  IMAD.MOV.U32 R11, RZ, RZ, 0x1c1f ;  /* 0x00001c1fff0b7424 */ /* 0x000fe400078e00ff */
[----:B------:R-:W-:Y:S02]  /*ee50*/  IMAD.MOV.U32 R15, RZ, RZ, -0x1 ;  /* 0xffffffffff0f7424 */ /* 0x000fe400078e00ff */
[----:B------:R-:W-:Y:S02]  /*ee60*/  IMAD.MOV.U32 R3, RZ, RZ, R14 ;  /* 0x000000ffff037224 */ /* 0x000fe400078e000e */
[----:B------:R-:W-:-:S07]  /*ee70*/  IMAD R4, R4, 0x2, R23 ;  /* 0x0000000204047824 */ /* 0x000fce00078e0217 */
[----:B0-----:R-:W-:Y:S05]  /*ee80*/  WARPSYNC.COLLECTIVE R15, `(.L_x_341) ;  /* 0x000000000f087348 */ /* 0x001fea0003c00000 */
[----:B------:R1:W2:Y:S02]  /*ee90*/  SHFL.IDX P6, R14, R13, R12, R11 ;  /* 0x0000000c0d0e7389 */ /* 0x0002a400000c000b */
[----:B012---:R-:W-:Y:S01]  /*eea0*/  ENDCOLLECTIVE ;  /* 0x000000000000791b */ /* 0x007fe20003800000 */
.L_x_341:
[----:B------:R-:W-:Y:S01]  /*eeb0*/  ULDC UR4, c[0x0][0x2f4] ;  /* 0x0000bd0000047ab9 */ /* 0x000fe20000000800 */
[----:B------:R-:W-:Y:S01]  /*eec0*/  IMAD.MOV.U32 R13, RZ, RZ, R25 ;  /* 0x000000ffff0d7224 */ /* 0x000fe200078e0019 */
[----:B------:R-:W-:Y:S01]  /*eed0*/  MOV R12, 0x1 ;  /* 0x00000001000c7802 */ /* 0x000fe20000000f00 */
[----:B------:R-:W-:-:S05]  /*eee0*/  IMAD.SHL.U32 R7, R2, 0x8, RZ ;  /* 0x0000000802077824 */ /* 0x000fca00078e00ff */
[----:B------:R-:W-:-:S04]  /*eef0*/  LOP3.LUT R7, R7, 0x18, RZ, 0xc0, !PT ;  /* 0x0000001807077812 */ /* 0x000fc800078ec0ff */
[C---:B------:R-:W-:Y:S01]  /*ef00*/  ISETP.GE.AND P2, PT, R7.reuse, UR4, PT ;  /* 0x0000000407007c0c */ /* 0x040fe2000bf46270 */
[C---:B------:R-:W-:Y:S01]  /*ef10*/  IMAD.SHL.U32 R5, R7.reuse, 0x2, RZ ;  /* 0x0000000207057824 */ /* 0x040fe200078e00ff */
[C---:B------:R-:W-:Y:S02]  /*ef20*/  LOP3.LUT R8, R7.reuse, 0x20, RZ, 0xfc, !PT ;  /* 0x0000002007087812 */ /* 0x040fe400078efcff */
[----:B------:R-:W-:Y:S02]  /*ef30*/  LOP3.LUT R7, R7, 0x40, RZ, 0xfc, !PT ;  /* 0x0000004007077812 */ /* 0x000fe400078efcff */
[----:B------:R-:W-:Y:S02]  /*ef40*/  IADD3 R2, P0, R14, R5, RZ ;  /* 0x000000050e027210 */ /* 0x000fe40007f1e0ff */
[----:B------:R-:W-:Y:S02]  /*ef50*/  ISETP.LT.OR P3, PT, R6, 0x1, P2 ;  /* 0x000000010600780c */ /* 0x000fe40001761670 */
[----:B------:R-:W-:Y:S01]  /*ef60*/  ISETP.GE.AND P1, PT, R8, UR4, PT ;  /* 0x0000000408007c0c */ /* 0x000fe2000bf26270 */
[----:B------:R-:W-:Y:S01]  /*ef70*/  IMAD.X R3, RZ, RZ, R3, P0 ;  /* 0x000000ffff037224 */ /* 0x000fe200000e0603 */
[----:B------:R-:W-:-:S13]  /*ef80*/  ISETP.GE.AND P0, PT, R7, UR4, PT ;  /* 0x0000000407007c0c */ /* 0x000fda000bf06270 */
[----:B------:R-:W-:Y:S05]  /*ef90*/  WARPSYNC.COLLECTIVE R15, `(.L_x_342) ;  /* 0x000000000f087348 */ /* 0x000fea0003c00000 */
[----:B------:R0:W1:Y:S02]  /*efa0*/  SHFL.IDX P6, R14, R13, R12, R11 ;  /* 0x0000000c0d0e7389 */ /* 0x00006400000c000b */
[----:B01----:R-:W-:Y:S01]  /*efb0*/  ENDCOLLECTIVE ;  /* 0x000000000000791b */ /* 0x003fe20003800000 */
.L_x_342:
[C---:B------:R-:W-:Y:S01]  /*efc0*/  ISETP.LT.OR P4, PT, R6.reuse, 0x1, P1 ;  /* 0x000000010600780c */ /* 0x040fe20000f81670 */
[----:B------:R-:W-:Y:S01]  /*efd0*/  @!PT LDS RZ, [RZ] ;  /* 0x00000000fffff984 */ /* 0x000fe20000000800 */
[----:B------:R-:W-:Y:S01]  /*efe0*/  @!PT LDS RZ, [RZ] ;  /* 0x00000000fffff984 */ /* 0x000fe20000000800 */
[----:B------:R-:W-:Y:S01]  /*eff0*/  @!PT LDS RZ, [RZ] ;  /* 0x00000000fffff984 */ /* 0x000fe20000000800 */
[----:B------:R-:W-:Y:S01]  /*f000*/  LDGSTS.E.BYPASS.LTC128B.128 [R4+0x400], desc[UR36][R2.64], !P3 ;  /* 0x0040000002047fae */ /* 0x000fe2000d901d64 */
[----:B------:R-:W-:Y:S01]  /*f010*/  ISETP.LT.OR P3, PT, R6, 0x1, P0 ;  /* 0x000000010600780c */ /* 0x000fe20000761670 */
[----:B------:R-:W-:-:S10]  /*f020*/  IMAD.MOV.U32 R13, RZ, RZ, R24 ;  /* 0x000000ffff0d7224 */ /* 0x000fd400078e0018 */
[----:B------:R-:W-:Y:S04]  /*f030*/  LDGSTS.E.BYPASS.LTC128B.128 [R4+0x2400], desc[UR36][R2.64+0x40], !P4 ;  /* 0x0240004002047fae */ /* 0x000fe8000e101d64 */
[----:B------:R0:W-:Y:S01]  /*f040*/  LDGSTS.E.BYPASS.LTC128B.128 [R4+0x4400], desc[UR36][R2.64+0x80], !P3 ;  /* 0x0440008002047fae */ /* 0x0001e2000d901d64 */
[----:B------:R-:W-:Y:S01]  /*f050*/  ISETP.LT.OR P3, PT, R6, 0x21, P2 ;  /* 0x000000210600780c */ /* 0x000fe20001761670 */
[----:B0-----:R-:W-:-:S12]  /*f060*/  IMAD.MOV.U32 R3, RZ, RZ, R14 ;  /* 0x000000ffff037224 */ /* 0x001fd800078e000e */
[----:B------:R-:W-:Y:S05]  /*f070*/  WARPSYNC.COLLECTIVE R15, `(.L_x_343) ;  /* 0x000000000f087348 */ /* 0x000fea0003c00000 */
[----:B------:R0:W1:Y:S02]  /*f080*/  SHFL.IDX P6, R14, R13, R12, R11 ;  /* 0x0000000c0d0e7389 */ /* 0x00006400000c000b */
[----:B01----:R-:W-:Y:S01]  /*f090*/  ENDCOLLECTIVE ;  /* 0x000000000000791b */ /* 0x003fe20003800000 */
.L_x_343:
[----:B------:R-:W-:Y:S02]  /*f0a0*/  IMAD.MOV.U32 R13, RZ, RZ, R25 ;  /* 0x000000ffff0d7224 */ /* 0x000fe400078e0019 */
[----:B------:R-:W-:Y:S01]  /*f0b0*/  IMAD.MOV.U32 R12, RZ, RZ, 0x2 ;  /* 0x00000002ff0c7424 */ /* 0x000fe200078e00ff */
[----:B------:R-:W-:-:S13]  /*f0c0*/  IADD3 R2, P4, R14, R5, RZ ;  /* 0x000000050e027210 */ /* 0x000fda0007f9e0ff */
[----:B------:R-:W-:Y:S05]  /*f0d0*/  WARPSYNC.COLLECTIVE R15, `(.L_x_344) ;  /* 0x000000000f087348 */ /* 0x000fea0003c00000 */
[----:B------:R0:W1:Y:S02]  /*f0e0*/  SHFL.IDX P6, R14, R13, R12, R11 ;  /* 0x0000000c0d0e7389 */ /* 0x00006400000c000b */
[----:B01----:R-:W-:Y:S01]  /*f0f0*/  ENDCOLLECTIVE ;  /* 0x000000000000791b */ /* 0x003fe20003800000 */
.L_x_344:
[----:B------:R-:W-:Y:S01]  /*f100*/  IMAD.X R3, RZ, RZ, R3, P4 ;  /* 0x000000ffff037224 */ /* 0x000fe200020e0603 */
[----:B------:R-:W-:-:S04]  /*f110*/  ISETP.LT.OR P4, PT, R6, 0x21, P1 ;  /* 0x000000210600780c */ /* 0x000fc80000f81670 */
[----:B------:R-:W-:Y:S01]  /*f120*/  @!PT LDS RZ, [RZ] ;  /* 0x00000000fffff984 */ /* 0x000fe20000000800 */
[----:B------:R-:W-:Y:S01]  /*f130*/  @!PT LDS RZ, [RZ] ;  /* 0x00000000fffff984 */ /* 0x000fe20000000800 */
[----:B------:R-:W-:Y:S01]  /*f140*/  @!PT LDS RZ, [RZ] ;  /* 0x00000000fffff984 */ /* 0x000fe20000000800 */
[----:B------:R-:W-:Y:S01]  /*f150*/  LDGSTS.E.BYPASS.LTC128B.128 [R4+0xc00], desc[UR36][R2.64], !P3 ;  /* 0x00c0000002047fae */ /* 0x000fe2000d901d64 */
[----:B------:R-:W-:Y:S01]  /*f160*/  ISETP.LT.OR P3, PT, R6, 0x21, P0 ;  /* 0x000000210600780c */ /* 0x000fe20000761670 */
[----:B------:R-:W-:-:S07]  /*f170*/  IMAD.MOV.U32 R13, RZ, RZ, R24 ;  /* 0x000000ffff0d7224 */ /* 0x000fce00078e0018 */
[----:B------:R-:W-:Y:S05]  /*f180*/  LDGSTS.E.BYPASS.LTC128B.128 [R4+0x2c00], desc[UR36][R2.64+0x40], !P4 ;  /* 0x02c0004002047fae */ /* 0x000fea000e101d64 */
[----:B------:R0:W-:Y:S01]  /*f190*/  LDGSTS.E.BYPASS.LTC128B.128 [R4+0x4c00], desc[UR36][R2.64+0x80], !P3 ;  /* 0x04c0008002047fae */ /* 0x0001e2000d901d64 */
[----:B------:R-:W-:Y:S01]  /*f1a0*/  ISETP.LT.OR P3, PT, R6, 0x41, P2 ;  /* 0x000000410600780c */ /* 0x000fe20001761670 */
[----:B0-----:R-:W-:-:S12]  /*f1b0*/  IMAD.MOV.U32 R3, RZ, RZ, R14 ;  /* 0x000000ffff037224 */ /* 0x001fd800078e000e */
[----:B------:R-:W-:Y:S05]  /*f1c0*/  WARPSYNC.COLLECTIVE R15, `(.L_x_345) ;  /* 0x000000000f087348 */ /* 0x000fea0003c00000 */
[----:B------:R0:W1:Y:S02]  /*f1d0*/  SHFL.IDX P6, R14, R13, R12, R11 ;  /* 0x0000000c0d0e7389 */ /* 0x00006400000c000b */
[----:B01----:R-:W-:Y:S01]  /*f1e0*/  ENDCOLLECTIVE ;  /* 0x000000000000791b */ /* 0x003fe20003800000 */
.L_x_345:
[----:B------:R-:W-:Y:S01]  /*f1f0*/  MOV R13, R25 ;  /* 0x00000019000d7202 */ /* 0x000fe20000000f00 */
[----:B------:R-:W-:Y:S01]  /*f200*/  IMAD.MOV.U32 R12, RZ, RZ, 0x3 ;  /* 0x00000003ff0c7424 */ /* 0x000fe200078e00ff */
[----:B------:R-:W-:-:S13]  /*f210*/  IADD3 R2, P4, R14, R5, RZ ;  /* 0x000000050e027210 */ /* 0x000fda0007f9e0ff */
[----:B------:R-:W-:Y:S05]  /*f220*/  WARPSYNC.COLLECTIVE R15, `(.L_x_346) ;  /* 0x000000000f087348 */ /* 0x000fea0003c00000 */
[----:B------:R0:W1:Y:S02]  /*f230*/  SHFL.IDX P6, R14, R13, R12, R11 ;  /* 0x0000000c0d0e7389 */ /* 0x00006400000c000b */
[----:B01----:R-:W-:Y:S01]  /*f240*/  ENDCOLLECTIVE ;  /* 0x000000000000791b */ /* 0x003fe20003800000 */
.L_x_346:
[----:B------:R-:W-:Y:S01]  /*f250*/  IMAD.X R3, RZ, RZ, R3, P4 ;  /* 0x000000ffff037224 */ /* 0x000fe200020e0603 */
[----:B------:R-:W-:-:S04]  /*f260*/  ISETP.LT.OR P4, PT, R6, 0x41, P1 ;  /* 0x000000410600780c */ /* 0x000fc80000f81670 */
[----:B------:R-:W-:Y:S01]  /*f270*/  @!PT LDS RZ, [RZ] ;  /* 0x00000000fffff984 */ /* 0x000fe20000000800 */
[----:B------:R-:W-:Y:S01]  /*f280*/  @!PT LDS RZ, [RZ] ;  /* 0x00000000fffff984 */ /* 0x000fe20000000800 */
[----:B------:R-:W-:Y:S01]  /*f290*/  @!PT LDS RZ, [RZ] ;  /* 0x00000000fffff984 */ /* 0x000fe20000000800 */
[----:B------:R0:W-:Y:S01]  /*f2a0*/  LDGSTS.E.BYPASS.LTC128B.128 [R4+0x1400], desc[UR36][R2.64], !P3 ;  /* 0x0140000002047fae */ /* 0x0001e2000d901d64 */
[----:B------:R-:W-:Y:S01]  /*f2b0*/  ISETP.LT.OR P3, PT, R6, 0x41, P0 ;  /* 0x000000410600780c */ /* 0x000fe20000761670 */
[----:B------:R-:W-:-:S07]  /*f2c0*/  IMAD.MOV.U32 R13, RZ, RZ, R24 ;  /* 0x000000ffff0d7224 */ /* 0x000fce00078e0018 */
[----:B------:R0:W-:Y:S05]  /*f2d0*/  LDGSTS.E.BYPASS.LTC128B.128 [R4+0x3400], desc[UR36][R2.64+0x40], !P4 ;  /* 0x0340004002047fae */ /* 0x0001ea000e101d64 */
[----:B------:R0:W-:Y:S01]  /*f2e0*/  LDGSTS.E.BYPASS.LTC128B.128 [R4+0x5400], desc[UR36][R2.64+0x80], !P3 ;  /* 0x0540008002047fae */ /* 0x0001e2000d901d64 */
[----:B------:R-:W-:-:S07]  /*f2f0*/  IMAD.MOV.U32 R25, RZ, RZ, R14 ;  /* 0x000000ffff197224 */ /* 0x000fce00078e000e */
[----:B0-----:R-:W-:Y:S05]  /*f300*/  WARPSYNC.COLLECTIVE R15, `(.L_x_347) ;  /* 0x000000000f087348 */ /* 0x001fea0003c00000 */
[----:B------:R1:W2:Y:S02]  /*f310*/  SHFL.IDX P6, R14, R13, R12, R11 ;  /* 0x0000000c0d0e7389 */ /* 0x0002a400000c000b */
[----:B012---:R-:W-:Y:S01]  /*f320*/  ENDCOLLECTIVE ;  /* 0x000000000000791b */ /* 0x007fe20003800000 */
.L_x_347:
[----:B------:R-:W-:Y:S05]  /*f330*/  BRA `(.L_x_348) ;  /* 0xffffffcc00847947 */ /* 0x000fea000383ffff */
.L_x_262:
        /* <DEDUP_REMOVED lines=8> */
.L_x_350:
[----:B------:R-:W-:Y:S05]  /*f3c0*/  BSYNC B0 ;  /* 0x0000000000007941 */ /* 0x000fea0003800000 */
.L_x_349:
[----:B------:R-:W-:Y:S01]  /*f3d0*/  MOV R13, R16 ;  /* 0x00000010000d7202 */ /* 0x000fe20000000f00 */
[----:B------:R-:W-:Y:S02]  /*f3e0*/  IMAD.MOV.U32 R12, RZ, RZ, 0x1 ;  /* 0x00000001ff0c7424 */ /* 0x000fe400078e00ff */
[----:B------:R-:W-:Y:S02]  /*f3f0*/  IMAD.MOV.U32 R11, RZ, RZ, 0x1f ;  /* 0x0000001fff0b7424 */ /* 0x000fe400078e00ff */
[----:B------:R-:W-:Y:S02]  /*f400*/  IMAD.MOV.U32 R15, RZ, RZ, -0x1 ;  /* 0xffffffffff0f7424 */ /* 0x000fe400078e00ff */
[----:B------:R-:W-:Y:S02]  /*f410*/  IMAD.IADD R5, R19, 0x1, R8 ;  /* 0x0000000113057824 */ /* 0x000fe400078e0208 */
[----:B------:R-:W-:-:S07]  /*f420*/  IMAD.MOV.U32 R0, RZ, RZ, R14 ;  /* 0x000000ffff007224 */ /* 0x000fce00078e000e */
[----:B------:R-:W-:Y:S05]  /*f430*/  WARPSYNC.COLLECTIVE R15, `(.L_x_351) ;  /* 0x000000000f087348 */ /* 0x000fea0003c00000 */
[----:B------:R0:W1:Y:S02]  /*f440*/  SHFL.IDX P6, R14, R13, R12, R11 ;  /* 0x0000000c0d0e7389 */ /* 0x00006400000c000b */
[----:B01----:R-:W-:Y:S01]  /*f450*/  ENDCOLLECTIVE ;  /* 0x000000000000791b */ /* 0x003fe20003800000 */
.L_x_351:
[----:B------:R-:W-:Y:S02]  /*f460*/  ULDC UR4, c[0x0][0xc3c] ;  /* 0x00030f0000047ab9 */ /* 0x000fe40000000800 */
[----:B------:R-:W-:-:S13]  /*f470*/  ISETP.GE.OR P1, PT, R5, UR4, !P0 ;  /* 0x0000000405007c0c */ /* 0x000fda000c726670 */
[----:B------:R-:W0:Y:S01]  /*f480*/  @!P1 LDC.64 R2, c[0x0][0xc80] ;  /* 0x00032000ff029b82 */ /* 0x000e220000000a00 */
[----:B------:R-:W-:Y:S01]  /*f490*/  MOV R11, RZ ;  /* 0x000000ff000b7202 */ /* 0x000fe20000000f00 */
[----:B------:R-:W-:Y:S02]  /*f4a0*/  IMAD.MOV.U32 R4, RZ, RZ, R14 ;  /* 0x000000ffff047224 */ /* 0x000fe400078e000e */
[----:B0-----:R-:W-:-:S06]  /*f4b0*/  @!P1 IMAD.WIDE R2, R5, 0x4, R2 ;  /* 0x0000000405029825 */ /* 0x001fcc00078e0202 */
[----:B------:R0:W2:Y:S01]  /*f4c0*/  @!P1 LDG.E R3, desc[UR36][R2.64] ;  /* 0x0000002402039981 */ /* 0x0000a2000c1e1900 */
[C---:B------:R-:W-:Y:S02]  /*f4d0*/  ISETP.GE.U32.AND P2, PT, R8.reuse, 0x2, PT ;  /* 0x000000020800780c */ /* 0x040fe40003f46070 */
[C---:B------:R-:W-:Y:S02]  /*f4e0*/  ISETP.GE.U32.AND P3, PT, R8.reuse, 0x4, PT ;  /* 0x000000040800780c */ /* 0x040fe40003f66070 */
[C---:B------:R-:W-:Y:S02]  /*f4f0*/  ISETP.GE.U32.AND P4, PT, R8.reuse, 0x8, PT ;  /* 0x000000080800780c */ /* 0x040fe40003f86070 */
[C---:B------:R-:W-:Y:S01]  /*f500*/  ISETP.GE.U32.AND P5, PT, R8.reuse, 0x10, PT ;  /* 0x000000100800780c */ /* 0x040fe20003fa6070 */
[----:B0-----:R-:W-:Y:S02]  /*f510*/  IMAD.MOV.U32 R2, RZ, RZ, RZ ;  /* 0x000000ffff027224 */ /* 0x001fe400078e00ff */
[----:B--2---:R-:W-:Y:S01]  /*f520*/  @!P1 IMAD.MOV.U32 R2, RZ, RZ, R3 ;  /* 0x000000ffff029224 */ /* 0x004fe200078e0003 */
[----:B------:R-:W-:-:S03]  /*f530*/  ISETP.NE.AND P1, PT, R8, RZ, PT ;  /* 0x000000ff0800720c */ /* 0x000fc60003f25270 */
[----:B------:R-:W-:-:S10]  /*f540*/  IMAD.MOV.U32 R13, RZ, RZ, R2 ;  /* 0x000000ffff0d7224 */ /* 0x000fd400078e0002 */
[----:B------:R-:W-:Y:S05]  /*f550*/  WARPSYNC.COLLECTIVE R15, `(.L_x_352) ;  /* 0x000000000f087348 */ /* 0x000fea0003c00000 */
[----:B------:R0:W1:Y:S02]  /*f560*/  SHFL.UP P6, R14, R13, R12, R11 ;  /* 0x0400000c0d0e7389 */ /* 0x00006400000c000b */
[----:B01----:R-:W-:Y:S01]  /*f570*/  ENDCOLLECTIVE ;  /* 0x000000000000791b */ /* 0x003fe20003800000 */
.L_x_352:
[----:B------:R-:W-:Y:S01]  /*f580*/  IMAD.MOV.U32 R12, RZ, RZ, 0x2 ;  /* 0x00000002ff0c7424 */ /* 0x000fe200078e00ff */
[----:B------:R-:W-:-:S05]  /*f590*/  SEL R5, R14, RZ, P1 ;  /* 0x000000ff0e057207 */ /* 0x000fca0000800000 */
[----:B------:R-:W-:-:S04]  /*f5a0*/  IMAD.IADD R5, R2, 0x1, R5 ;  /* 0x0000000102057824 */ /* 0x000fc800078e0205 */
[----:B------:R-:W-:-:S07]  /*f5b0*/  IMAD.MOV.U32 R13, RZ, RZ, R5 ;  /* 0x000000ffff0d7224 */ /* 0x000fce00078e0005 */
[----:B------:R-:W-:Y:S05]  /*f5c0*/  WARPSYNC.COLLECTIVE R15, `(.L_x_353) ;  /* 0x000000000f087348 */ /* 0x000fea0003c00000 */
[----:B------:R0:W1:Y:S02]  /*f5d0*/  SHFL.UP P6, R14, R13, R12, R11 ;  /* 0x0400000c0d0e7389 */ /* 0x00006400000c000b */
[----:B01----:R-:W-:Y:S01]  /*f5e0*/  ENDCOLLECTIVE ;  /* 0x000000000000791b */ /* 0x003fe20003800000 */
.L_x_353:
[----:B------:R-:W-:Y:S01]  /*f5f0*/  IMAD.MOV.U32 R12, RZ, RZ, 0x4 ;  /* 0x00000004ff0c7424 */ /* 0x000fe200078e00ff */
[----:B------:R-:W-:-:S05]  /*f600*/  SEL R6, R14, RZ, P2 ;  /* 0x000000ff0e067207 */ /* 0x000fca0001000000 */
[----:B------:R-:W-:-:S04]  /*f610*/  IMAD.IADD R6, R5, 0x1, R6 ;  /* 0x0000000105067824 */ /* 0x000fc800078e0206 */
[----:B------:R-:W-:-:S07]  /*f620*/  IMAD.MOV.U32 R13, RZ, RZ, R6 ;  /* 0x000000ffff0d7224 */ /* 0x000fce00078e0006 */
[----:B------:R-:W-:Y:S05]  /*f630*/  WARPSYNC.COLLECTIVE R15, `(.L_x_354) ;  /* 0x000000000f087348 */ /* 0x000fea0003c00000 */
[----:B------:R0:W1:Y:S02]  /*f640*/  SHFL.UP P6, R14, R13, R12, R11 ;  /* 0x0400000c0d0e7389 */ /* 0x00006400000c000b */
[----:B01----:R-:W-:Y:S01]  /*f650*/  ENDCOLLECTIVE ;  /* 0x000000000000791b */ /* 0x003fe20003800000 */
.L_x_354:
[----:B------:R-:W-:Y:S02]  /*f660*/  MOV R12, 0x8 ;  /* 0x00000008000c7802 */ /* 0x000fe40000000f00 */
[----:B------:R-:W-:-:S05]  /*f670*/  SEL R7, R14, RZ, P3 ;  /* 0x000000ff0e077207 */ /* 0x000fca0001800000 */
[----:B------:R-:W-:-:S04]  /*f680*/  IMAD.IADD R7, R6, 0x1, R7 ;  /* 0x0000000106077824 */ /* 0x000fc800078e0207 */
[----:B------:R-:W-:-:S07]  /*f690*/  IMAD.MOV.U32 R13, RZ, RZ, R7 ;  /* 0x000000ffff0d7224 */ /* 0x000fce00078e0007 */
[----:B------:R-:W-:Y:S05]  /*f6a0*/  WARPSYNC.COLLECTIVE R15, `(.L_x_355) ;  /* 0x000000000f087348 */ /* 0x000fea0003c00000 */
[----:B------:R0:W1:Y:S02]  /*f6b0*/  SHFL.UP P6, R14, R13, R12, R11 ;  /* 0x0400000c0d0e7389 */ /* 0x00006400000c000b */
[----:B01----:R-:W-:Y:S01]  /*f6c0*/  ENDCOLLECTIVE ;  /* 0x000000000000791b */ /* 0x003fe20003800000 */
.L_x_355:
[----:B------:R-:W-:Y:S01]  /*f6d0*/  IMAD.MOV.U32 R12, RZ, RZ, 0x10 ;  /* 0x00000010ff0c7424 */ /* 0x000fe200078e00ff */
[----:B------:R-:W-:-:S05]  /*f6e0*/  SEL R14, R14, RZ, P4 ;  /* 0x000000ff0e0e7207 */ /* 0x000fca0002000000 */
[----:B------:R-:W-:-:S04]  /*f6f0*/  IMAD.IADD R5, R7, 0x1, R14 ;  /* 0x0000000107057824 */ /* 0x000fc800078e020e */
[----:B------:R-:W-:-:S07]  /*f700*/  IMAD.MOV.U32 R13, RZ, RZ, R5 ;  /* 0x000000ffff0d7224 */ /* 0x000fce00078e0005 */
[----:B------:R-:W-:Y:S05]  /*f710*/  WARPSYNC.COLLECTIVE R15, `(.L_x_356) ;  /* 0x000000000f087348 */ /* 0x000fea0003c00000 */
[----:B------:R0:W1:Y:S02]  /*f720*/  SHFL.UP P6, R14, R13, R12, R11 ;  /* 0x0400000c0d0e7389 */ /* 0x00006400000c000b */
[----:B01----:R-:W-:Y:S01]  /*f730*/  ENDCOLLECTIVE ;  /* 0x000000000000791b */ /* 0x003fe20003800000 */
.L_x_356:
[----:B------:R-:W-:Y:S02]  /*f740*/  IMAD.MOV.U32 R12, RZ, RZ, 0x1f ;  /* 0x0000001fff0c7424 */ /* 0x000fe400078e00ff */
[----:B------:R-:W-:Y:S01]  /*f750*/  IMAD.MOV.U32 R11, RZ, RZ, 0x1f ;  /* 0x0000001fff0b7424 */ /* 0x000fe200078e00ff */
[----:B------:R-:W-:-:S05]  /*f760*/  SEL R14, R14, RZ, P5 ;  /* 0x000000ff0e0e7207 */ /* 0x000fca0002800000 */
[----:B------:R-:W-:-:S04]  /*f770*/  IMAD.IADD R3, R5, 0x1, R14 ;  /* 0x0000000105037824 */ /* 0x000fc800078e020e */
[----:B------:R-:W-:-:S07]  /*f780*/  IMAD.MOV.U32 R13, RZ, RZ, R3 ;  /* 0x000000ffff0d7224 */ /* 0x000fce00078e0003 */
[----:B------:R-:W-:Y:S05]  /*f790*/  WARPSYNC.COLLECTIVE R15, `(.L_x_357) ;  /* 0x000000000f087348 */ /* 0x000fea0003c00000 */
[----:B------:R0:W1:Y:S02]  /*f7a0*/  SHFL.IDX P6, R14, R13, R12, R11 ;  /* 0x0000000c0d0e7389 */ /* 0x00006400000c000b */
[----:B01----:R-:W-:Y:S01]  /*f7b0*/  ENDCOLLECTIVE ;  /* 0x000000000000791b */ /* 0x003fe20003800000 */
.L_x_357:
[----:B------:R-:W-:Y:S05]  /*f7c0*/  BRA `(.L_x_358) ;  /* 0xffffffcc00987947 */ /* 0x000fea000383ffff */
.L_x_267:
[----:B------:R-:W-:Y:S01]  /*f7d0*/  BSSY B0, `(.L_x_359) ;  /* 0x0000008000007945 */ /* 0x000fe20003800000 */
[----:B-----5:R-:W-:Y:S01]  /*f7e0*/  IMAD.MOV.U32 R13, RZ, RZ, R2 ;  /* 0x000000ffff0d7224 */ /* 0x020fe200078e0002 */
[----:B------:R-:W-:Y:S01]  /*f7f0*/  MOV R12, 0x1 ;  /* 0x00000001000c7802 */ /* 0x000fe20000000f00 */
[----:B------:R-:W-:Y:S02]  /*f800*/  IMAD.MOV.U32 R11, RZ, RZ, RZ ;  /* 0x000000ffff0b7224 */ /* 0x000fe400078e00ff */
[----:B------:R-:W-:-:S07]  /*f810*/  IMAD.MOV.U32 R15, RZ, RZ, -0x1 ;  /* 0xffffffffff0f7424 */ /* 0x000fce00078e00ff */
[----:B01----:R-:W-:Y:S05]  /*f820*/  WARPSYNC.COLLECTIVE R15, `(.L_x_360) ;  /* 0x000000000f087348 */ /* 0x003fea0003c00000 */
[----:B------:R2:W3:Y:S02]  /*f830*/  SHFL.UP P6, R14, R13, R12, R11 ;  /* 0x0400000c0d0e7389 */ /* 0x0004e400000c000b */
[----:B0123--:R-:W-:Y:S01]  /*f840*/  ENDCOLLECTIVE ;  /* 0x000000000000791b */ /* 0x00ffe20003800000 */
.L_x_360:
[----:B------:R-:W-:Y:S05]  /*f850*/  BSYNC B0 ;  /* 0x0000000000007941 */ /* 0x000fea0003800000 */
.L_x_359:
[----:B------:R-:W-:Y:S01]  /*f860*/  SEL R13, R14, RZ, P1 ;  /* 0x000000ff0e0d7207 */ /* 0x000fe20000800000 */
[----:B------:R-:W-:Y:S02]  /*f870*/  IMAD.MOV.U32 R12, RZ, RZ, 0x2 ;  /* 0x00000002ff0c7424 */ /* 0x000fe400078e00ff */
[----:B------:R-:W-:Y:S02]  /*f880*/  IMAD.MOV.U32 R11, RZ, RZ, RZ ;  /* 0x000000ffff0b7224 */ /* 0x000fe400078e00ff */
[----:B------:R-:W-:Y:S02]  /*f890*/  IMAD.IADD R13, R2, 0x1, R13 ;  /* 0x00000001020d7824 */ /* 0x000fe400078e020d */
[----:B------:R-:W-:-:S07]  /*f8a0*/  IMAD.MOV.U32 R15, RZ, RZ, -0x1 ;  /* 0xffffffffff0f7424 */ /* 0x000fce00078e00ff */
[----:B------:R-:W-:Y:S05]  /*f8b0*/  WARPSYNC.COLLECTIVE R15, `(.L_x_361) ;  /* 0x000000000f087348 */ /* 0x000fea0003c00000 */
[----:B------:R0:W1:Y:S02]  /*f8c0*/  SHFL.UP P6, R14, R13, R12, R11 ;  /* 0x0400000c0d0e7389 */ /* 0x00006400000c000b */
[----:B01----:R-:W-:Y:S01]  /*f8d0*/  ENDCOLLECTIVE ;  /* 0x000000000000791b */ /* 0x003fe20003800000 */
.L_x_361:
[----:B------:R-:W-:Y:S02]  /*f8e0*/  MOV R12, 0x4 ;  /* 0x00000004000c7802 */ /* 0x000fe40000000f00 */
[----:B------:R-:W-:-:S05]  /*f8f0*/  SEL R14, R14, RZ, P2 ;  /* 0x000000ff0e0e7207 */ /* 0x000fca0001000000 */
[----:B------:R-:W-:-:S04]  /*f900*/  IMAD.IADD R3, R13, 0x1, R14 ;  /* 0x000000010d037824 */ /* 0x000fc800078e020e */
[----:B------:R-:W-:-:S07]  /*f910*/  IMAD.MOV.U32 R13, RZ, RZ, R3 ;  /* 0x000000ffff0d7224 */ /* 0x000fce00078e0003 */
[----:B------:R-:W-:Y:S05]  /*f920*/  WARPSYNC.COLLECTIVE R15, `(.L_x_362) ;  /* 0x000000000f087348 */ /* 0x000fea0003c00000 */
[----:B------:R0:W1:Y:S02]  /*f930*/  SHFL.UP P6, R14, R13, R12, R11 ;  /* 0x0400000c0d0e7389 */ /* 0x00006400000c000b */
[----:B01----:R-:W-:Y:S01]  /*f940*/  ENDCOLLECTIVE ;  /* 0x000000000000791b */ /* 0x003fe20003800000 */
.L_x_362:
[----:B------:R-:W-:Y:S01]  /*f950*/  IMAD.MOV.U32 R12, RZ, RZ, 0x8 ;  /* 0x00000008ff0c7424 */ /* 0x000fe200078e00ff */
[----:B------:R-:W-:-:S05]  /*f960*/  SEL R14, R14, RZ, P3 ;  /* 0x000000ff0e0e7207 */ /* 0x000fca0001800000 */
[----:B------:R-:W-:-:S04]  /*f970*/  IMAD.IADD R5, R3, 0x1, R14 ;  /* 0x0000000103057824 */ /* 0x000fc800078e020e */
[----:B------:R-:W-:-:S07]  /*f980*/  IMAD.MOV.U32 R13, RZ, RZ, R5 ;  /* 0x000000ffff0d7224 */ /* 0x000fce00078e0005 */
[----:B------:R-:W-:Y:S05]  /*f990*/  WARPSYNC.COLLECTIVE R15, `(.L_x_363) ;  /* 0x000000000f087348 */ /* 0x000fea0003c00000 */
[----:B------:R0:W1:Y:S02]  /*f9a0*/  SHFL.UP P6, R14, R13, R12, R11 ;  /* 0x0400000c0d0e7389 */ /* 0x00006400000c000b */
[----:B01----:R-:W-:Y:S01]  /*f9b0*/  ENDCOLLECTIVE ;  /* 0x000000000000791b */ /* 0x003fe20003800000 */
.L_x_363:
[----:B------:R-:W-:Y:S01]  /*f9c0*/  IMAD.MOV.U32 R12, RZ, RZ, 0x10 ;  /* 0x00000010ff0c7424 */ /* 0x000fe200078e00ff */
[----:B------:R-:W-:-:S05]  /*f9d0*/  SEL R6, R14, RZ, P4 ;  /* 0x000000ff0e067207 */ /* 0x000fca0002000000 */
[----:B------:R-:W-:-:S04]  /*f9e0*/  IMAD.IADD R6, R5, 0x1, R6 ;  /* 0x0000000105067824 */ /* 0x000fc800078e0206 */
[----:B------:R-:W-:-:S07]  /*f9f0*/  IMAD.MOV.U32 R13, RZ, RZ, R6 ;  /* 0x000000ffff0d7224 */ /* 0x000fce00078e0006 */
[----:B------:R-:W-:Y:S05]  /*fa00*/  WARPSYNC.COLLECTIVE R15, `(.L_x_364) ;  /* 0x000000000f087348 */ /* 0x000fea0003c00000 */
[----:B------:R0:W1:Y:S02]  /*fa10*/  SHFL.UP P6, R14, R13, R12, R11 ;  /* 0x0400000c0d0e7389 */ /* 0x00006400000c000b */
[----:B01----:R-:W-:Y:S01]  /*fa20*/  ENDCOLLECTIVE ;  /* 0x000000000000791b */ /* 0x003fe20003800000 */
.L_x_364:
[----:B------:R-:W-:Y:S01]  /*fa30*/  MOV R12, 0x1f ;  /* 0x0000001f000c7802 */ /* 0x000fe20000000f00 */
[----:B------:R-:W-:Y:S01]  /*fa40*/  IMAD.MOV.U32 R11, RZ, RZ, 0x1f ;  /* 0x0000001fff0b7424 */ /* 0x000fe200078e00ff */
[----:B------:R-:W-:-:S05]  /*fa50*/  SEL R3, R14, RZ, P5 ;  /* 0x000000ff0e037207 */ /* 0x000fca0002800000 */
[----:B------:R-:W-:-:S04]  /*fa60*/  IMAD.IADD R3, R6, 0x1, R3 ;  /* 0x0000000106037824 */ /* 0x000fc800078e0203 */
[----:B------:R-:W-:-:S07]  /*fa70*/  IMAD.MOV.U32 R13, RZ, RZ, R3 ;  /* 0x000000ffff0d7224 */ /* 0x000fce00078e0003 */
[----:B------:R-:W-:Y:S05]  /*fa80*/  WARPSYNC.COLLECTIVE R15, `(.L_x_365) ;  /* 0x000000000f087348 */ /* 0x000fea0003c00000 */
[----:B------:R0:W1:Y:S02]  /*fa90*/  SHFL.IDX P6, R14, R13, R12, R11 ;  /* 0x0000000c0d0e7389 */ /* 0x00006400000c000b */
[----:B01----:R-:W-:Y:S01]  /*faa0*/  ENDCOLLECTIVE ;  /* 0x000000000000791b */ /* 0x003fe20003800000 */
.L_x_365:
[----:B------:R-:W-:Y:S05]  /*fab0*/  BRA `(.L_x_366) ;  /* 0xffffffcc00787947 */ /* 0x000fea000383ffff */
.L_x_269:
[----:B------:R-:W-:Y:S01]  /*fac0*/  BSSY B0, `(.L_x_367) ;  /* 0x0000006000007945 */ /* 0x000fe20003800000 */
[----:B------:R-:W-:Y:S01]  /*fad0*/  PLOP3.LUT P6, PT, P6, PT, PT, 0x8, 0x0 ;  /* 0x000000000000781c */ /* 0x000fe200037ce170 */
[----:B------:R-:W-:-:S12]  /*fae0*/  IMAD.MOV.U32 R15, RZ, RZ, -0x1 ;  /* 0xffffffffff0f7424 */ /* 0x000fd800078e00ff */
[----:B0-----:R-:W-:Y:S05]  /*faf0*/  WARPSYNC.COLLECTIVE R15, `(.L_x_368) ;  /* 0x000000000f087348 */ /* 0x001fea0003c00000 */
[----:B------:R-:W-:Y:S01]  /*fb00*/  VOTE.ANY R14, PT, P6 ;  /* 0x00000000000e7806 */ /* 0x000fe200030e0100 */
[----:B0-----:R-:W-:Y:S06]  /*fb10*/  ENDCOLLECTIVE ;  /* 0x000000000000791b */ /* 0x001fec0003800000 */
.L_x_368:
[----:B------:R-:W-:Y:S05]  /*fb20*/  BSYNC B0 ;  /* 0x0000000000007941 */ /* 0x000fea0003800000 */
.L_x_367:
[----:B------:R-:W-:Y:S02]  /*fb30*/  IMAD.MOV.U32 R6, RZ, RZ, R14 ;  /* 0x000000ffff067224 */ /* 0x000fe400078e000e */
[----:B------:R-:W-:Y:S02]  /*fb40*/  IMAD.MOV.U32 R13, RZ, RZ, R2 ;  /* 0x000000ffff0d7224 */ /* 0x000fe400078e0002 */
[----:B------:R-:W0:Y:S01]  /*fb50*/  POPC R4, R6 ;  /* 0x0000000600047309 */ /* 0x000e220000000000 */
[----:B------:R-:W-:Y:S02]  /*fb60*/  IMAD.MOV.U32 R11, RZ, RZ, 0x1f ;  /* 0x0000001fff0b7424 */ /* 0x000fe400078e00ff */
[----:B------:R-:W-:Y:S02]  /*fb70*/  IMAD.MOV.U32 R15, RZ, RZ, -0x1 ;  /* 0xffffffffff0f7424 */ /* 0x000fe400078e00ff */
[----:B0-----:R-:W-:-:S07]  /*fb80*/  IMAD.MOV.U32 R12, RZ, RZ, R4 ;  /* 0x000000ffff0c7224 */ /* 0x001fce00078e0004 */
[----:B------:R-:W-:Y:S05]  /*fb90*/  WARPSYNC.COLLECTIVE R15, `(.L_x_369) ;  /* 0x000000000f087348 */ /* 0x000fea0003c00000 */
[----:B------:R0:W1:Y:S02]  /*fba0*/  SHFL.IDX P6, R14, R13, R12, R11 ;  /* 0x0000000c0d0e7389 */ /* 0x00006400000c000b */
[----:B01----:R-:W-:Y:S01]  /*fbb0*/  ENDCOLLECTIVE ;  /* 0x000000000000791b */ /* 0x003fe20003800000 */
.L_x_369:
[----:B------:R-:W-:Y:S01]  /*fbc0*/  IMAD.MOV.U32 R17, RZ, RZ, R14 ;  /* 0x000000ffff117224 */ /* 0x000fe200078e000e */
[----:B------:R-:W-:Y:S06]  /*fbd0*/  BRA `(.L_x_370) ;  /* 0xffffffcc00687947 */ /* 0x000fec000383ffff */
.L_x_271:
[----:B------:R-:W-:Y:S01]  /*fbe0*/  BSSY B0, `(.L_x_371) ;  /* 0x0000007000007945 */ /* 0x000fe20003800000 */
[----:B------:R-:W-:Y:S01]  /*fbf0*/  MOV R13, R3 ;  /* 0x00000003000d7202 */ /* 0x000fe20000000f00 */
[----:B------:R-:W-:Y:S02]  /*fc00*/  IMAD.MOV.U32 R11, RZ, RZ, 0x1f ;  /* 0x0000001fff0b7424 */ /* 0x000fe400078e00ff */
[----:B------:R-:W-:-:S07]  /*fc10*/  IMAD.MOV.U32 R15, RZ, RZ, -0x1 ;  /* 0xffffffffff0f7424 */ /* 0x000fce00078e00ff */
[----:B012---:R-:W-:Y:S05]  /*fc20*/  WARPSYNC.COLLECTIVE R15, `(.L_x_372) ;  /* 0x000000000f087348 */ /* 0x007fea0003c00000 */
[----:B------:R3:W4:Y:S02]  /*fc30*/  SHFL.IDX P6, R14, R13, R12, R11 ;  /* 0x0000000c0d0e7389 */ /* 0x00072400000c000b */
[----:B01234-:R-:W-:Y:S01]  /*fc40*/  ENDCOLLECTIVE ;  /* 0x000000000000791b */ /* 0x01ffe20003800000 */
.L_x_372:
[----:B------:R-:W-:Y:S05]  /*fc50*/  BSYNC B0 ;  /* 0x0000000000007941 */ /* 0x000fea0003800000 */
.L_x_371:
[----:B------:R-:W-:Y:S05]  /*fc60*/  BRA `(.L_x_270) ;  /* 0xffffffcc00607947 */ /* 0x000fea000383ffff */
.L_x_275:
[----:B0-----:R0:W2:Y:S02]  /*fc70*/  SYNCS.PHASECHK.TRANS64.TRYWAIT P0, [R5+URZ+0x2d820], R0 ;  /* 0x02d82000050075a7 */ /* 0x0010a4000800017f */
[----:B--2---:R-:W-:Y:S05]  /*fc80*/  @!P0 NANOSLEEP.SYNCS 0x989680 ;  /* 0x009896800000895d */ /* 0x004fea0003900000 */
[----:B------:R-:W2:Y:S02]  /*fc90*/  @!P0 SYNCS.PHASECHK.TRANS64 P0, [R5+URZ+0x2d820], R0 ;  /* 0x02d82000050085a7 */ /* 0x000ea4000800007f */
[----:B--2---:R-:W-:Y:S05]  /*fca0*/  @!P0 BRA `(.L_x_275) ;  /* 0xfffffffc00f08947 */ /* 0x004fea000383ffff */
[----:B------:R-:W-:Y:S05]  /*fcb0*/  BRA `(.L_x_373) ;  /* 0xffffffd0004c7947 */ /* 0x000fea000383ffff */
.L_x_276:
[----:B------:R-:W2:Y:S01]  /*fcc0*/  S2R R2, SR_TID.X ;  /* 0x0000000000027919 */ /* 0x000ea20000002100 */
[----:B------:R-:W-:Y:S01]  /*fcd0*/  BSSY B0, `(.L_x_374) ;  /* 0x000000a000007945 */ /* 0x000fe20003800000 */
[----:B------:R-:W-:Y:S02]  /*fce0*/  IMAD.MOV.U32 R12, RZ, RZ, RZ ;  /* 0x000000ffff0c7224 */ /* 0x000fe400078e00ff */
[----:B------:R-:W-:Y:S02]  /*fcf0*/  IMAD.MOV.U32 R11, RZ, RZ, 0x1f ;  /* 0x0000001fff0b7424 */ /* 0x000fe400078e00ff */
[----:B------:R-:W-:Y:S01]  /*fd00*/  IMAD.MOV.U32 R15, RZ, RZ, -0x1 ;  /* 0xffffffffff0f7424 */ /* 0x000fe200078e00ff */
[----:B--2---:R-:W-:-:S04]  /*fd10*/  SHF.R.U32.HI R2, RZ, 0x5, R2 ;  /* 0x00000005ff027819 */ /* 0x004fc80000011602 */
[----:B------:R-:W-:-:S05]  /*fd20*/  LOP3.LUT R2, R2, 0x3, RZ, 0xc0, !PT ;  /* 0x0000000302027812 */ /* 0x000fca00078ec0ff */
[----:B------:R-:W-:-:S07]  /*fd30*/  IMAD.MOV.U32 R13, RZ, RZ, R2 ;  /* 0x000000ffff0d7224 */ /* 0x000fce00078e0002 */
[----:B01----:R-:W-:Y:S05]  /*fd40*/  WARPSYNC.COLLECTIVE R15, `(.L_x_375) ;  /* 0x000000000f087348 */ /* 0x003fea0003c00000 */
[----:B------:R2:W3:Y:S02]  /*fd50*/  SHFL.IDX P6, R14, R13, R12, R11 ;  /* 0x0000000c0d0e7389 */ /* 0x0004e400000c000b */
[----:B0123--:R-:W-:Y:S01]  /*fd60*/  ENDCOLLECTIVE ;  /* 0x000000000000791b */ /* 0x00ffe20003800000 */
.L_x_375:
[----:B------:R-:W-:Y:S05]  /*fd70*/  BSYNC B0 ;  /* 0x0000000000007941 */ /* 0x000fea0003800000 */
.L_x_374:
[----:B------:R-:W-:Y:S05]  /*fd80*/  BRA `(.L_x_376) ;  /* 0xffffffd000347947 */ /* 0x000fea000383ffff */
.L_x_279:
[----:B------:R-:W-:Y:S01]  /*fd90*/  BSSY B1, `(.L_x_377) ;  /* 0x0000006000017945 */ /* 0x000fe20003800000 */
[----:B------:R-:W-:-:S07]  /*fda0*/  IMAD.MOV.U32 R15, RZ, RZ, -0x1 ;  /* 0xffffffffff0f7424 */ /* 0x000fce00078e00ff */
[----:B01----:R-:W-:Y:S05]  /*fdb0*/  WARPSYNC.COLLECTIVE R15, `(.L_x_378) ;  /* 0x000000000f0c7348 */ /* 0x003fea0003c00000 */
[----:B------:R-:W-:Y:S02]  /*fdc0*/  ELECT P6, UR62, PT ;  /* 0x00000000003e782f */ /* 0x000fe400038c0000 */
[----:B------:R-:W-:Y:S01]  /*fdd0*/  MOV R14, UR62 ;  /* 0x0000003e000e7c02 */ /* 0x000fe20008000f00 */
[----:B01----:R-:W-:Y:S10]  /*fde0*/  ENDCOLLECTIVE ;  /* 0x000000000000791b */ /* 0x003ff40003800000 */
.L_x_378:
[----:B------:R-:W-:Y:S05]  /*fdf0*/  BSYNC B1 ;  /* 0x0000000000017941 */ /* 0x000fea0003800000 */
.L_x_377:
[----:B------:R-:W-:Y:S05]  /*fe00*/  BRA `(.L_x_379) ;  /* 0xffffffd0002c7947 */ /* 0x000fea000383ffff */
.L_x_281:
[----:B0-----:R0:W2:Y:S02]  /*fe10*/  SYNCS.PHASECHK.TRANS64.TRYWAIT P1, [R3+URZ+0x2d840], R2 ;  /* 0x02d84002030075a7 */ /* 0x0010a4000802017f */
[----:B--2---:R-:W-:Y:S05]  /*fe20*/  @!P1 NANOSLEEP.SYNCS 0x989680 ;  /* 0x009896800000995d */ /* 0x004fea0003900000 */
[----:B------:R-:W2:Y:S02]  /*fe30*/  @!P1 SYNCS.PHASECHK.TRANS64 P1, [R3+URZ+0x2d840], R2 ;  /* 0x02d84002030095a7 */ /* 0x000ea4000802007f */
[----:B--2---:R-:W-:Y:S05]  /*fe40*/  @!P1 BRA `(.L_x_281) ;  /* 0xfffffffc00f09947 */ /* 0x004fea000383ffff */
[----:B------:R-:W-:Y:S05]  /*fe50*/  BRA `(.L_x_380) ;  /* 0xffffffd0004c7947 */ /* 0x000fea000383ffff */
.L_x_283:
[----:B--2---:R2:W3:Y:S02]  /*fe60*/  SYNCS.PHASECHK.TRANS64.TRYWAIT P1, [R5+URZ+0x2d840], R0 ;  /* 0x02d84000050075a7 */ /* 0x0044e4000802017f */
[----:B---3--:R-:W-:Y:S05]  /*fe70*/  @!P1 NANOSLEEP.SYNCS 0x989680 ;  /* 0x009896800000995d */ /* 0x008fea0003900000 */
[----:B------:R-:W3:Y:S02]  /*fe80*/  @!P1 SYNCS.PHASECHK.TRANS64 P1, [R5+URZ+0x2d840], R0 ;  /* 0x02d84000050095a7 */ /* 0x000ee4000802007f */
[----:B---3--:R-:W-:Y:S05]  /*fe90*/  @!P1 BRA `(.L_x_283) ;  /* 0xfffffffc00f09947 */ /* 0x008fea000383ffff */
[----:B------:R-:W-:Y:S05]  /*fea0*/  BRA `(.L_x_381) ;  /* 0xffffffd000587947 */ /* 0x000fea000383ffff */
.L_x_285:
[----:B---3--:R3:W4:Y:S02]  /*feb0*/  SYNCS.PHASECHK.TRANS64.TRYWAIT P1, [R3+URZ+0x2d860], R2 ;  /* 0x02d86002030075a7 */ /* 0x008724000802017f */
[----:B----4-:R-:W-:Y:S05]  /*fec0*/  @!P1 NANOSLEEP.SYNCS 0x989680 ;  /* 0x009896800000995d */ /* 0x010fea0003900000 */
[----:B------:R-:W4:Y:S02]  /*fed0*/  @!P1 SYNCS.PHASECHK.TRANS64 P1, [R3+URZ+0x2d860], R2 ;  /* 0x02d86002030095a7 */ /* 0x000f24000802007f */
[----:B----4-:R-:W-:Y:S05]  /*fee0*/  @!P1 BRA `(.L_x_285) ;  /* 0xfffffffc00f09947 */ /* 0x010fea000383ffff */
[----:B------:R-:W-:Y:S05]  /*fef0*/  BRA `(.L_x_382) ;  /* 0xffffffd000547947 */ /* 0x000fea000383ffff */
.L_x_383:
        /* <DEDUP_REMOVED lines=16> */
.L_x_2729:


//--------------------- .text._ZN7cutlass13device_kernelIN5flash11enable_sm90INS1_16FlashAttnFwdSm90INS1_25CollectiveMainloopFwdSm90ILi2EN4cute5tupleIJNS5_1CILi1EEES8_S8_EEENS6_IJNS7_ILi192EEENS7_ILi128EEENS7_ILi96EEEEEELi96ENS_6half_tEfNS_4arch4Sm90ELb0ELb0ELb0ELb1ELb1ELb1ELb0ELb0ELb1ELb1ELb0ELb0EEENS1_21CollectiveEpilogueFwdINS6_IJSA_SC_SB_EEES9_SE_SG_Li384ELb1ELb1ELb0ELb0EEENS1_36VarlenDynamicPersistentTileSchedulerILi192ELi128ELi384ELi128ELb0ELb1ELb1ELb0ELb1ELb1EEEEEEEEEvNT_6ParamsE --------------------------
	.section	.text._ZN7cutlass13device_kernelIN5flash11enable_sm90INS1_16FlashAttnFwdSm90INS1_25CollectiveMainloopFwdSm90ILi2EN4cute5tupleIJNS5_1CILi1EEES8_S8_EEENS6_IJNS7_ILi192EEENS7_ILi128EEENS7_ILi96EEEEEELi96ENS_6half_tEfNS_4arch4Sm90ELb0ELb0ELb0ELb1ELb1ELb1ELb0ELb0ELb1ELb1ELb0ELb0EEENS1_21CollectiveEpilogueFwdINS6_IJSA_SC_SB_EEES9_SE_SG_Li384ELb1ELb1ELb0ELb0EEENS1_36VarlenDynamicPersistentTileSchedulerILi192ELi128ELi384ELi128ELb0ELb1ELb1ELb0ELb1ELb1EEEEEEEEEvNT_6ParamsE,"ax",@progbits
	.align	128
.text._ZN7cutlass13device_kernelIN5flash11enable_sm90INS1_16FlashAttnFwdSm90INS1_25CollectiveMainloopFwdSm90ILi2EN4cute5tupleIJNS5_1CILi1EEES8_S8_EEENS6_IJNS7_ILi192EEENS7_ILi128EEENS7_ILi96EEEEEELi96ENS_6half_tEfNS_4arch4Sm90ELb0ELb0ELb0ELb1ELb1ELb1ELb0ELb0ELb1ELb1ELb0ELb0EEENS1_21CollectiveEpilogueFwdINS6_IJSA_SC_SB_EEES9_SE_SG_Li384ELb1ELb1ELb0ELb0EEENS1_36VarlenDynamicPersistentTileSchedulerILi192ELi128ELi384ELi128ELb0ELb1ELb1ELb0ELb1ELb1EEEEEEEEEvNT_6ParamsE:
        .type           _ZN7cutlass13device_kernelIN5flash11enable_sm90INS1_16FlashAttnFwdSm90INS1_25CollectiveMainloopFwdSm90ILi2EN4cute5tupleIJNS5_1CILi1EEES8_S8_EEENS6_IJNS7_ILi192EEENS7_ILi128EEENS7_ILi96EEEEEELi96ENS_6half_tEfNS_4arch4Sm90ELb0ELb0ELb0ELb1ELb1ELb1ELb0ELb0ELb1ELb1ELb0ELb0EEENS1_21CollectiveEpilogueFwdINS6_IJSA_SC_SB_EEES9_SE_SG_Li384ELb1ELb1ELb0ELb0EEENS1_36VarlenDynamicPersistentTileSchedulerILi192ELi128ELi384ELi128ELb0ELb1ELb1ELb0ELb1ELb1EEEEEEEEEvNT_6ParamsE,@function
        .size           _ZN7cutlass13device_kernelIN5flash11enable_sm90INS1_16FlashAttnFwdSm90INS1_25CollectiveMainloopFwdSm90ILi2EN4cute5tupleIJNS5_1CILi1EEES8_S8_EEENS6_IJNS7_ILi192EEENS7_ILi128EEENS7_ILi96EEEEEELi96ENS_6half_tEfNS_4arch4Sm90ELb0ELb0ELb0ELb1ELb1ELb1ELb0ELb0ELb1ELb1ELb0ELb0EEENS1_21CollectiveEpilogueFwdINS6_IJSA_SC_SB_EEES9_SE_SG_Li384ELb1ELb1ELb0ELb0EEENS1_36VarlenDynamicPersistentTileSchedulerILi192ELi128ELi384ELi128ELb0ELb1ELb1ELb0ELb1ELb1EEEEEEEEEvNT_6ParamsE,(.L_x_2730 - _ZN7cutlass13device_kernelIN5flash11enable_sm90INS1_16FlashAttnFwdSm90INS1_25CollectiveMainloopFwdSm90ILi2EN4cute5tupleIJNS5_1CILi1EEES8_S8_EEENS6_IJNS7_ILi192EEENS7_ILi128EEENS7_ILi96EEEEEELi96ENS_6half_tEfNS_4arch4Sm90ELb0ELb0ELb0ELb1ELb1ELb1ELb0ELb0ELb1ELb1ELb0ELb0EEENS1_21CollectiveEpilogueFwdINS6_IJSA_SC_SB_EEES9_SE_SG_Li384ELb1ELb1ELb0ELb0EEENS1_36VarlenDynamicPersistentTileSchedulerILi192ELi128ELi384ELi128ELb0ELb1ELb1ELb0ELb1ELb1EEEEEEEEEvNT_6ParamsE)
        .other          _ZN7cutlass13device_kernelIN5flash11enable_sm90INS1_16FlashAttnFwdSm90INS1_25CollectiveMainloopFwdSm90ILi2EN4cute5tupleIJNS5_1CILi1EEES8_S8_EEENS6_IJNS7_ILi192EEENS7_ILi128EEENS7_ILi96EEEEEELi96ENS_6half_tEfNS_4arch4Sm90ELb0ELb0ELb0ELb1ELb1ELb1ELb0ELb0ELb1ELb1ELb0ELb0EEENS1_21CollectiveEpilogueFwdINS6_IJSA_SC_SB_EEES9_SE_SG_Li384ELb1ELb1ELb0ELb0EEENS1_36VarlenDynamicPersistentTileSchedulerILi192ELi128ELi384ELi128ELb0ELb1ELb1ELb0ELb1ELb1EEEEEEEEEvNT_6ParamsE,@"STO_CUDA_ENTRY STV_DEFAULT"
_ZN7cutlass13device_kernelIN5flash11enable_sm90INS1_16FlashAttnFwdSm90INS1_25CollectiveMainloopFwdSm90ILi2EN4cute5tupleIJNS5_1CILi1EEES8_S8_EEENS6_IJNS7_ILi192EEENS7_ILi128EEENS7_ILi96EEEEEELi96ENS_6half_tEfNS_4arch4Sm90ELb0ELb0ELb0ELb1ELb1ELb1ELb0ELb0ELb1ELb1ELb0ELb0EEENS1_21CollectiveEpilogueFwdINS6_IJSA_SC_SB_EEES9_SE_SG_Li384ELb1ELb1ELb0ELb0EEENS1_36VarlenDynamicPersistentTileSchedulerILi192ELi128ELi384ELi128ELb0ELb1ELb1ELb0ELb1ELb1EEEEEEEEEvNT_6ParamsE:
[----:B------:R-:W0:Y:S02]  /*0000*/  LDC R1, c[0x0][0x28] ;  /* 0x00000a00ff017b82 */ /* 0x000e240000000800 */
[----:B0-----:R-:W-:Y:S01]  /*0010*/  VIADD R1, R1, 0xffffff68 ;  /* 0xffffff6801017836 */ /* 0x001fe20000000000 */
[----:B------:R-:W0:Y:S01]  /*0020*/  S2R R3, SR_TID.X ;  /* 0x0000000000037919 */ /* 0x000e220000002100 */
[----:B------:R-:W-:Y:S01]  /*0030*/  ELECT P0, URZ, PT ;  /* 0x00000000003f782f */ /* 0x000fe20003800000 */
[----:B------:R-:W-:Y:S01]  /*0040*/  BSSY B0, `(.L_x_384) ;  /* 0x000000e000007945 */ /* 0x000fe20003800000 */
[--C-:B0-----:R-:W-:Y:S02]  /*0050*/  SHF.R.U32.HI R0, RZ, 0x5, R3.reuse ;  /* 0x00000005ff007819 */ /* 0x101fe40000011603 */
[----:B------:R-:W-:-:S03]  /*0060*/  SHF.R.U32.HI R3, RZ, 0x7, R3 ;  /* 0x00000007ff037819 */ /* 0x000fc60000011603 */
[----:B------:R-:W0:Y:S02]  /*0070*/  SHFL.IDX PT, R2, R0, RZ, 0x1f ;  /* 0x00001fff00027589 */ /* 0x000e2400000e0000 */
[----:B0-----:R-:W-:-:S13]  /*0080*/  ISETP.EQ.AND P0, PT, R2, RZ, P0 ;  /* 0x000000ff0200720c */ /* 0x001fda0000702270 */
[----:B------:R-:W-:Y:S05]  /*0090*/  @!P0 BRA `(.L_x_385) ;  /* 0x0000000000208947 */ /* 0x000fea0003800000 */
[----:B------:R-:W-:Y:S02]  /*00a0*/  ULDC.64 UR4, c[0x0][0x198] ;  /* 0x0000660000047ab9 */ /* 0x000fe40000000a00 */
[----:B------:R-:W-:Y:S02]  /*00b0*/  UIADD3 UR6, UP0, UR4, 0x570, URZ ;  /* 0x0000057004067890 */ /* 0x000fe4000ff1e03f */
[----:B------:R-:W-:Y:S02]  /*00c0*/  UIADD3 UR4, UP1, UR4, 0x670, URZ ;  /* 0x0000067004047890 */ /* 0x000fe4000ff3e03f */
[----:B------:R-:W-:Y:S02]  /*00d0*/  UIADD3.X UR7, URZ, UR5, URZ, UP0, !UPT ;  /* 0x000000053f077290 */ /* 0x000fe400087fe43f */
[----:B------:R-:W-:-:S07]  /*00e0*/  UIADD3.X UR5, URZ, UR5, URZ, UP1, !UPT ;  /* 0x000000053f057290 */ /* 0x000fce0008ffe43f */
[----:B------:R0:W-:Y:S02]  /*00f0*/  UTMACCTL.PF [UR6] ;  /* 0x00000000060079b9 */ /* 0x0001e40008040000 */
[----:B------:R0:W-:Y:S02]  /*0100*/  UTMACCTL.PF [UR4] ;  /* 0x00000000040079b9 */ /* 0x0001e40008040000 */
[----:B0-----:R-:W-:Y:S01]  /*0110*/  NOP ;  /* 0x0000000000007918 */ /* 0x001fe20000000000 */
.L_x_385:
[----:B------:R-:W-:Y:S05]  /*0120*/  BSYNC B0 ;  /* 0x0000000000007941 */ /* 0x000fea0003800000 */
.L_x_384:
[----:B------:R-:W-:Y:S01]  /*0130*/  VOTEU.ANY UP0, P0 ;  /* 0x00000000003f7886 */ /* 0x000fe20000000100 */
[----:B------:R-:W0:Y:S01]  /*0140*/  SHFL.IDX PT, R3, R3, RZ, 0x1f ;  /* 0x00001fff03037589 */ /* 0x000e2200000e0000 */
[----:B------:R-:W-:Y:S01]  /*0150*/  UMOV UR4, 0x80 ;  /* 0x0000008000047882 */ /* 0x000fe20000000000 */
[----:B------:R-:W-:Y:S01]  /*0160*/  UMOV UR7, 0x180 ;  /* 0x0000018000077882 */ /* 0x000fe20000000000 */
[----:B------:R-:W-:Y:S01]  /*0170*/  VOTEU.ANY UP1, P0 ;  /* 0x00000000003f7886 */ /* 0x000fe20000020100 */
[----:B------:R-:W1:Y:S01]  /*0180*/  @UP0 S2UR UR8, SR_CgaCtaId ;  /* 0x00000000000809c3 */ /* 0x000e620000008800 */
[----:B------:R-:W2:Y:S01]  /*0190*/  SHFL.IDX PT, R2, R0, RZ, 0x1f ;  /* 0x00001fff00027589 */ /* 0x000ea200000e0000 */
[----:B------:R-:W-:Y:S01]  /*01a0*/  @UP0 UMOV UR6, 0x400 ;  /* 0x0000040000060882 */ /* 0x000fe20000000000 */
[----:B------:R-:W-:-:S04]  /*01b0*/  @UP0 UIADD3 UR4, -UR4, 0x100000, URZ ;  /* 0x0010000004040890 */ /* 0x000fc8000fffe13f */
[----:B------:R-:W-:Y:S02]  /*01c0*/  @UP0 USHF.L.U32 UR5, UR4, 0xb, URZ ;  /* 0x0000000b04050899 */ /* 0x000fe4000800063f */
[----:B------:R-:W-:Y:S01]  /*01d0*/  @UP0 USHF.L.U32 UR4, UR4, 0x1, URZ ;  /* 0x0000000104040899 */ /* 0x000fe2000800063f */
[----:B------:R-:W-:Y:S01]  /*01e0*/  VOTEU.ANY UP2, P0 ;  /* 0x00000000003f7886 */ /* 0x000fe20000040100 */
[----:B0-----:R-:W-:Y:S01]  /*01f0*/  R2UR UR9, R3 ;  /* 0x00000000030972ca */ /* 0x001fe200000e0000 */
[----:B-1----:R-:W-:Y:S01]  /*0200*/  @UP0 ULEA UR8, UR8, UR6, 0x18 ;  /* 0x0000000608080291 */ /* 0x002fe2000f8ec03f */
[----:B--2---:R-:W-:Y:S01]  /*0210*/  ISETP.NE.AND P1, PT, R2, RZ, PT ;  /* 0x000000ff0200720c */ /* 0x004fe20003f25270 */
[----:B------:R-:W-:-:S04]  /*0220*/  @UP0 UIADD3 UR6, -UR7, 0x100000, URZ ;  /* 0x0010000007060890 */ /* 0x000fc8000fffe13f */
[----:B------:R-:W-:Y:S02]  /*0230*/  @UP0 USHF.L.U32 UR7, UR6, 0xb, URZ ;  /* 0x0000000b06070899 */ /* 0x000fe4000800063f */
[----:B------:R-:W-:-:S04]  /*0240*/  @UP0 USHF.L.U32 UR6, UR6, 0x1, URZ ;  /* 0x0000000106060899 */ /* 0x000fc8000800063f */
[----:B------:R-:W-:Y:S01]  /*0250*/  UISETP.NE.AND UP0, UPT, UR9, URZ, UPT ;  /* 0x0000003f0900728c */ /* 0x000fe2000bf05270 */
[----:B------:R-:W0:Y:S02]  /*0260*/  FENCE.VIEW.ASYNC.S ;  /* 0x00000000000073c6 */ /* 0x000e240000000000 */
[----:B0-----:R0:W1:Y:S05]  /*0270*/  @UP1 SYNCS.EXCH.64 URZ, [UR8+0x2d800], UR4 ;  /* 0x02d80004083f15b2 */ /* 0x00106a0008000100 */
[----:B------:R0:W2:Y:S01]  /*0280*/  @UP2 SYNCS.EXCH.64 URZ, [UR8+0x2d820], UR6 ;  /* 0x02d82006083f25b2 */ /* 0x0000a20008000100 */
        /* <DEDUP_REMOVED lines=14> */
[----:B0-----:R3:W4:Y:S08]  /*0370*/  SYNCS.EXCH.64 URZ, [UR8+0x2d830], UR4 ;  /* 0x02d83004083f75b2 */ /* 0x0017300008000100 */
[----:B------:R3:W0:Y:S01]  /*0380*/  SYNCS.EXCH.64 URZ, [UR8+0x2d840], UR6 ;  /* 0x02d84006083f75b2 */ /* 0x0006220008000100 */
[----:B------:R3:W0:Y:S01]  /*0390*/  SYNCS.EXCH.64 URZ, [UR8+0x2d838], UR4 ;  /* 0x02d83804083f75b2 */ /* 0x0006220008000100 */
[----:B------:R3:W0:Y:S02]  /*03a0*/  SYNCS.EXCH.64 URZ, [UR8+0x2d848], UR6 ;  /* 0x02d84806083f75b2 */ /* 0x0006240008000100 */
[----:B---3--:R-:W-:Y:S01]  /*03b0*/  NOP ;  /* 0x0000000000007918 */ /* 0x008fe20000000000 */
.L_x_386:
[----:B------:R-:W3:Y:S01]  /*03c0*/  SHFL.IDX PT, R2, R0, RZ, 0x1f ;  /* 0x00001fff00027589 */ /* 0x000ee200000e0000 */
[----:B------:R-:W-:Y:S01]  /*03d0*/  NOP ;  /* 0x0000000000007918 */ /* 0x000fe20000000000 */
[----:B---3--:R-:W-:-:S13]  /*03e0*/  ISETP.NE.AND P0, PT, R2, RZ, PT ;  /* 0x000000ff0200720c */ /* 0x008fda0003f05270 */
        /* <DEDUP_REMOVED lines=17> */
[----:B------:R3:W0:Y:S02]  /*0500*/  SYNCS.EXCH.64 URZ, [UR8+0x2d868], UR6 ;  /* 0x02d86806083f75b2 */ /* 0x0006240008000100 */
[----:B---3--:R-:W-:Y:S01]  /*0510*/  NOP ;  /* 0x0000000000007918 */ /* 0x008fe20000000000 */
.L_x_387:
[----:B------:R-:W3:Y:S01]  /*0520*/  SHFL.IDX PT, R2, R0, RZ, 0x1f ;  /* 0x00001fff00027589 */ /* 0x000ee200000e0000 */
[----:B------:R-:W-:Y:S01]  /*0530*/  NOP ;  /* 0x0000000000007918 */ /* 0x000fe20000000000 */
[----:B---3--:R-:W-:-:S13]  /*0540*/  ISETP.NE.AND P0, PT, R2, RZ, PT ;  /* 0x000000ff0200720c */ /* 0x008fda0003f05270 */
        /* <DEDUP_REMOVED lines=13> */
[----:B------:R3:W0:Y:S02]  /*0620*/  SYNCS.EXCH.64 URZ, [UR6+0x2d888], UR4 ;  /* 0x02d88804063f75b2 */ /* 0x0006240008000100 */
[----:B---3--:R-:W-:Y:S01]  /*0630*/  NOP ;  /* 0x0000000000007918 */ /* 0x008fe20000000000 */
.L_x_388:
        /* <DEDUP_REMOVED lines=22> */
.L_x_389:
        /* <DEDUP_REMOVED lines=22> */
.L_x_390:
[----:B------:R-:W-:Y:S01]  /*0900*/  PLOP3.LUT P0, PT, PT, PT, UP0, 0x80, 0x0 ;  /* 0x000000000000781c */ /* 0x000fe20003f0f008 */
[----:B------:R-:W-:Y:S01]  /*0910*/  UMOV UR36, 0x1 ;  /* 0x0000000100247882 */ /* 0x000fe20000000000 */
[----:B------:R-:W-:Y:S01]  /*0920*/  NOP ;  /* 0x0000000000007918 */ /* 0x000fe20000000000 */
[----:B------:R-:W-:Y:S01]  /*0930*/  USEL UR36, UR36, 0x2, !UP0 ;  /* 0x0000000224247887 */ /* 0x000fe2000c000000 */
[----:B------:R-:W-:Y:S01]  /*0940*/  BSSY B9, `(.L_x_391) ;  /* 0x000180f000097945 */ /* 0x000fe20003800000 */
[----:B------:R-:W-:Y:S01]  /*0950*/  ULDC.64 UR42, c[0x0][0x208] ;  /* 0x00008200002a7ab9 */ /* 0x000fe20000000a00 */
[----:B012-4-:R-:W-:Y:S07]  /*0960*/  BAR.SYNC.DEFER_BLOCKING 0x0 ;  /* 0x0000000000007b1d */ /* 0x017fee0000010000 */
[----:B------:R-:W-:Y:S05]  /*0970*/  @!P0 BRA `(.L_x_392) ;  /* 0x0000011400e48947 */ /* 0x000fea0003800000 */
.L_x_393:
[----:B------:R-:W-:-:S08]  /*0980*/  NOP ;  /* 0x0000000000007918 */ /* 0x000fd00000000000 */
[----:B------:R-:W0:Y:S02]  /*0990*/  USETMAXREG.TRY_ALLOC.CTAPOOL UP0, 0xa0 ;  /* 0x000000a0000079c8 */ /* 0x000e240008000600 */
[----:B0-----:R-:W-:-:S13]  /*09a0*/  PLOP3.LUT P0, PT, PT, PT, UP0, 0x80, 0x0 ;  /* 0x000000000000781c */ /* 0x001fda0003f0f008 */
[----:B------:R-:W-:Y:S05]  /*09b0*/  @!P0 BRA `(.L_x_393) ;  /* 0xfffffffc00f08947 */ /* 0x000fea000383ffff */
[----:B------:R-:W0:Y:S01]  /*09c0*/  S2R R0, SR_TID.X ;  /* 0x0000000000007919 */ /* 0x000e220000002100 */
[----:B------:R-:W1:Y:S01]  /*09d0*/  S2UR UR39, SR_CgaCtaId ;  /* 0x00000000002779c3 */ /* 0x000e620000008800 */
[----:B------:R-:W-:Y:S01]  /*09e0*/  UMOV UR4, 0x400 ;  /* 0x0000040000047882 */ /* 0x000fe20000000000 */
[----:B------:R-:W-:-:S06]  /*09f0*/  LOP3.LUT R23, R23, 0xffffffef, RZ, 0xc0, !PT ;  /* 0xffffffef17177812 */ /* 0x000fcc00078ec0ff */
[----:B------:R-:W-:Y:S06]  /*0a00*/  BAR.ARV 0x8, 0x200 ;  /* 0x0208000000007b1d */ /* 0x000fec0000002000 */
[----:B-1----:R-:W-:-:S06]  /*0a10*/  ULEA UR4, UR39, UR4, 0x18 ;  /* 0x0000000427047291 */ /* 0x002fcc000f8ec03f */
[----:B------:R-:W-:Y:S01]  /*0a20*/  IMAD.U32 R2, RZ, RZ, UR4 ;  /* 0x00000004ff027e24 */ /* 0x000fe2000f8e00ff */
[----:B0-----:R-:W-:Y:S01]  /*0a30*/  SHF.R.U32.HI R0, RZ, 0x7, R0 ;  /* 0x00000007ff007819 */ /* 0x001fe20000011600 */
[----:B------:R-:W-:-:S03]  /*0a40*/  ULDC UR4, c[0x0][0xc3c] ;  /* 0x00030f0000047ab9 */ /* 0x000fc60000000800 */
[----:B------:R-:W-:-:S13]  /*0a50*/  ISETP.NE.AND P0, PT, R0, 0x1, PT ;  /* 0x000000010000780c */ /* 0x000fda0003f05270 */
[----:B------:R-:W-:Y:S01]  /*0a60*/  @P0 LOP3.LUT R23, R23, 0x10, RZ, 0xfc, !PT ;  /* 0x0000001017170812 */ /* 0x000fe200078efcff */
[----:B------:R-:W-:Y:S08]  /*0a70*/  @!P0 BAR.ARV 0x9, 0x100 ;  /* 0x0244000000008b1d */ /* 0x000ff00000002000 */
[----:B------:R-:W-:Y:S06]  /*0a80*/  BAR.SYNC.DEFER_BLOCKING 0x5, 0x200 ;  /* 0x0148000000007b1d */ /* 0x000fec0000010000 */
[----:B------:R-:W0:Y:S02]  /*0a90*/  LDS.128 R32, [R2+0x2d8d0] ;  /* 0x02d8d00002207984 */ /* 0x000e240000000c00 */
[----:B------:R-:W-:Y:S06]  /*0aa0*/  BAR.ARV 0x4, 0x200 ;  /* 0x0108000000007b1d */ /* 0x000fec0000002000 */
[----:B0-----:R-:W-:-:S13]  /*0ab0*/  ISETP.GE.AND P0, PT, R35, UR4, PT ;  /* 0x0000000423007c0c */ /* 0x001fda000bf06270 */
[----:B------:R-:W-:Y:S05]  /*0ac0*/  @P0 BRA `(.L_x_394) ;  /* 0x0000017c00d80947 */ /* 0x000fea0003800000 */
[----:B------:R-:W0:Y:S01]  /*0ad0*/  S2R R0, SR_TID.X ;  /* 0x0000000000007919 */ /* 0x000e220000002100 */
[----:B------:R-:W-:Y:S01]  /*0ae0*/  IMAD.MOV.U32 R19, RZ, RZ, -0x2 ;  /* 0xfffffffeff137424 */ /* 0x000fe200078e00ff */
[----:B------:R-:W-:Y:S01]  /*0af0*/  R2UR UR38, R2 ;  /* 0x00000000022672ca */ /* 0x000fe200000e0000 */
[----:B------:R-:W-:Y:S01]  /*0b00*/  IMAD.MOV.U32 R137, RZ, RZ, RZ ;  /* 0x000000ffff897224 */ /* 0x000fe200078e00ff */
[----:B------:R-:W-:Y:S01]  /*0b10*/  MOV R150, RZ ;  /* 0x000000ff00967202 */ /* 0x000fe20000000f00 */
[----:B------:R-:W-:Y:S01]  /*0b20*/  IMAD.MOV.U32 R139, RZ, RZ, RZ ;  /* 0x000000ffff8b7224 */ /* 0x000fe200078e00ff */
[----:B------:R-:W-:Y:S01]  /*0b30*/  ULOP3.LUT UR40, UR36, 0x1, URZ, 0xfc, !UPT ;  /* 0x0000000124287892 */ /* 0x000fe2000f8efc3f */
[----:B------:R-:W-:-:S08]  /*0b40*/  UMOV UR37, URZ ;  /* 0x0000003f00257c82 */ /* 0x000fd00008000000 */
[----:B------:R-:W-:Y:S01]  /*0b50*/  UIADD3 UR38, UR38, 0xc400, URZ ;  /* 0x0000c40026267890 */ /* 0x000fe2000fffe03f */
[----:B0-----:R-:W-:-:S05]  /*0b60*/  VIADD R21, R0, 0xffffff80 ;  /* 0xffffff8000157836 */ /* 0x001fca0000000000 */
[-C--:B------:R-:W-:Y:S02]  /*0b70*/  LEA.HI R5, R21, R21.reuse, RZ, 0x1 ;  /* 0x0000001515057211 */ /* 0x080fe400078f08ff */
[----:B------:R-:W-:Y:S02]  /*0b80*/  SHF.R.S32.HI R0, RZ, 0x1f, R21 ;  /* 0x0000001fff007819 */ /* 0x000fe40000011415 */
[----:B------:R-:W-:Y:S02]  /*0b90*/  LOP3.LUT R3, R5, 0xfffffffe, RZ, 0xc0, !PT ;  /* 0xfffffffe05037812 */ /* 0x000fe400078ec0ff */
[----:B------:R-:W-:Y:S02]  /*0ba0*/  SHF.R.S32.HI R138, RZ, 0x1, R5 ;  /* 0x00000001ff8a7819 */ /* 0x000fe40000011405 */
[----:B------:R-:W-:Y:S01]  /*0bb0*/  LEA.HI R4, R0, R21, RZ, 0x4 ;  /* 0x0000001500047211 */ /* 0x000fe200078f20ff */
[----:B------:R-:W-:Y:S01]  /*0bc0*/  IMAD.IADD R22, R21, 0x1, -R3 ;  /* 0x0000000115167824 */ /* 0x000fe200078e0a03 */
[----:B------:R-:W-:-:S02]  /*0bd0*/  LEA.HI R6, R5, R138, RZ, 0x1 ;  /* 0x0000008a05067211 */ /* 0x000fc400078f08ff */
[----:B------:R-:W-:Y:S01]  /*0be0*/  SHF.R.S32.HI R3, RZ, 0x4, R4 ;  /* 0x00000004ff037819 */ /* 0x000fe20000011404 */
[----:B------:R-:W-:Y:S01]  /*0bf0*/  IMAD.SHL.U32 R140, R22, 0x4, RZ ;  /* 0x00000004168c7824 */ /* 0x000fe200078e00ff */
[----:B------:R-:W-:Y:S02]  /*0c00*/  LOP3.LUT R7, R6, 0x7fffffe, RZ, 0xc0, !PT ;  /* 0x07fffffe06077812 */ /* 0x000fe400078ec0ff */
[----:B------:R-:W-:Y:S01]  /*0c10*/  LEA.HI R5, R4, R3, RZ, 0x1 ;  /* 0x0000000304057211 */ /* 0x000fe200078f08ff */
[C---:B------:R-:W-:Y:S01]  /*0c20*/  VIADD R20, R140.reuse, 0x20 ;  /* 0x000000208c147836 */ /* 0x040fe20000000000 */
[C---:B------:R-:W-:Y:S02]  /*0c30*/  IADD3 R8, R140.reuse, 0x10, RZ ;  /* 0x000000108c087810 */ /* 0x040fe40007ffe0ff */
[----:B------:R-:W-:Y:S01]  /*0c40*/  LOP3.LUT R6, R5, 0x1ffffffe, RZ, 0xc0, !PT ;  /* 0x1ffffffe05067812 */ /* 0x000fe200078ec0ff */
[----:B------:R-:W-:Y:S01]  /*0c50*/  IMAD.IADD R5, R140, 0x1, R20 ;  /* 0x000000018c057824 */ /* 0x000fe200078e0214 */
[----:B------:R-:W-:Y:S01]  /*0c60*/  LOP3.LUT R4, R4, 0xfffffff0, RZ, 0xc0, !PT ;  /* 0xfffffff004047812 */ /* 0x000fe200078ec0ff */
[----:B------:R0:W-:Y:S01]  /*0c70*/  STL [R1+0x18], R8 ;  /* 0x0000180801007387 */ /* 0x0001e20000100800 */
[----:B------:R-:W-:-:S02]  /*0c80*/  IMAD.IADD R9, R140, 0x1, R8 ;  /* 0x000000018c097824 */ /* 0x000fc400078e0208 */
[----:B------:R-:W-:Y:S01]  /*0c90*/  IMAD.IADD R6, R3, 0x1, -R6 ;  /* 0x0000000103067824 */ /* 0x000fe200078e0a06 */
[----:B------:R-:W-:Y:S01]  /*0ca0*/  SHF.R.S32.HI R12, RZ, 0x1f, R5 ;  /* 0x0000001fff0c7819 */ /* 0x000fe20000011405 */
[----:B------:R-:W-:Y:S01]  /*0cb0*/  IMAD.IADD R4, R21, 0x1, -R4 ;  /* 0x0000000115047824 */ /* 0x000fe200078e0a04 */
[----:B------:R-:W-:Y:S01]  /*0cc0*/  SHF.R.S32.HI R10, RZ, 0x1f, R9 ;  /* 0x0000001fff0a7819 */ /* 0x000fe20000011409 */
[----:B------:R-:W-:Y:S01]  /*0cd0*/  IMAD.SHL.U32 R6, R6, 0x8, RZ ;  /* 0x0000000806067824 */ /* 0x000fe200078e00ff */
[----:B------:R-:W-:Y:S01]  /*0ce0*/  LEA.HI R14, R12, R5, RZ, 0x3 ;  /* 0x000000050c0e7211 */ /* 0x000fe200078f18ff */
[----:B------:R-:W-:Y:S01]  /*0cf0*/  STL [R1+0x24], R20 ;  /* 0x0000241401007387 */ /* 0x000fe20000100800 */
[----:B0-----:R-:W-:Y:S01]  /*0d00*/  IMAD.IADD R8, R138, 0x1, -R7 ;  /* 0x000000018a087824 */ /* 0x001fe200078e0a07 */
[CC--:B------:R-:W-:Y:S02]  /*0d10*/  LEA.HI R148, R10.reuse, R9.reuse, RZ, 0x3 ;  /* 0x000000090a947211 */ /* 0x0c0fe400078f18ff */
[----:B------:R-:W-:-:S02]  /*0d20*/  LEA.HI R15, R10, R9, RZ, 0x5 ;  /* 0x000000090a0f7211 */ /* 0x000fc400078f28ff */
[----:B------:R-:W-:Y:S02]  /*0d30*/  LEA R145, R3, R8, 0x3 ;  /* 0x0000000803917211 */ /* 0x000fe400078e18ff */
[----:B------:R-:W-:Y:S02]  /*0d40*/  LEA.HI R3, R0, R21, RZ, 0x7 ;  /* 0x0000001500037211 */ /* 0x000fe400078f38ff */
[----:B------:R-:W-:Y:S01]  /*0d50*/  LEA.HI R16, R12, R5, RZ, 0x5 ;  /* 0x000000050c107211 */ /* 0x000fe200078f28ff */
[----:B------:R-:W-:Y:S01]  /*0d60*/  IMAD.SHL.U32 R145, R145, 0x20, RZ ;  /* 0x0000002091917824 */ /* 0x000fe200078e00ff */
[----:B------:R-:W-:Y:S02]  /*0d70*/  LOP3.LUT R8, R3, 0xffffff80, RZ, 0xc0, !PT ;  /* 0xffffff8003087812 */ /* 0x000fe400078ec0ff */
[----:B------:R-:W-:Y:S02]  /*0d80*/  SHF.R.S32.HI R18, RZ, 0x7, R3 ;  /* 0x00000007ff127819 */ /* 0x000fe40000011403 */
[----:B------:R-:W-:Y:S01]  /*0d90*/  SHF.R.S32.HI R3, RZ, 0x1f, R4 ;  /* 0x0000001fff037819 */ /* 0x000fe20000011404 */
[----:B------:R-:W-:Y:S01]  /*0da0*/  IMAD.IADD R24, R21, 0x1, -R8 ;  /* 0x0000000115187824 */ /* 0x000fe200078e0a08 */
[----:B------:R-:W-:-:S02]  /*0db0*/  LEA.HI R5, R0, R21, RZ, 0x5 ;  /* 0x0000001500057211 */ /* 0x000fc400078f28ff */
[----:B------:R-:W-:Y:S02]  /*0dc0*/  LEA.HI R7, R0, R21, RZ, 0x2 ;  /* 0x0000001500077211 */ /* 0x000fe400078f10ff */
[----:B------:R-:W-:Y:S02]  /*0dd0*/  SHF.R.S32.HI R9, RZ, 0x1f, R24 ;  /* 0x0000001fff097819 */ /* 0x000fe40000011418 */
[----:B------:R-:W-:Y:S02]  /*0de0*/  LEA.HI R3, R3, R4, RZ, 0x3 ;  /* 0x0000000403037211 */ /* 0x000fe400078f18ff */
[--C-:B------:R-:W-:Y:S02]  /*0df0*/  SHF.R.S32.HI R25, RZ, 0x2, R7.reuse ;  /* 0x00000002ff197819 */ /* 0x100fe40000011407 */
[----:B------:R-:W-:Y:S02]  /*0e00*/  SHF.R.S32.HI R8, RZ, 0x1f, R7 ;  /* 0x0000001fff087819 */ /* 0x000fe40000011407 */
[----:B------:R-:W-:-:S02]  /*0e10*/  SHF.R.S32.HI R0, RZ, 0x5, R5 ;  /* 0x00000005ff007819 */ /* 0x000fc40000011405 */
[----:B------:R-:W-:Y:S02]  /*0e20*/  LEA.HI R10, R9, R24, RZ, 0x2 ;  /* 0x00000018090a7211 */ /* 0x000fe400078f10ff */
[C---:B------:R-:W-:Y:S01]  /*0e30*/  LOP3.LUT R5, R3.reuse, 0xfffffff8, RZ, 0xc0, !PT ;  /* 0xfffffff803057812 */ /* 0x040fe200078ec0ff */
[----:B------:R-:W-:Y:S01]  /*0e40*/  IMAD.SHL.U32 R3, R3, 0x40, RZ ;  /* 0x0000004003037824 */ /* 0x000fe200078e00ff */
[----:B------:R-:W-:Y:S01]  /*0e50*/  LEA.HI R13, R8, R25, RZ, 0x2 ;  /* 0x00000019080d7211 */ /* 0x000fe200078f10ff */
[----:B------:R-:W-:Y:S01]  /*0e60*/  IMAD.HI R8, R18, 0x55555556, RZ ;  /* 0x5555555612087827 */ /* 0x000fe200078e02ff */
[--C-:B------:R-:W-:Y:S02]  /*0e70*/  SHF.R.S32.HI R11, RZ, 0x2, R10.reuse ;  /* 0x00000002ff0b7819 */ /* 0x100fe4000001140a */
[----:B------:R-:W-:Y:S01]  /*0e80*/  SHF.R.S32.HI R12, RZ, 0x1f, R10 ;  /* 0x0000001fff0c7819 */ /* 0x000fe2000001140a */
[----:B------:R-:W-:Y:S01]  /*0e90*/  IMAD.IADD R5, R4, 0x1, -R5 ;  /* 0x0000000104057824 */ /* 0x000fe200078e0a05 */
[----:B------:R-:W-:-:S02]  /*0ea0*/  LOP3.LUT R10, R10, 0x7ffffffc, RZ, 0xc0, !PT ;  /* 0x7ffffffc0a0a7812 */ /* 0x000fc400078ec0ff */
[----:B------:R-:W-:Y:S02]  /*0eb0*/  LOP3.LUT R3, R3, 0x7ffffe00, RZ, 0xc0, !PT ;  /* 0x7ffffe0003037812 */ /* 0x000fe400078ec0ff */
[----:B------:R-:W-:Y:S01]  /*0ec0*/  LEA.HI R12, R12, R11, RZ, 0x3 ;  /* 0x0000000b0c0c7211 */ /* 0x000fe200078f18ff */
[----:B------:R-:W-:Y:S01]  /*0ed0*/  IMAD.IADD R10, R24, 0x1, -R10 ;  /* 0x00000001180a7824 */ /* 0x000fe200078e0a0a */
[----:B------:R-:W-:Y:S01]  /*0ee0*/  LOP3.LUT R13, R13, 0xfffffffc, RZ, 0xc0, !PT ;  /* 0xfffffffc0d0d7812 */ /* 0x000fe200078ec0ff */
[C---:B------:R-:W-:Y:S01]  /*0ef0*/  IMAD R3, R0.reuse, 0x400, R3 ;  /* 0x0000040000037824 */ /* 0x040fe200078e0203 */
[----:B------:R-:W-:Y:S01]  /*0f00*/  LEA R17, R0, R4, 0x4 ;  /* 0x0000000400117211 */ /* 0x000fe200078e20ff */
[----:B------:R-:W-:Y:S01]  /*0f10*/  IMAD R4, R10, R19, 0x80 ;  /* 0x000000800a047424 */ /* 0x000fe200078e0213 */
[----:B------:R-:W-:Y:S01]  /*0f20*/  LOP3.LUT R12, R12, 0xfffffff8, RZ, 0xc0, !PT ;  /* 0xfffffff80c0c7812 */ /* 0x000fe200078ec0ff */
[----:B------:R-:W-:Y:S01]  /*0f30*/  IMAD.IADD R0, R25, 0x1, -R13 ;  /* 0x0000000119007824 */ /* 0x000fe200078e0a0d */
[----:B------:R-:W-:-:S02]  /*0f40*/  LEA.HI R9, R9, R24, RZ, 0x5 ;  /* 0x0000001809097211 */ /* 0x000fc400078f28ff */
[C---:B------:R-:W-:Y:S01]  /*0f50*/  R2P PR, R5.reuse, 0x6 ;  /* 0x0000000605007804 */ /* 0x040fe20000000000 */
[----:B------:R-:W-:Y:S01]  /*0f60*/  IMAD.SHL.U32 R5, R5, 0x40, RZ ;  /* 0x0000004005057824 */ /* 0x000fe200078e00ff */
[----:B------:R-:W-:Y:S01]  /*0f70*/  LEA.HI R8, R8, R8, RZ, 0x1 ;  /* 0x0000000808087211 */ /* 0x000fe200078f08ff */
[----:B------:R-:W-:Y:S01]  /*0f80*/  IMAD.IADD R12, R11, 0x1, -R12 ;  /* 0x000000010b0c7824 */ /* 0x000fe200078e0a0c */
[----:B------:R-:W-:Y:S01]  /*0f90*/  SHF.R.S32.HI R9, RZ, 0x5, R9 ;  /* 0x00000005ff097819 */ /* 0x000fe20000011409 */
[----:B------:R-:W-:Y:S01]  /*0fa0*/  STL [R1+0x88], R4 ;  /* 0x0000880401007387 */ /* 0x000fe20000100800 */
[----:B------:R-:W-:Y:S01]  /*0fb0*/  SHF.L.U32 R143, R0, 0x6, RZ ;  /* 0x00000006008f7819 */ /* 0x000fe200000006ff */
[----:B------:R-:W-:Y:S01]  /*0fc0*/  IMAD R8, R8, -0x3, R18 ;  /* 0xfffffffd08087824 */ /* 0x000fe200078e0212 */
[----:B------:R-:W-:Y:S01]  /*0fd0*/  LOP3.LUT R5, R5, 0x1c0, RZ, 0xc0, !PT ;  /* 0x000001c005057812 */ /* 0x000fe200078ec0ff */
[----:B------:R0:W-:Y:S01]  /*0fe0*/  STL [R1+0x48], R0 ;  /* 0x0000480001007387 */ /* 0x0001e20000100800 */
[----:B------:R-:W-:Y:S01]  /*0ff0*/  LOP3.LUT R7, R7, 0xfffffffc, RZ, 0xc0, !PT ;  /* 0xfffffffc07077812 */ /* 0x000fe200078ec0ff */
[----:B------:R-:W-:Y:S01]  /*1000*/  IMAD R9, R9, 0x10, R12 ;  /* 0x0000001009097824 */ /* 0x000fe200078e020c */
[----:B------:R-:W-:Y:S01]  /*1010*/  LOP3.LUT R143, R143, 0xc0, RZ, 0xc0, !PT ;  /* 0x000000c08f8f7812 */ /* 0x000fe200078ec0ff */
[----:B------:R-:W-:Y:S01]  /*1020*/  IMAD.MOV.U32 R18, RZ, RZ, RZ ;  /* 0x000000ffff127224 */ /* 0x000fe200078e00ff */
[----:B------:R-:W-:Y:S01]  /*1030*/  SHF.R.S32.HI R16, RZ, 0x5, R16 ;  /* 0x00000005ff107819 */ /* 0x000fe20000011410 */
[----:B------:R-:W-:Y:S01]  /*1040*/  IMAD R10, R8, 0x40, R9 ;  /* 0x00000040080a7824 */ /* 0x000fe200078e0209 */
[----:B------:R-:W-:Y:S01]  /*1050*/  SHF.R.U32.HI R144, RZ, 0x3, R143 ;  /* 0x00000003ff907819 */ /* 0x000fe2000001168f */
[----:B------:R-:W-:Y:S01]  /*1060*/  IMAD.IADD R21, R21, 0x1, -R7 ;  /* 0x0000000115157824 */ /* 0x000fe200078e0a07 */
[----:B------:R-:W-:Y:S01]  /*1070*/  LOP3.LUT R13, R143, 0x18, R14, 0xf8, !PT ;  /* 0x000000188f0d7812 */ /* 0x000fe200078ef80e */
[--C-:B0-----:R-:W-:Y:S01]  /*1080*/  IMAD.U32 R0, R17, 0x20, R6.reuse ;  /* 0x0000002011007824 */ /* 0x101fe200078e0006 */
[----:B------:R-:W-:Y:S01]  /*1090*/  LOP3.LUT R6, R5, 0x8, R6, 0xf8, !PT ;  /* 0x0000000805067812 */ /* 0x000fe200078ef806 */
[C---:B------:R-:W-:Y:S01]  /*10a0*/  VIADD R7, R140.reuse, 0x28 ;  /* 0x000000288c077836 */ /* 0x040fe20000000000 */
[----:B------:R-:W-:Y:S01]  /*10b0*/  SHF.R.U32.HI R5, RZ, 0x3, R5 ;  /* 0x00000003ff057819 */ /* 0x000fe20000011605 */
[----:B------:R-:W-:Y:S01]  /*10c0*/  VIADD R4, R140, 0x8 ;  /* 0x000000088c047836 */ /* 0x000fe20000000000 */
[----:B------:R0:W-:Y:S01]  /*10d0*/  STL [R1+0x90], R0 ;  /* 0x0000900001007387 */ /* 0x0001e20000100800 */
[----:B------:R-:W-:Y:S01]  /*10e0*/  IMAD R16, R16, 0x1800, R145 ;  /* 0x0000180010107824 */ /* 0x000fe200078e0291 */
[----:B------:R-:W-:Y:S01]  /*10f0*/  LOP3.LUT R6, R6, R5, RZ, 0x3c, !PT ;  /* 0x0000000506067212 */ /* 0x000fe200078e3cff */
[----:B------:R-:W-:Y:S01]  /*1100*/  VIADD R5, R140, 0x18 ;  /* 0x000000188c057836 */ /* 0x000fe20000000000 */
[-C--:B------:R-:W-:Y:S01]  /*1110*/  LOP3.LUT R13, R13, R144.reuse, RZ, 0x3c, !PT ;  /* 0x000000900d0d7212 */ /* 0x080fe200078e3cff */
[----:B------:R-:W-:Y:S01]  /*1120*/  STL [R1+0x84], R10 ;  /* 0x0000840a01007387 */ /* 0x000fe20000100800 */
[----:B------:R-:W-:Y:S01]  /*1130*/  LOP3.LUT R11, R143, 0x18, R148, 0xf8, !PT ;  /* 0x000000188f0b7812 */ /* 0x000fe200078ef894 */
[----:B------:R-:W-:Y:S01]  /*1140*/  IMAD.IADD R3, R3, 0x1, R6 ;  /* 0x0000000103037824 */ /* 0x000fe200078e0206 */
[----:B------:R-:W-:Y:S01]  /*1150*/  IADD3 R13, R16, R13, RZ ;  /* 0x0000000d100d7210 */ /* 0x000fe20007ffe0ff */
[----:B------:R-:W-:Y:S01]  /*1160*/  STL [R1+0x28], R7 ;  /* 0x0000280701007387 */ /* 0x000fe20000100800 */
[----:B0-----:R-:W-:Y:S01]  /*1170*/  SHF.R.S32.HI R0, RZ, 0x5, R15 ;  /* 0x00000005ff007819 */ /* 0x001fe2000001140f */
[----:B------:R-:W-:Y:S01]  /*1180*/  IMAD.SHL.U32 R16, R22, 0x8, RZ ;  /* 0x0000000816107824 */ /* 0x000fe200078e00ff */
[----:B------:R-:W-:Y:S01]  /*1190*/  LOP3.LUT R11, R11, R144, RZ, 0x3c, !PT ;  /* 0x000000900b0b7212 */ /* 0x000fe200078e3cff */
[----:B------:R0:W-:Y:S01]  /*11a0*/  STL [R1+0x20], R4 ;  /* 0x0000200401007387 */ /* 0x0001e20000100800 */
[----:B------:R-:W-:Y:S01]  /*11b0*/  IMAD R9, R3, 0x2, R2 ;  /* 0x0000000203097824 */ /* 0x000fe200078e0202 */
[----:B------:R-:W-:Y:S01]  /*11c0*/  SHF.R.S32.HI R148, RZ, 0x3, R148 ;  /* 0x00000003ff947819 */ /* 0x000fe20000011494 */
[----:B------:R-:W-:Y:S01]  /*11d0*/  IMAD R0, R0, 0x1800, R145 ;  /* 0x0000180000007824 */ /* 0x000fe200078e0291 */
[----:B------:R1:W-:Y:S01]  /*11e0*/  STL [R1+0x1c], R5 ;  /* 0x00001c0501007387 */ /* 0x0003e20000100800 */
[----:B------:R-:W-:Y:S01]  /*11f0*/  IMAD.MOV.U32 R6, RZ, RZ, 0x40 ;  /* 0x00000040ff067424 */ /* 0x000fe200078e00ff */
[----:B------:R-:W-:Y:S01]  /*1200*/  IADD3 R19, R16, 0x40, RZ ;  /* 0x0000004010137810 */ /* 0x000fe20007ffe0ff */
[----:B------:R-:W-:Y:S01]  /*1210*/  IMAD.IADD R11, R0, 0x1, R11 ;  /* 0x00000001000b7824 */ /* 0x000fe200078e020b */
[----:B------:R-:W-:Y:S01]  /*1220*/  LEA.HI R0, R21, R21, RZ, 0x1 ;  /* 0x0000001515007211 */ /* 0x000fe200078f08ff */
[----:B------:R-:W-:Y:S01]  /*1230*/  VIADD R3, R9, 0x21800 ;  /* 0x0002180009037836 */ /* 0x000fe20000000000 */
[----:B0-----:R-:W-:Y:S01]  /*1240*/  SHF.R.S32.HI R4, RZ, 0x1f, R20 ;  /* 0x0000001fff047819 */ /* 0x001fe20000011414 */
[----:B------:R-:W-:Y:S01]  /*1250*/  VIADD R22, R16, 0x30 ;  /* 0x0000003010167836 */ /* 0x000fe20000000000 */
[----:B------:R-:W-:Y:S01]  /*1260*/  LOP3.LUT R0, R0, 0x1ffffffe, RZ, 0xc0, !PT ;  /* 0x1ffffffe00007812 */ /* 0x000fe200078ec0ff */
[----:B------:R-:W-:Y:S01]  /*1270*/  VIADD R136, R16, 0x50 ;  /* 0x0000005010887836 */ /* 0x000fe20000000000 */
[----:B-1----:R-:W-:-:S02]  /*1280*/  SHF.R.S32.HI R5, RZ, 0x1f, R7 ;  /* 0x0000001fff057819 */ /* 0x002fc40000011407 */
[----:B------:R-:W-:Y:S01]  /*1290*/  SHF.L.U64.HI R8, R20, 0x1, R4 ;  /* 0x0000000114087819 */ /* 0x000fe20000010204 */
[----:B------:R-:W-:Y:S01]  /*12a0*/  IMAD.IADD R0, R21, 0x1, -R0 ;  /* 0x0000000115007824 */ /* 0x000fe200078e0a00 */
[----:B------:R-:W-:Y:S02]  /*12b0*/  SHF.L.U64.HI R4, R7, 0x1, R5 ;  /* 0x0000000107047819 */ /* 0x000fe40000010205 */
[C-C-:B------:R-:W-:Y:S01]  /*12c0*/  LOP3.LUT R5, R143.reuse, 0x8, R16.reuse, 0xf8, !PT ;  /* 0x000000088f057812 */ /* 0x140fe200078ef810 */
[----:B------:R0:W-:Y:S01]  /*12d0*/  STL [R1+0x70], R8 ;  /* 0x0000700801007387 */ /* 0x0001e20000100800 */
[--C-:B------:R-:W-:Y:S02]  /*12e0*/  LOP3.LUT R7, R143, 0x18, R16.reuse, 0xf8, !PT ;  /* 0x000000188f077812 */ /* 0x100fe400078ef810 */
[----:B------:R-:W-:Y:S01]  /*12f0*/  SEL R6, R6, 0xffffffc0, !P2 ;  /* 0xffffffc006067807 */ /* 0x000fe20005000000 */
[----:B------:R1:W-:Y:S01]  /*1300*/  STL [R1+0x74], R4 ;  /* 0x0000740401007387 */ /* 0x0003e20000100800 */
[----:B------:R-:W-:-:S02]  /*1310*/  SHF.R.S32.HI R17, RZ, 0x1f, R16 ;  /* 0x0000001fff117819 */ /* 0x000fc40000011410 */
[----:B------:R-:W-:Y:S01]  /*1320*/  SHF.R.S32.HI R153, RZ, 0x1f, R22 ;  /* 0x0000001fff997819 */ /* 0x000fe20000011416 */
[----:B------:R-:W-:Y:S01]  /*1330*/  STL [R1+0x2c], R9 ;  /* 0x00002c0901007387 */ /* 0x000fe20000100800 */
[----:B------:R-:W-:Y:S02]  /*1340*/  SHF.R.S32.HI R152, RZ, 0x1f, R19 ;  /* 0x0000001fff987819 */ /* 0x000fe40000011413 */
[-C--:B0-----:R-:W-:Y:S02]  /*1350*/  LOP3.LUT R8, R7, R144.reuse, RZ, 0x3c, !PT ;  /* 0x0000009007087212 */ /* 0x081fe400078e3cff */
[----:B------:R-:W-:Y:S02]  /*1360*/  LEA R7, R11, UR38, 0x1 ;  /* 0x000000260b077c11 */ /* 0x000fe4000f8e08ff */
[----:B-1----:R-:W-:Y:S01]  /*1370*/  LOP3.LUT R4, R5, R144, RZ, 0x3c, !PT ;  /* 0x0000009005047212 */ /* 0x002fe200078e3cff */
[----:B------:R-:W-:Y:S01]  /*1380*/  IMAD.IADD R8, R145, 0x1, R8 ;  /* 0x0000000191087824 */ /* 0x000fe200078e0208 */
[----:B------:R-:W-:-:S02]  /*1390*/  LEA R5, R13, UR38, 0x1 ;  /* 0x000000260d057c11 */ /* 0x000fc4000f8e08ff */
[----:B------:R-:W-:Y:S02]  /*13a0*/  IADD3 R4, R145, R4, RZ ;  /* 0x0000000491047210 */ /* 0x000fe40007ffe0ff */
[----:B------:R-:W-:Y:S02]  /*13b0*/  SHF.R.S32.HI R151, RZ, 0x1f, R136 ;  /* 0x0000001fff977819 */ /* 0x000fe40000011488 */
[----:B------:R-:W-:Y:S01]  /*13c0*/  SHF.R.S32.HI R149, RZ, 0x3, R14 ;  /* 0x00000003ff957819 */ /* 0x000fe2000001140e */
[----:B------:R0:W-:Y:S04]  /*13d0*/  STL [R1+0x44], R4 ;  /* 0x0000440401007387 */ /* 0x0001e80000100800 */
[----:B------:R1:W-:Y:S04]  /*13e0*/  STL [R1+0x7c], R7 ;  /* 0x00007c0701007387 */ /* 0x0003e80000100800 */
[----:B------:R2:W-:Y:S01]  /*13f0*/  STL [R1+0x78], R5 ;  /* 0x0000780501007387 */ /* 0x0005e20000100800 */
[----:B0-----:R-:W-:-:S02]  /*1400*/  VIADD R4, R9, 0x21820 ;  /* 0x0002182009047836 */ /* 0x001fc40000000000 */
[C---:B------:R-:W-:Y:S01]  /*1410*/  @P1 VIADD R4, R3.reuse, 0xffffffe0 ;  /* 0xffffffe003041836 */ /* 0x040fe20000000000 */
[----:B-1----:R-:W-:Y:S01]  /*1420*/  LEA R7, R8, UR38, 0x1 ;  /* 0x0000002608077c11 */ /* 0x002fe2000f8e08ff */
[----:B--2---:R-:W-:Y:S01]  /*1430*/  IMAD R5, R0, 0x8, R10 ;  /* 0x0000000800057824 */ /* 0x004fe200078e020a */
[----:B------:R-:W-:-:S03]  /*1440*/  IADD3 R0, R3, R6, RZ ;  /* 0x0000000603007210 */ /* 0x000fc60007ffe0ff */
[----:B------:R-:W-:Y:S01]  /*1450*/  STL [R1+0x80], R7 ;  /* 0x0000800701007387 */ /* 0x000fe20000100800 */
[----:B------:R-:W-:-:S03]  /*1460*/  IMAD.IADD R3, R6, 0x1, R4 ;  /* 0x0000000106037824 */ /* 0x000fc600078e0204 */
[----:B------:R-:W-:Y:S04]  /*1470*/  STL [R1+0x4c], R4 ;  /* 0x00004c0401007387 */ /* 0x000fe80000100800 */
[----:B------:R-:W-:Y:S04]  /*1480*/  STL [R1+0x8c], R5 ;  /* 0x00008c0501007387 */ /* 0x000fe80000100800 */
[----:B------:R0:W-:Y:S04]  /*1490*/  STL [R1+0x34], R0 ;  /* 0x0000340001007387 */ /* 0x0001e80000100800 */
[----:B------:R1:W-:Y:S01]  /*14a0*/  STL [R1+0x30], R3 ;  /* 0x0000300301007387 */ /* 0x0003e20000100800 */
[----:B0-----:R-:W-:-:S05]  /*14b0*/  VIADD R0, R4, 0x6000 ;  /* 0x0000600004007836 */ /* 0x001fca0000000000 */
[----:B------:R1:W-:Y:S02]  /*14c0*/  STL [R1+0x50], R0 ;  /* 0x0000500001007387 */ /* 0x0003e40000100800 */
.L_x_536:
[----:B0-----:R-:W0:Y:S02]  /*14d0*/  LDC.64 R4, c[0x0][0xc88] ;  /* 0x00032200ff047b82 */ /* 0x001e240000000a00 */
[----:B0-----:R-:W-:-:S05]  /*14e0*/  IMAD.WIDE R4, R35, 0x4, R4 ;  /* 0x0000000423047825 */ /* 0x001fca00078e0204 */
[----:B-12---:R-:W2:Y:S01]  /*14f0*/  LDG.E R0, desc[UR42][R4.64] ;  /* 0x0000002a04007981 */ /* 0x006ea2000c1e1900 */
[----:B------:R-:W-:Y:S05]  /*1500*/  YIELD ;  /* 0x0000000000007946 */ /* 0x000fea0003800000 */
[----:B------:R-:W-:Y:S01]  /*1510*/  ULDC.64 UR4, c[0x0][0xa28] ;  /* 0x00028a0000047ab9 */ /* 0x000fe20000000a00 */
[----:B------:R-:W-:Y:S01]  /*1520*/  ULDC.64 UR8, c[0x0][0xa18] ;  /* 0x0002860000087ab9 */ /* 0x000fe20000000a00 */
[----:B------:R-:W-:Y:S01]  /*1530*/  ISETP.NE.U32.AND P1, PT, RZ, UR4, PT ;  /* 0x00000004ff007c0c */ /* 0x000fe2000bf25070 */
[----:B------:R-:W-:Y:S01]  /*1540*/  ULDC.64 UR6, c[0x0][0xa08] ;  /* 0x0002820000067ab9 */ /* 0x000fe20000000a00 */
[----:B------:R-:W-:Y:S01]  /*1550*/  IMAD.MOV.U32 R87, RZ, RZ, RZ ;  /* 0x000000ffff577224 */ /* 0x000fe200078e00ff */
[----:B------:R-:W-:-:S02]  /*1560*/  ISETP.NE.U32.AND P0, PT, RZ, UR6, PT ;  /* 0x00000006ff007c0c */ /* 0x000fc4000bf05070 */
[----:B------:R-:W-:Y:S02]  /*1570*/  ISETP.NE.AND.EX P1, PT, RZ, UR5, PT, P1 ;  /* 0x00000005ff007c0c */ /* 0x000fe4000bf25310 */
[----:B------:R-:W-:Y:S02]  /*1580*/  ISETP.NE.AND.EX P0, PT, RZ, UR7, PT, P0 ;  /* 0x00000007ff007c0c */ /* 0x000fe4000bf05300 */
[----:B--2---:R-:W-:Y:S01]  /*1590*/  SHF.R.S32.HI R3, RZ, 0x1f, R0 ;  /* 0x0000001fff037819 */ /* 0x004fe20000011400 */
[----:B------:R-:W-:Y:S08]  /*15a0*/  STL [R1+0x60], R0 ;  /* 0x0000600001007387 */ /* 0x000ff00000100800 */
[C---:B----4-:R-:W-:Y:S01]  /*15b0*/  @P1 LEA R6, P2, R0.reuse, UR4, 0x2 ;  /* 0x0000000400061c11 */ /* 0x050fe2000f8410ff */
[C---:B------:R-:W-:Y:S01]  /*15c0*/  IMAD.SHL.U32 R30, R0.reuse, 0x4, RZ ;  /* 0x00000004001e7824 */ /* 0x040fe200078e00ff */
[C-C-:B------:R-:W-:Y:S01]  /*15d0*/  SHF.L.U64.HI R29, R0.reuse, 0x2, R3.reuse ;  /* 0x00000002001d7819 */ /* 0x140fe20000010203 */
[----:B------:R0:W-:Y:S01]  /*15e0*/  STL [R1+0x6c], R3 ;  /* 0x00006c0301007387 */ /* 0x0001e20000100800 */
[----:B---3--:R-:W-:-:S02]  /*15f0*/  @P1 LEA.HI.X R7, R0, UR5, R3, 0x2, P2 ;  /* 0x0000000500071c11 */ /* 0x008fc400090f1403 */
[----:B------:R-:W-:Y:S01]  /*1600*/  ISETP.NE.U32.AND P2, PT, RZ, UR8, PT ;  /* 0x00000008ff007c0c */ /* 0x000fe2000bf45070 */
[----:B------:R-:W-:Y:S01]  /*1610*/  ULDC UR4, c[0x0][0x288] ;  /* 0x0000a20000047ab9 */ /* 0x000fe20000000800 */
[C---:B------:R-:W-:Y:S01]  /*1620*/  IADD3 R8, P3, R30.reuse, UR6, RZ ;  /* 0x000000061e087c10 */ /* 0x040fe2000ff7e0ff */
[----:B------:R1:W-:Y:S01]  /*1630*/  STL [R1+0x58], R30 ;  /* 0x0000581e01007387 */ /* 0x0003e20000100800 */
[----:B------:R-:W-:Y:S01]  /*1640*/  ISETP.NE.AND.EX P2, PT, RZ, UR9, PT, P2 ;  /* 0x00000009ff007c0c */ /* 0x000fe2000bf45320 */
[----:B0-----:R-:W-:Y:S01]  /*1650*/  IMAD.MOV.U32 R3, RZ, RZ, RZ ;  /* 0x000000ffff037224 */ /* 0x001fe200078e00ff */
[----:B------:R-:W-:Y:S01]  /*1660*/  MOV R100, UR4 ;  /* 0x0000000400647c02 */ /* 0x000fe20008000f00 */
[----:B------:R-:W-:Y:S01]  /*1670*/  ULDC.64 UR4, c[0x0][0x418] ;  /* 0x0001060000047ab9 */ /* 0x000fe20000000a00 */
[C---:B------:R-:W-:Y:S01]  /*1680*/  IADD3.X R9, R29.reuse, UR7, RZ, P3, !PT ;  /* 0x000000071d097c10 */ /* 0x040fe20009ffe4ff */
[----:B------:R1:W-:Y:S04]  /*1690*/  STL [R1+0x5c], R29 ;  /* 0x00005c1d01007387 */ /* 0x0003e80000100800 */
[----:B------:R1:W5:Y:S04]  /*16a0*/  @P1 LDG.E R3, desc[UR42][R6.64] ;  /* 0x0000002a06031981 */ /* 0x000368000c1e1900 */
[----:B------:R-:W-:Y:S01]  /*16b0*/  @P2 IADD3 R4, P1, R30, UR8, RZ ;  /* 0x000000081e042c10 */ /* 0x000fe2000ff3e0ff */
[----:B------:R1:W5:Y:S03]  /*16c0*/  @P0 LDG.E R87, desc[UR42][R8.64] ;  /* 0x0000002a08570981 */ /* 0x000366000c1e1900 */
[----:B------:R-:W-:-:S05]  /*16d0*/  @P2 IADD3.X R5, R29, UR9, RZ, P1, !PT ;  /* 0x000000091d052c10 */ /* 0x000fca0008ffe4ff */
[----:B------:R1:W5:Y:S01]  /*16e0*/  @P2 LDG.E R100, desc[UR42][R4.64] ;  /* 0x0000002a04642981 */ /* 0x000362000c1e1900 */
[----:B------:R-:W-:Y:S01]  /*16f0*/  UISETP.NE.U32.AND UP0, UPT, UR4, URZ, UPT ;  /* 0x0000003f0400728c */ /* 0x000fe2000bf05070 */
[----:B------:R-:W-:Y:S02]  /*1700*/  IMAD.MOV.U32 R25, RZ, RZ, R0 ;  /* 0x000000ffff197224 */ /* 0x000fe400078e0000 */
[----:B------:R-:W-:Y:S01]  /*1710*/  ULDC UR4, c[0x0][0x424] ;  /* 0x0001090000047ab9 */ /* 0x000fe20000000800 */
[----:B------:R-:W-:-:S03]  /*1720*/  UISETP.NE.AND.EX UP0, UPT, UR5, URZ, UPT, UP0 ;  /* 0x0000003f0500728c */ /* 0x000fc6000bf05300 */
[----:B------:R-:W-:Y:S01]  /*1730*/  ULDC UR5, c[0x0][0x2f0] ;  /* 0x0000bc0000057ab9 */ /* 0x000fe20000000800 */
[----:B------:R-:W-:-:S04]  /*1740*/  USEL UR4, UR4, 0x1, UP0 ;  /* 0x0000000104047887 */ /* 0x000fc80008000000 */
[----:B------:R-:W-:-:S03]  /*1750*/  UIMAD UR4, UR4, UR5, URZ ;  /* 0x00000005040472a4 */ /* 0x000fc6000f8e023f */
[----:B------:R-:W-:Y:S02]  /*1760*/  ULDC UR5, c[0x0][0x348] ;  /* 0x0000d20000057ab9 */ /* 0x000fe40000000800 */
[----:B------:R-:W-:Y:S02]  /*1770*/  IMAD.U32 R24, RZ, RZ, UR5 ;  /* 0x00000005ff187e24 */ /* 0x000fe4000f8e00ff */
[----:B------:R-:W-:Y:S01]  /*1780*/  IMAD.U32 R28, RZ, RZ, UR4 ;  /* 0x00000004ff1c7e24 */ /* 0x000fe2000f8e00ff */
[----:B-1----:R-:W-:Y:S06]  /*1790*/  @P2 BRA `(.L_x_395) ;  /* 0x0000000000242947 */ /* 0x002fec0003800000 */
[----:B------:R-:W-:Y:S02]  /*17a0*/  ULDC.64 UR4, c[0x0][0xa00] ;  /* 0x0002800000047ab9 */ /* 0x000fe40000000a00 */
[----:B------:R-:W-:-:S04]  /*17b0*/  ISETP.NE.U32.AND P1, PT, RZ, UR4, PT ;  /* 0x00000004ff007c0c */ /* 0x000fc8000bf25070 */
[----:B------:R-:W-:-:S13]  /*17c0*/  ISETP.NE.AND.EX P1, PT, RZ, UR5, PT, P1 ;  /* 0x00000005ff007c0c */ /* 0x000fda000bf25310 */
[----:B------:R-:W-:Y:S05]  /*17d0*/  @!P1 BRA `(.L_x_395) ;  /* 0x0000000000149947 */ /* 0x000fea0003800000 */
[----:B------:R-:W0:Y:S02]  /*17e0*/  LDC.64 R4, c[0x0][0xa00] ;  /* 0x00028000ff047b82 */ /* 0x000e240000000a00 */
[----:B0-----:R-:W-:-:S05]  /*17f0*/  IMAD.WIDE R4, R25, 0x4, R4 ;  /* 0x0000000419047825 */ /* 0x001fca00078e0204 */
[----:B-----5:R-:W2:Y:S04]  /*1800*/  LDG.E R100, desc[UR42][R4.64] ;  /* 0x0000002a04647981 */ /* 0x020ea8000c1e1900 */
[----:B------:R-:W2:Y:S02]  /*1810*/  LDG.E R7, desc[UR42][R4.64+0x4] ;  /* 0x0000042a04077981 */ /* 0x000ea4000c1e1900 */
[----:B--2---:R-:W-:-:S07]  /*1820*/  IMAD.IADD R100, R7, 0x1, -R100 ;  /* 0x0000000107647824 */ /* 0x004fce00078e0a64 */
.L_x_395:
[----:B------:R-:W-:Y:S01]  /*1830*/  ULDC.64 UR4, c[0x0][0xa20] ;  /* 0x0002880000047ab9 */ /* 0x000fe20000000a00 */
[----:B------:R0:W-:Y:S01]  /*1840*/  STL [R1+0x64], R33 ;  /* 0x0000642101007387 */ /* 0x0001e20000100800 */
[----:B------:R-:W-:-:S03]  /*1850*/  ISETP.NE.U32.AND P1, PT, RZ, UR4, PT ;  /* 0x00000004ff007c0c */ /* 0x000fc6000bf25070 */
[----:B------:R0:W-:Y:S01]  /*1860*/  STL [R1+0x54], R34 ;  /* 0x0000542201007387 */ /* 0x0001e20000100800 */
[----:B------:R-:W-:-:S13]  /*1870*/  ISETP.NE.AND.EX P1, PT, RZ, UR5, PT, P1 ;  /* 0x00000005ff007c0c */ /* 0x000fda000bf25310 */
[----:B0-----:R-:W-:Y:S05]  /*1880*/  @!P1 BRA `(.L_x_396) ;  /* 0x0000000000109947 */ /* 0x001fea0003800000 */
[----:B------:R-:W-:-:S04]  /*1890*/  IADD3 R4, P0, R30, UR4, RZ ;  /* 0x000000041e047c10 */ /* 0x000fc8000ff1e0ff */
[----:B------:R-:W-:-:S05]  /*18a0*/  IADD3.X R5, R29, UR5, RZ, P0, !PT ;  /* 0x000000051d057c10 */ /* 0x000fca00087fe4ff */
[----:B------:R0:W5:Y:S01]  /*18b0*/  LDG.E R28, desc[UR42][R4.64] ;  /* 0x0000002a041c7981 */ /* 0x000162000c1e1900 */
[----:B------:R-:W-:Y:S05]  /*18c0*/  BRA `(.L_x_397) ;  /* 0x0000000000107947 */ /* 0x000fea0003800000 */
.L_x_396:
[----:B------:R-:W-:Y:S05]  /*18d0*/  @!P0 BRA `(.L_x_397) ;  /* 0x00000000000c8947 */ /* 0x000fea0003800000 */
[----:B------:R-:W2:Y:S04]  /*18e0*/  LDG.E R5, desc[UR42][R8.64] ;  /* 0x0000002a08057981 */ /* 0x000ea8000c1e1900 */
[----:B------:R-:W2:Y:S02]  /*18f0*/  LDG.E R28, desc[UR42][R8.64+0x4] ;  /* 0x0000042a081c7981 */ /* 0x000ea4000c1e1900 */
[----:B--2---:R-:W-:-:S07]  /*1900*/  IMAD.IADD R28, R28, 0x1, -R5 ;  /* 0x000000011c1c7824 */ /* 0x004fce00078e0a05 */
.L_x_397:
[----:B------:R-:W-:Y:S02]  /*1910*/  ULDC.64 UR4, c[0x0][0xa10] ;  /* 0x0002840000047ab9 */ /* 0x000fe40000000a00 */
[----:B------:R-:W-:-:S04]  /*1920*/  ISETP.NE.U32.AND P0, PT, RZ, UR4, PT ;  /* 0x00000004ff007c0c */ /* 0x000fc8000bf05070 */
[----:B------:R-:W-:Y:S01]  /*1930*/  ISETP.NE.AND.EX P0, PT, RZ, UR5, PT, P0 ;  /* 0x00000005ff007c0c */ /* 0x000fe2000bf05300 */
[----:B-----5:R-:W-:Y:S01]  /*1940*/  IMAD.IADD R11, R28, 0x1, -R3 ;  /* 0x000000011c0b7824 */ /* 0x020fe200078e0a03 */
[----:B------:R-:W-:-:S11]  /*1950*/  ULDC.64 UR4, c[0x0][0xa30] ;  /* 0x00028c0000047ab9 */ /* 0x000fd60000000a00 */
[----:B0-----:R-:W0:Y:S02]  /*1960*/  @P0 LDC.64 R4, c[0x0][0xa10] ;  /* 0x00028400ff040b82 */ /* 0x001e240000000a00 */
[----:B0-----:R-:W-:-:S05]  /*1970*/  @P0 IMAD.WIDE R4, R25, 0x4, R4 ;  /* 0x0000000419040825 */ /* 0x001fca00078e0204 */
[----:B------:R-:W2:Y:S04]  /*1980*/  @P0 LDG.E R0, desc[UR42][R4.64] ;  /* 0x0000002a04000981 */ /* 0x000ea8000c1e1900 */
[----:B------:R-:W2:Y:S01]  /*1990*/  @P0 LDG.E R9, desc[UR42][R4.64+0x4] ;  /* 0x0000042a04090981 */ /* 0x000ea2000c1e1900 */
[----:B------:R-:W-:Y:S01]  /*19a0*/  IMAD.MOV R74, RZ, RZ, -R11 ;  /* 0x000000ffff4a7224 */ /* 0x000fe200078e0a0b */
[----:B------:R-:W-:Y:S02]  /*19b0*/  ISETP.NE.U32.AND P1, PT, RZ, UR4, PT ;  /* 0x00000004ff007c0c */ /* 0x000fe4000bf25070 */
[----:B------:R-:W-:Y:S02]  /*19c0*/  MOV R97, R28 ;  /* 0x0000001c00617202 */ /* 0x000fe40000000f00 */
[----:B------:R-:W-:-:S02]  /*19d0*/  VIMNMX R74, RZ, R74, !PT ;  /* 0x0000004aff4a7248 */ /* 0x000fc40007fe0100 */
[----:B------:R-:W-:-:S13]  /*19e0*/  ISETP.NE.AND.EX P1, PT, RZ, UR5, PT, P1 ;  /* 0x00000005ff007c0c */ /* 0x000fda000bf25310 */
[----:B------:R-:W-:-:S04]  /*19f0*/  @P1 IADD3 R6, P2, R30, UR4, RZ ;  /* 0x000000041e061c10 */ /* 0x000fc8000ff5e0ff */
[----:B------:R-:W-:-:S05]  /*1a00*/  @P1 IADD3.X R7, R29, UR5, RZ, P2, !PT ;  /* 0x000000051d071c10 */ /* 0x000fca00097fe4ff */
[----:B------:R0:W5:Y:S01]  /*1a10*/  @P1 LDG.E R97, desc[UR42][R6.64] ;  /* 0x0000002a06611981 */ /* 0x000162000c1e1900 */
[----:B--2---:R-:W-:-:S04]  /*1a20*/  @P0 IMAD.IADD R24, R9, 0x1, -R0 ;  /* 0x0000000109180824 */ /* 0x004fc800078e0a00 */
[----:B------:R-:W-:-:S04]  /*1a30*/  IMAD.IADD R101, R11, 0x1, R24 ;  /* 0x000000010b657824 */ /* 0x000fc800078e0218 */
[----:B------:R-:W-:-:S05]  /*1a40*/  VIADD R0, R101, 0x7f ;  /* 0x0000007f65007836 */ /* 0x000fca0000000000 */
[----:B------:R-:W-:-:S04]  /*1a50*/  SHF.R.S32.HI R3, RZ, 0x1f, R0 ;  /* 0x0000001fff037819 */ /* 0x000fc80000011400 */
[----:B------:R-:W-:-:S04]  /*1a60*/  LEA.HI R3, R3, R0, RZ, 0x7 ;  /* 0x0000000003037211 */ /* 0x000fc800078f38ff */
[----:B------:R-:W-:-:S04]  /*1a70*/  LOP3.LUT R5, R3, 0xffffff80, RZ, 0xc0, !PT ;  /* 0xffffff8003057812 */ /* 0x000fc800078ec0ff */
[----:B------:R-:W-:-:S04]  /*1a80*/  VIADDMNMX R5, R5, -R11, R24, PT ;  /* 0x8000000b05057246 */ /* 0x000fc80003800118 */
[----:B------:R-:W-:Y:S02]  /*1a90*/  ISETP.GT.AND P0, PT, R5, R74, PT ;  /* 0x0000004a0500720c */ /* 0x000fe40003f04270 */
[----:B------:R-:W-:-:S05]  /*1aa0*/  SHF.R.U32.HI R74, RZ, 0x7, R74 ;  /* 0x00000007ff4a7819 */ /* 0x000fca000001164a */
[----:B------:R-:W-:-:S06]  /*1ab0*/  IMAD.MOV.U32 R26, RZ, RZ, R74 ;  /* 0x000000ffff1a7224 */ /* 0x000fcc00078e004a */
[----:B------:R-:W-:-:S04]  /*1ac0*/  @P0 IADD3 R0, R5, 0x7f, RZ ;  /* 0x0000007f05000810 */ /* 0x000fc80007ffe0ff */
[----:B------:R-:W-:-:S04]  /*1ad0*/  @P0 SHF.R.S32.HI R5, RZ, 0x1f, R0 ;  /* 0x0000001fff050819 */ /* 0x000fc80000011400 */
[----:B------:R-:W-:Y:S02]  /*1ae0*/  @P0 LEA.HI R5, R5, R0, RZ, 0x7 ;  /* 0x0000000005050211 */ /* 0x000fe400078f38ff */
[----:B------:R-:W-:Y:S02]  /*1af0*/  SHF.R.S32.HI R0, RZ, 0x7, R3 ;  /* 0x00000007ff007819 */ /* 0x000fe40000011403 */
[----:B------:R-:W-:Y:S02]  /*1b00*/  @P0 SHF.R.S32.HI R26, RZ, 0x7, R5 ;  /* 0x00000007ff1a0819 */ /* 0x000fe40000011405 */
[----:B------:R-:W-:Y:S01]  /*1b10*/  PLOP3.LUT P0, PT, PT, PT, PT, 0x80, 0x0 ;  /* 0x000000000000781c */ /* 0x000fe20003f0f070 */
[----:B------:R0:W-:Y:S01]  /*1b20*/  STL [R1+0x68], R0 ;  /* 0x0000680001007387 */ /* 0x0001e20000100800 */
[----:B------:R-:W-:-:S13]  /*1b30*/  ISETP.GT.AND P1, PT, R26, R74, PT ;  /* 0x0000004a1a00720c */ /* 0x000fda0003f24270 */
[----:B0-----:R-:W-:Y:S05]  /*1b40*/  @!P1 BRA `(.L_x_398) ;  /* 0x0000005000d89947 */ /* 0x001fea0003800000 */
[----:B------:R-:W-:Y:S01]  /*1b50*/  VIADD R0, R2, 0x15400 ;  /* 0x0001540002007836 */ /* 0x000fe20000000000 */
[----:B------:R-:W-:Y:S04]  /*1b60*/  BSSY B6, `(.L_x_399) ;  /* 0x0000013000067945 */ /* 0x000fe80003800000 */
[----:B------:R-:W-:-:S13]  /*1b70*/  LOP3.LUT P0, RZ, R0, 0x1bf, RZ, 0xc0, !PT ;  /* 0x000001bf00ff7812 */ /* 0x000fda000780c0ff */
[----:B------:R-:W-:Y:S05]  /*1b80*/  @!P0 BRA `(.L_x_400) ;  /* 0x0000000000408947 */ /* 0x000fea0003800000 */
[----:B------:R-:W-:Y:S01]  /*1b90*/  MOV R14, 0x0 ;  /* 0x00000000000e7802 */ /* 0x000fe20000000f00 */
[----:B------:R-:W-:Y:S01]  /*1ba0*/  ULDC.64 UR4, c[0x4][0x88] ;  /* 0x0100220000047ab9 */ /* 0x000fe20000000a00 */
[----:B------:R-:W-:Y:S01]  /*1bb0*/  ULDC.64 UR6, c[0x4][0x18] ;  /* 0x0100060000067ab9 */ /* 0x000fe20000000a00 */
[----:B------:R-:W-:Y:S02]  /*1bc0*/  IMAD.U32 R4, RZ, RZ, UR4 ;  /* 0x00000004ff047e24 */ /* 0x000fe4000f8e00ff */
[----:B------:R-:W-:Y:S01]  /*1bd0*/  IMAD.U32 R5, RZ, RZ, UR5 ;  /* 0x00000005ff057e24 */ /* 0x000fe2000f8e00ff */
[----:B------:R-:W0:Y:S01]  /*1be0*/  LDC.64 R14, c[0x4][R14] ;  /* 0x010000000e0e7b82 */ /* 0x000e220000000a00 */
[----:B------:R-:W-:Y:S01]  /*1bf0*/  ULDC.64 UR4, c[0x4][0x90] ;  /* 0x0100240000047ab9 */ /* 0x000fe20000000a00 */
[----:B------:R-:W-:Y:S01]  /*1c00*/  IMAD.U32 R10, RZ, RZ, UR6 ;  /* 0x00000006ff0a7e24 */ /* 0x000fe2000f8e00ff */
[----:B------:R-:W-:Y:S01]  /*1c10*/  MOV R7, UR5 ;  /* 0x0000000500077c02 */ /* 0x000fe20008000f00 */
[----:B------:R-:W-:-:S02]  /*1c20*/  IMAD.U32 R6, RZ, RZ, UR4 ;  /* 0x00000004ff067e24 */ /* 0x000fc4000f8e00ff */
[----:B------:R-:W-:Y:S02]  /*1c30*/  IMAD.U32 R11, RZ, RZ, UR7 ;  /* 0x00000007ff0b7e24 */ /* 0x000fe4000f8e00ff */
[----:B------:R-:W-:Y:S02]  /*1c40*/  IMAD.MOV.U32 R8, RZ, RZ, 0x70 ;  /* 0x00000070ff087424 */ /* 0x000fe400078e00ff */
[----:B------:R-:W-:Y:S02]  /*1c50*/  IMAD.MOV.U32 R12, RZ, RZ, 0x1 ;  /* 0x00000001ff0c7424 */ /* 0x000fe400078e00ff */
[----:B------:R-:W-:-:S07]  /*1c60*/  IMAD.MOV.U32 R13, RZ, RZ, RZ ;  /* 0x000000ffff0d7224 */ /* 0x000fce00078e00ff */
[----:B------:R-:W-:-:S07]  /*1c70*/  LEPC R20, `(.L_x_400) ;  /* 0x000000001014794e */ /* 0x000fce0000000000 */
[----:B0----5:R-:W-:Y:S05]  /*1c80*/  CALL.ABS.NOINC R14 ;  /* 0x000000000e007343 */ /* 0x021fea0003c00000 */
.L_x_400:
[----:B------:R-:W-:Y:S05]  /*1c90*/  BSYNC B6 ;  /* 0x0000000000067941 */ /* 0x000fea0003800000 */
.L_x_399:
[----:B------:R-:W-:Y:S01]  /*1ca0*/  IADD3 R27, R2, 0x400, RZ ;  /* 0x00000400021b7810 */ /* 0x000fe20007ffe0ff */
[----:B------:R-:W-:Y:S03]  /*1cb0*/  BSSY B6, `(.L_x_401) ;  /* 0x0000013000067945 */ /* 0x000fe60003800000 */
[----:B------:R-:W-:-:S13]  /*1cc0*/  LOP3.LUT P0, RZ, R27, 0x1bf, RZ, 0xc0, !PT ;  /* 0x000001bf1bff7812 */ /* 0x000fda000780c0ff */
[----:B------:R-:W-:Y:S05]  /*1cd0*/  @!P0 BRA `(.L_x_402) ;  /* 0x0000000000408947 */ /* 0x000fea0003800000 */
[----:B------:R-:W-:Y:S01]  /*1ce0*/  MOV R14, 0x0 ;  /* 0x00000000000e7802 */ /* 0x000fe20000000f00 */
[----:B------:R-:W-:Y:S01]  /*1cf0*/  ULDC.64 UR4, c[0x4][0x88] ;  /* 0x0100220000047ab9 */ /* 0x000fe20000000a00 */
[----:B------:R-:W-:Y:S01]  /*1d00*/  ULDC.64 UR6, c[0x4][0x18] ;  /* 0x0100060000067ab9 */ /* 0x000fe20000000a00 */
[----:B------:R-:W-:Y:S01]  /*1d10*/  IMAD.U32 R4, RZ, RZ, UR4 ;  /* 0x00000004ff047e24 */ /* 0x000fe2000f8e00ff */
[----:B------:R-:W-:Y:S01]  /*1d20*/  MOV R11, UR7 ;  /* 0x00000007000b7c02 */ /* 0x000fe20008000f00 */
[----:B------:R-:W-:Y:S01]  /*1d30*/  IMAD.U32 R5, RZ, RZ, UR5 ;  /* 0x00000005ff057e24 */ /* 0x000fe2000f8e00ff */
[----:B------:R-:W0:Y:S01]  /*1d40*/  LDC.64 R14, c[0x4][R14] ;  /* 0x010000000e0e7b82 */ /* 0x000e220000000a00 */
[----:B------:R-:W-:Y:S01]  /*1d50*/  ULDC.64 UR4, c[0x4][0x90] ;  /* 0x0100240000047ab9 */ /* 0x000fe20000000a00 */
[----:B------:R-:W-:Y:S02]  /*1d60*/  IMAD.U32 R10, RZ, RZ, UR6 ;  /* 0x00000006ff0a7e24 */ /* 0x000fe4000f8e00ff */
[----:B------:R-:W-:-:S02]  /*1d70*/  IMAD.U32 R6, RZ, RZ, UR4 ;  /* 0x00000004ff067e24 */ /* 0x000fc4000f8e00ff */
[----:B------:R-:W-:Y:S02]  /*1d80*/  IMAD.U32 R7, RZ, RZ, UR5 ;  /* 0x00000005ff077e24 */ /* 0x000fe4000f8e00ff */
[----:B------:R-:W-:Y:S02]  /*1d90*/  IMAD.MOV.U32 R8, RZ, RZ, 0x70 ;  /* 0x00000070ff087424 */ /* 0x000fe400078e00ff */
[----:B------:R-:W-:Y:S02]  /*1da0*/  IMAD.MOV.U32 R12, RZ, RZ, 0x1 ;  /* 0x00000001ff0c7424 */ /* 0x000fe400078e00ff */
[----:B------:R-:W-:-:S07]  /*1db0*/  IMAD.MOV.U32 R13, RZ, RZ, RZ ;  /* 0x000000ffff0d7224 */ /* 0x000fce00078e00ff */
[----:B------:R-:W-:-:S07]  /*1dc0*/  LEPC R20, `(.L_x_402) ;  /* 0x000000001014794e */ /* 0x000fce0000000000 */
[----:B0----5:R-:W-:Y:S05]  /*1dd0*/  CALL.ABS.NOINC R14 ;  /* 0x000000000e007343 */ /* 0x021fea0003c00000 */
.L_x_402:
[----:B------:R-:W-:Y:S05]  /*1de0*/  BSYNC B6 ;  /* 0x0000000000067941 */ /* 0x000fea0003800000 */
.L_x_401:
[----:B------:R-:W-:Y:S01]  /*1df0*/  ULDC.64 UR4, c[0x0][0x9f8] ;  /* 0x00027e0000047ab9 */ /* 0x000fe20000000a00 */
[----:B------:R-:W2:Y:S01]  /*1e00*/  LDL R21, [R1+0x48] ;  /* 0x0000480001157983 */ /* 0x000ea20000100800 */
[----:B------:R-:W-:Y:S01]  /*1e10*/  ISETP.NE.U32.AND P0, PT, RZ, UR4, PT ;  /* 0x00000004ff007c0c */ /* 0x000fe2000bf05070 */
[----:B------:R-:W0:Y:S03]  /*1e20*/  S2R R20, SR_TID.X ;  /* 0x0000000000147919 */ /* 0x000e260000002100 */
[----:B------:R-:W-:Y:S01]  /*1e30*/  ISETP.NE.AND.EX P0, PT, RZ, UR5, PT, P0 ;  /* 0x00000005ff007c0c */ /* 0x000fe2000bf05300 */
[----:B------:R-:W-:Y:S01]  /*1e40*/  VIADD R0, R16, 0x10 ;  /* 0x0000001010007836 */ /* 0x000fe20000000000 */
[----:B------:R-:W1:Y:S08]  /*1e50*/  LDC.64 R88, c[0x0][0x408] ;  /* 0x00010200ff587b82 */ /* 0x000e700000000a00 */
[----:B------:R-:W3:Y:S03]  /*1e60*/  LDC R99, c[0x0][0x3f4] ;  /* 0x0000fd00ff637b82 */ /* 0x000ee60000000800 */
[----:B------:R-:W-:-:S04]  /*1e70*/  @P0 IADD3 R4, P1, R30, UR4, RZ ;  /* 0x000000041e040c10 */ /* 0x000fc8000ff3e0ff */
[----:B------:R-:W-:-:S05]  /*1e80*/  @P0 IADD3.X R5, R29, UR5, RZ, P1, !PT ;  /* 0x000000051d050c10 */ /* 0x000fca0008ffe4ff */
[----:B------:R1:W4:Y:S01]  /*1e90*/  @P0 LDG.E R25, desc[UR42][R4.64] ;  /* 0x0000002a04190981 */ /* 0x000322000c1e1900 */
[----:B0-----:R-:W-:-:S04]  /*1ea0*/  SHF.R.U32.HI R20, RZ, 0x7, R20 ;  /* 0x00000007ff147819 */ /* 0x001fc80000011614 */
[----:B------:R-:W-:-:S13]  /*1eb0*/  ISETP.NE.AND P6, PT, R20, 0x1, PT ;  /* 0x000000011400780c */ /* 0x000fda0003fc5270 */
[----:B------:R-:W-:Y:S05]  /*1ec0*/  @!P6 WARPSYNC.ALL ;  /* 0x000000000000e948 */ /* 0x000fea0003800000 */
[----:B------:R-:W-:Y:S02]  /*1ed0*/  ULDC UR4, c[0x0][0x2f4] ;  /* 0x0000bd0000047ab9 */ /* 0x000fe40000000800 */
[----:B------:R-:W-:Y:S02]  /*1ee0*/  ISETP.GE.AND P1, PT, R0, UR4, PT ;  /* 0x0000000400007c0c */ /* 0x000fe4000bf26270 */
[----:B------:R-:W-:Y:S02]  /*1ef0*/  ISETP.GE.AND P0, PT, R16, UR4, PT ;  /* 0x0000000410007c0c */ /* 0x000fe4000bf06270 */
[----:B------:R-:W-:-:S02]  /*1f00*/  SEL R6, RZ, 0xffffffff, P1 ;  /* 0xffffffffff067807 */ /* 0x000fc40000800000 */
[----:B------:R-:W-:-:S03]  /*1f10*/  SEL R3, RZ, 0x1, P0 ;  /* 0x00000001ff037807 */ /* 0x000fc60000000000 */
[----:B------:R-:W-:-:S05]  /*1f20*/  IMAD.SHL.U32 R6, R6, 0x2, RZ ;  /* 0x0000000206067824 */ /* 0x000fca00078e00ff */
[----:B------:R-:W-:Y:S02]  /*1f30*/  LOP3.LUT R8, R6, 0x2, R3, 0xe2, !PT ;  /* 0x0000000206087812 */ /* 0x000fe400078ee203 */
[----:B------:R-:W0:Y:S01]  /*1f40*/  LDC.64 R6, c[0x0][0x3f8] ;  /* 0x0000fe00ff067b82 */ /* 0x000e220000000a00 */
[----:B------:R-:W-:Y:S02]  /*1f50*/  SHF.R.S32.HI R9, RZ, 0x1f, R138 ;  /* 0x0000001fff097819 */ /* 0x000fe4000001148a */
[----:B------:R-:W-:Y:S01]  /*1f60*/  IADD3 R3, R16, 0x20, RZ ;  /* 0x0000002010037810 */ /* 0x000fe20007ffe0ff */
[----:B------:R-:W0:Y:S01]  /*1f70*/  S2R R15, SR_TID.X ;  /* 0x00000000000f7919 */ /* 0x000e220000002100 */
[----:B------:R-:W-:Y:S01]  /*1f80*/  SHF.R.S32.HI R141, RZ, 0x1f, R140 ;  /* 0x0000001fff8d7819 */ /* 0x000fe2000001148c */
[-C--:B-1----:R-:W-:Y:S01]  /*1f90*/  IMAD R4, R9, R88.reuse, RZ ;  /* 0x0000005809047224 */ /* 0x082fe200078e02ff */
[----:B------:R-:W-:Y:S02]  /*1fa0*/  ISETP.GE.AND P1, PT, R22, UR4, PT ;  /* 0x0000000416007c0c */ /* 0x000fe4000bf26270 */
[----:B------:R-:W-:Y:S01]  /*1fb0*/  ISETP.GE.AND P0, PT, R3, UR4, PT ;  /* 0x0000000403007c0c */ /* 0x000fe2000bf06270 */
[C---:B------:R-:W-:Y:S01]  /*1fc0*/  IMAD R11, R138.reuse, R89, R4 ;  /* 0x000000598a0b7224 */ /* 0x040fe200078e0204 */
[----:B------:R-:W-:Y:S01]  /*1fd0*/  SEL R4, RZ, 0x8, P1 ;  /* 0x00000008ff047807 */ /* 0x000fe20000800000 */
[----:B------:R-:W-:Y:S01]  /*1fe0*/  IMAD.WIDE.U32 R70, R138, R88, R16 ;  /* 0x000000588a467225 */ /* 0x000fe200078e0010 */
[----:B------:R-:W-:-:S02]  /*1ff0*/  SEL R5, RZ, 0x4, P0 ;  /* 0x00000004ff057807 */ /* 0x000fc40000000000 */
[----:B------:R-:W-:Y:S01]  /*2000*/  ISETP.GE.AND P0, PT, R19, UR4, PT ;  /* 0x0000000413007c0c */ /* 0x000fe2000bf06270 */
[----:B------:R-:W-:Y:S01]  /*2010*/  IMAD.WIDE.U32 R68, R138, R88, R140 ;  /* 0x000000588a447225 */ /* 0x000fe200078e008c */
[-C--:B---3--:R-:W-:Y:S02]  /*2020*/  ISETP.GE.AND P3, PT, R0, R99.reuse, PT ;  /* 0x000000630000720c */ /* 0x088fe40003f66270 */
[----:B------:R-:W-:Y:S01]  /*2030*/  LOP3.LUT R4, R4, R8, R5, 0xfe, !PT ;  /* 0x0000000804047212 */ /* 0x000fe200078efe05 */
[----:B------:R-:W-:Y:S01]  /*2040*/  IMAD.IADD R71, R71, 0x1, R11 ;  /* 0x0000000147477824 */ /* 0x000fe200078e020b */
[----:B------:R-:W-:Y:S01]  /*2050*/  SEL R5, RZ, 0x10, P0 ;  /* 0x00000010ff057807 */ /* 0x000fe20000000000 */
[----:B0-----:R-:W-:Y:S01]  /*2060*/  IMAD R9, R9, R6, RZ ;  /* 0x0000000609097224 */ /* 0x001fe200078e02ff */
[-C--:B------:R-:W-:Y:S01]  /*2070*/  ISETP.GE.AND P0, PT, R16, R99.reuse, PT ;  /* 0x000000631000720c */ /* 0x080fe20003f06270 */
[----:B------:R-:W-:Y:S01]  /*2080*/  IMAD.IADD R69, R11, 0x1, R69 ;  /* 0x000000010b457824 */ /* 0x000fe200078e0245 */
[----:B------:R-:W-:Y:S01]  /*2090*/  ISETP.GE.AND P2, PT, R3, R99, PT ;  /* 0x000000630300720c */ /* 0x000fe20003f46270 */
[----:B------:R-:W-:Y:S01]  /*20a0*/  IMAD R11, R138, R7, R9 ;  /* 0x000000078a0b7224 */ /* 0x000fe200078e0209 */
[----:B------:R-:W-:Y:S01]  /*20b0*/  SEL R9, R99, RZ, P3 ;  /* 0x000000ff63097207 */ /* 0x000fe20001800000 */
[----:B------:R-:W-:Y:S01]  /*20c0*/  IMAD.IADD R87, R87, 0x1, R28 ;  /* 0x0000000157577824 */ /* 0x000fe200078e021c */
[----:B------:R-:W-:-:S02]  /*20d0*/  LOP3.LUT R28, R4, R5, RZ, 0xfc, !PT ;  /* 0x00000005041c7212 */ /* 0x000fc400078efcff */
[C---:B------:R-:W-:Y:S01]  /*20e0*/  SEL R5, R99.reuse, RZ, P0 ;  /* 0x000000ff63057207 */ /* 0x040fe20000000000 */
[----:B------:R-:W-:Y:S01]  /*20f0*/  IMAD.IADD R9, R0, 0x1, R9 ;  /* 0x0000000100097824 */ /* 0x000fe200078e0209 */
[----:B------:R-:W-:Y:S02]  /*2100*/  SEL R4, R99, RZ, P2 ;  /* 0x000000ff63047207 */ /* 0x000fe40001000000 */
[----:B------:R-:W-:Y:S02]  /*2110*/  LOP3.LUT R23, R23, 0xfffffffe, RZ, 0xc0, !PT ;  /* 0xfffffffe17177812 */ /* 0x000fe400078ec0ff */
[----:B------:R-:W-:Y:S01]  /*2120*/  IADD3 R5, R16, R5, RZ ;  /* 0x0000000510057210 */ /* 0x000fe20007ffe0ff */
[----:B------:R-:W-:Y:S01]  /*2130*/  IMAD.WIDE.U32 R66, R138, R6, R16 ;  /* 0x000000068a427225 */ /* 0x000fe200078e0010 */
[----:B------:R-:W-:-:S03]  /*2140*/  SHF.R.S32.HI R8, RZ, 0x1f, R9 ;  /* 0x0000001fff087819 */ /* 0x000fc60000011409 */
[----:B------:R-:W-:Y:S01]  /*2150*/  IMAD.WIDE.U32 R64, R138, R6, R140 ;  /* 0x000000068a407225 */ /* 0x000fe200078e008c */
[----:B------:R-:W-:-:S03]  /*2160*/  @P3 LOP3.LUT R23, R23, 0x1, RZ, 0xfc, !PT ;  /* 0x0000000117173812 */ /* 0x000fc600078efcff */
[----:B------:R-:W-:Y:S01]  /*2170*/  IMAD.IADD R10, R3, 0x1, R4 ;  /* 0x00000001030a7824 */ /* 0x000fe200078e0204 */
[----:B------:R-:W-:Y:S01]  /*2180*/  SHF.R.S32.HI R4, RZ, 0x1f, R5 ;  /* 0x0000001fff047819 */ /* 0x000fe20000011405 */
[----:B------:R-:W-:Y:S01]  /*2190*/  IMAD.IADD R67, R67, 0x1, R11 ;  /* 0x0000000143437824 */ /* 0x000fe200078e020b */
[----:B------:R-:W-:Y:S01]  /*21a0*/  LEA.HI R72, R8, R9, RZ, 0x3 ;  /* 0x0000000908487211 */ /* 0x000fe200078f18ff */
[----:B------:R-:W-:Y:S01]  /*21b0*/  IMAD.IADD R65, R11, 0x1, R65 ;  /* 0x000000010b417824 */ /* 0x000fe200078e0241 */
[----:B------:R-:W-:Y:S02]  /*21c0*/  SHF.R.S32.HI R11, RZ, 0x1f, R10 ;  /* 0x0000001fff0b7819 */ /* 0x000fe4000001140a */
[----:B------:R-:W-:Y:S02]  /*21d0*/  LOP3.LUT R23, R23, 0xfffffffd, RZ, 0xc0, !PT ;  /* 0xfffffffd17177812 */ /* 0x000fe400078ec0ff */
[----:B------:R-:W-:Y:S02]  /*21e0*/  LEA.HI R73, R4, R5, RZ, 0x3 ;  /* 0x0000000504497211 */ /* 0x000fe400078f18ff */
[----:B------:R-:W-:-:S02]  /*21f0*/  LEA.HI R9, R8, R9, RZ, 0x5 ;  /* 0x0000000908097211 */ /* 0x000fc400078f28ff */
[----:B------:R-:W-:Y:S02]  /*2200*/  LEA.HI R5, R4, R5, RZ, 0x5 ;  /* 0x0000000504057211 */ /* 0x000fe400078f28ff */
[-C--:B------:R-:W-:Y:S02]  /*2210*/  LEA.HI R4, R11, R10.reuse, RZ, 0x3 ;  /* 0x0000000a0b047211 */ /* 0x080fe400078f18ff */
[----:B------:R-:W-:Y:S02]  /*2220*/  @P2 LOP3.LUT R23, R23, 0x2, RZ, 0xfc, !PT ;  /* 0x0000000217172812 */ /* 0x000fe400078efcff */
[----:B------:R-:W-:Y:S01]  /*2230*/  LEA.HI R11, R11, R10, RZ, 0x5 ;  /* 0x0000000a0b0b7211 */ /* 0x000fe200078f28ff */
[----:B------:R-:W-:Y:S01]  /*2240*/  IMAD.SHL.U32 R10, R9, 0x80, RZ ;  /* 0x00000080090a7824 */ /* 0x000fe200078e00ff */
[----:B-----5:R-:W-:Y:S01]  /*2250*/  SHF.R.S32.HI R13, RZ, 0x1f, R97 ;  /* 0x0000001fff0d7819 */ /* 0x020fe20000011461 */
[----:B------:R-:W-:Y:S01]  /*2260*/  IMAD.SHL.U32 R8, R5, 0x80, RZ ;  /* 0x0000008005087824 */ /* 0x000fe200078e00ff */
[----:B------:R-:W-:Y:S01]  /*2270*/  LOP3.LUT R9, R143, 0x18, R72, 0xf8, !PT ;  /* 0x000000188f097812 */ /* 0x000fe200078ef848 */
[----:B------:R-:W-:Y:S01]  /*2280*/  VIADD R29, R15, 0xffffff80 ;  /* 0xffffff800f1d7836 */ /* 0x000fe20000000000 */
[----:B------:R-:W-:-:S02]  /*2290*/  LOP3.LUT R5, R143, 0x18, R73, 0xf8, !PT ;  /* 0x000000188f057812 */ /* 0x000fc400078ef849 */
[----:B------:R-:W-:Y:S01]  /*22a0*/  LOP3.LUT R23, R23, 0xfffffffb, RZ, 0xc0, !PT ;  /* 0xfffffffb17177812 */ /* 0x000fe200078ec0ff */
[----:B------:R-:W-:Y:S01]  /*22b0*/  IMAD R14, R13, R88, RZ ;  /* 0x000000580d0e7224 */ /* 0x000fe200078e02ff */
[----:B------:R-:W-:Y:S02]  /*22c0*/  LOP3.LUT R10, R10, 0xfffff000, RZ, 0xc0, !PT ;  /* 0xfffff0000a0a7812 */ /* 0x000fe400078ec0ff */
[-C--:B------:R-:W-:Y:S02]  /*22d0*/  LOP3.LUT R9, R9, R144.reuse, RZ, 0x3c, !PT ;  /* 0x0000009009097212 */ /* 0x080fe400078e3cff */
[----:B------:R-:W-:Y:S02]  /*22e0*/  LOP3.LUT R8, R8, 0xfffff000, RZ, 0xc0, !PT ;  /* 0xfffff00008087812 */ /* 0x000fe400078ec0ff */
[----:B------:R-:W-:Y:S02]  /*22f0*/  LOP3.LUT R5, R5, R144, RZ, 0x3c, !PT ;  /* 0x0000009005057212 */ /* 0x000fe400078e3cff */
[----:B------:R-:W-:Y:S01]  /*2300*/  LEA.HI R15, R29, R29, RZ, 0x1 ;  /* 0x0000001d1d0f7211 */ /* 0x000fe200078f08ff */
[----:B------:R-:W-:Y:S01]  /*2310*/  IMAD.WIDE.U32 R70, R97, R88, R70 ;  /* 0x0000005861467225 */ /* 0x000fe200078e0046 */
[----:B------:R-:W-:-:S02]  /*2320*/  IADD3 R95, R9, R10, R145 ;  /* 0x0000000a095f7210 */ /* 0x000fc40007ffe091 */
[----:B------:R-:W-:Y:S01]  /*2330*/  IADD3 R96, R5, R8, R145 ;  /* 0x0000000805607210 */ /* 0x000fe20007ffe091 */
[----:B------:R-:W-:Y:S01]  /*2340*/  IMAD R9, R97, R89, R14 ;  /* 0x0000005961097224 */ /* 0x000fe200078e020e */
[----:B------:R-:W-:Y:S01]  /*2350*/  LOP3.LUT R15, R15, 0xfffffffe, RZ, 0xc0, !PT ;  /* 0xfffffffe0f0f7812 */ /* 0x000fe200078ec0ff */
[----:B------:R-:W-:Y:S01]  /*2360*/  IMAD.SHL.U32 R12, R11, 0x80, RZ ;  /* 0x000000800b0c7824 */ /* 0x000fe200078e00ff */
[----:B------:R-:W-:Y:S01]  /*2370*/  LOP3.LUT R11, R143, 0x18, R4, 0xf8, !PT ;  /* 0x000000188f0b7812 */ /* 0x000fe200078ef804 */
[----:B------:R-:W-:Y:S02]  /*2380*/  IMAD R8, R13, R6, RZ ;  /* 0x000000060d087224 */ /* 0x000fe400078e02ff */
[----:B------:R-:W-:Y:S01]  /*2390*/  IMAD.WIDE.U32 R68, R97, R88, R68 ;  /* 0x0000005861447225 */ /* 0x000fe200078e0044 */
[----:B------:R-:W-:Y:S02]  /*23a0*/  IADD3 R86, R71, R9, RZ ;  /* 0x0000000947567210 */ /* 0x000fe40007ffe0ff */
[----:B------:R-:W-:Y:S01]  /*23b0*/  LOP3.LUT R12, R12, 0xfffff000, RZ, 0xc0, !PT ;  /* 0xfffff0000c0c7812 */ /* 0x000fe200078ec0ff */
[----:B------:R-:W-:Y:S01]  /*23c0*/  IMAD R81, R97, R7, R8 ;  /* 0x0000000761517224 */ /* 0x000fe200078e0208 */
[----:B------:R-:W-:Y:S01]  /*23d0*/  LOP3.LUT R11, R11, R144, RZ, 0x3c, !PT ;  /* 0x000000900b0b7212 */ /* 0x000fe200078e3cff */
[----:B------:R-:W-:Y:S01]  /*23e0*/  IMAD.WIDE.U32 R66, R97, R6, R66 ;  /* 0x0000000661427225 */ /* 0x000fe200078e0042 */
[----:B------:R-:W-:-:S03]  /*23f0*/  LOP3.LUT R10, R72, 0xfffffff8, RZ, 0xc0, !PT ;  /* 0xfffffff8480a7812 */ /* 0x000fc600078ec0ff */
[----:B------:R-:W-:Y:S01]  /*2400*/  VIADD R102, R20, 0x8 ;  /* 0x0000000814667836 */ /* 0x000fe20000000000 */
[----:B------:R-:W-:Y:S01]  /*2410*/  LOP3.LUT R20, R4, 0xfffffff8, RZ, 0xc0, !PT ;  /* 0xfffffff804147812 */ /* 0x000fe200078ec0ff */
[----:B------:R-:W-:Y:S01]  /*2420*/  IMAD.IADD R84, R9, 0x1, R69 ;  /* 0x0000000109547824 */ /* 0x000fe200078e0245 */
[----:B------:R-:W-:Y:S01]  /*2430*/  LOP3.LUT R9, R73, 0xfffffff8, RZ, 0xc0, !PT ;  /* 0xfffffff849097812 */ /* 0x000fe200078ec0ff */
[----:B------:R-:W-:Y:S01]  /*2440*/  IMAD.WIDE.U32 R64, R97, R6, R64 ;  /* 0x0000000661407225 */ /* 0x000fe200078e0040 */
[----:B------:R-:W-:-:S03]  /*2450*/  SHF.L.U64.HI R89, R88, 0x7, R89 ;  /* 0x0000000758597819 */ /* 0x000fc60000010259 */
[----:B------:R-:W-:Y:S01]  /*2460*/  IMAD.IADD R15, R29, 0x1, -R15 ;  /* 0x000000011d0f7824 */ /* 0x000fe200078e0a0f */
[----:B------:R-:W-:Y:S01]  /*2470*/  SHF.L.U32 R5, R88, 0x7, RZ ;  /* 0x0000000758057819 */ /* 0x000fe200000006ff */
[----:B------:R-:W-:Y:S01]  /*2480*/  IMAD.IADD R85, R67, 0x1, R81 ;  /* 0x0000000143557824 */ /* 0x000fe200078e0251 */
[C---:B------:R-:W-:Y:S01]  /*2490*/  SHF.L.U64.HI R90, R6.reuse, 0x7, R7 ;  /* 0x00000007065a7819 */ /* 0x040fe20000010207 */
[----:B------:R-:W-:Y:S01]  /*24a0*/  IMAD.SHL.U32 R6, R6, 0x80, RZ ;  /* 0x0000008006067824 */ /* 0x000fe200078e00ff */
[----:B------:R-:W-:Y:S01]  /*24b0*/  IADD3 R94, R11, R12, R145 ;  /* 0x0000000c0b5e7210 */ /* 0x000fe20007ffe091 */
[----:B------:R-:W-:Y:S01]  /*24c0*/  IMAD R8, R15, 0xc0, R138 ;  /* 0x000000c00f087824 */ /* 0x000fe200078e028a */
[----:B------:R-:W-:Y:S01]  /*24d0*/  SHF.R.S32.HI R7, RZ, 0x1f, R34 ;  /* 0x0000001fff077819 */ /* 0x000fe20000011422 */
[----:B------:R-:W-:Y:S01]  /*24e0*/  IMAD.SHL.U32 R99, R99, 0x2, RZ ;  /* 0x0000000263637824 */ /* 0x000fe200078e00ff */
[----:B------:R-:W-:Y:S01]  /*24f0*/  SHF.R.S32.HI R93, RZ, 0x1f, R9 ;  /* 0x0000001fff5d7819 */ /* 0x000fe20000011409 */
[----:B------:R-:W-:Y:S01]  /*2500*/  IMAD.IADD R81, R81, 0x1, R65 ;  /* 0x0000000151517824 */ /* 0x000fe200078e0241 */
[----:B------:R-:W-:-:S02]  /*2510*/  SHF.R.S32.HI R92, RZ, 0x1f, R10 ;  /* 0x0000001fff5c7819 */ /* 0x000fc4000001140a */
[----:B------:R-:W-:Y:S01]  /*2520*/  SHF.R.S32.HI R91, RZ, 0x1f, R20 ;  /* 0x0000001fff5b7819 */ /* 0x000fe20000011414 */
[----:B------:R-:W-:Y:S01]  /*2530*/  @!P6 BAR.SYNC.DEFER_BLOCKING 0x9, 0x100 ;  /* 0x024400000000eb1d */ /* 0x000fe20000010000 */
[----:B--2---:R-:W-:-:S13]  /*2540*/  LOP3.LUT P1, RZ, R21, 0x2, RZ, 0xc0, !PT ;  /* 0x0000000215ff7812 */ /* 0x004fda000782c0ff */
[----:B------:R-:W-:Y:S02]  /*2550*/  @P1 LOP3.LUT R23, R23, 0x4, RZ, 0xfc, !PT ;  /* 0x0000000417171812 */ /* 0x000fe400078efcff */
[----:B------:R-:W-:-:S04]  /*2560*/  ISETP.GE.AND P1, PT, R136, UR4, PT ;  /* 0x0000000488007c0c */ /* 0x000fc8000bf26270 */
[----:B------:R-:W-:-:S04]  /*2570*/  SEL R21, RZ, 0x20, P1 ;  /* 0x00000020ff157807 */ /* 0x000fc80000800000 */
[C---:B------:R-:W-:Y:S02]  /*2580*/  LOP3.LUT R21, R28.reuse, R21, RZ, 0xfc, !PT ;  /* 0x000000151c157212 */ /* 0x040fe400078efcff */
[----:B------:R-:W-:Y:S02]  /*2590*/  LOP3.LUT R28, R28, 0x1, RZ, 0xc0, !PT ;  /* 0x000000011c1c7812 */ /* 0x000fe400078ec0ff */
[----:B----4-:R-:W-:Y:S02]  /*25a0*/  SHF.R.S32.HI R88, RZ, 0x1f, R25 ;  /* 0x0000001fff587819 */ /* 0x010fe40000011419 */
[C---:B------:R-:W-:Y:S02]  /*25b0*/  LOP3.LUT R29, R21.reuse, 0x2, RZ, 0xc0, !PT ;  /* 0x00000002151d7812 */ /* 0x040fe400078ec0ff */
[----:B------:R-:W-:-:S07]  /*25c0*/  LOP3.LUT R30, R21, 0x4, RZ, 0xc0, !PT ;  /* 0x00000004151e7812 */ /* 0x000fce00078ec0ff */
.L_x_461:
[----:B--23--:R-:W2:Y:S01]  /*25d0*/  LDL R31, [R1+0x48] ;  /* 0x00004800011f7983 */ /* 0x00cea20000100800 */
[----:B------:R-:W0:Y:S03]  /*25e0*/  LDC R76, c[0x0][0x430] ;  /* 0x00010c00ff4c7b82 */ /* 0x000e260000000800 */
[----:B------:R-:W3:Y:S01]  /*25f0*/  LDL R35, [R1+0x44] ;  /* 0x0000440001237983 */ /* 0x000ee20000100800 */
[----:B------:R-:W-:-:S04]  /*2600*/  VIADD R26, R26, 0xffffffff ;  /* 0xffffffff1a1a7836 */ /* 0x000fc80000000000 */
[----:B------:R-:W-:Y:S01]  /*2610*/  IMAD R12, R26, 0x80, R8 ;  /* 0x000000801a0c7824 */ /* 0x000fe200078e0208 */
[----:B-1----:R-:W1:Y:S04]  /*2620*/  LDC R98, c[0x0][0x3f4] ;  /* 0x0000fd00ff627b82 */ /* 0x002e680000000800 */
[----:B------:R-:W-:Y:S02]  /*2630*/  ISETP.GE.AND P1, PT, R12, R24, PT ;  /* 0x000000180c00720c */ /* 0x000fe40003f26270 */
[----:B0-----:R-:W-:Y:S02]  /*2640*/  ISETP.NE.AND P2, PT, R76, 0x1, PT ;  /* 0x000000014c00780c */ /* 0x001fe40003f45270 */
[----:B------:R-:W-:-:S11]  /*2650*/  ISETP.GT.OR P1, PT, R8, 0x7f, P1 ;  /* 0x0000007f0800780c */ /* 0x000fd60000f24670 */
[----:B------:R-:W0:Y:S08]  /*2660*/  @P2 LDC R11, c[0x0][0x434] ;  /* 0x00010d00ff0b2b82 */ /* 0x000e300000000800 */
[----:B------:R-:W4:Y:S08]  /*2670*/  @P2 LDC R32, c[0x0][0x438] ;  /* 0x00010e00ff202b82 */ /* 0x000f300000000800 */
[----:B------:R-:W1:Y:S01]  /*2680*/  @!P1 LDC.64 R14, c[0x0][0x428] ;  /* 0x00010a00ff0e9b82 */ /* 0x000e620000000a00 */
[----:B------:R-:W-:-:S07]  /*2690*/  IADD3 R38, R87, R12, RZ ;  /* 0x0000000c57267210 */ /* 0x000fce0007ffe0ff */
[----:B------:R-:W1:Y:S01]  /*26a0*/  @!P1 LDC.64 R12, c[0x0][0x418] ;  /* 0x00010600ff0c9b82 */ /* 0x000e620000000a00 */
[----:B0-----:R-:W-:-:S04]  /*26b0*/  @P2 IMAD.HI.U32 R11, R38, R11, RZ ;  /* 0x0000000b260b2227 */ /* 0x001fc800078e00ff */
[----:B------:R-:W-:Y:S01]  /*26c0*/  IMAD.MOV.U32 R36, RZ, RZ, R38 ;  /* 0x000000ffff247224 */ /* 0x000fe200078e0026 */
[----:B----4-:R-:W-:-:S04]  /*26d0*/  @P2 SHF.R.U32.HI R36, RZ, R32, R11 ;  /* 0x00000020ff242219 */ /* 0x010fc8000001160b */
[----:B------:R-:W-:Y:S01]  /*26e0*/  @!P1 SHF.R.S32.HI R37, RZ, 0x1f, R36 ;  /* 0x0000001fff259819 */ /* 0x000fe20000011424 */
[----:B-1----:R-:W-:-:S04]  /*26f0*/  @!P1 IMAD R32, R88, R14, RZ ;  /* 0x0000000e58209224 */ /* 0x002fc800078e02ff */
[C---:B------:R-:W-:Y:S02]  /*2700*/  @!P1 IMAD R11, R25.reuse, R15, R32 ;  /* 0x0000000f190b9224 */ /* 0x040fe400078e0220 */
[----:B------:R-:W-:-:S04]  /*2710*/  @!P1 IMAD.WIDE.U32 R14, R25, R14, R36 ;  /* 0x0000000e190e9225 */ /* 0x000fc800078e0024 */
[----:B------:R-:W-:Y:S01]  /*2720*/  @!P1 IMAD.IADD R11, R15, 0x1, R11 ;  /* 0x000000010f0b9824 */ /* 0x000fe200078e020b */
[----:B------:R-:W-:-:S04]  /*2730*/  @!P1 LEA R12, P2, R14, R12, 0x2 ;  /* 0x0000000c0e0c9211 */ /* 0x000fc800078410ff */
[----:B------:R-:W-:Y:S02]  /*2740*/  @!P1 LEA.HI.X R13, R14, R13, R11, 0x2, P2 ;  /* 0x0000000d0e0d9211 */ /* 0x000fe400010f140b */
[----:B------:R-:W-:Y:S01]  /*2750*/  ISETP.GE.AND P2, PT, R98, 0x1, PT ;  /* 0x000000016200780c */ /* 0x000fe20003f46270 */
[----:B------:R-:W-:Y:S01]  /*2760*/  IMAD.MOV.U32 R75, RZ, RZ, RZ ;  /* 0x000000ffff4b7224 */ /* 0x000fe200078e00ff */
[----:B------:R-:W-:Y:S05]  /*2770*/  YIELD ;  /* 0x0000000000007946 */ /* 0x000fea0003800000 */
[----:B------:R-:W-:Y:S01]  /*2780*/  IMAD.MOV R11, RZ, RZ, -R36 ;  /* 0x000000ffff0b7224 */ /* 0x000fe200078e0a24 */
[----:B------:R-:W-:Y:S01]  /*2790*/  BSSY B0, `(.L_x_403) ;  /* 0x000040e000007945 */ /* 0x000fe20003800000 */
[----:B------:R0:W5:Y:S01]  /*27a0*/  @!P1 LDG.E R75, desc[UR42][R12.64] ;  /* 0x0000002a0c4b9981 */ /* 0x000162000c1e1900 */
[----:B------:R-:W-:Y:S01]  /*27b0*/  ISETP.GT.AND P1, PT, R26, R74, PT ;  /* 0x0000004a1a00720c */ /* 0x000fe20003f24270 */
[----:B------:R-:W-:Y:S01]  /*27c0*/  IMAD R76, R76, R11, R38 ;  /* 0x0000000b4c4c7224 */ /* 0x000fe200078e0226 */
[----:B--2---:R-:W-:Y:S01]  /*27d0*/  LOP3.LUT P3, RZ, R31, 0x2, RZ, 0xc0, !PT ;  /* 0x000000021fff7812 */ /* 0x004fe2000786c0ff */
[----:B---3--:R-:W-:-:S04]  /*27e0*/  IMAD R14, R18, 0x3000, R35 ;  /* 0x00003000120e7824 */ /* 0x008fc800078e0223 */
[----:B------:R-:W-:-:S08]  /*27f0*/  VIADD R32, R14, 0x10 ;  /* 0x000000100e207836 */ /* 0x000fd00000000000 */
[C---:B------:R-:W-:Y:S01]  /*2800*/  @P3 IADD3 R32, R14.reuse, -0x10, RZ ;  /* 0xfffffff00e203810 */ /* 0x040fe20007ffe0ff */
[----:B------:R-:W-:-:S04]  /*2810*/  IMAD R35, R14, 0x2, R27 ;  /* 0x000000020e237824 */ /* 0x000fc800078e021b */
[----:B------:R-:W-:Y:S01]  /*2820*/  IMAD R32, R32, 0x2, R27 ;  /* 0x0000000220207824 */ /* 0x000fe200078e021b */
[----:B0-----:R-:W-:Y:S06]  /*2830*/  @!P2 BRA `(.L_x_404) ;  /* 0x0000003800e8a947 */ /* 0x001fec0003800000 */
[----:B------:R-:W-:Y:S01]  /*2840*/  SHF.R.S32.HI R77, RZ, 0x1f, R76 ;  /* 0x0000001fff4d7819 */ /* 0x000fe2000001144c */
[----:B------:R-:W-:Y:S01]  /*2850*/  ULDC.64 UR4, c[0x0][0x300] ;  /* 0x0000c00000047ab9 */ /* 0x000fe20000000a00 */
[----:B-----5:R-:W-:Y:S01]  /*2860*/  SHF.R.S32.HI R78, RZ, 0x1f, R75 ;  /* 0x0000001fff4e7819 */ /* 0x020fe2000001144b */
[----:B------:R-:W-:-:S04]  /*2870*/  IMAD.WIDE.U32 R12, R76, UR4, RZ ;  /* 0x000000044c0c7c25 */ /* 0x000fc8000f8e00ff */
[----:B------:R-:W-:Y:S02]  /*2880*/  IMAD R11, R77, UR4, RZ ;  /* 0x000000044d0b7c24 */ /* 0x000fe4000f8e02ff */
[----:B------:R-:W-:Y:S02]  /*2890*/  IMAD R36, R89, R26, RZ ;  /* 0x0000001a59247224 */ /* 0x000fe400078e02ff */
[----:B------:R-:W-:Y:S01]  /*28a0*/  IMAD R11, R76, UR5, R11 ;  /* 0x000000054c0b7c24 */ /* 0x000fe2000f8e020b */
[----:B------:R-:W-:Y:S01]  /*28b0*/  ULDC.64 UR4, c[0x0][0x310] ;  /* 0x0000c40000047ab9 */ /* 0x000fe20000000a00 */
[----:B------:R-:W-:Y:S02]  /*28c0*/  IMAD R79, R26, -0x80, R24 ;  /* 0xffffff801a4f7824 */ /* 0x000fe400078e0218 */
[----:B------:R-:W-:Y:S02]  /*28d0*/  IMAD R14, R78, UR4, RZ ;  /* 0x000000044e0e7c24 */ /* 0x000fe4000f8e02ff */
[----:B------:R-:W-:Y:S01]  /*28e0*/  IMAD.IADD R13, R13, 0x1, R11 ;  /* 0x000000010d0d7824 */ /* 0x000fe200078e020b */
[----:B------:R-:W-:Y:S01]  /*28f0*/  VIMNMX R79, R79, 0x80, PT ;  /* 0x000000804f4f7848 */ /* 0x000fe20003fe0100 */
[----:B------:R-:W-:-:S02]  /*2900*/  IMAD R11, R75, UR5, R14 ;  /* 0x000000054b0b7c24 */ /* 0x000fc4000f8e020e */
[----:B------:R-:W-:Y:S01]  /*2910*/  IMAD.WIDE.U32 R12, R75, UR4, R12 ;  /* 0x000000044b0c7c25 */ /* 0x000fe2000f8e000c */
[----:B------:R-:W-:-:S03]  /*2920*/  ULDC.64 UR4, c[0x0][0x308] ;  /* 0x0000c20000047ab9 */ /* 0x000fc60000000a00 */
[----:B------:R-:W-:Y:S02]  /*2930*/  IMAD R15, R7, UR4, RZ ;  /* 0x00000004070f7c24 */ /* 0x000fe4000f8e02ff */
[----:B------:R-:W-:Y:S01]  /*2940*/  IMAD.IADD R13, R13, 0x1, R11 ;  /* 0x000000010d0d7824 */ /* 0x000fe200078e020b */
[----:B------:R-:W-:Y:S01]  /*2950*/  SHF.R.S32.HI R11, RZ, 0x1f, R26 ;  /* 0x0000001fff0b7819 */ /* 0x000fe2000001141a */
[C---:B------:R-:W-:Y:S02]  /*2960*/  IMAD R15, R34.reuse, UR5, R15 ;  /* 0x00000005220f7c24 */ /* 0x040fe4000f8e020f */
[----:B------:R-:W-:Y:S01]  /*2970*/  IMAD.WIDE.U32 R12, R34, UR4, R12 ;  /* 0x00000004220c7c25 */ /* 0x000fe2000f8e000c */
[----:B------:R-:W-:-:S03]  /*2980*/  ULDC.64 UR4, c[0x0][0x2e8] ;  /* 0x0000ba0000047ab9 */ /* 0x000fc60000000a00 */
[----:B------:R-:W-:Y:S01]  /*2990*/  IMAD.IADD R61, R13, 0x1, R15 ;  /* 0x000000010d3d7824 */ /* 0x000fe200078e020f */
[----:B------:R-:W-:Y:S01]  /*29a0*/  LEA R60, P2, R12, UR4, 0x1 ;  /* 0x000000040c3c7c11 */ /* 0x000fe2000f8408ff */
[----:B------:R-:W-:Y:S01]  /*29b0*/  ULDC.U8 UR4, c[0x0][0x410] ;  /* 0x0001040000047ab9 */ /* 0x000fe20000000000 */
[----:B------:R-:W-:Y:S02]  /*29c0*/  IMAD R14, R90, R26, RZ ;  /* 0x0000001a5a0e7224 */ /* 0x000fe400078e02ff */
[----:B------:R-:W-:Y:S01]  /*29d0*/  LEA.HI.X R61, R12, UR5, R61, 0x1, P2 ;  /* 0x000000050c3d7c11 */ /* 0x000fe200090f0c3d */
[C---:B------:R-:W-:Y:S01]  /*29e0*/  IMAD R37, R11.reuse, R5, R36 ;  /* 0x000000050b257224 */ /* 0x040fe200078e0224 */
[----:B------:R-:W-:Y:S01]  /*29f0*/  ISETP.NE.AND P2, PT, RZ, UR4, PT ;  /* 0x00000004ff007c0c */ /* 0x000fe2000bf45270 */
[----:B------:R-:W-:Y:S02]  /*2a00*/  IMAD R31, R11, R6, R14 ;  /* 0x000000060b1f7224 */ /* 0x000fe400078e020e */
[----:B------:R-:W-:-:S04]  /*2a10*/  IMAD.WIDE.U32 R14, R6, R26, RZ ;  /* 0x0000001a060e7225 */ /* 0x000fc800078e00ff */
[----:B------:R-:W-:Y:S01]  /*2a20*/  IMAD.WIDE.U32 R12, R5, R26, RZ ;  /* 0x0000001a050c7225 */ /* 0x000fe200078e00ff */
[----:B------:R-:W-:-:S03]  /*2a30*/  IADD3 R11, R15, R31, RZ ;  /* 0x0000001f0f0b7210 */ /* 0x000fc60007ffe0ff */
[----:B------:R-:W-:Y:S02]  /*2a40*/  IMAD.IADD R31, R13, 0x1, R37 ;  /* 0x000000010d1f7824 */ /* 0x000fe400078e0225 */
[----:B------:R-:W-:Y:S05]  /*2a50*/  @!P2 BRA `(.L_x_405) ;  /* 0x0000001c0008a947 */ /* 0x000fea0003800000 */
[----:B------:R-:W-:Y:S01]  /*2a60*/  ISETP.GE.AND P3, PT, R138, R79, PT ;  /* 0x0000004f8a00720c */ /* 0x000fe20003f66270 */
[----:B------:R-:W-:Y:S01]  /*2a70*/  BSSY B1, `(.L_x_406) ;  /* 0x000003b000017945 */ /* 0x000fe20003800000 */
        /* <DEDUP_REMOVED lines=12> */
[----:B------:R-:W-:Y:S06]  /*2b40*/  @P3 BRA `(.L_x_407) ;  /* 0x0000000000b43947 */ /* 0x000fec0003800000 */
[----:B------:R-:W2:Y:S04]  /*2b50*/  LDL R83, [R1+0x20] ;  /* 0x0000200001537983 */ /* 0x000ea80000100800 */
[----:B------:R-:W3:Y:S04]  /*2b60*/  LDL R82, [R1+0x18] ;  /* 0x0000180001527983 */ /* 0x000ee80000100800 */
[----:B------:R-:W4:Y:S04]  /*2b70*/  LDL R80, [R1+0x1c] ;  /* 0x00001c0001507983 */ /* 0x000f280000100800 */
[----:B------:R-:W4:Y:S04]  /*2b80*/  LDL R63, [R1+0x24] ;  /* 0x00002400013f7983 */ /* 0x000f280000100800 */
[----:B------:R-:W4:Y:S01]  /*2b90*/  LDL R62, [R1+0x28] ;  /* 0x00002800013e7983 */ /* 0x000f220000100800 */
[----:B------:R-:W-:Y:S01]  /*2ba0*/  IADD3 R14, P2, R64, R14, RZ ;  /* 0x0000000e400e7210 */ /* 0x000fe20007f5e0ff */
[----:B------:R-:W-:Y:S01]  /*2bb0*/  ULDC.64 UR4, c[0x0][0x3e8] ;  /* 0x0000fa0000047ab9 */ /* 0x000fe20000000a00 */
[----:B------:R-:W-:-:S02]  /*2bc0*/  CS2R R56, SRZ ;  /* 0x0000000000387805 */ /* 0x000fc4000001ff00 */
[----:B------:R-:W-:Y:S01]  /*2bd0*/  CS2R R58, SRZ ;  /* 0x00000000003a7805 */ /* 0x000fe2000001ff00 */
[----:B------:R-:W-:Y:S01]  /*2be0*/  IMAD.X R13, R11, 0x1, R81, P2 ;  /* 0x000000010b0d7824 */ /* 0x000fe200010e0651 */
[----:B------:R-:W-:-:S05]  /*2bf0*/  IADD3 R11, P2, R68, R12, RZ ;  /* 0x0000000c440b7210 */ /* 0x000fca0007f5e0ff */
[----:B------:R-:W-:Y:S01]  /*2c00*/  IMAD.X R36, R31, 0x1, R84, P2 ;  /* 0x000000011f247824 */ /* 0x000fe200010e0654 */
[----:B------:R-:W-:-:S04]  /*2c10*/  LEA R12, P2, R14, UR4, 0x1 ;  /* 0x000000040e0c7c11 */ /* 0x000fc8000f8408ff */
[----:B------:R-:W-:Y:S01]  /*2c20*/  LEA.HI.X R13, R14, UR5, R13, 0x1, P2 ;  /* 0x000000050e0d7c11 */ /* 0x000fe200090f0c0d */
[----:B------:R-:W-:Y:S02]  /*2c30*/  ULDC.64 UR4, c[0x0][0x400] ;  /* 0x0001000000047ab9 */ /* 0x000fe40000000a00 */
[----:B------:R-:W-:-:S04]  /*2c40*/  LEA R14, P2, R11, UR4, 0x1 ;  /* 0x000000040b0e7c11 */ /* 0x000fc8000f8408ff */
[----:B------:R-:W-:Y:S02]  /*2c50*/  LEA.HI.X R15, R11, UR5, R36, 0x1, P2 ;  /* 0x000000050b0f7c11 */ /* 0x000fe400090f0c24 */
[----:B------:R-:W-:Y:S02]  /*2c60*/  ISETP.GE.AND P2, PT, R140, R98, PT ;  /* 0x000000628c00720c */ /* 0x000fe40003f46270 */
[----:B------:R-:W-:Y:S02]  /*2c70*/  CS2R R52, SRZ ;  /* 0x0000000000347805 */ /* 0x000fe4000001ff00 */
[----:B------:R-:W-:-:S09]  /*2c80*/  CS2R R54, SRZ ;  /* 0x0000000000367805 */ /* 0x000fd2000001ff00 */
[----:B------:R0:W5:Y:S04]  /*2c90*/  @!P2 LDG.E.64 R56, desc[UR42][R12.64] ;  /* 0x0000002a0c38a981 */ /* 0x000168000c1e1b00 */
[----:B------:R0:W5:Y:S01]  /*2ca0*/  @!P2 LDG.E.64 R58, desc[UR42][R14.64] ;  /* 0x0000002a0e3aa981 */ /* 0x000162000c1e1b00 */
        /* <DEDUP_REMOVED lines=8> */
[----:B--2---:R-:W-:-:S13]  /*2d30*/  ISETP.GE.AND P2, PT, R83, R98, PT ;  /* 0x000000625300720c */ /* 0x004fda0003f46270 */
[----:B------:R0:W5:Y:S04]  /*2d40*/  @!P2 LDG.E.64 R52, desc[UR42][R12.64+0x10] ;  /* 0x0000102a0c34a981 */ /* 0x000168000c1e1b00 */
[----:B------:R0:W5:Y:S01]  /*2d50*/  @!P2 LDG.E.64 R54, desc[UR42][R14.64+0x10] ;  /* 0x0000102a0e36a981 */ /* 0x000162000c1e1b00 */
[----:B---3--:R-:W-:-:S13]  /*2d60*/  ISETP.GE.AND P2, PT, R82, R98, PT ;  /* 0x000000625200720c */ /* 0x008fda0003f46270 */
[----:B------:R0:W5:Y:S04]  /*2d70*/  @!P2 LDG.E.64 R48, desc[UR42][R12.64+0x20] ;  /* 0x0000202a0c30a981 */ /* 0x000168000c1e1b00 */
[----:B------:R0:W5:Y:S01]  /*2d80*/  @!P2 LDG.E.64 R50, desc[UR42][R14.64+0x20] ;  /* 0x0000202a0e32a981 */ /* 0x000162000c1e1b00 */
[----:B----4-:R-:W-:-:S13]  /*2d90*/  ISETP.GE.AND P2, PT, R80, R98, PT ;  /* 0x000000625000720c */ /* 0x010fda0003f46270 */
[----:B------:R0:W5:Y:S04]  /*2da0*/  @!P2 LDG.E.64 R44, desc[UR42][R12.64+0x30] ;  /* 0x0000302a0c2ca981 */ /* 0x000168000c1e1b00 */
[----:B------:R0:W5:Y:S01]  /*2db0*/  @!P2 LDG.E.64 R46, desc[UR42][R14.64+0x30] ;  /* 0x0000302a0e2ea981 */ /* 0x000162000c1e1b00 */
[----:B------:R-:W-:-:S13]  /*2dc0*/  ISETP.GE.AND P2, PT, R63, R98, PT ;  /* 0x000000623f00720c */ /* 0x000fda0003f46270 */
[----:B------:R0:W5:Y:S04]  /*2dd0*/  @!P2 LDG.E.64 R40, desc[UR42][R12.64+0x40] ;  /* 0x0000402a0c28a981 */ /* 0x000168000c1e1b00 */
[----:B------:R0:W5:Y:S01]  /*2de0*/  @!P2 LDG.E.64 R42, desc[UR42][R14.64+0x40] ;  /* 0x0000402a0e2aa981 */ /* 0x000162000c1e1b00 */
[----:B------:R-:W-:-:S13]  /*2df0*/  ISETP.GE.AND P2, PT, R62, R98, PT ;  /* 0x000000623e00720c */ /* 0x000fda0003f46270 */
[----:B------:R0:W5:Y:S04]  /*2e00*/  @!P2 LDG.E.64 R36, desc[UR42][R12.64+0x50] ;  /* 0x0000502a0c24a981 */ /* 0x000168000c1e1b00 */
[----:B------:R0:W5:Y:S02]  /*2e10*/  @!P2 LDG.E.64 R38, desc[UR42][R14.64+0x50] ;  /* 0x0000502a0e26a981 */ /* 0x000164000c1e1b00 */
.L_x_407:
[----:B------:R-:W-:Y:S05]  /*2e20*/  BSYNC B1 ;  /* 0x0000000000017941 */ /* 0x000fea0003800000 */
.L_x_406:
[----:B-----5:R-:W-:Y:S01]  /*2e30*/  IMAD.MOV.U32 R11, RZ, RZ, R36 ;  /* 0x000000ffff0b7224 */ /* 0x020fe200078e0024 */
[----:B0-----:R-:W-:Y:S01]  /*2e40*/  MOV R13, R40 ;  /* 0x00000028000d7202 */ /* 0x001fe20000000f00 */
[----:B------:R-:W-:Y:S01]  /*2e50*/  IMAD.MOV.U32 R12, RZ, RZ, R37 ;  /* 0x000000ffff0c7224 */ /* 0x000fe200078e0025 */
[----:B------:R-:W-:Y:S01]  /*2e60*/  UISETP.NE.AND UP0, UPT, UR40, 0x3, UPT ;  /* 0x000000032800788c */ /* 0x000fe2000bf05270 */
[----:B------:R-:W-:Y:S01]  /*2e70*/  IMAD.MOV.U32 R14, RZ, RZ, R45 ;  /* 0x000000ffff0e7224 */ /* 0x000fe200078e002d */
[----:B------:R-:W-:Y:S01]  /*2e80*/  PRMT R63, R11, 0x7610, R63 ;  /* 0x000076100b3f7816 */ /* 0x000fe2000000003f */
[----:B------:R-:W-:Y:S01]  /*2e90*/  IMAD.MOV.U32 R11, RZ, RZ, R41 ;  /* 0x000000ffff0b7224 */ /* 0x000fe200078e0029 */
[----:B------:R-:W-:Y:S01]  /*2ea0*/  PRMT R62, R62, 0x5410, R12 ;  /* 0x000054103e3e7816 */ /* 0x000fe2000000000c */
[----:B------:R-:W-:Y:S01]  /*2eb0*/  IMAD.MOV.U32 R12, RZ, RZ, R44 ;  /* 0x000000ffff0c7224 */ /* 0x000fe200078e002c */
[----:B------:R-:W-:Y:S02]  /*2ec0*/  PLOP3.LUT P2, PT, PT, PT, UP0, 0x80, 0x0 ;  /* 0x000000000000781c */ /* 0x000fe40003f4f008 */
[----:B------:R-:W-:Y:S01]  /*2ed0*/  PRMT R82, R13, 0x5410, R11 ;  /* 0x000054100d527816 */ /* 0x000fe2000000000b */
[----:B------:R-:W-:Y:S01]  /*2ee0*/  IMAD.MOV.U32 R11, RZ, RZ, R48 ;  /* 0x000000ffff0b7224 */ /* 0x000fe200078e0030 */
[----:B------:R-:W-:Y:S01]  /*2ef0*/  PRMT R103, R12, 0x5410, R14 ;  /* 0x000054100c677816 */ /* 0x000fe2000000000e */
[----:B------:R-:W-:-:S05]  /*2f00*/  IMAD.MOV.U32 R12, RZ, RZ, R49 ;  /* 0x000000ffff0c7224 */ /* 0x000fca00078e0031 */
[----:B------:R-:W-:Y:S01]  /*2f10*/  PRMT R107, R12, 0x5410, R11 ;  /* 0x000054100c6b7816 */ /* 0x000fe2000000000b */
[----:B------:R-:W-:Y:S01]  /*2f20*/  IMAD.MOV.U32 R12, RZ, RZ, R53 ;  /* 0x000000ffff0c7224 */ /* 0x000fe200078e0035 */
[----:B------:R-:W-:-:S04]  /*2f30*/  MOV R11, R52 ;  /* 0x00000034000b7202 */ /* 0x000fc80000000f00 */
[----:B------:R-:W-:Y:S01]  /*2f40*/  PRMT R108, R108, 0x5410, R11 ;  /* 0x000054106c6c7816 */ /* 0x000fe2000000000b */
[----:B------:R-:W-:Y:S01]  /*2f50*/  IMAD.MOV.U32 R11, RZ, RZ, R56 ;  /* 0x000000ffff0b7224 */ /* 0x000fe200078e0038 */
[----:B------:R-:W-:Y:S01]  /*2f60*/  PRMT R109, R12, 0x7610, R109 ;  /* 0x000076100c6d7816 */ /* 0x000fe2000000006d */
[----:B------:R-:W-:-:S03]  /*2f70*/  IMAD.MOV.U32 R12, RZ, RZ, R57 ;  /* 0x000000ffff0c7224 */ /* 0x000fc600078e0039 */
[----:B------:R-:W-:Y:S01]  /*2f80*/  PRMT R109, R109, 0x5410, R11 ;  /* 0x000054106d6d7816 */ /* 0x000fe2000000000b */
[----:B------:R-:W-:Y:S01]  /*2f90*/  IMAD.MOV.U32 R11, RZ, RZ, R38 ;  /* 0x000000ffff0b7224 */ /* 0x000fe200078e0026 */
[----:B------:R-:W-:Y:S01]  /*2fa0*/  PRMT R110, R12, 0x7610, R110 ;  /* 0x000076100c6e7816 */ /* 0x000fe2000000006e */
[----:B------:R-:W-:-:S03]  /*2fb0*/  IMAD.MOV.U32 R12, RZ, RZ, R39 ;  /* 0x000000ffff0c7224 */ /* 0x000fc600078e0027 */
[----:B------:R-:W-:Y:S01]  /*2fc0*/  PRMT R62, R11, 0x7610, R62 ;  /* 0x000076100b3e7816 */ /* 0x000fe2000000003e */
[----:B------:R-:W-:Y:S01]  /*2fd0*/  IMAD.MOV.U32 R11, RZ, RZ, R43 ;  /* 0x000000ffff0b7224 */ /* 0x000fe200078e002b */
[----:B------:R-:W-:Y:S02]  /*2fe0*/  PRMT R63, R63, 0x5410, R12 ;  /* 0x000054103f3f7816 */ /* 0x000fe4000000000c */
[----:B------:R-:W-:-:S04]  /*2ff0*/  MOV R12, R42 ;  /* 0x0000002a000c7202 */ /* 0x000fc80000000f00 */
[----:B------:R-:W-:Y:S01]  /*3000*/  PRMT R83, R12, 0x5410, R11 ;  /* 0x000054100c537816 */ /* 0x000fe2000000000b */
[----:B------:R-:W-:Y:S02]  /*3010*/  IMAD.MOV.U32 R12, RZ, RZ, R46 ;  /* 0x000000ffff0c7224 */ /* 0x000fe400078e002e */
[----:B------:R-:W-:-:S05]  /*3020*/  IMAD.MOV.U32 R11, RZ, RZ, R47 ;  /* 0x000000ffff0b7224 */ /* 0x000fca00078e002f */
[----:B------:R-:W-:Y:S01]  /*3030*/  PRMT R105, R12, 0x5410, R11 ;  /* 0x000054100c697816 */ /* 0x000fe2000000000b */
[----:B------:R-:W-:Y:S02]  /*3040*/  IMAD.MOV.U32 R12, RZ, RZ, R51 ;  /* 0x000000ffff0c7224 */ /* 0x000fe400078e0033 */
        /* <DEDUP_REMOVED lines=9> */
[----:B------:R-:W-:Y:S06]  /*30e0*/  @!P2 BRA `(.L_x_408) ;  /* 0x000000000004a947 */ /* 0x000fec0003800000 */
[----:B------:R-:W-:Y:S01]  /*30f0*/  BPT.TRAP 0x1 ;  /* 0x000000040000795c */ /* 0x000fe20000300000 */
.L_x_408:
[----:B------:R-:W-:Y:S01]  /*3100*/  IMAD R31, R18, 0x8, R2 ;  /* 0x00000008121f7824 */ /* 0x000fe200078e0202 */
[----:B------:R-:W-:Y:S01]  /*3110*/  SHF.L.U32 R80, R137, 0x1f, RZ ;  /* 0x0000001f89507819 */ /* 0x000fe200000006ff */
[----:B------:R-:W-:Y:S03]  /*3120*/  BSSY B1, `(.L_x_409) ;  /* 0x0000003000017945 */ /* 0x000fe60003800000 */
[----:B------:R-:W0:Y:S02]  /*3130*/  SYNCS.PHASECHK.TRANS64.TRYWAIT P4, [R31+URZ+0x2d890], R80 ;  /* 0x02d890501f0075a7 */ /* 0x000e24000808017f */
[----:B0-----:R-:W-:Y:S05]  /*3140*/  @!P4 BRA `(.L_x_410) ;  /* 0x000001580040c947 */ /* 0x001fea0003800000 */
.L_x_659:
[----:B------:R-:W-:Y:S05]  /*3150*/  BSYNC B1 ;  /* 0x0000000000017941 */ /* 0x000fea0003800000 */
.L_x_409:
[----:B------:R-:W-:-:S03]  /*3160*/  UMOV UR4, 0xffffffff ;  /* 0xffffffff00047882 */ /* 0x000fc60000000000 */
[----:B------:R-:W-:Y:S05]  /*3170*/  BRA.DIV UR4, `(.L_x_411) ;  /* 0x0000015a04487947 */ /* 0x000fea000b800000 */
[----:B------:R-:W1:Y:S04]  /*3180*/  SHFL.IDX PT, R61, R61, RZ, 0x1e1f ;  /* 0x001e1fff3d3d7589 */ /* 0x000e6800000e0000 */
[----:B------:R-:W2:Y:S02]  /*3190*/  SHFL.IDX PT, R60, R60, RZ, 0x1e1f ;  /* 0x001e1fff3c3c7589 */ /* 0x000ea400000e0000 */
.L_x_663:
[----:B------:R-:W-:Y:S05]  /*31a0*/  @P3 BRA `(.L_x_412) ;  /* 0x0000003400b03947 */ /* 0x000fea0003800000 */
[----:B------:R-:W-:Y:S01]  /*31b0*/  ISETP.NE.AND P3, PT, R28, RZ, PT ;  /* 0x000000ff1c00720c */ /* 0x000fe20003f65270 */
[----:B------:R-:W-:-:S12]  /*31c0*/  BSSY B1, `(.L_x_413) ;  /* 0x0000036000017945 */ /* 0x000fd80003800000 */
[----:B------:R-:W-:Y:S05]  /*31d0*/  @!P3 BRA `(.L_x_414) ;  /* 0x0000000000d0b947 */ /* 0x000fea0003800000 */
[----:B------:R3:W4:Y:S01]  /*31e0*/  LDS.128 R12, [R35+0x15000] ;  /* 0x01500000230c7984 */ /* 0x0007220000000c00 */
[----:B------:R-:W-:Y:S01]  /*31f0*/  ISETP.GE.AND P3, PT, R140, R98, PT ;  /* 0x000000628c00720c */ /* 0x000fe20003f66270 */
[----:B------:R-:W-:-:S12]  /*3200*/  BSSY B2, `(.L_x_415) ;  /* 0x000002e000027945 */ /* 0x000fd80003800000 */
[----:B---3--:R-:W-:Y:S05]  /*3210*/  @P3 BRA `(.L_x_416) ;  /* 0x0000000000b03947 */ /* 0x008fea0003800000 */
[--C-:B------:R-:W-:Y:S02]  /*3220*/  SHF.R.U64 R11, R56, 0x10, R57.reuse ;  /* 0x00000010380b7819 */ /* 0x100fe40000001239 */
[----:B------:R-:W-:Y:S01]  /*3230*/  SHF.R.U32.HI R56, RZ, 0x10, R57 ;  /* 0x00000010ff387819 */ /* 0x000fe20000011639 */
[----:B----4-:R-:W-:Y:S01]  /*3240*/  IMAD.MOV.U32 R57, RZ, RZ, R13 ;  /* 0x000000ffff397224 */ /* 0x010fe200078e000d */
[--C-:B------:R-:W-:Y:S01]  /*3250*/  SHF.R.U64 R58, R58, 0x10, R59.reuse ;  /* 0x000000103a3a7819 */ /* 0x100fe2000000123b */
[----:B------:R-:W-:Y:S01]  /*3260*/  HADD2.F32 R11, -RZ, R11.H0_H0 ;  /* 0x2000000bff0b7230 */ /* 0x000fe20000004100 */
[----:B------:R-:W-:Y:S02]  /*3270*/  SHF.R.U32.HI R59, RZ, 0x10, R59 ;  /* 0x00000010ff3b7819 */ /* 0x000fe4000001163b */
[----:B------:R-:W-:Y:S02]  /*3280*/  HADD2.F32 R104, -RZ, R57.H1_H1 ;  /* 0x30000039ff687230 */ /* 0x000fe40000004100 */
[----:B------:R-:W-:-:S02]  /*3290*/  HADD2.F32 R13, -RZ, R58.H0_H0 ;  /* 0x2000003aff0d7230 */ /* 0x000fc40000004100 */
[----:B------:R-:W-:Y:S02]  /*32a0*/  HADD2.F32 R106, -RZ, R57.H0_H0 ;  /* 0x20000039ff6a7230 */ /* 0x000fe40000004100 */
[----:B------:R-:W-:Y:S02]  /*32b0*/  HADD2.F32 R59, -RZ, R59.H0_H0 ;  /* 0x2000003bff3b7230 */ /* 0x000fe40000004100 */
[-C--:B------:R-:W-:Y:S01]  /*32c0*/  FMUL.FTZ R57, R104, R13.reuse ;  /* 0x0000000d68397220 */ /* 0x080fe20000410000 */
[----:B------:R-:W-:-:S03]  /*32d0*/  FMUL.FTZ R13, R106, R13 ;  /* 0x0000000d6a0d7220 */ /* 0x000fc60000410000 */
[-C--:B------:R-:W-:Y:S01]  /*32e0*/  FFMA.FTZ R58, R106, R11.reuse, -R57 ;  /* 0x0000000b6a3a7223 */ /* 0x080fe20000010839 */
[----:B------:R-:W-:Y:S02]  /*32f0*/  HADD2.F32 R57, -RZ, R56.H0_H0 ;  /* 0x20000038ff397230 */ /* 0x000fe40000004100 */
[----:B------:R-:W-:Y:S01]  /*3300*/  FFMA.FTZ R11, R104, R11, R13 ;  /* 0x0000000b680b7223 */ /* 0x000fe2000001000d */
[--C-:B------:R-:W-:Y:S01]  /*3310*/  HADD2.F32 R104, -RZ, R15.reuse.H1_H1 ;  /* 0x3000000fff687230 */ /* 0x100fe20000004100 */
[----:B------:R-:W-:Y:S01]  /*3320*/  MOV R106, R12 ;  /* 0x0000000c006a7202 */ /* 0x000fe20000000f00 */
[----:B------:R-:W-:Y:S02]  /*3330*/  HADD2.F32 R56, -RZ, R15.H0_H0 ;  /* 0x2000000fff387230 */ /* 0x000fe40000004100 */
[----:B------:R-:W-:Y:S02]  /*3340*/  HADD2.F32 R15, -RZ, R109.H1_H1 ;  /* 0x3000006dff0f7230 */ /* 0x000fe40000004100 */
[----:B------:R-:W-:Y:S01]  /*3350*/  FMUL.FTZ R13, R104, R59 ;  /* 0x0000003b680d7220 */ /* 0x000fe20000410000 */
[----:B------:R-:W-:-:S02]  /*3360*/  HADD2.F32 R12, -RZ, R106.H1_H1 ;  /* 0x3000006aff0c7230 */ /* 0x000fc40000004100 */
[C---:B------:R-:W-:Y:S01]  /*3370*/  FMUL.FTZ R59, R56.reuse, R59 ;  /* 0x0000003b383b7220 */ /* 0x040fe20000410000 */
[----:B------:R-:W-:Y:S02]  /*3380*/  HADD2.F32 R106, -RZ, R106.H0_H0 ;  /* 0x2000006aff6a7230 */ /* 0x000fe40000004100 */
[-C--:B------:R-:W-:Y:S01]  /*3390*/  FFMA.FTZ R13, R56, R57.reuse, -R13 ;  /* 0x00000039380d7223 */ /* 0x080fe2000001080d */
[----:B------:R-:W-:Y:S01]  /*33a0*/  F2FP.F16.F32.PACK_AB R11, R11, R58 ;  /* 0x0000003a0b0b723e */ /* 0x000fe200000000ff */
[----:B------:R-:W-:Y:S01]  /*33b0*/  FFMA.FTZ R104, R104, R57, R59 ;  /* 0x0000003968687223 */ /* 0x000fe2000001003b */
[----:B------:R-:W-:-:S04]  /*33c0*/  HADD2.F32 R57, -RZ, R112.H0_H0 ;  /* 0x20000070ff397230 */ /* 0x000fc80000004100 */
[----:B------:R-:W-:Y:S01]  /*33d0*/  F2FP.F16.F32.PACK_AB R104, R104, R13 ;  /* 0x0000000d6868723e */ /* 0x000fe200000000ff */
[-C--:B------:R-:W-:Y:S01]  /*33e0*/  FMUL.FTZ R59, R12, R57.reuse ;  /* 0x000000390c3b7220 */ /* 0x080fe20000410000 */
[C---:B------:R-:W-:Y:S01]  /*33f0*/  FMUL.FTZ R57, R106.reuse, R57 ;  /* 0x000000396a397220 */ /* 0x040fe20000410000 */
[----:B------:R-:W-:Y:S02]  /*3400*/  IMAD.MOV.U32 R13, RZ, RZ, R11 ;  /* 0x000000ffff0d7224 */ /* 0x000fe400078e000b */
[-C--:B------:R-:W-:Y:S01]  /*3410*/  FFMA.FTZ R56, R106, R15.reuse, -R59 ;  /* 0x0000000f6a387223 */ /* 0x080fe2000001083b */
[----:B------:R-:W-:Y:S01]  /*3420*/  FFMA.FTZ R15, R12, R15, R57 ;  /* 0x0000000f0c0f7223 */ /* 0x000fe20000010039 */
[----:B------:R-:W-:Y:S02]  /*3430*/  HADD2.F32 R12, -RZ, R112.H1_H1 ;  /* 0x30000070ff0c7230 */ /* 0x000fe40000004100 */
[--C-:B------:R-:W-:Y:S02]  /*3440*/  HADD2.F32 R57, -RZ, R14.reuse.H1_H1 ;  /* 0x3000000eff397230 */ /* 0x100fe40000004100 */
[----:B------:R-:W-:-:S02]  /*3450*/  HADD2.F32 R59, -RZ, R14.H0_H0 ;  /* 0x2000000eff3b7230 */ /* 0x000fc40000004100 */
[----:B------:R-:W-:Y:S02]  /*3460*/  HADD2.F32 R106, -RZ, R110.H0_H0 ;  /* 0x2000006eff6a7230 */ /* 0x000fe40000004100 */
[-C--:B------:R-:W-:Y:S01]  /*3470*/  FMUL.FTZ R14, R57, R12.reuse ;  /* 0x0000000c390e7220 */ /* 0x080fe20000410000 */
[----:B------:R-:W-:-:S03]  /*3480*/  FMUL.FTZ R12, R59, R12 ;  /* 0x0000000c3b0c7220 */ /* 0x000fc60000410000 */
[-C--:B------:R-:W-:Y:S01]  /*3490*/  FFMA.FTZ R14, R59, R106.reuse, -R14 ;  /* 0x0000006a3b0e7223 */ /* 0x080fe2000001080e */
[----:B------:R-:W-:Y:S01]  /*34a0*/  FFMA.FTZ R57, R57, R106, R12 ;  /* 0x0000006a39397223 */ /* 0x000fe2000001000c */
[----:B------:R-:W-:Y:S01]  /*34b0*/  F2FP.F16.F32.PACK_AB R12, R15, R56 ;  /* 0x000000380f0c723e */ /* 0x000fe200000000ff */
[----:B------:R-:W-:-:S03]  /*34c0*/  IMAD.MOV.U32 R15, RZ, RZ, R104 ;  /* 0x000000ffff0f7224 */ /* 0x000fc600078e0068 */
[----:B------:R-:W-:-:S07]  /*34d0*/  F2FP.F16.F32.PACK_AB R14, R57, R14 ;  /* 0x0000000e390e723e */ /* 0x000fce00000000ff */
.L_x_416:
[----:B------:R-:W-:Y:S05]  /*34e0*/  BSYNC B2 ;  /* 0x0000000000027941 */ /* 0x000fea0003800000 */
.L_x_415:
[----:B--2---:R-:W-:-:S04]  /*34f0*/  LEA R56, P3, R16, R60, 0x1 ;  /* 0x0000003c10387211 */ /* 0x004fc800078608ff */
[----:B-1----:R-:W-:-:S05]  /*3500*/  LEA.HI.X R57, R16, R61, R17, 0x1, P3 ;  /* 0x0000003d10397211 */ /* 0x002fca00018f0c11 */
[----:B----4-:R3:W-:Y:S04]  /*3510*/  ST.E.128 desc[UR42][R56.64], R12 ;  /* 0x0000000c38007985 */ /* 0x0107e8000c101d2a */
.L_x_414:
[----:B------:R-:W-:Y:S05]  /*3520*/  BSYNC B1 ;  /* 0x0000000000017941 */ /* 0x000fea0003800000 */
.L_x_413:
[----:B------:R-:W-:Y:S01]  /*3530*/  ISETP.NE.AND P3, PT, R29, RZ, PT ;  /* 0x000000ff1d00720c */ /* 0x000fe20003f65270 */
[----:B------:R-:W-:-:S12]  /*3540*/  BSSY B1, `(.L_x_417) ;  /* 0x0000037000017945 */ /* 0x000fd80003800000 */
[----:B------:R-:W-:Y:S05]  /*3550*/  @!P3 BRA `(.L_x_418) ;  /* 0x0000000000d4b947 */ /* 0x000fea0003800000 */
[----:B------:R-:W4:Y:S01]  /*3560*/  LDL R11, [R1+0x20] ;  /* 0x00002000010b7983 */ /* 0x000f220000100800 */
[----:B------:R-:W-:Y:S03]  /*3570*/  BSSY B2, `(.L_x_419) ;  /* 0x000002e000027945 */ /* 0x000fe60003800000 */
[----:B---3--:R3:W0:Y:S01]  /*3580*/  LDS.128 R12, [R32+0x15000] ;  /* 0x01500000200c7984 */ /* 0x0086220000000c00 */
[----:B----4-:R-:W-:-:S13]  /*3590*/  ISETP.GE.AND P3, PT, R11, R98, PT ;  /* 0x000000620b00720c */ /* 0x010fda0003f66270 */
[----:B0--3--:R-:W-:Y:S05]  /*35a0*/  @P3 BRA `(.L_x_420) ;  /* 0x0000000000a83947 */ /* 0x009fea0003800000 */
[--C-:B------:R-:W-:Y:S01]  /*35b0*/  SHF.R.U64 R11, R52, 0x10, R53.reuse ;  /* 0x00000010340b7819 */ /* 0x100fe20000001235 */
[----:B------:R-:W-:Y:S01]  /*35c0*/  HADD2.F32 R57, -RZ, R111.H1_H1 ;  /* 0x3000006fff397230 */ /* 0x000fe20000004100 */
[----:B------:R-:W-:Y:S02]  /*35d0*/  SHF.R.U32.HI R52, RZ, 0x10, R53 ;  /* 0x00000010ff347819 */ /* 0x000fe40000011635 */
[--C-:B------:R-:W-:Y:S02]  /*35e0*/  SHF.R.U64 R53, R54, 0x10, R55.reuse ;  /* 0x0000001036357819 */ /* 0x100fe40000001237 */
[----:B------:R-:W-:Y:S01]  /*35f0*/  SHF.R.U32.HI R54, RZ, 0x10, R55 ;  /* 0x00000010ff367819 */ /* 0x000fe20000011637 */
[----:B------:R-:W-:Y:S02]  /*3600*/  IMAD.MOV.U32 R55, RZ, RZ, R13 ;  /* 0x000000ffff377224 */ /* 0x000fe400078e000d */
[----:B------:R-:W-:Y:S02]  /*3610*/  HADD2.F32 R13, -RZ, R53.H0_H0 ;  /* 0x20000035ff0d7230 */ /* 0x000fe40000004100 */
[----:B------:R-:W-:-:S02]  /*3620*/  HADD2.F32 R53, -RZ, R11.H0_H0 ;  /* 0x2000000bff357230 */ /* 0x000fc40000004100 */
[--C-:B------:R-:W-:Y:S02]  /*3630*/  HADD2.F32 R56, -RZ, R55.reuse.H1_H1 ;  /* 0x30000037ff387230 */ /* 0x100fe40000004100 */
[----:B------:R-:W-:Y:S02]  /*3640*/  HADD2.F32 R58, -RZ, R55.H0_H0 ;  /* 0x20000037ff3a7230 */ /* 0x000fe40000004100 */
[----:B------:R-:W-:Y:S02]  /*3650*/  HADD2.F32 R54, -RZ, R54.H0_H0 ;  /* 0x20000036ff367230 */ /* 0x000fe40000004100 */
[-C--:B------:R-:W-:Y:S01]  /*3660*/  FMUL.FTZ R11, R56, R13.reuse ;  /* 0x0000000d380b7220 */ /* 0x080fe20000410000 */
[----:B------:R-:W-:Y:S02]  /*3670*/  HADD2.F32 R52, -RZ, R52.H0_H0 ;  /* 0x20000034ff347230 */ /* 0x000fe40000004100 */
[----:B------:R-:W-:Y:S01]  /*3680*/  FMUL.FTZ R13, R58, R13 ;  /* 0x0000000d3a0d7220 */ /* 0x000fe20000410000 */
[----:B------:R-:W-:-:S02]  /*3690*/  HADD2.F32 R55, -RZ, R111.H0_H0 ;  /* 0x2000006fff377230 */ /* 0x000fc40000004100 */
[-C--:B------:R-:W-:Y:S01]  /*36a0*/  FFMA.FTZ R11, R58, R53.reuse, -R11 ;  /* 0x000000353a0b7223 */ /* 0x080fe2000001080b */
[----:B------:R-:W-:Y:S01]  /*36b0*/  FFMA.FTZ R56, R56, R53, R13 ;  /* 0x0000003538387223 */ /* 0x000fe2000001000d */
[--C-:B------:R-:W-:Y:S02]  /*36c0*/  HADD2.F32 R13, -RZ, R15.reuse.H1_H1 ;  /* 0x3000000fff0d7230 */ /* 0x100fe40000004100 */
[----:B------:R-:W-:Y:S02]  /*36d0*/  HADD2.F32 R53, -RZ, R15.H0_H0 ;  /* 0x2000000fff357230 */ /* 0x000fe40000004100 */
[----:B------:R-:W-:Y:S01]  /*36e0*/  F2FP.F16.F32.PACK_AB R11, R56, R11 ;  /* 0x0000000b380b723e */ /* 0x000fe200000000ff */
[-C--:B------:R-:W-:Y:S02]  /*36f0*/  FMUL.FTZ R58, R13, R54.reuse ;  /* 0x000000360d3a7220 */ /* 0x080fe40000410000 */
[C---:B------:R-:W-:Y:S02]  /*3700*/  FMUL.FTZ R54, R53.reuse, R54 ;  /* 0x0000003635367220 */ /* 0x040fe40000410000 */
[----:B------:R-:W-:Y:S01]  /*3710*/  FFMA.FTZ R15, R53, R52, -R58 ;  /* 0x00000034350f7223 */ /* 0x000fe2000001083a */
[----:B------:R-:W-:-:S02]  /*3720*/  HADD2.F32 R53, -RZ, R108.H1_H1 ;  /* 0x3000006cff357230 */ /* 0x000fc40000004100 */
[----:B------:R-:W-:Y:S01]  /*3730*/  FFMA.FTZ R52, R13, R52, R54 ;  /* 0x000000340d347223 */ /* 0x000fe20000010036 */
[--C-:B------:R-:W-:Y:S02]  /*3740*/  HADD2.F32 R54, -RZ, R12.reuse.H0_H0 ;  /* 0x2000000cff367230 */ /* 0x100fe40000004100 */
[----:B------:R-:W-:Y:S02]  /*3750*/  HADD2.F32 R12, -RZ, R12.H1_H1 ;  /* 0x3000000cff0c7230 */ /* 0x000fe40000004100 */
[----:B------:R-:W-:-:S03]  /*3760*/  F2FP.F16.F32.PACK_AB R15, R52, R15 ;  /* 0x0000000f340f723e */ /* 0x000fc600000000ff */
[-C--:B------:R-:W-:Y:S01]  /*3770*/  FMUL.FTZ R13, R12, R55.reuse ;  /* 0x000000370c0d7220 */ /* 0x080fe20000410000 */
[----:B------:R-:W-:-:S03]  /*3780*/  FMUL.FTZ R55, R54, R55 ;  /* 0x0000003736377220 */ /* 0x000fc60000410000 */
[-C--:B------:R-:W-:Y:S01]  /*3790*/  FFMA.FTZ R13, R54, R53.reuse, -R13 ;  /* 0x00000035360d7223 */ /* 0x080fe2000001080d */
[--C-:B------:R-:W-:Y:S02]  /*37a0*/  HADD2.F32 R54, -RZ, R14.reuse.H0_H0 ;  /* 0x2000000eff367230 */ /* 0x100fe40000004100 */
[----:B------:R-:W-:Y:S01]  /*37b0*/  FFMA.FTZ R12, R12, R53, R55 ;  /* 0x000000350c0c7223 */ /* 0x000fe20000010037 */
[----:B------:R-:W-:Y:S02]  /*37c0*/  HADD2.F32 R14, -RZ, R14.H1_H1 ;  /* 0x3000000eff0e7230 */ /* 0x000fe40000004100 */
[----:B------:R-:W-:Y:S02]  /*37d0*/  HADD2.F32 R53, -RZ, R109.H0_H0 ;  /* 0x2000006dff357230 */ /* 0x000fe40000004100 */
[----:B------:R-:W-:Y:S01]  /*37e0*/  F2FP.F16.F32.PACK_AB R12, R12, R13 ;  /* 0x0000000d0c0c723e */ /* 0x000fe200000000ff */
[-C--:B------:R-:W-:Y:S01]  /*37f0*/  FMUL.FTZ R55, R14, R57.reuse ;  /* 0x000000390e377220 */ /* 0x080fe20000410000 */
[----:B------:R-:W-:Y:S01]  /*3800*/  FMUL.FTZ R57, R54, R57 ;  /* 0x0000003936397220 */ /* 0x000fe20000410000 */
[----:B------:R-:W-:-:S02]  /*3810*/  IMAD.MOV.U32 R13, RZ, RZ, R11 ;  /* 0x000000ffff0d7224 */ /* 0x000fc400078e000b */
[-C--:B------:R-:W-:Y:S01]  /*3820*/  FFMA.FTZ R55, R54, R53.reuse, -R55 ;  /* 0x0000003536377223 */ /* 0x080fe20000010837 */
[----:B------:R-:W-:-:S05]  /*3830*/  FFMA.FTZ R14, R14, R53, R57 ;  /* 0x000000350e0e7223 */ /* 0x000fca0000010039 */
[----:B------:R-:W-:-:S07]  /*3840*/  F2FP.F16.F32.PACK_AB R14, R14, R55 ;  /* 0x000000370e0e723e */ /* 0x000fce00000000ff */
.L_x_420:
[----:B------:R-:W-:Y:S05]  /*3850*/  BSYNC B2 ;  /* 0x0000000000027941 */ /* 0x000fea0003800000 */
.L_x_419:
[----:B--2---:R-:W-:Y:S01]  /*3860*/  MOV R52, R60 ;  /* 0x0000003c00347202 */ /* 0x004fe20000000f00 */
[----:B------:R-:W-:Y:S02]  /*3870*/  IMAD.SHL.U32 R11, R148, 0x8, RZ ;  /* 0x00000008940b7824 */ /* 0x000fe400078e00ff */
[----:B-1----:R-:W-:Y:S02]  /*3880*/  IMAD.MOV.U32 R53, RZ, RZ, R61 ;  /* 0x000000ffff357224 */ /* 0x002fe400078e003d */
[----:B------:R-:W-:-:S05]  /*3890*/  IMAD.WIDE R52, R11, 0x2, R52 ;  /* 0x000000020b347825 */ /* 0x000fca00078e0234 */
[----:B------:R4:W-:Y:S02]  /*38a0*/  ST.E.128 desc[UR42][R52.64], R12 ;  /* 0x0000000c34007985 */ /* 0x0009e4000c101d2a */
.L_x_418:
[----:B------:R-:W-:Y:S05]  /*38b0*/  BSYNC B1 ;  /* 0x0000000000017941 */ /* 0x000fea0003800000 */
.L_x_417:
[----:B------:R-:W-:Y:S01]  /*38c0*/  ISETP.NE.AND P3, PT, R30, RZ, PT ;  /* 0x000000ff1e00720c */ /* 0x000fe20003f65270 */
[----:B------:R-:W-:-:S12]  /*38d0*/  BSSY B1, `(.L_x_421) ;  /* 0x0000037000017945 */ /* 0x000fd80003800000 */
[----:B------:R-:W-:Y:S05]  /*38e0*/  @!P3 BRA `(.L_x_422) ;  /* 0x0000000000d4b947 */ /* 0x000fea0003800000 */
[----:B------:R-:W5:Y:S01]  /*38f0*/  LDL R11, [R1+0x18] ;  /* 0x00001800010b7983 */ /* 0x000f620000100800 */
[----:B------:R-:W-:Y:S03]  /*3900*/  BSSY B2, `(.L_x_423) ;  /* 0x000002e000027945 */ /* 0x000fe60003800000 */
[----:B---34-:R3:W4:Y:S01]  /*3910*/  LDS.128 R12, [R35+0x17000] ;  /* 0x01700000230c7984 */ /* 0x0187220000000c00 */
[----:B-----5:R-:W-:-:S13]  /*3920*/  ISETP.GE.AND P3, PT, R11, R98, PT ;  /* 0x000000620b00720c */ /* 0x020fda0003f66270 */
[----:B---34-:R-:W-:Y:S05]  /*3930*/  @P3 BRA `(.L_x_424) ;  /* 0x0000000000a83947 */ /* 0x018fea0003800000 */
[----:B------:R-:W-:Y:S01]  /*3940*/  SHF.R.U64 R52, R50, 0x10, R51 ;  /* 0x0000001032347819 */ /* 0x000fe20000001233 */
[--C-:B------:R-:W-:Y:S01]  /*3950*/  HADD2.F32 R11, -RZ, R13.reuse.H1_H1 ;  /* 0x3000000dff0b7230 */ /* 0x100fe20000004100 */
[----:B------:R-:W-:Y:S01]  /*3960*/  SHF.R.U64 R48, R48, 0x10, R49 ;  /* 0x0000001030307819 */ /* 0x000fe20000001231 */
[----:B------:R-:W-:Y:S02]  /*3970*/  HADD2.F32 R13, -RZ, R13.H0_H0 ;  /* 0x2000000dff0d7230 */ /* 0x000fe40000004100 */
[----:B------:R-:W-:Y:S02]  /*3980*/  HADD2.F32 R52, -RZ, R52.H0_H0 ;  /* 0x20000034ff347230 */ /* 0x000fe40000004100 */
[----:B------:R-:W-:Y:S02]  /*3990*/  HADD2.F32 R48, -RZ, R48.H0_H0 ;  /* 0x20000030ff307230 */ /* 0x000fe40000004100 */
[----:B------:R-:W-:Y:S02]  /*39a0*/  HADD2.F32 R110, -RZ, R110.H1_H1 ;  /* 0x3000006eff6e7230 */ /* 0x000fe40000004100 */
[-C--:B------:R-:W-:Y:S01]  /*39b0*/  FMUL.FTZ R50, R11, R52.reuse ;  /* 0x000000340b327220 */ /* 0x080fe20000410000 */
[----:B------:R-:W-:-:S03]  /*39c0*/  FMUL.FTZ R52, R13, R52 ;  /* 0x000000340d347220 */ /* 0x000fc60000410000 */
[-C--:B------:R-:W-:Y:S01]  /*39d0*/  FFMA.FTZ R50, R13, R48.reuse, -R50 ;  /* 0x000000300d327223 */ /* 0x080fe20000010832 */
[----:B------:R-:W-:Y:S01]  /*39e0*/  FFMA.FTZ R11, R11, R48, R52 ;  /* 0x000000300b0b7223 */ /* 0x000fe20000010034 */
[----:B------:R-:W-:Y:S01]  /*39f0*/  SHF.R.U32.HI R52, RZ, 0x10, R51 ;  /* 0x00000010ff347819 */ /* 0x000fe20000011633 */
[--C-:B------:R-:W-:Y:S01]  /*3a00*/  HADD2.F32 R13, -RZ, R15.reuse.H1_H1 ;  /* 0x3000000fff0d7230 */ /* 0x100fe20000004100 */
[----:B------:R-:W-:Y:S01]  /*3a10*/  SHF.R.U32.HI R48, RZ, 0x10, R49 ;  /* 0x00000010ff307819 */ /* 0x000fe20000011631 */
[----:B------:R-:W-:Y:S01]  /*3a20*/  HADD2.F32 R15, -RZ, R15.H0_H0 ;  /* 0x2000000fff0f7230 */ /* 0x000fe20000004100 */
[----:B------:R-:W-:Y:S01]  /*3a30*/  F2FP.F16.F32.PACK_AB R11, R11, R50 ;  /* 0x000000320b0b723e */ /* 0x000fe200000000ff */
[----:B------:R-:W-:Y:S02]  /*3a40*/  HADD2.F32 R52, -RZ, R52.H0_H0 ;  /* 0x20000034ff347230 */ /* 0x000fe40000004100 */
[----:B------:R-:W-:Y:S02]  /*3a50*/  HADD2.F32 R48, -RZ, R48.H0_H0 ;  /* 0x20000030ff307230 */ /* 0x000fe40000004100 */
[----:B------:R-:W-:-:S02]  /*3a60*/  HADD2.F32 R49, -RZ, R107.H1_H1 ;  /* 0x3000006bff317230 */ /* 0x000fc40000004100 */
[-C--:B------:R-:W-:Y:S01]  /*3a70*/  FMUL.FTZ R54, R13, R52.reuse ;  /* 0x000000340d367220 */ /* 0x080fe20000410000 */
[C---:B------:R-:W-:Y:S01]  /*3a80*/  FMUL.FTZ R52, R15.reuse, R52 ;  /* 0x000000340f347220 */ /* 0x040fe20000410000 */
[----:B------:R-:W-:Y:S02]  /*3a90*/  HADD2.F32 R107, -RZ, R107.H0_H0 ;  /* 0x2000006bff6b7230 */ /* 0x000fe40000004100 */
[-C--:B------:R-:W-:Y:S01]  /*3aa0*/  FFMA.FTZ R54, R15, R48.reuse, -R54 ;  /* 0x000000300f367223 */ /* 0x080fe20000010836 */
[----:B------:R-:W-:Y:S01]  /*3ab0*/  FFMA.FTZ R13, R13, R48, R52 ;  /* 0x000000300d0d7223 */ /* 0x000fe20000010034 */
[--C-:B------:R-:W-:Y:S02]  /*3ac0*/  HADD2.F32 R15, -RZ, R12.reuse.H1_H1 ;  /* 0x3000000cff0f7230 */ /* 0x100fe40000004100 */
[----:B------:R-:W-:Y:S02]  /*3ad0*/  HADD2.F32 R48, -RZ, R12.H0_H0 ;  /* 0x2000000cff307230 */ /* 0x000fe40000004100 */
[----:B------:R-:W-:Y:S01]  /*3ae0*/  F2FP.F16.F32.PACK_AB R54, R13, R54 ;  /* 0x000000360d36723e */ /* 0x000fe200000000ff */
[----:B------:R-:W-:Y:S01]  /*3af0*/  FMUL.FTZ R51, R15, R110 ;  /* 0x0000006e0f337220 */ /* 0x000fe20000410000 */
[----:B------:R-:W-:-:S02]  /*3b00*/  IMAD.MOV.U32 R13, RZ, RZ, R11 ;  /* 0x000000ffff0d7224 */ /* 0x000fc400078e000b */
[C---:B------:R-:W-:Y:S01]  /*3b10*/  FMUL.FTZ R110, R48.reuse, R110 ;  /* 0x0000006e306e7220 */ /* 0x040fe20000410000 */
[-C--:B------:R-:W-:Y:S01]  /*3b20*/  FFMA.FTZ R12, R48, R49.reuse, -R51 ;  /* 0x00000031300c7223 */ /* 0x080fe20000010833 */
[--C-:B------:R-:W-:Y:S02]  /*3b30*/  HADD2.F32 R48, -RZ, R14.reuse.H0_H0 ;  /* 0x2000000eff307230 */ /* 0x100fe40000004100 */
[----:B------:R-:W-:Y:S01]  /*3b40*/  FFMA.FTZ R15, R15, R49, R110 ;  /* 0x000000310f0f7223 */ /* 0x000fe2000001006e */
[----:B------:R-:W-:Y:S02]  /*3b50*/  HADD2.F32 R14, -RZ, R14.H1_H1 ;  /* 0x3000000eff0e7230 */ /* 0x000fe40000004100 */
[----:B------:R-:W-:Y:S02]  /*3b60*/  HADD2.F32 R49, -RZ, R108.H0_H0 ;  /* 0x2000006cff317230 */ /* 0x000fe40000004100 */
[----:B------:R-:W-:Y:S01]  /*3b70*/  F2FP.F16.F32.PACK_AB R12, R15, R12 ;  /* 0x0000000c0f0c723e */ /* 0x000fe200000000ff */
[----:B------:R-:W-:-:S02]  /*3b80*/  IMAD.MOV.U32 R15, RZ, RZ, R54 ;  /* 0x000000ffff0f7224 */ /* 0x000fc400078e0036 */
[-C--:B------:R-:W-:Y:S01]  /*3b90*/  FMUL.FTZ R51, R14, R49.reuse ;  /* 0x000000310e337220 */ /* 0x080fe20000410000 */
[----:B------:R-:W-:-:S03]  /*3ba0*/  FMUL.FTZ R49, R48, R49 ;  /* 0x0000003130317220 */ /* 0x000fc60000410000 */
[-C--:B------:R-:W-:Y:S01]  /*3bb0*/  FFMA.FTZ R48, R48, R107.reuse, -R51 ;  /* 0x0000006b30307223 */ /* 0x080fe20000010833 */
[----:B------:R-:W-:-:S05]  /*3bc0*/  FFMA.FTZ R49, R14, R107, R49 ;  /* 0x0000006b0e317223 */ /* 0x000fca0000010031 */
[----:B------:R-:W-:-:S07]  /*3bd0*/  F2FP.F16.F32.PACK_AB R14, R49, R48 ;  /* 0x00000030310e723e */ /* 0x000fce00000000ff */
.L_x_424:
[----:B------:R-:W-:Y:S05]  /*3be0*/  BSYNC B2 ;  /* 0x0000000000027941 */ /* 0x000fea0003800000 */
.L_x_423:
[----:B-1----:R-:W-:Y:S01]  /*3bf0*/  MOV R49, R61 ;  /* 0x0000003d00317202 */ /* 0x002fe20000000f00 */
[----:B------:R-:W-:Y:S02]  /*3c00*/  IMAD.SHL.U32 R11, R149, 0x8, RZ ;  /* 0x00000008950b7824 */ /* 0x000fe400078e00ff */
[----:B--2---:R-:W-:-:S04]  /*3c10*/  IMAD.MOV.U32 R48, RZ, RZ, R60 ;  /* 0x000000ffff307224 */ /* 0x004fc800078e003c */
[----:B------:R-:W-:-:S05]  /*3c20*/  IMAD.WIDE R48, R11, 0x2, R48 ;  /* 0x000000020b307825 */ /* 0x000fca00078e0230 */
[----:B------:R1:W-:Y:S02]  /*3c30*/  ST.E.128 desc[UR42][R48.64], R12 ;  /* 0x0000000c30007985 */ /* 0x0003e4000c101d2a */
.L_x_422:
[----:B------:R-:W-:Y:S05]  /*3c40*/  BSYNC B1 ;  /* 0x0000000000017941 */ /* 0x000fea0003800000 */
.L_x_421:
[----:B------:R-:W-:Y:S01]  /*3c50*/  LOP3.LUT P3, RZ, R21, 0x8, RZ, 0xc0, !PT ;  /* 0x0000000815ff7812 */ /* 0x000fe2000786c0ff */
[----:B------:R-:W-:-:S12]  /*3c60*/  BSSY B1, `(.L_x_425) ;  /* 0x0000036000017945 */ /* 0x000fd80003800000 */
[----:B------:R-:W-:Y:S05]  /*3c70*/  @!P3 BRA `(.L_x_426) ;  /* 0x0000000000d0b947 */ /* 0x000fea0003800000 */
[----:B------:R-:W5:Y:S01]  /*3c80*/  LDL R11, [R1+0x1c] ;  /* 0x00001c00010b7983 */ /* 0x000f620000100800 */
[C---:B-12---:R-:W-:Y:S01]  /*3c90*/  LEA R48, P3, R22.reuse, R60, 0x1 ;  /* 0x0000003c16307211 */ /* 0x046fe200078608ff */
[----:B------:R-:W-:Y:S02]  /*3ca0*/  BSSY B2, `(.L_x_427) ;  /* 0x0000030000027945 */ /* 0x000fe40003800000 */
[----:B---34-:R1:W2:Y:S01]  /*3cb0*/  LDS.128 R12, [R32+0x17000] ;  /* 0x01700000200c7984 */ /* 0x0182a20000000c00 */
[----:B------:R-:W-:Y:S02]  /*3cc0*/  LEA.HI.X R49, R22, R61, R153, 0x1, P3 ;  /* 0x0000003d16317211 */ /* 0x000fe400018f0c99 */
[----:B-----5:R-:W-:-:S13]  /*3cd0*/  ISETP.GE.AND P3, PT, R11, R98, PT ;  /* 0x000000620b00720c */ /* 0x020fda0003f66270 */
[----:B-12---:R-:W-:Y:S05]  /*3ce0*/  @P3 BRA `(.L_x_428) ;  /* 0x0000000000ac3947 */ /* 0x006fea0003800000 */
[----:B------:R-:W-:Y:S01]  /*3cf0*/  SHF.R.U64 R46, R46, 0x10, R47 ;  /* 0x000000102e2e7819 */ /* 0x000fe2000000122f */
[--C-:B------:R-:W-:Y:S01]  /*3d00*/  HADD2.F32 R11, -RZ, R13.reuse.H1_H1 ;  /* 0x3000000dff0b7230 */ /* 0x100fe20000004100 */
[----:B------:R-:W-:Y:S01]  /*3d10*/  SHF.R.U64 R50, R44, 0x10, R45 ;  /* 0x000000102c327819 */ /* 0x000fe2000000122d */
[----:B------:R-:W-:Y:S01]  /*3d20*/  HADD2.F32 R44, -RZ, R13.H0_H0 ;  /* 0x2000000dff2c7230 */ /* 0x000fe20000004100 */
[----:B------:R-:W-:Y:S01]  /*3d30*/  SHF.R.U32.HI R47, RZ, 0x10, R47 ;  /* 0x00000010ff2f7819 */ /* 0x000fe2000001162f */
[----:B------:R-:W-:Y:S02]  /*3d40*/  HADD2.F32 R46, -RZ, R46.H0_H0 ;  /* 0x2000002eff2e7230 */ /* 0x000fe40000004100 */
[----:B------:R-:W-:Y:S02]  /*3d50*/  HADD2.F32 R13, -RZ, R50.H0_H0 ;  /* 0x20000032ff0d7230 */ /* 0x000fe40000004100 */
[----:B------:R-:W-:Y:S02]  /*3d60*/  HADD2.F32 R47, -RZ, R47.H0_H0 ;  /* 0x2000002fff2f7230 */ /* 0x000fe40000004100 */
[-C--:B------:R-:W-:Y:S01]  /*3d70*/  FMUL.FTZ R51, R11, R46.reuse ;  /* 0x0000002e0b337220 */ /* 0x080fe20000410000 */
[----:B------:R-:W-:Y:S01]  /*3d80*/  FMUL.FTZ R46, R44, R46 ;  /* 0x0000002e2c2e7220 */ /* 0x000fe20000410000 */
[----:B------:R-:W-:-:S02]  /*3d90*/  HADD2.F32 R50, -RZ, R105.H0_H0 ;  /* 0x20000069ff327230 */ /* 0x000fc40000004100 */
[-C--:B------:R-:W-:Y:S01]  /*3da0*/  FFMA.FTZ R44, R44, R13.reuse, -R51 ;  /* 0x0000000d2c2c7223 */ /* 0x080fe20000010833 */
[----:B------:R-:W-:Y:S01]  /*3db0*/  FFMA.FTZ R11, R11, R13, R46 ;  /* 0x0000000d0b0b7223 */ /* 0x000fe2000001002e */
[----:B------:R-:W-:Y:S01]  /*3dc0*/  IMAD.MOV.U32 R13, RZ, RZ, R15 ;  /* 0x000000ffff0d7224 */ /* 0x000fe200078e000f */
[----:B------:R-:W-:Y:S01]  /*3dd0*/  SHF.R.U32.HI R46, RZ, 0x10, R45 ;  /* 0x00000010ff2e7819 */ /* 0x000fe2000001162d */
[----:B------:R-:W-:Y:S02]  /*3de0*/  IMAD.MOV.U32 R45, RZ, RZ, R12 ;  /* 0x000000ffff2d7224 */ /* 0x000fe400078e000c */
[----:B------:R-:W-:Y:S01]  /*3df0*/  HADD2.F32 R51, -RZ, R14.H0_H0 ;  /* 0x2000000eff337230 */ /* 0x000fe20000004100 */
[----:B------:R-:W-:Y:S01]  /*3e00*/  F2FP.F16.F32.PACK_AB R11, R11, R44 ;  /* 0x0000002c0b0b723e */ /* 0x000fe200000000ff */
[--C-:B------:R-:W-:Y:S02]  /*3e10*/  HADD2.F32 R15, -RZ, R13.reuse.H1_H1 ;  /* 0x3000000dff0f7230 */ /* 0x100fe40000004100 */
[----:B------:R-:W-:-:S02]  /*3e20*/  HADD2.F32 R12, -RZ, R13.H0_H0 ;  /* 0x2000000dff0c7230 */ /* 0x000fc40000004100 */
[----:B------:R-:W-:Y:S02]  /*3e30*/  HADD2.F32 R46, -RZ, R46.H0_H0 ;  /* 0x2000002eff2e7230 */ /* 0x000fe40000004100 */
[CC--:B------:R-:W-:Y:S01]  /*3e40*/  FMUL.FTZ R13, R15.reuse, R47.reuse ;  /* 0x0000002f0f0d7220 */ /* 0x0c0fe20000410000 */
[C---:B------:R-:W-:Y:S01]  /*3e50*/  FMUL.FTZ R52, R12.reuse, R47 ;  /* 0x0000002f0c347220 */ /* 0x040fe20000410000 */
[--C-:B------:R-:W-:Y:S02]  /*3e60*/  HADD2.F32 R47, -RZ, R45.reuse.H0_H0 ;  /* 0x2000002dff2f7230 */ /* 0x100fe40000004100 */
[-C--:B------:R-:W-:Y:S01]  /*3e70*/  FFMA.FTZ R12, R12, R46.reuse, -R13 ;  /* 0x0000002e0c0c7223 */ /* 0x080fe2000001080d */
[----:B------:R-:W-:Y:S02]  /*3e80*/  HADD2.F32 R13, -RZ, R45.H1_H1 ;  /* 0x3000002dff0d7230 */ /* 0x000fe40000004100 */
[----:B------:R-:W-:Y:S01]  /*3e90*/  FFMA.FTZ R15, R15, R46, R52 ;  /* 0x0000002e0f0f7223 */ /* 0x000fe20000010034 */
[----:B------:R-:W-:-:S02]  /*3ea0*/  HADD2.F32 R46, -RZ, R103.H0_H0 ;  /* 0x20000067ff2e7230 */ /* 0x000fc40000004100 */
[-C--:B------:R-:W-:Y:S01]  /*3eb0*/  FMUL.FTZ R56, R47, R50.reuse ;  /* 0x000000322f387220 */ /* 0x080fe20000410000 */
[----:B------:R-:W-:Y:S02]  /*3ec0*/  HADD2.F32 R52, -RZ, R105.H1_H1 ;  /* 0x30000069ff347230 */ /* 0x000fe40000004100 */
[C---:B------:R-:W-:Y:S01]  /*3ed0*/  FMUL.FTZ R54, R13.reuse, R50 ;  /* 0x000000320d367220 */ /* 0x040fe20000410000 */
[----:B------:R-:W-:Y:S02]  /*3ee0*/  HADD2.F32 R45, -RZ, R14.H1_H1 ;  /* 0x3000000eff2d7230 */ /* 0x000fe40000004100 */
[-C--:B------:R-:W-:Y:S01]  /*3ef0*/  FFMA.FTZ R13, R13, R46.reuse, R56 ;  /* 0x0000002e0d0d7223 */ /* 0x080fe20000010038 */
[----:B------:R-:W-:Y:S02]  /*3f00*/  HADD2.F32 R50, -RZ, R103.H1_H1 ;  /* 0x30000067ff327230 */ /* 0x000fe40000004100 */
[----:B------:R-:W-:Y:S01]  /*3f10*/  FFMA.FTZ R14, R47, R46, -R54 ;  /* 0x0000002e2f0e7223 */ /* 0x000fe20000010836 */
[----:B------:R-:W-:Y:S01]  /*3f20*/  F2FP.F16.F32.PACK_AB R15, R15, R12 ;  /* 0x0000000c0f0f723e */ /* 0x000fe200000000ff */
[-C--:B------:R-:W-:Y:S01]  /*3f30*/  FMUL.FTZ R54, R45, R52.reuse ;  /* 0x000000342d367220 */ /* 0x080fe20000410000 */
[----:B------:R-:W-:-:S02]  /*3f40*/  FMUL.FTZ R52, R51, R52 ;  /* 0x0000003433347220 */ /* 0x000fc40000410000 */
[----:B------:R-:W-:Y:S01]  /*3f50*/  F2FP.F16.F32.PACK_AB R12, R13, R14 ;  /* 0x0000000e0d0c723e */ /* 0x000fe200000000ff */
[-C--:B------:R-:W-:Y:S01]  /*3f60*/  FFMA.FTZ R54, R51, R50.reuse, -R54 ;  /* 0x0000003233367223 */ /* 0x080fe20000010836 */
[----:B------:R-:W-:Y:S01]  /*3f70*/  FFMA.FTZ R45, R45, R50, R52 ;  /* 0x000000322d2d7223 */ /* 0x000fe20000010034 */
[----:B------:R-:W-:-:S04]  /*3f80*/  IMAD.MOV.U32 R13, RZ, RZ, R11 ;  /* 0x000000ffff0d7224 */ /* 0x000fc800078e000b */
[----:B------:R-:W-:-:S07]  /*3f90*/  F2FP.F16.F32.PACK_AB R14, R45, R54 ;  /* 0x000000362d0e723e */ /* 0x000fce00000000ff */
.L_x_428:
[----:B------:R-:W-:Y:S05]  /*3fa0*/  BSYNC B2 ;  /* 0x0000000000027941 */ /* 0x000fea0003800000 */
.L_x_427:
[----:B------:R1:W-:Y:S02]  /*3fb0*/  ST.E.128 desc[UR42][R48.64], R12 ;  /* 0x0000000c30007985 */ /* 0x0003e4000c101d2a */
.L_x_426:
[----:B------:R-:W-:Y:S05]  /*3fc0*/  BSYNC B1 ;  /* 0x0000000000017941 */ /* 0x000fea0003800000 */
.L_x_425:
[----:B------:R-:W-:Y:S01]  /*3fd0*/  LOP3.LUT P3, RZ, R21, 0x10, RZ, 0xc0, !PT ;  /* 0x0000001015ff7812 */ /* 0x000fe2000786c0ff */
[----:B------:R-:W-:-:S12]  /*3fe0*/  BSSY B1, `(.L_x_429) ;  /* 0x0000035000017945 */ /* 0x000fd80003800000 */
[----:B------:R-:W-:Y:S05]  /*3ff0*/  @!P3 BRA `(.L_x_430) ;  /* 0x0000000000ccb947 */ /* 0x000fea0003800000 */
[----:B------:R-:W5:Y:S01]  /*4000*/  LDL R11, [R1+0x24] ;  /* 0x00002400010b7983 */ /* 0x000f620000100800 */
[C---:B--2---:R-:W-:Y:S01]  /*4010*/  LEA R44, P3, R19.reuse, R60, 0x1 ;  /* 0x0000003c132c7211 */ /* 0x044fe200078608ff */
[----:B------:R-:W-:Y:S02]  /*4020*/  BSSY B2, `(.L_x_431) ;  /* 0x000002f000027945 */ /* 0x000fe40003800000 */
[----:B-1-34-:R1:W2:Y:S01]  /*4030*/  LDS.128 R12, [R35+0x19000] ;  /* 0x01900000230c7984 */ /* 0x01a2a20000000c00 */
[----:B------:R-:W-:Y:S02]  /*4040*/  LEA.HI.X R45, R19, R61, R152, 0x1, P3 ;  /* 0x0000003d132d7211 */ /* 0x000fe400018f0c98 */
[----:B-----5:R-:W-:-:S13]  /*4050*/  ISETP.GE.AND P3, PT, R11, R98, PT ;  /* 0x000000620b00720c */ /* 0x020fda0003f66270 */
[----:B-12---:R-:W-:Y:S05]  /*4060*/  @P3 BRA `(.L_x_432) ;  /* 0x0000000000a83947 */ /* 0x006fea0003800000 */
[--C-:B------:R-:W-:Y:S02]  /*4070*/  SHF.R.U64 R11, R42, 0x10, R43.reuse ;  /* 0x000000102a0b7819 */ /* 0x100fe4000000122b */
[----:B------:R-:W-:Y:S02]  /*4080*/  SHF.R.U32.HI R48, RZ, 0x10, R43 ;  /* 0x00000010ff307819 */ /* 0x000fe4000001162b */
[--C-:B------:R-:W-:Y:S01]  /*4090*/  SHF.R.U64 R47, R40, 0x10, R41.reuse ;  /* 0x00000010282f7819 */ /* 0x100fe20000001229 */
[----:B------:R-:W-:Y:S01]  /*40a0*/  IMAD.MOV.U32 R40, RZ, RZ, R12 ;  /* 0x000000ffff287224 */ /* 0x000fe200078e000c */
[----:B------:R-:W-:Y:S01]  /*40b0*/  SHF.R.U32.HI R46, RZ, 0x10, R41 ;  /* 0x00000010ff2e7819 */ /* 0x000fe20000011629 */
[----:B------:R-:W-:Y:S02]  /*40c0*/  HADD2.F32 R43, -RZ, R11.H0_H0 ;  /* 0x2000000bff2b7230 */ /* 0x000fe40000004100 */
[----:B------:R-:W-:Y:S02]  /*40d0*/  HADD2.F32 R48, -RZ, R48.H0_H0 ;  /* 0x20000030ff307230 */ /* 0x000fe40000004100 */
[----:B------:R-:W-:-:S02]  /*40e0*/  HADD2.F32 R12, -RZ, R13.H1_H1 ;  /* 0x3000000dff0c7230 */ /* 0x000fc40000004100 */
[----:B------:R-:W-:Y:S02]  /*40f0*/  HADD2.F32 R11, -RZ, R13.H0_H0 ;  /* 0x2000000dff0b7230 */ /* 0x000fe40000004100 */
[--C-:B------:R-:W-:Y:S02]  /*4100*/  HADD2.F32 R41, -RZ, R15.reuse.H1_H1 ;  /* 0x3000000fff297230 */ /* 0x100fe40000004100 */
[-C--:B------:R-:W-:Y:S01]  /*4110*/  FMUL.FTZ R50, R12, R43.reuse ;  /* 0x0000002b0c327220 */ /* 0x080fe20000410000 */
[----:B------:R-:W-:Y:S02]  /*4120*/  HADD2.F32 R13, -RZ, R15.H0_H0 ;  /* 0x2000000fff0d7230 */ /* 0x000fe40000004100 */
[----:B------:R-:W-:Y:S01]  /*4130*/  FMUL.FTZ R43, R11, R43 ;  /* 0x0000002b0b2b7220 */ /* 0x000fe20000410000 */
[----:B------:R-:W-:Y:S02]  /*4140*/  HADD2.F32 R42, -RZ, R47.H0_H0 ;  /* 0x2000002fff2a7230 */ /* 0x000fe40000004100 */
[----:B------:R-:W-:Y:S01]  /*4150*/  FMUL.FTZ R52, R41, R48 ;  /* 0x0000003029347220 */ /* 0x000fe20000410000 */
[----:B------:R-:W-:-:S02]  /*4160*/  HADD2.F32 R46, -RZ, R46.H0_H0 ;  /* 0x2000002eff2e7230 */ /* 0x000fc40000004100 */
[----:B------:R-:W-:Y:S01]  /*4170*/  FMUL.FTZ R48, R13, R48 ;  /* 0x000000300d307220 */ /* 0x000fe20000410000 */
[--C-:B------:R-:W-:Y:S02]  /*4180*/  HADD2.F32 R15, -RZ, R40.reuse.H1_H1 ;  /* 0x30000028ff0f7230 */ /* 0x100fe40000004100 */
[-C--:B------:R-:W-:Y:S01]  /*4190*/  FFMA.FTZ R11, R11, R42.reuse, -R50 ;  /* 0x0000002a0b0b7223 */ /* 0x080fe20000010832 */
[----:B------:R-:W-:Y:S01]  /*41a0*/  FFMA.FTZ R12, R12, R42, R43 ;  /* 0x0000002a0c0c7223 */ /* 0x000fe2000001002b */
[-C--:B------:R-:W-:Y:S01]  /*41b0*/  FFMA.FTZ R50, R41, R46.reuse, R48 ;  /* 0x0000002e29327223 */ /* 0x080fe20000010030 */
[----:B------:R-:W-:Y:S02]  /*41c0*/  HADD2.F32 R43, -RZ, R83.H0_H0 ;  /* 0x20000053ff2b7230 */ /* 0x000fe40000004100 */
[----:B------:R-:W-:Y:S01]  /*41d0*/  FFMA.FTZ R13, R13, R46, -R52 ;  /* 0x0000002e0d0d7223 */ /* 0x000fe20000010834 */
[----:B------:R-:W-:Y:S01]  /*41e0*/  HADD2.F32 R40, -RZ, R40.H0_H0 ;  /* 0x20000028ff287230 */ /* 0x000fe20000004100 */
[----:B------:R-:W-:Y:S01]  /*41f0*/  F2FP.F16.F32.PACK_AB R11, R12, R11 ;  /* 0x0000000b0c0b723e */ /* 0x000fe200000000ff */
[----:B------:R-:W-:-:S02]  /*4200*/  HADD2.F32 R41, -RZ, R14.H1_H1 ;  /* 0x3000000eff297230 */ /* 0x000fc40000004100 */
[-C--:B------:R-:W-:Y:S01]  /*4210*/  FMUL.FTZ R47, R15, R43.reuse ;  /* 0x0000002b0f2f7220 */ /* 0x080fe20000410000 */
[----:B------:R-:W-:Y:S02]  /*4220*/  HADD2.F32 R83, -RZ, R83.H1_H1 ;  /* 0x30000053ff537230 */ /* 0x000fe40000004100 */
[----:B------:R-:W-:Y:S01]  /*4230*/  FMUL.FTZ R46, R40, R43 ;  /* 0x0000002b282e7220 */ /* 0x000fe20000410000 */
[----:B------:R-:W-:Y:S02]  /*4240*/  HADD2.F32 R14, -RZ, R14.H0_H0 ;  /* 0x2000000eff0e7230 */ /* 0x000fe40000004100 */
[--C-:B------:R-:W-:Y:S02]  /*4250*/  HADD2.F32 R42, -RZ, R82.reuse.H0_H0 ;  /* 0x20000052ff2a7230 */ /* 0x100fe40000004100 */
[-C--:B------:R-:W-:Y:S01]  /*4260*/  FMUL.FTZ R43, R41, R83.reuse ;  /* 0x00000053292b7220 */ /* 0x080fe20000410000 */
[----:B------:R-:W-:Y:S02]  /*4270*/  HADD2.F32 R82, -RZ, R82.H1_H1 ;  /* 0x30000052ff527230 */ /* 0x000fe40000004100 */
[----:B------:R-:W-:Y:S01]  /*4280*/  FMUL.FTZ R48, R14, R83 ;  /* 0x000000530e307220 */ /* 0x000fe20000410000 */
[-C--:B------:R-:W-:Y:S01]  /*4290*/  FFMA.FTZ R47, R40, R42.reuse, -R47 ;  /* 0x0000002a282f7223 */ /* 0x080fe2000001082f */
[----:B------:R-:W-:Y:S01]  /*42a0*/  FFMA.FTZ R46, R15, R42, R46 ;  /* 0x0000002a0f2e7223 */ /* 0x000fe2000001002e */
[-C--:B------:R-:W-:Y:S01]  /*42b0*/  FFMA.FTZ R43, R14, R82.reuse, -R43 ;  /* 0x000000520e2b7223 */ /* 0x080fe2000001082b */
[----:B------:R-:W-:Y:S01]  /*42c0*/  FFMA.FTZ R48, R41, R82, R48 ;  /* 0x0000005229307223 */ /* 0x000fe20000010030 */
[----:B------:R-:W-:Y:S01]  /*42d0*/  F2FP.F16.F32.PACK_AB R15, R50, R13 ;  /* 0x0000000d320f723e */ /* 0x000fe200000000ff */
[----:B------:R-:W-:Y:S01]  /*42e0*/  IMAD.MOV.U32 R13, RZ, RZ, R11 ;  /* 0x000000ffff0d7224 */ /* 0x000fe200078e000b */
[----:B------:R-:W-:-:S02]  /*42f0*/  F2FP.F16.F32.PACK_AB R12, R46, R47 ;  /* 0x0000002f2e0c723e */ /* 0x000fc400000000ff */
[----:B------:R-:W-:-:S07]  /*4300*/  F2FP.F16.F32.PACK_AB R14, R48, R43 ;  /* 0x0000002b300e723e */ /* 0x000fce00000000ff */
.L_x_432:
[----:B------:R-:W-:Y:S05]  /*4310*/  BSYNC B2 ;  /* 0x0000000000027941 */ /* 0x000fea0003800000 */
.L_x_431:
[----:B------:R1:W-:Y:S02]  /*4320*/  ST.E.128 desc[UR42][R44.64], R12 ;  /* 0x0000000c2c007985 */ /* 0x0003e4000c101d2a */
.L_x_430:
[----:B------:R-:W-:Y:S05]  /*4330*/  BSYNC B1 ;  /* 0x0000000000017941 */ /* 0x000fea0003800000 */
.L_x_429:
[----:B------:R-:W-:-:S13]  /*4340*/  LOP3.LUT P3, RZ, R21, 0x20, RZ, 0xc0, !PT ;  /* 0x0000002015ff7812 */ /* 0x000fda000786c0ff */
        /* <DEDUP_REMOVED lines=8> */
[----:B------:R-:W-:Y:S01]  /*43d0*/  SHF.R.U64 R11, R36, 0x10, R37 ;  /* 0x00000010240b7819 */ /* 0x000fe20000001225 */
[--C-:B------:R-:W-:Y:S01]  /*43e0*/  HADD2.F32 R36, -RZ, R15.reuse.H1_H1 ;  /* 0x3000000fff247230 */ /* 0x100fe20000004100 */
[--C-:B------:R-:W-:Y:S01]  /*43f0*/  SHF.R.U64 R42, R38, 0x10, R39.reuse ;  /* 0x00000010262a7819 */ /* 0x100fe20000001227 */
[----:B------:R-:W-:Y:S01]  /*4400*/  HADD2.F32 R15, -RZ, R15.H0_H0 ;  /* 0x2000000fff0f7230 */ /* 0x000fe20000004100 */
[----:B------:R-:W-:Y:S01]  /*4410*/  SHF.R.U32.HI R39, RZ, 0x10, R39 ;  /* 0x00000010ff277819 */ /* 0x000fe20000011627 */
[----:B------:R-:W-:Y:S01]  /*4420*/  HADD2.F32 R38, -RZ, R11.H0_H0 ;  /* 0x2000000bff267230 */ /* 0x000fe20000004100 */
[----:B------:R-:W-:Y:S01]  /*4430*/  SHF.R.U32.HI R37, RZ, 0x10, R37 ;  /* 0x00000010ff257819 */ /* 0x000fe20000011625 */
[----:B------:R-:W-:Y:S02]  /*4440*/  HADD2.F32 R42, -RZ, R42.H0_H0 ;  /* 0x2000002aff2a7230 */ /* 0x000fe40000004100 */
[----:B------:R-:W-:Y:S02]  /*4450*/  HADD2.F32 R11, -RZ, R13.H1_H1 ;  /* 0x3000000dff0b7230 */ /* 0x000fe40000004100 */
[----:B------:R-:W-:-:S02]  /*4460*/  HADD2.F32 R39, -RZ, R39.H0_H0 ;  /* 0x20000027ff277230 */ /* 0x000fc40000004100 */
[----:B------:R-:W-:Y:S02]  /*4470*/  HADD2.F32 R13, -RZ, R13.H0_H0 ;  /* 0x2000000dff0d7230 */ /* 0x000fe40000004100 */
[-C--:B------:R-:W-:Y:S01]  /*4480*/  FMUL.FTZ R44, R11, R42.reuse ;  /* 0x0000002a0b2c7220 */ /* 0x080fe20000410000 */
[----:B------:R-:W-:Y:S02]  /*4490*/  HADD2.F32 R37, -RZ, R37.H0_H0 ;  /* 0x20000025ff257230 */ /* 0x000fe40000004100 */
[CC--:B------:R-:W-:Y:S01]  /*44a0*/  FMUL.FTZ R46, R36.reuse, R39.reuse ;  /* 0x00000027242e7220 */ /* 0x0c0fe20000410000 */
[----:B------:R-:W-:Y:S01]  /*44b0*/  FMUL.FTZ R43, R15, R39 ;  /* 0x000000270f2b7220 */ /* 0x000fe20000410000 */
[C---:B------:R-:W-:Y:S01]  /*44c0*/  FMUL.FTZ R42, R13.reuse, R42 ;  /* 0x0000002a0d2a7220 */ /* 0x040fe20000410000 */
[-C--:B------:R-:W-:Y:S01]  /*44d0*/  FFMA.FTZ R44, R13, R38.reuse, -R44 ;  /* 0x000000260d2c7223 */ /* 0x080fe2000001082c */
[-C--:B------:R-:W-:Y:S01]  /*44e0*/  FFMA.FTZ R46, R15, R37.reuse, -R46 ;  /* 0x000000250f2e7223 */ /* 0x080fe2000001082e */
[----:B------:R-:W-:Y:S01]  /*44f0*/  FFMA.FTZ R45, R36, R37, R43 ;  /* 0x00000025242d7223 */ /* 0x000fe2000001002b */
[----:B------:R-:W-:Y:S01]  /*4500*/  FFMA.FTZ R39, R11, R38, R42 ;  /* 0x000000260b277223 */ /* 0x000fe2000001002a */
[----:B------:R-:W-:-:S02]  /*4510*/  HADD2.F32 R15, -RZ, R63.H0_H0 ;  /* 0x2000003fff0f7230 */ /* 0x000fc40000004100 */
[----:B------:R-:W-:Y:S02]  /*4520*/  HADD2.F32 R36, -RZ, R62.H0_H0 ;  /* 0x2000003eff247230 */ /* 0x000fe40000004100 */
[----:B------:R-:W-:Y:S02]  /*4530*/  HADD2.F32 R11, -RZ, R12.H1_H1 ;  /* 0x3000000cff0b7230 */ /* 0x000fe40000004100 */
[----:B------:R-:W-:Y:S02]  /*4540*/  HADD2.F32 R13, -RZ, R14.H1_H1 ;  /* 0x3000000eff0d7230 */ /* 0x000fe40000004100 */
[----:B------:R-:W-:Y:S02]  /*4550*/  HADD2.F32 R63, -RZ, R63.H1_H1 ;  /* 0x3000003fff3f7230 */ /* 0x000fe40000004100 */
[----:B------:R-:W-:Y:S01]  /*4560*/  FMUL.FTZ R37, R11, R36 ;  /* 0x000000240b257220 */ /* 0x000fe20000410000 */
[----:B------:R-:W-:Y:S02]  /*4570*/  HADD2.F32 R12, -RZ, R12.H0_H0 ;  /* 0x2000000cff0c7230 */ /* 0x000fe40000004100 */
[----:B------:R-:W-:-:S02]  /*4580*/  HADD2.F32 R14, -RZ, R14.H0_H0 ;  /* 0x2000000eff0e7230 */ /* 0x000fc40000004100 */
[----:B------:R-:W-:Y:S01]  /*4590*/  FMUL.FTZ R43, R13, R63 ;  /* 0x0000003f0d2b7220 */ /* 0x000fe20000410000 */
[----:B------:R-:W-:Y:S02]  /*45a0*/  HADD2.F32 R62, -RZ, R62.H1_H1 ;  /* 0x3000003eff3e7230 */ /* 0x000fe40000004100 */
[C---:B------:R-:W-:Y:S01]  /*45b0*/  FMUL.FTZ R36, R12.reuse, R36 ;  /* 0x000000240c247220 */ /* 0x040fe20000410000 */
[----:B------:R-:W-:Y:S01]  /*45c0*/  FFMA.FTZ R37, R12, R15, -R37 ;  /* 0x0000000f0c257223 */ /* 0x000fe20000010825 */
[C---:B------:R-:W-:Y:S02]  /*45d0*/  FMUL.FTZ R38, R14.reuse, R63 ;  /* 0x0000003f0e267220 */ /* 0x040fe40000410000 */
[----:B------:R-:W-:Y:S01]  /*45e0*/  FFMA.FTZ R36, R11, R15, R36 ;  /* 0x0000000f0b247223 */ /* 0x000fe20000010024 */
[-C--:B------:R-:W-:Y:S01]  /*45f0*/  FFMA.FTZ R43, R14, R62.reuse, -R43 ;  /* 0x0000003e0e2b7223 */ /* 0x080fe2000001082b */
[----:B------:R-:W-:Y:S01]  /*4600*/  FFMA.FTZ R38, R13, R62, R38 ;  /* 0x0000003e0d267223 */ /* 0x000fe20000010026 */
[----:B------:R-:W-:-:S02]  /*4610*/  F2FP.F16.F32.PACK_AB R13, R39, R44 ;  /* 0x0000002c270d723e */ /* 0x000fc400000000ff */
[----:B------:R-:W-:Y:S02]  /*4620*/  F2FP.F16.F32.PACK_AB R15, R45, R46 ;  /* 0x0000002e2d0f723e */ /* 0x000fe400000000ff */
[----:B------:R-:W-:Y:S02]  /*4630*/  F2FP.F16.F32.PACK_AB R12, R36, R37 ;  /* 0x00000025240c723e */ /* 0x000fe400000000ff */
[----:B------:R-:W-:-:S07]  /*4640*/  F2FP.F16.F32.PACK_AB R14, R38, R43 ;  /* 0x0000002b260e723e */ /* 0x000fce00000000ff */
.L_x_434:
[----:B------:R-:W-:Y:S05]  /*4650*/  BSYNC B1 ;  /* 0x0000000000017941 */ /* 0x000fea0003800000 */
.L_x_433:
[----:B------:R1:W-:Y:S01]  /*4660*/  ST.E.128 desc[UR42][R40.64], R12 ;  /* 0x0000000c28007985 */ /* 0x0003e2000c101d2a */
[----:B------:R-:W-:Y:S05]  /*4670*/  BRA `(.L_x_412) ;  /* 0x00000020007c7947 */ /* 0x000fea0003800000 */
.L_x_405:
        /* <DEDUP_REMOVED lines=15> */
[----:B------:R-:W-:Y:S01]  /*4770*/  IADD3 R14, P2, R66, R14, RZ ;  /* 0x0000000e420e7210 */ /* 0x000fe20007f5e0ff */
[----:B------:R-:W-:Y:S01]  /*4780*/  ULDC.64 UR4, c[0x0][0x3e8] ;  /* 0x0000fa0000047ab9 */ /* 0x000fe20000000a00 */
[----:B------:R-:W-:Y:S02]  /*4790*/  CS2R R46, SRZ ;  /* 0x00000000002e7805 */ /* 0x000fe4000001ff00 */
[----:B------:R-:W-:Y:S02]  /*47a0*/  CS2R R44, SRZ ;  /* 0x00000000002c7805 */ /* 0x000fe4000001ff00 */
[----:B------:R-:W-:Y:S02]  /*47b0*/  IADD3.X R13, R11, R85, RZ, P2, !PT ;  /* 0x000000550b0d7210 */ /* 0x000fe400017fe4ff */
[----:B------:R-:W-:Y:S02]  /*47c0*/  CS2R R58, SRZ ;  /* 0x00000000003a7805 */ /* 0x000fe4000001ff00 */
[----:B------:R-:W-:-:S02]  /*47d0*/  IADD3 R11, P2, R70, R12, RZ ;  /* 0x0000000c460b7210 */ /* 0x000fc40007f5e0ff */
[----:B------:R-:W-:-:S03]  /*47e0*/  CS2R R56, SRZ ;  /* 0x0000000000387805 */ /* 0x000fc6000001ff00 */
        /* <DEDUP_REMOVED lines=8> */
[----:B------:R-:W-:Y:S02]  /*4870*/  CS2R R40, SRZ ;  /* 0x0000000000287805 */ /* 0x000fe4000001ff00 */
[----:B------:R-:W-:Y:S02]  /*4880*/  CS2R R54, SRZ ;  /* 0x0000000000367805 */ /* 0x000fe4000001ff00 */
[----:B------:R-:W-:-:S05]  /*4890*/  CS2R R52, SRZ ;  /* 0x0000000000347805 */ /* 0x000fca000001ff00 */
[----:B------:R0:W5:Y:S04]  /*48a0*/  @!P2 LDG.E.128 R44, desc[UR42][R12.64] ;  /* 0x0000002a0c2ca981 */ /* 0x000168000c1e1d00 */
[----:B------:R0:W5:Y:S01]  /*48b0*/  @!P2 LDG.E.128 R56, desc[UR42][R14.64] ;  /* 0x0000002a0e38a981 */ /* 0x000162000c1e1d00 */
[----:B------:R-:W-:Y:S02]  /*48c0*/  ISETP.GE.AND P2, PT, R0, R98, PT ;  /* 0x000000620000720c */ /* 0x000fe40003f46270 */
[----:B------:R-:W-:Y:S02]  /*48d0*/  CS2R R38, SRZ ;  /* 0x0000000000267805 */ /* 0x000fe4000001ff00 */
[----:B------:R-:W-:Y:S02]  /*48e0*/  CS2R R36, SRZ ;  /* 0x0000000000247805 */ /* 0x000fe4000001ff00 */
[----:B------:R-:W-:-:S02]  /*48f0*/  CS2R R50, SRZ ;  /* 0x0000000000327805 */ /* 0x000fc4000001ff00 */
[----:B------:R-:W-:-:S05]  /*4900*/  CS2R R48, SRZ ;  /* 0x0000000000307805 */ /* 0x000fca000001ff00 */
[----:B------:R0:W5:Y:S04]  /*4910*/  @!P2 LDG.E.128 R40, desc[UR42][R12.64+0x20] ;  /* 0x0000202a0c28a981 */ /* 0x000168000c1e1d00 */
[----:B------:R0:W5:Y:S01]  /*4920*/  @!P2 LDG.E.128 R52, desc[UR42][R14.64+0x20] ;  /* 0x0000202a0e34a981 */ /* 0x000162000c1e1d00 */
[----:B------:R-:W-:-:S13]  /*4930*/  ISETP.GE.AND P2, PT, R3, R98, PT ;  /* 0x000000620300720c */ /* 0x000fda0003f46270 */
[----:B------:R0:W5:Y:S04]  /*4940*/  @!P2 LDG.E.128 R36, desc[UR42][R12.64+0x40] ;  /* 0x0000402a0c24a981 */ /* 0x000168000c1e1d00 */
[----:B------:R0:W5:Y:S02]  /*4950*/  @!P2 LDG.E.128 R48, desc[UR42][R14.64+0x40] ;  /* 0x0000402a0e30a981 */ /* 0x000164000c1e1d00 */
.L_x_436:
[----:B------:R-:W-:Y:S05]  /*4960*/  BSYNC B1 ;  /* 0x0000000000017941 */ /* 0x000fea0003800000 */
.L_x_435:
[----:B-----5:R-:W-:Y:S01]  /*4970*/  IMAD.MOV.U32 R11, RZ, RZ, R38 ;  /* 0x000000ffff0b7224 */ /* 0x020fe200078e0026 */
[----:B------:R-:W-:Y:S01]  /*4980*/  UISETP.NE.AND UP0, UPT, UR40, 0x3, UPT ;  /* 0x000000032800788c */ /* 0x000fe2000bf05270 */
[----:B0-----:R-:W-:Y:S02]  /*4990*/  IMAD.MOV.U32 R12, RZ, RZ, R39 ;  /* 0x000000ffff0c7224 */ /* 0x001fe400078e0027 */
[----:B------:R-:W-:Y:S02]  /*49a0*/  IMAD.MOV.U32 R13, RZ, RZ, R36 ;  /* 0x000000ffff0d7224 */ /* 0x000fe400078e0024 */
[----:B------:R-:W-:Y:S01]  /*49b0*/  IMAD.MOV.U32 R14, RZ, RZ, R43 ;  /* 0x000000ffff0e7224 */ /* 0x000fe200078e002b */
[----:B------:R-:W-:Y:S01]  /*49c0*/  PRMT R110, R11, 0x5410, R12 ;  /* 0x000054100b6e7816 */ /* 0x000fe2000000000c */
[----:B------:R-:W-:Y:S01]  /*49d0*/  IMAD.MOV.U32 R11, RZ, RZ, R37 ;  /* 0x000000ffff0b7224 */ /* 0x000fe200078e0025 */
[----:B------:R-:W-:Y:S02]  /*49e0*/  MOV R12, R42 ;  /* 0x0000002a000c7202 */ /* 0x000fe40000000f00 */
[----:B------:R-:W-:-:S02]  /*49f0*/  PRMT R116, R14, 0x7610, R116 ;  /* 0x000076100e747816 */ /* 0x000fc40000000074 */
        /* <DEDUP_REMOVED lines=15> */
[----:B------:R-:W-:-:S05]  /*4af0*/  IMAD.MOV.U32 R12, RZ, RZ, R51 ;  /* 0x000000ffff0c7224 */ /* 0x000fca00078e0033 */
[----:B------:R-:W-:Y:S01]  /*4b00*/  PRMT R112, R11, 0x5410, R12 ;  /* 0x000054100b707816 */ /* 0x000fe2000000000c */
[----:B------:R-:W-:Y:S02]  /*4b10*/  IMAD.MOV.U32 R12, RZ, RZ, R48 ;  /* 0x000000ffff0c7224 */ /* 0x000fe400078e0030 */
        /* <DEDUP_REMOVED lines=15> */
[----:B------:R-:W-:Y:S02]  /*4c10*/  MOV R11, R56 ;  /* 0x00000038000b7202 */ /* 0x000fe40000000f00 */
[----:B------:R-:W-:Y:S02]  /*4c20*/  PRMT R107, R12, 0x7610, R107 ;  /* 0x000076100c6b7816 */ /* 0x000fe4000000006b */
[----:B------:R-:W-:Y:S01]  /*4c30*/  PRMT R120, R120, 0x5410, R11 ;  /* 0x0000541078787816 */ /* 0x000fe2000000000b */
[----:B------:R-:W-:Y:S06]  /*4c40*/  @!P2 BRA `(.L_x_437) ;  /* 0x000000000004a947 */ /* 0x000fec0003800000 */
[----:B------:R-:W-:Y:S01]  /*4c50*/  BPT.TRAP 0x1 ;  /* 0x000000040000795c */ /* 0x000fe20000300000 */
.L_x_437:
[----:B------:R-:W-:Y:S01]  /*4c60*/  IMAD R31, R18, 0x8, R2 ;  /* 0x00000008121f7824 */ /* 0x000fe200078e0202 */
[----:B------:R-:W-:Y:S01]  /*4c70*/  SHF.L.U32 R80, R137, 0x1f, RZ ;  /* 0x0000001f89507819 */ /* 0x000fe200000006ff */
[----:B------:R-:W-:Y:S03]  /*4c80*/  BSSY B1, `(.L_x_438) ;  /* 0x0000003000017945 */ /* 0x000fe60003800000 */
[----:B------:R-:W0:Y:S02]  /*4c90*/  SYNCS.PHASECHK.TRANS64.TRYWAIT P4, [R31+URZ+0x2d890], R80 ;  /* 0x02d890501f0075a7 */ /* 0x000e24000808017f */
[----:B0-----:R-:W-:Y:S05]  /*4ca0*/  @!P4 BRA `(.L_x_439) ;  /* 0x0000013c00c8c947 */ /* 0x001fea0003800000 */
.L_x_664:
[----:B------:R-:W-:Y:S05]  /*4cb0*/  BSYNC B1 ;  /* 0x0000000000017941 */ /* 0x000fea0003800000 */
.L_x_438:
[----:B------:R-:W-:-:S03]  /*4cc0*/  UMOV UR4, 0xffffffff ;  /* 0xffffffff00047882 */ /* 0x000fc60000000000 */
[----:B------:R-:W-:Y:S05]  /*4cd0*/  BRA.DIV UR4, `(.L_x_440) ;  /* 0x0000013e04d07947 */ /* 0x000fea000b800000 */
[----:B------:R1:W2:Y:S04]  /*4ce0*/  SHFL.IDX PT, R83, R61, RZ, 0x1e1f ;  /* 0x001e1fff3d537589 */ /* 0x0002a800000e0000 */
[----:B------:R1:W3:Y:S02]  /*4cf0*/  SHFL.IDX PT, R82, R60, RZ, 0x1e1f ;  /* 0x001e1fff3c527589 */ /* 0x0002e400000e0000 */
.L_x_668:
[----:B------:R-:W-:Y:S05]  /*4d00*/  @P3 BRA `(.L_x_412) ;  /* 0x0000001800d83947 */ /* 0x000fea0003800000 */
[----:B------:R-:W4:Y:S01]  /*4d10*/  LDC R11, c[0x0][0x2f4] ;  /* 0x0000bd00ff0b7b82 */ /* 0x000f220000000800 */
[----:B------:R-:W-:Y:S01]  /*4d20*/  ISETP.NE.AND P3, PT, R28, RZ, PT ;  /* 0x000000ff1c00720c */ /* 0x000fe20003f65270 */
[----:B------:R-:W-:Y:S01]  /*4d30*/  BSSY B1, `(.L_x_441) ;  /* 0x0000079000017945 */ /* 0x000fe20003800000 */
[----:B----4-:R-:W-:-:S11]  /*4d40*/  IMAD.IADD R103, R11, 0x1, -R99 ;  /* 0x000000010b677824 */ /* 0x010fd600078e0a63 */
[----:B------:R-:W-:Y:S05]  /*4d50*/  @!P3 BRA `(.L_x_442) ;  /* 0x0000000400d8b947 */ /* 0x000fea0003800000 */
[----:B------:R-:W-:Y:S01]  /*4d60*/  SEL R12, R99, R103, !P0 ;  /* 0x00000067630c7207 */ /* 0x000fe20004000000 */
[----:B------:R-:W-:Y:S01]  /*4d70*/  BSSY B2, `(.L_x_443) ;  /* 0x000006e000027945 */ /* 0x000fe20003800000 */
[----:B------:R-:W-:Y:S02]  /*4d80*/  ISETP.GE.AND P3, PT, R16, R98, PT ;  /* 0x000000621000720c */ /* 0x000fe40003f66270 */
[----:B------:R-:W-:-:S04]  /*4d90*/  SHF.R.S32.HI R13, RZ, 0x1f, R12 ;  /* 0x0000001fff0d7819 */ /* 0x000fc8000001140c */
[----:B------:R-:W-:-:S04]  /*4da0*/  LEA.HI R13, R13, R12, RZ, 0x4 ;  /* 0x0000000c0d0d7211 */ /* 0x000fc800078f20ff */
[----:B------:R-:W-:-:S04]  /*4db0*/  SHF.R.S32.HI R13, RZ, 0x4, R13 ;  /* 0x00000004ff0d7819 */ /* 0x000fc8000001140d */
[----:B------:R-:W-:-:S04]  /*4dc0*/  LEA.HI.SX32 R104, R73, R13, 0x1d ;  /* 0x0000000d49687211 */ /* 0x000fc800078feaff */
[----:B------:R-:W-:-:S04]  /*4dd0*/  SHF.R.S32.HI R12, RZ, 0x1f, R104 ;  /* 0x0000001fff0c7819 */ /* 0x000fc80000011468 */
[----:B------:R-:W-:Y:S01]  /*4de0*/  LEA.HI R12, R12, R104, RZ, 0x2 ;  /* 0x000000680c0c7211 */ /* 0x000fe200078f10ff */
[----:B------:R-:W-:-:S04]  /*4df0*/  IMAD.SHL.U32 R104, R104, 0x8, RZ ;  /* 0x0000000868687824 */ /* 0x000fc800078e00ff */
[----:B------:R-:W-:Y:S01]  /*4e00*/  IMAD.SHL.U32 R12, R12, 0x400, RZ ;  /* 0x000004000c0c7824 */ /* 0x000fe200078e00ff */
[----:B------:R-:W-:-:S04]  /*4e10*/  LOP3.LUT R13, R143, 0x18, R104, 0xf8, !PT ;  /* 0x000000188f0d7812 */ /* 0x000fc800078ef868 */
[----:B------:R-:W-:Y:S02]  /*4e20*/  LOP3.LUT R13, R13, R144, RZ, 0x3c, !PT ;  /* 0x000000900d0d7212 */ /* 0x000fe400078e3cff */
[----:B------:R-:W-:-:S04]  /*4e30*/  LOP3.LUT R12, R12, 0x7ffff000, RZ, 0xc0, !PT ;  /* 0x7ffff0000c0c7812 */ /* 0x000fc800078ec0ff */
[----:B------:R-:W-:-:S05]  /*4e40*/  IADD3 R12, R13, R12, R145 ;  /* 0x0000000c0d0c7210 */ /* 0x000fca0007ffe091 */
[C---:B-1----:R-:W-:Y:S02]  /*4e50*/  IMAD R60, R18.reuse, 0x3000, R12 ;  /* 0x00003000123c7824 */ /* 0x042fe400078e020c */
[----:B------:R-:W-:Y:S02]  /*4e60*/  IMAD R12, R18, 0x3000, R96 ;  /* 0x00003000120c7824 */ /* 0x000fe400078e0260 */
[----:B------:R-:W-:-:S03]  /*4e70*/  IMAD R60, R60, 0x2, R2 ;  /* 0x000000023c3c7824 */ /* 0x000fc600078e0202 */
[----:B------:R-:W-:-:S03]  /*4e80*/  LEA R12, R12, R2, 0x1 ;  /* 0x000000020c0c7211 */ /* 0x000fc600078e08ff */
[----:B------:R-:W1:Y:S04]  /*4e90*/  LDS.128 R60, [R60+0x15400] ;  /* 0x015400003c3c7984 */ /* 0x000e680000000c00 */
[----:B------:R-:W4:Y:S01]  /*4ea0*/  LDS.128 R12, [R12+0x15400] ;  /* 0x015400000c0c7984 */ /* 0x000f220000000c00 */
[----:B------:R-:W-:Y:S05]  /*4eb0*/  @P3 BRA `(.L_x_444) ;  /* 0x0000000400643947 */ /* 0x000fea0003800000 */
[----:B-1----:R-:W-:Y:S01]  /*4ec0*/  IMAD.MOV.U32 R106, RZ, RZ, R61 ;  /* 0x000000ffff6a7224 */ /* 0x002fe200078e003d */
[----:B------:R-:W-:Y:S01]  /*4ed0*/  SHF.R.U64 R44, R44, 0x10, R45 ;  /* 0x000000102c2c7819 */ /* 0x000fe2000000122d */
[----:B----4-:R-:W-:Y:S01]  /*4ee0*/  IMAD.MOV.U32 R105, RZ, RZ, R13 ;  /* 0x000000ffff697224 */ /* 0x010fe200078e000d */
[----:B------:R-:W-:Y:S01]  /*4ef0*/  SHF.R.U32.HI R45, RZ, 0x10, R45 ;  /* 0x00000010ff2d7819 */ /* 0x000fe2000001162d */
[----:B------:R-:W-:Y:S01]  /*4f00*/  HADD2.F32 R107, -RZ, R107.H0_H0 ;  /* 0x2000006bff6b7230 */ /* 0x000fe20000004100 */
[----:B------:R-:W-:Y:S01]  /*4f10*/  SHF.R.U64 R46, R46, 0x10, R47 ;  /* 0x000000102e2e7819 */ /* 0x000fe2000000122f */
[----:B------:R-:W-:Y:S02]  /*4f20*/  HADD2.F32 R13, -RZ, R106.H0_H0 ;  /* 0x2000006aff0d7230 */ /* 0x000fe40000004100 */
[----:B------:R-:W-:Y:S02]  /*4f30*/  HADD2.F32 R109, -RZ, R105.H0_H0 ;  /* 0x20000069ff6d7230 */ /* 0x000fe40000004100 */
[----:B------:R-:W-:-:S02]  /*4f40*/  HADD2.F32 R108, -RZ, R108.H0_H0 ;  /* 0x2000006cff6c7230 */ /* 0x000fc40000004100 */
[-C--:B------:R-:W-:Y:S01]  /*4f50*/  FMUL.FTZ R61, R13, R107.reuse ;  /* 0x0000006b0d3d7220 */ /* 0x080fe20000410000 */
[----:B------:R-:W-:Y:S02]  /*4f60*/  HADD2.F32 R106, -RZ, R106.H1_H1 ;  /* 0x3000006aff6a7230 */ /* 0x000fe40000004100 */
[C---:B------:R-:W-:Y:S01]  /*4f70*/  FMUL.FTZ R107, R109.reuse, R107 ;  /* 0x0000006b6d6b7220 */ /* 0x040fe20000410000 */
[----:B------:R-:W-:Y:S02]  /*4f80*/  HADD2.F32 R45, -RZ, R45.H0_H0 ;  /* 0x2000002dff2d7230 */ /* 0x000fe40000004100 */
[-C--:B------:R-:W-:Y:S01]  /*4f90*/  FFMA.FTZ R61, R109, R108.reuse, -R61 ;  /* 0x0000006c6d3d7223 */ /* 0x080fe2000001083d */
[----:B------:R-:W-:Y:S02]  /*4fa0*/  HADD2.F32 R44, -RZ, R44.H0_H0 ;  /* 0x2000002cff2c7230 */ /* 0x000fe40000004100 */
[----:B------:R-:W-:Y:S01]  /*4fb0*/  FFMA.FTZ R13, R13, R108, R107 ;  /* 0x0000006c0d0d7223 */ /* 0x000fe2000001006b */
[--C-:B------:R-:W-:Y:S01]  /*4fc0*/  SHF.R.U32.HI R107, RZ, 0x10, R57.reuse ;  /* 0x00000010ff6b7819 */ /* 0x100fe20000011639 */
[----:B------:R-:W-:Y:S01]  /*4fd0*/  HADD2.F32 R108, -RZ, R120.H0_H0 ;  /* 0x20000078ff6c7230 */ /* 0x000fe20000004100 */
[----:B------:R-:W-:Y:S01]  /*4fe0*/  SHF.R.U64 R57, R56, 0x10, R57 ;  /* 0x0000001038397819 */ /* 0x000fe20000001239 */
[----:B------:R-:W-:-:S02]  /*4ff0*/  HADD2.F32 R56, -RZ, R105.H1_H1 ;  /* 0x30000069ff387230 */ /* 0x000fc40000004100 */
[----:B------:R-:W-:Y:S02]  /*5000*/  HADD2.F32 R107, -RZ, R107.H0_H0 ;  /* 0x2000006bff6b7230 */ /* 0x000fe40000004100 */
[----:B------:R-:W-:Y:S02]  /*5010*/  HADD2.F32 R57, -RZ, R57.H0_H0 ;  /* 0x20000039ff397230 */ /* 0x000fe40000004100 */
[----:B------:R-:W-:Y:S02]  /*5020*/  HADD2.F32 R46, -RZ, R46.H0_H0 ;  /* 0x2000002eff2e7230 */ /* 0x000fe40000004100 */
[-C--:B------:R-:W-:Y:S01]  /*5030*/  FMUL.FTZ R105, R106, R107.reuse ;  /* 0x0000006b6a697220 */ /* 0x080fe20000410000 */
[----:B------:R-:W-:-:S03]  /*5040*/  FMUL.FTZ R107, R56, R107 ;  /* 0x0000006b386b7220 */ /* 0x000fc60000410000 */
[-C--:B------:R-:W-:Y:S01]  /*5050*/  FFMA.FTZ R56, R56, R45.reuse, -R105 ;  /* 0x0000002d38387223 */ /* 0x080fe20000010869 */
[----:B------:R-:W-:Y:S02]  /*5060*/  HADD2.F32 R105, -RZ, R63.H0_H0 ;  /* 0x2000003fff697230 */ /* 0x000fe40000004100 */
[----:B------:R-:W-:Y:S01]  /*5070*/  FFMA.FTZ R45, R106, R45, R107 ;  /* 0x0000002d6a2d7223 */ /* 0x000fe2000001006b */
[----:B------:R-:W-:Y:S02]  /*5080*/  HADD2.F32 R106, -RZ, R118.H1_H1 ;  /* 0x30000076ff6a7230 */ /* 0x000fe40000004100 */
[--C-:B------:R-:W-:Y:S02]  /*5090*/  HADD2.F32 R107, -RZ, R15.reuse.H0_H0 ;  /* 0x2000000fff6b7230 */ /* 0x100fe40000004100 */
[----:B------:R-:W-:Y:S01]  /*50a0*/  FMUL.FTZ R109, R105, R108 ;  /* 0x0000006c696d7220 */ /* 0x000fe20000410000 */
[----:B------:R-:W-:Y:S01]  /*50b0*/  HADD2.F32 R15, -RZ, R15.H1_H1 ;  /* 0x3000000fff0f7230 */ /* 0x000fe20000004100 */
[----:B------:R-:W-:-:S02]  /*50c0*/  F2FP.F16.F32.PACK_AB R56, R56, R61 ;  /* 0x0000003d3838723e */ /* 0x000fc400000000ff */
[C---:B------:R-:W-:Y:S01]  /*50d0*/  FFMA.FTZ R109, R107.reuse, R106, -R109 ;  /* 0x0000006a6b6d7223 */ /* 0x040fe2000001086d */
[----:B------:R-:W-:Y:S01]  /*50e0*/  FMUL.FTZ R107, R107, R108 ;  /* 0x0000006c6b6b7220 */ /* 0x000fe20000410000 */
[----:B------:R-:W-:Y:S01]  /*50f0*/  HADD2.F32 R108, -RZ, R120.H1_H1 ;  /* 0x30000078ff6c7230 */ /* 0x000fe20000004100 */
[----:B------:R-:W-:Y:S01]  /*5100*/  F2FP.F16.F32.PACK_AB R45, R45, R13 ;  /* 0x0000000d2d2d723e */ /* 0x000fe200000000ff */
[----:B------:R-:W-:Y:S02]  /*5110*/  IMAD.MOV.U32 R13, RZ, RZ, R56 ;  /* 0x000000ffff0d7224 */ /* 0x000fe400078e0038 */
[----:B------:R-:W-:Y:S01]  /*5120*/  FFMA.FTZ R107, R105, R106, R107 ;  /* 0x0000006a696b7223 */ /* 0x000fe2000001006b */
[----:B------:R-:W-:Y:S02]  /*5130*/  SHF.R.U32.HI R105, RZ, 0x10, R47 ;  /* 0x00000010ff697819 */ /* 0x000fe4000001162f */
[--C-:B------:R-:W-:Y:S01]  /*5140*/  SHF.R.U64 R47, R58, 0x10, R59.reuse ;  /* 0x000000103a2f7819 */ /* 0x100fe2000000123b */
[----:B------:R-:W-:Y:S01]  /*5150*/  HADD2.F32 R58, -RZ, R63.H1_H1 ;  /* 0x3000003fff3a7230 */ /* 0x000fe20000004100 */
[----:B------:R-:W-:Y:S01]  /*5160*/  SHF.R.U32.HI R59, RZ, 0x10, R59 ;  /* 0x00000010ff3b7819 */ /* 0x000fe2000001163b */
[----:B------:R-:W-:Y:S01]  /*5170*/  HADD2.F32 R105, -RZ, R105.H0_H0 ;  /* 0x20000069ff697230 */ /* 0x000fe20000004100 */
[----:B------:R-:W-:Y:S01]  /*5180*/  MOV R61, R45 ;  /* 0x0000002d003d7202 */ /* 0x000fe20000000f00 */
[----:B------:R-:W-:-:S02]  /*5190*/  HADD2.F32 R47, -RZ, R47.H0_H0 ;  /* 0x2000002fff2f7230 */ /* 0x000fc40000004100 */
[----:B------:R-:W-:-:S05]  /*51a0*/  HADD2.F32 R59, -RZ, R59.H0_H0 ;  /* 0x2000003bff3b7230 */ /* 0x000fca0000004100 */
[----:B------:R-:W-:-:S04]  /*51b0*/  FMUL.FTZ R63, R58, R59 ;  /* 0x0000003b3a3f7220 */ /* 0x000fc80000410000 */
[C---:B------:R-:W-:Y:S01]  /*51c0*/  FFMA.FTZ R63, R15.reuse, R105, -R63 ;  /* 0x000000690f3f7223 */ /* 0x040fe2000001083f */
[----:B------:R-:W-:Y:S01]  /*51d0*/  FMUL.FTZ R15, R15, R59 ;  /* 0x0000003b0f0f7220 */ /* 0x000fe20000410000 */
[----:B------:R-:W-:-:S03]  /*51e0*/  HADD2.F32 R59, -RZ, R119.H0_H0 ;  /* 0x20000077ff3b7230 */ /* 0x000fc60000004100 */
[----:B------:R-:W-:Y:S01]  /*51f0*/  FFMA.FTZ R15, R58, R105, R15 ;  /* 0x000000693a0f7223 */ /* 0x000fe2000001000f */
[----:B------:R-:W-:Y:S01]  /*5200*/  HADD2.F32 R58, -RZ, R60.H0_H0 ;  /* 0x2000003cff3a7230 */ /* 0x000fe20000004100 */
[----:B------:R-:W-:Y:S01]  /*5210*/  F2FP.F16.F32.PACK_AB R63, R63, R109 ;  /* 0x0000006d3f3f723e */ /* 0x000fe200000000ff */
[----:B------:R-:W-:Y:S02]  /*5220*/  HADD2.F32 R105, -RZ, R12.H0_H0 ;  /* 0x2000000cff697230 */ /* 0x000fe40000004100 */
[----:B------:R-:W-:Y:S02]  /*5230*/  HADD2.F32 R60, -RZ, R60.H1_H1 ;  /* 0x3000003cff3c7230 */ /* 0x000fe40000004100 */
[-C--:B------:R-:W-:Y:S01]  /*5240*/  FMUL.FTZ R106, R58, R108.reuse ;  /* 0x0000006c3a6a7220 */ /* 0x080fe20000410000 */
[----:B------:R-:W-:Y:S02]  /*5250*/  HADD2.F32 R12, -RZ, R12.H1_H1 ;  /* 0x3000000cff0c7230 */ /* 0x000fe40000004100 */
[----:B------:R-:W-:Y:S01]  /*5260*/  FMUL.FTZ R108, R105, R108 ;  /* 0x0000006c696c7220 */ /* 0x000fe20000410000 */
[----:B------:R-:W-:Y:S01]  /*5270*/  F2FP.F16.F32.PACK_AB R107, R15, R107 ;  /* 0x0000006b0f6b723e */ /* 0x000fe200000000ff */
[----:B------:R-:W-:Y:S01]  /*5280*/  FFMA.FTZ R106, R105, R59, -R106 ;  /* 0x0000003b696a7223 */ /* 0x000fe2000001086a */
[----:B------:R-:W-:-:S02]  /*5290*/  HADD2.F32 R105, -RZ, R119.H1_H1 ;  /* 0x30000077ff697230 */ /* 0x000fc40000004100 */
[----:B------:R-:W-:Y:S01]  /*52a0*/  FFMA.FTZ R108, R58, R59, R108 ;  /* 0x0000003b3a6c7223 */ /* 0x000fe2000001006c */
[-C--:B------:R-:W-:Y:S01]  /*52b0*/  FMUL.FTZ R58, R60, R57.reuse ;  /* 0x000000393c3a7220 */ /* 0x080fe20000410000 */
[C---:B------:R-:W-:Y:S01]  /*52c0*/  FMUL.FTZ R57, R12.reuse, R57 ;  /* 0x000000390c397220 */ /* 0x040fe20000410000 */
[----:B------:R-:W-:Y:S02]  /*52d0*/  HADD2.F32 R59, -RZ, R14.H0_H0 ;  /* 0x2000000eff3b7230 */ /* 0x000fe40000004100 */
[-C--:B------:R-:W-:Y:S01]  /*52e0*/  FFMA.FTZ R12, R12, R44.reuse, -R58 ;  /* 0x0000002c0c0c7223 */ /* 0x080fe2000001083a */
[----:B------:R-:W-:Y:S01]  /*52f0*/  FFMA.FTZ R44, R60, R44, R57 ;  /* 0x0000002c3c2c7223 */ /* 0x000fe20000010039 */
[----:B------:R-:W-:Y:S02]  /*5300*/  HADD2.F32 R57, -RZ, R62.H0_H0 ;  /* 0x2000003eff397230 */ /* 0x000fe40000004100 */
[----:B------:R-:W-:Y:S01]  /*5310*/  HADD2.F32 R58, -RZ, R118.H0_H0 ;  /* 0x20000076ff3a7230 */ /* 0x000fe20000004100 */
[----:B------:R-:W-:Y:S01]  /*5320*/  F2FP.F16.F32.PACK_AB R12, R12, R106 ;  /* 0x0000006a0c0c723e */ /* 0x000fe200000000ff */
[----:B------:R-:W-:-:S02]  /*5330*/  HADD2.F32 R62, -RZ, R62.H1_H1 ;  /* 0x3000003eff3e7230 */ /* 0x000fc40000004100 */
[-C--:B------:R-:W-:Y:S01]  /*5340*/  FMUL.FTZ R60, R57, R105.reuse ;  /* 0x00000069393c7220 */ /* 0x080fe20000410000 */
[C---:B------:R-:W-:Y:S01]  /*5350*/  FMUL.FTZ R105, R59.reuse, R105 ;  /* 0x000000693b697220 */ /* 0x040fe20000410000 */
[----:B------:R-:W-:Y:S01]  /*5360*/  HADD2.F32 R14, -RZ, R14.H1_H1 ;  /* 0x3000000eff0e7230 */ /* 0x000fe20000004100 */
[----:B------:R-:W-:Y:S01]  /*5370*/  F2FP.F16.F32.PACK_AB R44, R44, R108 ;  /* 0x0000006c2c2c723e */ /* 0x000fe200000000ff */
[-C--:B------:R-:W-:Y:S01]  /*5380*/  FFMA.FTZ R60, R59, R58.reuse, -R60 ;  /* 0x0000003a3b3c7223 */ /* 0x080fe2000001083c */
[----:B------:R-:W-:Y:S01]  /*5390*/  FFMA.FTZ R105, R57, R58, R105 ;  /* 0x0000003a39697223 */ /* 0x000fe20000010069 */
[-C--:B------:R-:W-:Y:S01]  /*53a0*/  FMUL.FTZ R57, R62, R47.reuse ;  /* 0x0000002f3e397220 */ /* 0x080fe20000410000 */
[C---:B------:R-:W-:Y:S01]  /*53b0*/  FMUL.FTZ R47, R14.reuse, R47 ;  /* 0x0000002f0e2f7220 */ /* 0x040fe20000410000 */
[----:B------:R-:W-:Y:S02]  /*53c0*/  IMAD.MOV.U32 R15, RZ, RZ, R63 ;  /* 0x000000ffff0f7224 */ /* 0x000fe400078e003f */
[-C--:B------:R-:W-:Y:S01]  /*53d0*/  FFMA.FTZ R57, R14, R46.reuse, -R57 ;  /* 0x0000002e0e397223 */ /* 0x080fe20000010839 */
[----:B------:R-:W-:Y:S01]  /*53e0*/  FFMA.FTZ R47, R62, R46, R47 ;  /* 0x0000002e3e2f7223 */ /* 0x000fe2000001002f */
[----:B------:R-:W-:-:S03]  /*53f0*/  IMAD.MOV.U32 R63, RZ, RZ, R107 ;  /* 0x000000ffff3f7224 */ /* 0x000fc600078e006b */
[----:B------:R-:W-:Y:S01]  /*5400*/  F2FP.F16.F32.PACK_AB R57, R57, R60 ;  /* 0x0000003c3939723e */ /* 0x000fe200000000ff */
[----:B------:R-:W-:Y:S01]  /*5410*/  IMAD.MOV.U32 R60, RZ, RZ, R44 ;  /* 0x000000ffff3c7224 */ /* 0x000fe200078e002c */
[----:B------:R-:W-:-:S03]  /*5420*/  F2FP.F16.F32.PACK_AB R47, R47, R105 ;  /* 0x000000692f2f723e */ /* 0x000fc600000000ff */
[----:B------:R-:W-:Y:S02]  /*5430*/  IMAD.MOV.U32 R14, RZ, RZ, R57 ;  /* 0x000000ffff0e7224 */ /* 0x000fe400078e0039 */
[----:B------:R-:W-:-:S07]  /*5440*/  IMAD.MOV.U32 R62, RZ, RZ, R47 ;  /* 0x000000ffff3e7224 */ /* 0x000fce00078e002f */
.L_x_444:
[----:B------:R-:W-:Y:S05]  /*5450*/  BSYNC B2 ;  /* 0x0000000000027941 */ /* 0x000fea0003800000 */
.L_x_443:
[----:B---3--:R-:W-:-:S04]  /*5460*/  LEA R44, P3, R9, R82, 0x1 ;  /* 0x00000052092c7211 */ /* 0x008fc800078608ff */
[----:B--2---:R-:W-:Y:S02]  /*5470*/  LEA.HI.X R45, R9, R83, R93, 0x1, P3 ;  /* 0x00000053092d7211 */ /* 0x004fe400018f0c5d */
[----:B------:R-:W-:-:S03]  /*5480*/  ISETP.GE.AND P3, PT, R104, R11, PT ;  /* 0x0000000b6800720c */ /* 0x000fc60003f66270 */
[----:B----4-:R2:W-:Y:S10]  /*5490*/  ST.E.128 desc[UR42][R44.64], R12 ;  /* 0x0000000c2c007985 */ /* 0x0105f4000c101d2a */
[----:B--2---:R-:W-:-:S05]  /*54a0*/  @!P3 IMAD.WIDE R12, R104, 0x2, R82 ;  /* 0x00000002680cb825 */ /* 0x004fca00078e0252 */
[----:B-1----:R4:W-:Y:S02]  /*54b0*/  @!P3 ST.E.128 desc[UR42][R12.64], R60 ;  /* 0x0000003c0c00b985 */ /* 0x0029e4000c101d2a */
.L_x_442:
[----:B------:R-:W-:Y:S05]  /*54c0*/  BSYNC B1 ;  /* 0x0000000000017941 */ /* 0x000fea0003800000 */
.L_x_441:
[----:B------:R-:W-:Y:S01]  /*54d0*/  ISETP.NE.AND P3, PT, R29, RZ, PT ;  /* 0x000000ff1d00720c */ /* 0x000fe20003f65270 */
[----:B------:R-:W-:-:S12]  /*54e0*/  BSSY B1, `(.L_x_445) ;  /* 0x0000078000017945 */ /* 0x000fd80003800000 */
[----:B------:R-:W-:Y:S05]  /*54f0*/  @!P3 BRA `(.L_x_446) ;  /* 0x0000000400d8b947 */ /* 0x000fea0003800000 */
[----:B------:R-:W-:Y:S01]  /*5500*/  LOP3.LUT P4, RZ, R23, 0x1, RZ, 0xc0, !PT ;  /* 0x0000000117ff7812 */ /* 0x000fe2000788c0ff */
[----:B------:R-:W-:Y:S01]  /*5510*/  BSSY B2, `(.L_x_447) ;  /* 0x000006e000027945 */ /* 0x000fe20003800000 */
[----:B------:R-:W-:Y:S02]  /*5520*/  ISETP.GE.AND P3, PT, R0, R98, PT ;  /* 0x000000620000720c */ /* 0x000fe40003f66270 */
[----:B----4-:R-:W-:-:S04]  /*5530*/  SEL R12, R99, R103, !P4 ;  /* 0x00000067630c7207 */ /* 0x010fc80006000000 */
[----:B------:R-:W-:-:S04]  /*5540*/  SHF.R.S32.HI R13, RZ, 0x1f, R12 ;  /* 0x0000001fff0d7819 */ /* 0x000fc8000001140c */
[----:B------:R-:W-:-:S04]  /*5550*/  LEA.HI R13, R13, R12, RZ, 0x4 ;  /* 0x0000000c0d0d7211 */ /* 0x000fc800078f20ff */
[----:B------:R-:W-:-:S04]  /*5560*/  SHF.R.S32.HI R13, RZ, 0x4, R13 ;  /* 0x00000004ff0d7819 */ /* 0x000fc8000001140d */
[----:B------:R-:W-:-:S04]  /*5570*/  LEA.HI.SX32 R56, R72, R13, 0x1d ;  /* 0x0000000d48387211 */ /* 0x000fc800078feaff */
[----:B------:R-:W-:-:S04]  /*5580*/  SHF.R.S32.HI R12, RZ, 0x1f, R56 ;  /* 0x0000001fff0c7819 */ /* 0x000fc80000011438 */
[----:B------:R-:W-:Y:S02]  /*5590*/  LEA.HI R12, R12, R56, RZ, 0x2 ;  /* 0x000000380c0c7211 */ /* 0x000fe400078f10ff */
[----:B------:R-:W-:-:S03]  /*55a0*/  SHF.L.U32 R56, R56, 0x3, RZ ;  /* 0x0000000338387819 */ /* 0x000fc600000006ff */
[----:B------:R-:W-:Y:S01]  /*55b0*/  IMAD.SHL.U32 R12, R12, 0x400, RZ ;  /* 0x000004000c0c7824 */ /* 0x000fe200078e00ff */
[----:B------:R-:W-:-:S04]  /*55c0*/  LOP3.LUT R13, R143, 0x18, R56, 0xf8, !PT ;  /* 0x000000188f0d7812 */ /* 0x000fc800078ef838 */
[----:B------:R-:W-:Y:S02]  /*55d0*/  LOP3.LUT R13, R13, R144, RZ, 0x3c, !PT ;  /* 0x000000900d0d7212 */ /* 0x000fe400078e3cff */
[----:B------:R-:W-:-:S04]  /*55e0*/  LOP3.LUT R12, R12, 0x7ffff000, RZ, 0xc0, !PT ;  /* 0x7ffff0000c0c7812 */ /* 0x000fc800078ec0ff */
[----:B------:R-:W-:-:S05]  /*55f0*/  IADD3 R12, R13, R12, R145 ;  /* 0x0000000c0d0c7210 */ /* 0x000fca0007ffe091 */
[C---:B------:R-:W-:Y:S02]  /*5600*/  IMAD R44, R18.reuse, 0x3000, R12 ;  /* 0x00003000122c7824 */ /* 0x040fe400078e020c */
[----:B------:R-:W-:Y:S02]  /*5610*/  IMAD R12, R18, 0x3000, R95 ;  /* 0x00003000120c7824 */ /* 0x000fe400078e025f */
[--C-:B------:R-:W-:Y:S02]  /*5620*/  IMAD R44, R44, 0x2, R2.reuse ;  /* 0x000000022c2c7824 */ /* 0x100fe400078e0202 */
[----:B------:R-:W-:-:S04]  /*5630*/  IMAD R12, R12, 0x2, R2 ;  /* 0x000000020c0c7824 */ /* 0x000fc800078e0202 */
[----:B------:R-:W4:Y:S04]  /*5640*/  LDS.128 R44, [R44+0x15400] ;  /* 0x015400002c2c7984 */ /* 0x000f280000000c00 */
[----:B------:R-:W0:Y:S01]  /*5650*/  LDS.128 R12, [R12+0x15400] ;  /* 0x015400000c0c7984 */ /* 0x000e220000000c00 */
[----:B------:R-:W-:Y:S05]  /*5660*/  @P3 BRA `(.L_x_448) ;  /* 0x0000000400603947 */ /* 0x000fea0003800000 */
[----:B----4-:R-:W-:Y:S01]  /*5670*/  IMAD.MOV.U32 R58, RZ, RZ, R45 ;  /* 0x000000ffff3a7224 */ /* 0x010fe200078e002d */
[----:B0-----:R-:W-:Y:S01]  /*5680*/  MOV R57, R13 ;  /* 0x0000000d00397202 */ /* 0x001fe20000000f00 */
[--C-:B------:R-:W-:Y:S01]  /*5690*/  HADD2.F32 R59, -RZ, R117.reuse.H1_H1 ;  /* 0x30000075ff3b7230 */ /* 0x100fe20000004100 */
[--C-:B------:R-:W-:Y:S01]  /*56a0*/  SHF.R.U64 R40, R40, 0x10, R41.reuse ;  /* 0x0000001028287819 */ /* 0x100fe20000001229 */
[----:B-1----:R-:W-:Y:S01]  /*56b0*/  HADD2.F32 R60, -RZ, R117.H0_H0 ;  /* 0x20000075ff3c7230 */ /* 0x002fe20000004100 */
[----:B------:R-:W-:Y:S01]  /*56c0*/  SHF.R.U32.HI R41, RZ, 0x10, R41 ;  /* 0x00000010ff297819 */ /* 0x000fe20000011629 */
[--C-:B------:R-:W-:Y:S01]  /*56d0*/  HADD2.F32 R13, -RZ, R58.reuse.H0_H0 ;  /* 0x2000003aff0d7230 */ /* 0x100fe20000004100 */
[----:B------:R-:W-:Y:S01]  /*56e0*/  SHF.R.U64 R42, R42, 0x10, R43 ;  /* 0x000000102a2a7819 */ /* 0x000fe2000000122b */
[----:B------:R-:W-:Y:S02]  /*56f0*/  HADD2.F32 R61, -RZ, R57.H0_H0 ;  /* 0x20000039ff3d7230 */ /* 0x000fe40000004100 */
[----:B------:R-:W-:-:S02]  /*5700*/  HADD2.F32 R58, -RZ, R58.H1_H1 ;  /* 0x3000003aff3a7230 */ /* 0x000fc40000004100 */
[-C--:B------:R-:W-:Y:S01]  /*5710*/  FMUL.FTZ R45, R13, R59.reuse ;  /* 0x0000003b0d2d7220 */ /* 0x080fe20000410000 */
[----:B------:R-:W-:Y:S02]  /*5720*/  HADD2.F32 R41, -RZ, R41.H0_H0 ;  /* 0x20000029ff297230 */ /* 0x000fe40000004100 */
[C---:B------:R-:W-:Y:S01]  /*5730*/  FMUL.FTZ R59, R61.reuse, R59 ;  /* 0x0000003b3d3b7220 */ /* 0x040fe20000410000 */
[----:B------:R-:W-:Y:S02]  /*5740*/  HADD2.F32 R40, -RZ, R40.H0_H0 ;  /* 0x20000028ff287230 */ /* 0x000fe40000004100 */
[-C--:B------:R-:W-:Y:S01]  /*5750*/  FFMA.FTZ R45, R61, R60.reuse, -R45 ;  /* 0x0000003c3d2d7223 */ /* 0x080fe2000001082d */
[----:B------:R-:W-:Y:S02]  /*5760*/  HADD2.F32 R42, -RZ, R42.H0_H0 ;  /* 0x2000002aff2a7230 */ /* 0x000fe40000004100 */
[----:B------:R-:W-:Y:S01]  /*5770*/  FFMA.FTZ R13, R13, R60, R59 ;  /* 0x0000003c0d0d7223 */ /* 0x000fe2000001003b */
[--C-:B------:R-:W-:Y:S01]  /*5780*/  SHF.R.U32.HI R59, RZ, 0x10, R53.reuse ;  /* 0x00000010ff3b7819 */ /* 0x100fe20000011635 */
[----:B------:R-:W-:Y:S01]  /*5790*/  HADD2.F32 R60, -RZ, R116.H1_H1 ;  /* 0x30000074ff3c7230 */ /* 0x000fe20000004100 */
[----:B------:R-:W-:Y:S01]  /*57a0*/  SHF.R.U64 R53, R52, 0x10, R53 ;  /* 0x0000001034357819 */ /* 0x000fe20000001235 */
[----:B------:R-:W-:-:S02]  /*57b0*/  HADD2.F32 R52, -RZ, R57.H1_H1 ;  /* 0x30000039ff347230 */ /* 0x000fc40000004100 */
[----:B------:R-:W-:Y:S02]  /*57c0*/  HADD2.F32 R59, -RZ, R59.H0_H0 ;  /* 0x2000003bff3b7230 */ /* 0x000fe40000004100 */
[----:B------:R-:W-:-:S03]  /*57d0*/  HADD2.F32 R53, -RZ, R53.H0_H0 ;  /* 0x20000035ff357230 */ /* 0x000fc60000004100 */
[-C--:B------:R-:W-:Y:S01]  /*57e0*/  FMUL.FTZ R57, R58, R59.reuse ;  /* 0x0000003b3a397220 */ /* 0x080fe20000410000 */
[----:B------:R-:W-:-:S03]  /*57f0*/  FMUL.FTZ R59, R52, R59 ;  /* 0x0000003b343b7220 */ /* 0x000fc60000410000 */
[-C--:B------:R-:W-:Y:S01]  /*5800*/  FFMA.FTZ R52, R52, R41.reuse, -R57 ;  /* 0x0000002934347223 */ /* 0x080fe20000010839 */
[----:B------:R-:W-:Y:S02]  /*5810*/  HADD2.F32 R57, -RZ, R47.H0_H0 ;  /* 0x2000002fff397230 */ /* 0x000fe40000004100 */
[----:B------:R-:W-:Y:S01]  /*5820*/  FFMA.FTZ R41, R58, R41, R59 ;  /* 0x000000293a297223 */ /* 0x000fe2000001003b */
[----:B------:R-:W-:Y:S02]  /*5830*/  HADD2.F32 R58, -RZ, R116.H0_H0 ;  /* 0x20000074ff3a7230 */ /* 0x000fe40000004100 */
[--C-:B------:R-:W-:Y:S02]  /*5840*/  HADD2.F32 R59, -RZ, R15.reuse.H0_H0 ;  /* 0x2000000fff3b7230 */ /* 0x100fe40000004100 */
[----:B------:R-:W-:Y:S01]  /*5850*/  FMUL.FTZ R61, R57, R60 ;  /* 0x0000003c393d7220 */ /* 0x000fe20000410000 */
[----:B------:R-:W-:Y:S01]  /*5860*/  HADD2.F32 R15, -RZ, R15.H1_H1 ;  /* 0x3000000fff0f7230 */ /* 0x000fe20000004100 */
[----:B------:R-:W-:-:S02]  /*5870*/  F2FP.F16.F32.PACK_AB R45, R52, R45 ;  /* 0x0000002d342d723e */ /* 0x000fc400000000ff */
[C---:B------:R-:W-:Y:S01]  /*5880*/  FFMA.FTZ R61, R59.reuse, R58, -R61 ;  /* 0x0000003a3b3d7223 */ /* 0x040fe2000001083d */
[----:B------:R-:W-:Y:S01]  /*5890*/  FMUL.FTZ R59, R59, R60 ;  /* 0x0000003c3b3b7220 */ /* 0x000fe20000410000 */
[----:B------:R-:W-:Y:S01]  /*58a0*/  F2FP.F16.F32.PACK_AB R41, R41, R13 ;  /* 0x0000000d2929723e */ /* 0x000fe200000000ff */
[----:B------:R-:W-:Y:S02]  /*58b0*/  IMAD.MOV.U32 R13, RZ, RZ, R45 ;  /* 0x000000ffff0d7224 */ /* 0x000fe400078e002d */
[----:B------:R-:W-:Y:S01]  /*58c0*/  FFMA.FTZ R59, R57, R58, R59 ;  /* 0x0000003a393b7223 */ /* 0x000fe2000001003b */
[----:B------:R-:W-:Y:S01]  /*58d0*/  SHF.R.U32.HI R57, RZ, 0x10, R43 ;  /* 0x00000010ff397819 */ /* 0x000fe2000001162b */
[----:B------:R-:W-:Y:S01]  /*58e0*/  IMAD.MOV.U32 R45, RZ, RZ, R41 ;  /* 0x000000ffff2d7224 */ /* 0x000fe200078e0029 */
[--C-:B------:R-:W-:Y:S01]  /*58f0*/  SHF.R.U64 R43, R54, 0x10, R55.reuse ;  /* 0x00000010362b7819 */ /* 0x100fe20000001237 */
[----:B------:R-:W-:Y:S01]  /*5900*/  HADD2.F32 R54, -RZ, R47.H1_H1 ;  /* 0x3000002fff367230 */ /* 0x000fe20000004100 */
[----:B------:R-:W-:Y:S01]  /*5910*/  SHF.R.U32.HI R55, RZ, 0x10, R55 ;  /* 0x00000010ff377819 */ /* 0x000fe20000011637 */
[----:B------:R-:W-:-:S02]  /*5920*/  HADD2.F32 R57, -RZ, R57.H0_H0 ;  /* 0x20000039ff397230 */ /* 0x000fc40000004100 */
[----:B------:R-:W-:Y:S02]  /*5930*/  HADD2.F32 R43, -RZ, R43.H0_H0 ;  /* 0x2000002bff2b7230 */ /* 0x000fe40000004100 */
[----:B------:R-:W-:-:S05]  /*5940*/  HADD2.F32 R47, -RZ, R55.H0_H0 ;  /* 0x20000037ff2f7230 */ /* 0x000fca0000004100 */
[----:B------:R-:W-:-:S04]  /*5950*/  FMUL.FTZ R55, R54, R47 ;  /* 0x0000002f36377220 */ /* 0x000fc80000410000 */
[C---:B------:R-:W-:Y:S01]  /*5960*/  FFMA.FTZ R55, R15.reuse, R57, -R55 ;  /* 0x000000390f377223 */ /* 0x040fe20000010837 */
[----:B------:R-:W-:Y:S01]  /*5970*/  FMUL.FTZ R15, R15, R47 ;  /* 0x0000002f0f0f7220 */ /* 0x000fe20000410000 */
[--C-:B------:R-:W-:Y:S02]  /*5980*/  HADD2.F32 R47, -RZ, R44.reuse.H0_H0 ;  /* 0x2000002cff2f7230 */ /* 0x100fe40000004100 */
[----:B------:R-:W-:Y:S02]  /*5990*/  HADD2.F32 R44, -RZ, R44.H1_H1 ;  /* 0x3000002cff2c7230 */ /* 0x000fe40000004100 */
[----:B------:R-:W-:Y:S01]  /*59a0*/  FFMA.FTZ R15, R54, R57, R15 ;  /* 0x00000039360f7223 */ /* 0x000fe2000001000f */
[--C-:B------:R-:W-:Y:S01]  /*59b0*/  HADD2.F32 R57, -RZ, R115.reuse.H1_H1 ;  /* 0x30000073ff397230 */ /* 0x100fe20000004100 */
[----:B------:R-:W-:Y:S01]  /*59c0*/  F2FP.F16.F32.PACK_AB R55, R55, R61 ;  /* 0x0000003d3737723e */ /* 0x000fe200000000ff */
[----:B------:R-:W-:Y:S02]  /*59d0*/  HADD2.F32 R54, -RZ, R12.H0_H0 ;  /* 0x2000000cff367230 */ /* 0x000fe40000004100 */
[----:B------:R-:W-:-:S02]  /*59e0*/  HADD2.F32 R115, -RZ, R115.H0_H0 ;  /* 0x20000073ff737230 */ /* 0x000fc40000004100 */
[-C--:B------:R-:W-:Y:S01]  /*59f0*/  FMUL.FTZ R58, R47, R57.reuse ;  /* 0x000000392f3a7220 */ /* 0x080fe20000410000 */
[----:B------:R-:W-:Y:S02]  /*5a00*/  HADD2.F32 R12, -RZ, R12.H1_H1 ;  /* 0x3000000cff0c7230 */ /* 0x000fe40000004100 */
[C---:B------:R-:W-:Y:S01]  /*5a10*/  FMUL.FTZ R57, R54.reuse, R57 ;  /* 0x0000003936397220 */ /* 0x040fe20000410000 */
[----:B------:R-:W-:Y:S01]  /*5a20*/  F2FP.F16.F32.PACK_AB R59, R15, R59 ;  /* 0x0000003b0f3b723e */ /* 0x000fe200000000ff */
[----:B------:R-:W-:Y:S01]  /*5a30*/  FFMA.FTZ R58, R54, R115, -R58 ;  /* 0x00000073363a7223 */ /* 0x000fe2000001083a */
[----:B------:R-:W-:Y:S01]  /*5a40*/  MOV R15, R55 ;  /* 0x00000037000f7202 */ /* 0x000fe20000000f00 */
[----:B------:R-:W-:Y:S01]  /*5a50*/  FFMA.FTZ R57, R47, R115, R57 ;  /* 0x000000732f397223 */ /* 0x000fe20000010039 */
[-C--:B------:R-:W-:Y:S01]  /*5a60*/  FMUL.FTZ R47, R44, R53.reuse ;  /* 0x000000352c2f7220 */ /* 0x080fe20000410000 */
[----:B------:R-:W-:-:S03]  /*5a70*/  FMUL.FTZ R53, R12, R53 ;  /* 0x000000350c357220 */ /* 0x000fc60000410000 */
[-C--:B------:R-:W-:Y:S01]  /*5a80*/  FFMA.FTZ R47, R12, R40.reuse, -R47 ;  /* 0x000000280c2f7223 */ /* 0x080fe2000001082f */
[----:B------:R-:W-:Y:S01]  /*5a90*/  FFMA.FTZ R53, R44, R40, R53 ;  /* 0x000000282c357223 */ /* 0x000fe20000010035 */
[----:B------:R-:W-:Y:S02]  /*5aa0*/  HADD2.F32 R44, -RZ, R114.H0_H0 ;  /* 0x20000072ff2c7230 */ /* 0x000fe40000004100 */
[----:B------:R-:W-:Y:S01]  /*5ab0*/  HADD2.F32 R12, -RZ, R46.H0_H0 ;  /* 0x2000002eff0c7230 */ /* 0x000fe20000004100 */
[----:B------:R-:W-:Y:S01]  /*5ac0*/  F2FP.F16.F32.PACK_AB R58, R47, R58 ;  /* 0x0000003a2f3a723e */ /* 0x000fe200000000ff */
[----:B------:R-:W-:Y:S02]  /*5ad0*/  HADD2.F32 R40, -RZ, R14.H0_H0 ;  /* 0x2000000eff287230 */ /* 0x000fe40000004100 */
[----:B------:R-:W-:Y:S02]  /*5ae0*/  HADD2.F32 R114, -RZ, R114.H1_H1 ;  /* 0x30000072ff727230 */ /* 0x000fe40000004100 */
[----:B------:R-:W-:Y:S01]  /*5af0*/  FMUL.FTZ R54, R12, R44 ;  /* 0x0000002c0c367220 */ /* 0x000fe20000410000 */
[----:B------:R-:W-:-:S02]  /*5b00*/  HADD2.F32 R46, -RZ, R46.H1_H1 ;  /* 0x3000002eff2e7230 */ /* 0x000fc40000004100 */
[C---:B------:R-:W-:Y:S01]  /*5b10*/  FMUL.FTZ R44, R40.reuse, R44 ;  /* 0x0000002c282c7220 */ /* 0x040fe20000410000 */
[----:B------:R-:W-:Y:S02]  /*5b20*/  HADD2.F32 R14, -RZ, R14.H1_H1 ;  /* 0x3000000eff0e7230 */ /* 0x000fe40000004100 */
[-C--:B------:R-:W-:Y:S01]  /*5b30*/  FFMA.FTZ R54, R40, R114.reuse, -R54 ;  /* 0x0000007228367223 */ /* 0x080fe20000010836 */
[----:B------:R-:W-:Y:S01]  /*5b40*/  F2FP.F16.F32.PACK_AB R40, R53, R57 ;  /* 0x000000393528723e */ /* 0x000fe200000000ff */
[----:B------:R-:W-:Y:S01]  /*5b50*/  FFMA.FTZ R44, R12, R114, R44 ;  /* 0x000000720c2c7223 */ /* 0x000fe2000001002c */
[-C--:B------:R-:W-:Y:S01]  /*5b60*/  FMUL.FTZ R12, R46, R43.reuse ;  /* 0x0000002b2e0c7220 */ /* 0x080fe20000410000 */
[C---:B------:R-:W-:Y:S01]  /*5b70*/  FMUL.FTZ R43, R14.reuse, R43 ;  /* 0x0000002b0e2b7220 */ /* 0x040fe20000410000 */
[----:B------:R-:W-:Y:S02]  /*5b80*/  IMAD.MOV.U32 R47, RZ, RZ, R59 ;  /* 0x000000ffff2f7224 */ /* 0x000fe400078e003b */
[-C--:B------:R-:W-:Y:S01]  /*5b90*/  FFMA.FTZ R12, R14, R42.reuse, -R12 ;  /* 0x0000002a0e0c7223 */ /* 0x080fe2000001080c */
[----:B------:R-:W-:-:S04]  /*5ba0*/  FFMA.FTZ R43, R46, R42, R43 ;  /* 0x0000002a2e2b7223 */ /* 0x000fc8000001002b */
[----:B------:R-:W-:Y:S01]  /*5bb0*/  F2FP.F16.F32.PACK_AB R14, R12, R54 ;  /* 0x000000360c0e723e */ /* 0x000fe200000000ff */
[----:B------:R-:W-:Y:S01]  /*5bc0*/  IMAD.MOV.U32 R12, RZ, RZ, R58 ;  /* 0x000000ffff0c7224 */ /* 0x000fe200078e003a */
[----:B------:R-:W-:Y:S01]  /*5bd0*/  F2FP.F16.F32.PACK_AB R46, R43, R44 ;  /* 0x0000002c2b2e723e */ /* 0x000fe200000000ff */
[----:B------:R-:W-:-:S07]  /*5be0*/  IMAD.MOV.U32 R44, RZ, RZ, R40 ;  /* 0x000000ffff2c7224 */ /* 0x000fce00078e0028 */
.L_x_448:
[----:B------:R-:W-:Y:S05]  /*5bf0*/  BSYNC B2 ;  /* 0x0000000000027941 */ /* 0x000fea0003800000 */
.L_x_447:
[----:B---3--:R-:W-:-:S04]  /*5c00*/  LEA R40, P3, R10, R82, 0x1 ;  /* 0x000000520a287211 */ /* 0x008fc800078608ff */
[----:B--2---:R-:W-:Y:S02]  /*5c10*/  LEA.HI.X R41, R10, R83, R92, 0x1, P3 ;  /* 0x000000530a297211 */ /* 0x004fe400018f0c5c */
[----:B------:R-:W-:-:S03]  /*5c20*/  ISETP.GE.AND P3, PT, R56, R11, PT ;  /* 0x0000000b3800720c */ /* 0x000fc60003f66270 */
[----:B0-----:R0:W-:Y:S10]  /*5c30*/  ST.E.128 desc[UR42][R40.64], R12 ;  /* 0x0000000c28007985 */ /* 0x0011f4000c101d2a */
[----:B------:R-:W-:-:S05]  /*5c40*/  @!P3 IMAD.WIDE R42, R56, 0x2, R82 ;  /* 0x00000002382ab825 */ /* 0x000fca00078e0252 */
[----:B----4-:R0:W-:Y:S02]  /*5c50*/  @!P3 ST.E.128 desc[UR42][R42.64], R44 ;  /* 0x0000002c2a00b985 */ /* 0x0101e4000c101d2a */
.L_x_446:
[----:B------:R-:W-:Y:S05]  /*5c60*/  BSYNC B1 ;  /* 0x0000000000017941 */ /* 0x000fea0003800000 */
.L_x_445:
[----:B------:R-:W-:-:S13]  /*5c70*/  ISETP.NE.AND P3, PT, R30, RZ, PT ;  /* 0x000000ff1e00720c */ /* 0x000fda0003f65270 */
[----:B------:R-:W-:Y:S05]  /*5c80*/  @!P3 BRA `(.L_x_412) ;  /* 0x0000000800f8b947 */ /* 0x000fea0003800000 */
[----:B------:R-:W-:Y:S01]  /*5c90*/  LOP3.LUT P4, RZ, R23, 0x2, RZ, 0xc0, !PT ;  /* 0x0000000217ff7812 */ /* 0x000fe2000788c0ff */
[----:B------:R-:W-:Y:S01]  /*5ca0*/  BSSY B1, `(.L_x_449) ;  /* 0x000006d000017945 */ /* 0x000fe20003800000 */
[C---:B0--3--:R-:W-:Y:S02]  /*5cb0*/  LEA R44, P3, R20.reuse, R82, 0x1 ;  /* 0x00000052142c7211 */ /* 0x049fe400078608ff */
[----:B------:R-:W-:Y:S02]  /*5cc0*/  SEL R103, R99, R103, !P4 ;  /* 0x0000006763677207 */ /* 0x000fe40006000000 */
[----:B--2---:R-:W-:Y:S02]  /*5cd0*/  LEA.HI.X R45, R20, R83, R91, 0x1, P3 ;  /* 0x00000053142d7211 */ /* 0x004fe400018f0c5b */
[----:B----4-:R-:W-:Y:S02]  /*5ce0*/  SHF.R.S32.HI R12, RZ, 0x1f, R103 ;  /* 0x0000001fff0c7819 */ /* 0x010fe40000011467 */
[----:B------:R-:W-:-:S02]  /*5cf0*/  ISETP.GE.AND P3, PT, R3, R98, PT ;  /* 0x000000620300720c */ /* 0x000fc40003f66270 */
[----:B------:R-:W-:-:S04]  /*5d00*/  LEA.HI R12, R12, R103, RZ, 0x4 ;  /* 0x000000670c0c7211 */ /* 0x000fc800078f20ff */
[----:B------:R-:W-:-:S04]  /*5d10*/  SHF.R.S32.HI R13, RZ, 0x4, R12 ;  /* 0x00000004ff0d7819 */ /* 0x000fc8000001140c */
[----:B------:R-:W-:-:S04]  /*5d20*/  LEA.HI.SX32 R13, R4, R13, 0x1d ;  /* 0x0000000d040d7211 */ /* 0x000fc800078feaff */
[----:B------:R-:W-:Y:S01]  /*5d30*/  SHF.R.S32.HI R12, RZ, 0x1f, R13 ;  /* 0x0000001fff0c7819 */ /* 0x000fe2000001140d */
[----:B------:R-:W-:-:S03]  /*5d40*/  IMAD.SHL.U32 R46, R13, 0x8, RZ ;  /* 0x000000080d2e7824 */ /* 0x000fc600078e00ff */
[----:B------:R-:W-:Y:S02]  /*5d50*/  LEA.HI R12, R12, R13, RZ, 0x2 ;  /* 0x0000000d0c0c7211 */ /* 0x000fe400078f10ff */
[----:B------:R-:W-:-:S03]  /*5d60*/  LOP3.LUT R13, R143, 0x18, R46, 0xf8, !PT ;  /* 0x000000188f0d7812 */ /* 0x000fc600078ef82e */
[----:B------:R-:W-:Y:S01]  /*5d70*/  IMAD.SHL.U32 R12, R12, 0x400, RZ ;  /* 0x000004000c0c7824 */ /* 0x000fe200078e00ff */
[----:B------:R-:W-:-:S04]  /*5d80*/  LOP3.LUT R13, R13, R144, RZ, 0x3c, !PT ;  /* 0x000000900d0d7212 */ /* 0x000fc800078e3cff */
[----:B------:R-:W-:-:S04]  /*5d90*/  LOP3.LUT R12, R12, 0x7ffff000, RZ, 0xc0, !PT ;  /* 0x7ffff0000c0c7812 */ /* 0x000fc800078ec0ff */
[----:B------:R-:W-:Y:S01]  /*5da0*/  IADD3 R15, R13, R12, R145 ;  /* 0x0000000c0d0f7210 */ /* 0x000fe20007ffe091 */
[----:B------:R-:W-:-:S04]  /*5db0*/  IMAD R13, R18, 0x3000, R94 ;  /* 0x00003000120d7824 */ /* 0x000fc800078e025e */
[----:B------:R-:W-:Y:S02]  /*5dc0*/  IMAD R15, R18, 0x3000, R15 ;  /* 0x00003000120f7824 */ /* 0x000fe400078e020f */
[----:B------:R-:W-:-:S03]  /*5dd0*/  IMAD R13, R13, 0x2, R2 ;  /* 0x000000020d0d7824 */ /* 0x000fc600078e0202 */
[----:B------:R-:W-:-:S03]  /*5de0*/  LEA R40, R15, R2, 0x1 ;  /* 0x000000020f287211 */ /* 0x000fc600078e08ff */
[----:B------:R-:W0:Y:S04]  /*5df0*/  LDS.128 R12, [R13+0x15400] ;  /* 0x015400000d0c7984 */ /* 0x000e280000000c00 */
[----:B------:R-:W2:Y:S01]  /*5e00*/  LDS.128 R40, [R40+0x15400] ;  /* 0x0154000028287984 */ /* 0x000ea20000000c00 */
[----:B------:R-:W-:Y:S05]  /*5e10*/  @P3 BRA `(.L_x_450) ;  /* 0x0000000400543947 */ /* 0x000fea0003800000 */
[----:B------:R-:W-:Y:S01]  /*5e20*/  SHF.R.U64 R36, R36, 0x10, R37 ;  /* 0x0000001024247819 */ /* 0x000fe20000001225 */
[----:B--2---:R-:W-:Y:S01]  /*5e30*/  IMAD.MOV.U32 R52, RZ, RZ, R41 ;  /* 0x000000ffff347224 */ /* 0x004fe200078e0029 */
[----:B------:R-:W-:Y:S01]  /*5e40*/  SHF.R.U32.HI R47, RZ, 0x10, R37 ;  /* 0x00000010ff2f7819 */ /* 0x000fe20000011625 */
[----:B------:R-:W-:Y:S01]  /*5e50*/  HADD2.F32 R54, -RZ, R113.H1_H1 ;  /* 0x30000071ff367230 */ /* 0x000fe20000004100 */
[----:B------:R-:W-:Y:S01]  /*5e60*/  SHF.R.U64 R37, R48, 0x10, R49 ;  /* 0x0000001030257819 */ /* 0x000fe20000001231 */
[----:B------:R-:W-:Y:S01]  /*5e70*/  HADD2.F32 R56, -RZ, R111.H1_H1 ;  /* 0x3000006fff387230 */ /* 0x000fe20000004100 */
[--C-:B------:R-:W-:Y:S01]  /*5e80*/  SHF.R.U64 R38, R38, 0x10, R39.reuse ;  /* 0x0000001026267819 */ /* 0x100fe20000001227 */
[----:B------:R-:W-:Y:S01]  /*5e90*/  HADD2.F32 R53, -RZ, R52.H0_H0 ;  /* 0x20000034ff357230 */ /* 0x000fe20000004100 */
[----:B------:R-:W-:Y:S01]  /*5ea0*/  SHF.R.U32.HI R48, RZ, 0x10, R39 ;  /* 0x00000010ff307819 */ /* 0x000fe20000011627 */
[----:B0-----:R-:W-:Y:S01]  /*5eb0*/  IMAD.MOV.U32 R41, RZ, RZ, R15 ;  /* 0x000000ffff297224 */ /* 0x001fe200078e000f */
[--C-:B------:R-:W-:Y:S01]  /*5ec0*/  SHF.R.U64 R39, R50, 0x10, R51.reuse ;  /* 0x0000001032277819 */ /* 0x100fe20000001233 */
[----:B------:R-:W-:Y:S01]  /*5ed0*/  HADD2.F32 R47, -RZ, R47.H0_H0 ;  /* 0x2000002fff2f7230 */ /* 0x000fe20000004100 */
[----:B------:R-:W-:Y:S01]  /*5ee0*/  SHF.R.U32.HI R50, RZ, 0x10, R51 ;  /* 0x00000010ff327819 */ /* 0x000fe20000011633 */
[----:B------:R-:W-:Y:S01]  /*5ef0*/  IMAD.MOV.U32 R51, RZ, RZ, R13 ;  /* 0x000000ffff337224 */ /* 0x000fe200078e000d */
[----:B------:R-:W-:Y:S01]  /*5f00*/  SHF.R.U32.HI R49, RZ, 0x10, R49 ;  /* 0x00000010ff317819 */ /* 0x000fe20000011631 */
[----:B------:R-:W-:-:S03]  /*5f10*/  FMUL.FTZ R58, R53, R54 ;  /* 0x00000036353a7220 */ /* 0x000fc60000410000 */
[--C-:B------:R-:W-:Y:S02]  /*5f20*/  HADD2.F32 R13, -RZ, R51.reuse.H0_H0 ;  /* 0x20000033ff0d7230 */ /* 0x100fe40000004100 */
[----:B------:R-:W-:-:S03]  /*5f30*/  HADD2.F32 R51, -RZ, R51.H1_H1 ;  /* 0x30000033ff337230 */ /* 0x000fc60000004100 */
[C---:B-1----:R-:W-:Y:S01]  /*5f40*/  FMUL.FTZ R60, R13.reuse, R54 ;  /* 0x000000360d3c7220 */ /* 0x042fe20000410000 */
[----:B------:R-:W-:Y:S02]  /*5f50*/  HADD2.F32 R54, -RZ, R52.H1_H1 ;  /* 0x30000034ff367230 */ /* 0x000fe40000004100 */
[-C--:B------:R-:W-:Y:S01]  /*5f60*/  FFMA.FTZ R13, R13, R56.reuse, -R58 ;  /* 0x000000380d0d7223 */ /* 0x080fe2000001083a */
[----:B------:R-:W-:Y:S02]  /*5f70*/  HADD2.F32 R52, -RZ, R49.H0_H0 ;  /* 0x20000031ff347230 */ /* 0x000fe40000004100 */
[----:B------:R-:W-:Y:S01]  /*5f80*/  FFMA.FTZ R15, R53, R56, R60 ;  /* 0x00000038350f7223 */ /* 0x000fe2000001003c */
[----:B------:R-:W-:Y:S02]  /*5f90*/  IMAD.MOV.U32 R49, RZ, RZ, R43 ;  /* 0x000000ffff317224 */ /* 0x000fe400078e002b */
[----:B------:R-:W-:Y:S02]  /*5fa0*/  HADD2.F32 R58, -RZ, R112.H1_H1 ;  /* 0x30000070ff3a7230 */ /* 0x000fe40000004100 */
[-C--:B------:R-:W-:Y:S01]  /*5fb0*/  FMUL.FTZ R56, R54, R52.reuse ;  /* 0x0000003436387220 */ /* 0x080fe20000410000 */
[----:B------:R-:W-:Y:S01]  /*5fc0*/  FMUL.FTZ R53, R51, R52 ;  /* 0x0000003433357220 */ /* 0x000fe20000410000 */
[----:B------:R-:W-:-:S02]  /*5fd0*/  HADD2.F32 R43, -RZ, R49.H0_H0 ;  /* 0x20000031ff2b7230 */ /* 0x000fc40000004100 */
[-C--:B------:R-:W-:Y:S01]  /*5fe0*/  FFMA.FTZ R52, R51, R47.reuse, -R56 ;  /* 0x0000002f33347223 */ /* 0x080fe20000010838 */
[----:B------:R-:W-:Y:S01]  /*5ff0*/  FFMA.FTZ R54, R54, R47, R53 ;  /* 0x0000002f36367223 */ /* 0x000fe20000010035 */
[----:B------:R-:W-:Y:S02]  /*6000*/  HADD2.F32 R47, -RZ, R41.H0_H0 ;  /* 0x20000029ff2f7230 */ /* 0x000fe40000004100 */
[-C--:B------:R-:W-:Y:S01]  /*6010*/  FMUL.FTZ R62, R43, R58.reuse ;  /* 0x0000003a2b3e7220 */ /* 0x080fe20000410000 */
[----:B------:R-:W-:Y:S01]  /*6020*/  HADD2.F32 R51, -RZ, R49.H1_H1 ;  /* 0x30000031ff337230 */ /* 0x000fe20000004100 */
[----:B------:R-:W-:Y:S01]  /*6030*/  F2FP.F16.F32.PACK_AB R13, R52, R13 ;  /* 0x0000000d340d723e */ /* 0x000fe200000000ff */
[----:B------:R-:W-:Y:S02]  /*6040*/  HADD2.F32 R60, -RZ, R50.H0_H0 ;  /* 0x20000032ff3c7230 */ /* 0x000fe40000004100 */
[----:B------:R-:W-:Y:S01]  /*6050*/  FMUL.FTZ R58, R47, R58 ;  /* 0x0000003a2f3a7220 */ /* 0x000fe20000410000 */
[----:B------:R-:W-:-:S02]  /*6060*/  HADD2.F32 R56, -RZ, R110.H1_H1 ;  /* 0x3000006eff387230 */ /* 0x000fc40000004100 */
[----:B------:R-:W-:Y:S02]  /*6070*/  HADD2.F32 R49, -RZ, R41.H1_H1 ;  /* 0x30000029ff317230 */ /* 0x000fe40000004100 */
[----:B------:R-:W-:Y:S02]  /*6080*/  HADD2.F32 R50, -RZ, R48.H0_H0 ;  /* 0x20000030ff327230 */ /* 0x000fe40000004100 */
[----:B------:R-:W-:Y:S01]  /*6090*/  FMUL.FTZ R48, R51, R60 ;  /* 0x0000003c33307220 */ /* 0x000fe20000410000 */
[----:B------:R-:W-:Y:S01]  /*60a0*/  FFMA.FTZ R41, R47, R56, -R62 ;  /* 0x000000382f297223 */ /* 0x000fe2000001083e */
[----:B------:R-:W-:Y:S01]  /*60b0*/  FMUL.FTZ R60, R49, R60 ;  /* 0x0000003c313c7220 */ /* 0x000fe20000410000 */
[----:B------:R-:W-:Y:S01]  /*60c0*/  FFMA.FTZ R43, R43, R56, R58 ;  /* 0x000000382b2b7223 */ /* 0x000fe2000001003a */
[-C--:B------:R-:W-:Y:S01]  /*60d0*/  FFMA.FTZ R48, R49, R50.reuse, -R48 ;  /* 0x0000003231307223 */ /* 0x080fe20000010830 */
[----:B------:R-:W-:Y:S02]  /*60e0*/  HADD2.F32 R53, -RZ, R37.H0_H0 ;  /* 0x20000025ff357230 */ /* 0x000fe40000004100 */
[----:B------:R-:W-:Y:S01]  /*60f0*/  FFMA.FTZ R50, R51, R50, R60 ;  /* 0x0000003233327223 */ /* 0x000fe2000001003c */
[----:B------:R-:W-:-:S02]  /*6100*/  HADD2.F32 R58, -RZ, R113.H0_H0 ;  /* 0x20000071ff3a7230 */ /* 0x000fc40000004100 */
[----:B------:R-:W-:Y:S01]  /*6110*/  HADD2.F32 R47, -RZ, R40.H0_H0 ;  /* 0x20000028ff2f7230 */ /* 0x000fe20000004100 */
[----:B------:R-:W-:Y:S01]  /*6120*/  F2FP.F16.F32.PACK_AB R48, R48, R41 ;  /* 0x000000293030723e */ /* 0x000fe200000000ff */
[----:B------:R-:W-:Y:S01]  /*6130*/  HADD2.F32 R37, -RZ, R12.H0_H0 ;  /* 0x2000000cff257230 */ /* 0x000fe20000004100 */
[----:B------:R-:W-:Y:S01]  /*6140*/  F2FP.F16.F32.PACK_AB R41, R54, R15 ;  /* 0x0000000f3629723e */ /* 0x000fe200000000ff */
[----:B------:R-:W-:Y:S01]  /*6150*/  HADD2.F32 R49, -RZ, R40.H1_H1 ;  /* 0x30000028ff317230 */ /* 0x000fe20000004100 */
[----:B------:R-:W-:Y:S01]  /*6160*/  F2FP.F16.F32.PACK_AB R43, R50, R43 ;  /* 0x0000002b322b723e */ /* 0x000fe200000000ff */
[----:B------:R-:W-:Y:S02]  /*6170*/  HADD2.F32 R40, -RZ, R12.H1_H1 ;  /* 0x3000000cff287230 */ /* 0x000fe40000004100 */
[----:B------:R-:W-:Y:S01]  /*6180*/  FMUL.FTZ R12, R47, R58 ;  /* 0x0000003a2f0c7220 */ /* 0x000fe20000410000 */
[----:B------:R-:W-:Y:S02]  /*6190*/  HADD2.F32 R56, -RZ, R111.H0_H0 ;  /* 0x2000006fff387230 */ /* 0x000fe40000004100 */
[----:B------:R-:W-:Y:S01]  /*61a0*/  FMUL.FTZ R55, R49, R53 ;  /* 0x0000003531377220 */ /* 0x000fe20000410000 */
[----:B------:R-:W-:-:S02]  /*61b0*/  HADD2.F32 R51, -RZ, R36.H0_H0 ;  /* 0x20000024ff337230 */ /* 0x000fc40000004100 */
[C---:B------:R-:W-:Y:S01]  /*61c0*/  FMUL.FTZ R36, R37.reuse, R58 ;  /* 0x0000003a25247220 */ /* 0x040fe20000410000 */
[C---:B------:R-:W-:Y:S01]  /*61d0*/  FMUL.FTZ R58, R40.reuse, R53 ;  /* 0x00000035283a7220 */ /* 0x040fe20000410000 */
[-C--:B------:R-:W-:Y:S01]  /*61e0*/  FFMA.FTZ R12, R37, R56.reuse, -R12 ;  /* 0x00000038250c7223 */ /* 0x080fe2000001080c */
[----:B------:R-:W-:Y:S02]  /*61f0*/  HADD2.F32 R112, -RZ, R112.H0_H0 ;  /* 0x20000070ff707230 */ /* 0x000fe40000004100 */
[----:B------:R-:W-:Y:S01]  /*6200*/  FFMA.FTZ R36, R47, R56, R36 ;  /* 0x000000382f247223 */ /* 0x000fe20000010024 */
[-C--:B------:R-:W-:Y:S01]  /*6210*/  FFMA.FTZ R37, R40, R51.reuse, -R55 ;  /* 0x0000003328257223 */ /* 0x080fe20000010837 */
[----:B------:R-:W-:Y:S01]  /*6220*/  FFMA.FTZ R47, R49, R51, R58 ;  /* 0x00000033312f7223 */ /* 0x000fe2000001003a */
[----:B------:R-:W-:Y:S01]  /*6230*/  HADD2.F32 R51, -RZ, R39.H0_H0 ;  /* 0x20000027ff337230 */ /* 0x000fe20000004100 */
[----:B------:R-:W-:Y:S01]  /*6240*/  MOV R15, R48 ;  /* 0x00000030000f7202 */ /* 0x000fe20000000f00 */
[----:B------:R-:W-:Y:S01]  /*6250*/  HADD2.F32 R40, -RZ, R42.H0_H0 ;  /* 0x2000002aff287230 */ /* 0x000fe20000004100 */
[----:B------:R-:W-:Y:S01]  /*6260*/  F2FP.F16.F32.PACK_AB R12, R37, R12 ;  /* 0x0000000c250c723e */ /* 0x000fe200000000ff */
[----:B------:R-:W-:-:S02]  /*6270*/  HADD2.F32 R39, -RZ, R14.H0_H0 ;  /* 0x2000000eff277230 */ /* 0x000fc40000004100 */
[----:B------:R-:W-:Y:S02]  /*6280*/  HADD2.F32 R42, -RZ, R42.H1_H1 ;  /* 0x3000002aff2a7230 */ /* 0x000fe40000004100 */
[----:B------:R-:W-:Y:S02]  /*6290*/  HADD2.F32 R14, -RZ, R14.H1_H1 ;  /* 0x3000000eff0e7230 */ /* 0x000fe40000004100 */
[-C--:B------:R-:W-:Y:S01]  /*62a0*/  FMUL.FTZ R53, R39, R112.reuse ;  /* 0x0000007027357220 */ /* 0x080fe20000410000 */
[----:B------:R-:W-:Y:S02]  /*62b0*/  HADD2.F32 R110, -RZ, R110.H0_H0 ;  /* 0x2000006eff6e7230 */ /* 0x000fe40000004100 */
[-C--:B------:R-:W-:Y:S01]  /*62c0*/  FMUL.FTZ R55, R42, R51.reuse ;  /* 0x000000332a377220 */ /* 0x080fe20000410000 */
[----:B------:R-:W-:Y:S02]  /*62d0*/  HADD2.F32 R49, -RZ, R38.H0_H0 ;  /* 0x20000026ff317230 */ /* 0x000fe40000004100 */
[----:B------:R-:W-:Y:S01]  /*62e0*/  FMUL.FTZ R38, R40, R112 ;  /* 0x0000007028267220 */ /* 0x000fe20000410000 */
[----:B------:R-:W-:Y:S01]  /*62f0*/  FMUL.FTZ R51, R14, R51 ;  /* 0x000000330e337220 */ /* 0x000fe20000410000 */
[----:B------:R-:W-:Y:S01]  /*6300*/  FFMA.FTZ R53, R40, R110, R53 ;  /* 0x0000006e28357223 */ /* 0x000fe20000010035 */
[----:B------:R-:W-:Y:S01]  /*6310*/  F2FP.F16.F32.PACK_AB R40, R47, R36 ;  /* 0x000000242f28723e */ /* 0x000fe200000000ff */
[----:B------:R-:W-:Y:S01]  /*6320*/  FFMA.FTZ R38, R39, R110, -R38 ;  /* 0x0000006e27267223 */ /* 0x000fe20000010826 */
[-C--:B------:R-:W-:Y:S01]  /*6330*/  FFMA.FTZ R55, R14, R49.reuse, -R55 ;  /* 0x000000310e377223 */ /* 0x080fe20000010837 */
[----:B------:R-:W-:-:S04]  /*6340*/  FFMA.FTZ R42, R42, R49, R51 ;  /* 0x000000312a2a7223 */ /* 0x000fc80000010033 */
[----:B------:R-:W-:Y:S02]  /*6350*/  F2FP.F16.F32.PACK_AB R14, R55, R38 ;  /* 0x00000026370e723e */ /* 0x000fe400000000ff */
[----:B------:R-:W-:-:S07]  /*6360*/  F2FP.F16.F32.PACK_AB R42, R42, R53 ;  /* 0x000000352a2a723e */ /* 0x000fce00000000ff */
.L_x_450:
[----:B------:R-:W-:Y:S05]  /*6370*/  BSYNC B1 ;  /* 0x0000000000017941 */ /* 0x000fea0003800000 */
.L_x_449:
[----:B0-----:R0:W-:Y:S01]  /*6380*/  ST.E.128 desc[UR42][R44.64], R12 ;  /* 0x0000000c2c007985 */ /* 0x0011e2000c101d2a */
[----:B------:R-:W-:-:S13]  /*6390*/  ISETP.GE.AND P3, PT, R46, R11, PT ;  /* 0x0000000b2e00720c */ /* 0x000fda0003f66270 */
[----:B------:R-:W-:Y:S05]  /*63a0*/  @P3 BRA `(.L_x_412) ;  /* 0x0000000400303947 */ /* 0x000fea0003800000 */
[----:B------:R-:W-:-:S05]  /*63b0*/  IMAD.WIDE R82, R46, 0x2, R82 ;  /* 0x000000022e527825 */ /* 0x000fca00078e0252 */
[----:B--2---:R2:W-:Y:S01]  /*63c0*/  ST.E.128 desc[UR42][R82.64], R40 ;  /* 0x0000002852007985 */ /* 0x0045e2000c101d2a */
[----:B------:R-:W-:Y:S05]  /*63d0*/  BRA `(.L_x_412) ;  /* 0x0000000400247947 */ /* 0x000fea0003800000 */
.L_x_404:
[----:B------:R-:W-:-:S06]  /*63e0*/  UISETP.NE.AND UP0, UPT, UR40, 0x3, UPT ;  /* 0x000000032800788c */ /* 0x000fcc000bf05270 */
[----:B------:R-:W-:-:S13]  /*63f0*/  PLOP3.LUT P2, PT, PT, PT, UP0, 0x80, 0x0 ;  /* 0x000000000000781c */ /* 0x000fda0003f4f008 */
[----:B------:R-:W-:Y:S05]  /*6400*/  @!P2 BRA `(.L_x_451) ;  /* 0x000000000004a947 */ /* 0x000fea0003800000 */
[----:B------:R-:W-:Y:S01]  /*6410*/  BPT.TRAP 0x1 ;  /* 0x000000040000795c */ /* 0x000fe20000300000 */
.L_x_451:
[----:B------:R-:W-:Y:S01]  /*6420*/  IMAD R31, R18, 0x8, R2 ;  /* 0x00000008121f7824 */ /* 0x000fe200078e0202 */
[----:B------:R-:W-:Y:S01]  /*6430*/  SHF.L.U32 R80, R137, 0x1f, RZ ;  /* 0x0000001f89507819 */ /* 0x000fe200000006ff */
[----:B------:R-:W-:Y:S01]  /*6440*/  BSSY B1, `(.L_x_452) ;  /* 0x0000004000017945 */ /* 0x000fe20003800000 */
[----:B------:R-:W-:Y:S02]  /*6450*/  SHF.R.S32.HI R77, RZ, 0x1f, R76 ;  /* 0x0000001fff4d7819 */ /* 0x000fe4000001144c */
[----:B------:R-:W0:Y:S02]  /*6460*/  SYNCS.PHASECHK.TRANS64.TRYWAIT P3, [R31+URZ+0x2d890], R80 ;  /* 0x02d890501f0075a7 */ /* 0x000e24000806017f */
[----:B0-----:R-:W-:Y:S05]  /*6470*/  @!P3 BRA `(.L_x_453) ;  /* 0x000001280034b947 */ /* 0x001fea0003800000 */
.L_x_669:
[----:B------:R-:W-:Y:S05]  /*6480*/  BSYNC B1 ;  /* 0x0000000000017941 */ /* 0x000fea0003800000 */
.L_x_452:
[----:B------:R-:W-:Y:S01]  /*6490*/  ULDC.64 UR4, c[0x0][0x300] ;  /* 0x0000c00000047ab9 */ /* 0x000fe20000000a00 */
[----:B-----5:R-:W-:Y:S01]  /*64a0*/  SHF.R.S32.HI R78, RZ, 0x1f, R75 ;  /* 0x0000001fff4e7819 */ /* 0x020fe2000001144b */
[----:B------:R-:W-:Y:S02]  /*64b0*/  IMAD R11, R77, UR4, RZ ;  /* 0x000000044d0b7c24 */ /* 0x000fe4000f8e02ff */
[----:B------:R-:W-:-:S04]  /*64c0*/  IMAD.WIDE.U32 R12, R76, UR4, RZ ;  /* 0x000000044c0c7c25 */ /* 0x000fc8000f8e00ff */
[----:B------:R-:W-:Y:S01]  /*64d0*/  IMAD R11, R76, UR5, R11 ;  /* 0x000000054c0b7c24 */ /* 0x000fe2000f8e020b */
[----:B------:R-:W-:Y:S01]  /*64e0*/  ULDC.64 UR4, c[0x0][0x310] ;  /* 0x0000c40000047ab9 */ /* 0x000fe20000000a00 */
[----:B------:R-:W-:Y:S02]  /*64f0*/  IMAD R79, R26, -0x80, R24 ;  /* 0xffffff801a4f7824 */ /* 0x000fe400078e0218 */
[----:B------:R-:W-:Y:S02]  /*6500*/  IMAD R14, R78, UR4, RZ ;  /* 0x000000044e0e7c24 */ /* 0x000fe4000f8e02ff */
[----:B------:R-:W-:Y:S01]  /*6510*/  IMAD.IADD R13, R13, 0x1, R11 ;  /* 0x000000010d0d7824 */ /* 0x000fe200078e020b */
[----:B------:R-:W-:Y:S01]  /*6520*/  VIMNMX R79, R79, 0x80, PT ;  /* 0x000000804f4f7848 */ /* 0x000fe20003fe0100 */
[C---:B------:R-:W-:Y:S02]  /*6530*/  IMAD R11, R75.reuse, UR5, R14 ;  /* 0x000000054b0b7c24 */ /* 0x040fe4000f8e020e */
[----:B------:R-:W-:Y:S01]  /*6540*/  IMAD.WIDE.U32 R12, R75, UR4, R12 ;  /* 0x000000044b0c7c25 */ /* 0x000fe2000f8e000c */
[----:B------:R-:W-:-:S03]  /*6550*/  ULDC.64 UR4, c[0x0][0x308] ;  /* 0x0000c20000047ab9 */ /* 0x000fc60000000a00 */
[----:B------:R-:W-:Y:S02]  /*6560*/  IMAD R15, R7, UR4, RZ ;  /* 0x00000004070f7c24 */ /* 0x000fe4000f8e02ff */
[----:B------:R-:W-:Y:S02]  /*6570*/  IMAD.IADD R13, R13, 0x1, R11 ;  /* 0x000000010d0d7824 */ /* 0x000fe400078e020b */
[C---:B------:R-:W-:Y:S02]  /*6580*/  IMAD R15, R34.reuse, UR5, R15 ;  /* 0x00000005220f7c24 */ /* 0x040fe4000f8e020f */
[----:B------:R-:W-:Y:S01]  /*6590*/  IMAD.WIDE.U32 R12, R34, UR4, R12 ;  /* 0x00000004220c7c25 */ /* 0x000fe2000f8e000c */
[----:B------:R-:W-:-:S03]  /*65a0*/  ULDC.64 UR4, c[0x0][0x2e8] ;  /* 0x0000ba0000047ab9 */ /* 0x000fc60000000a00 */
[----:B------:R-:W-:Y:S01]  /*65b0*/  IMAD.IADD R13, R13, 0x1, R15 ;  /* 0x000000010d0d7824 */ /* 0x000fe200078e020f */
[----:B------:R-:W-:Y:S01]  /*65c0*/  LEA R42, P3, R12, UR4, 0x1 ;  /* 0x000000040c2a7c11 */ /* 0x000fe2000f8608ff */
[----:B------:R-:W-:-:S03]  /*65d0*/  UMOV UR4, 0xffffffff ;  /* 0xffffffff00047882 */ /* 0x000fc60000000000 */
[----:B------:R-:W-:Y:S02]  /*65e0*/  LEA.HI.X R13, R12, UR5, R13, 0x1, P3 ;  /* 0x000000050c0d7c11 */ /* 0x000fe400098f0c0d */
[----:B------:R-:W-:Y:S01]  /*65f0*/  ISETP.GT.AND P3, PT, R79, R138, PT ;  /* 0x0000008a4f00720c */ /* 0x000fe20003f64270 */
[----:B------:R-:W-:-:S12]  /*6600*/  BRA.DIV UR4, `(.L_x_454) ;  /* 0x0000012604e47947 */ /* 0x000fd8000b800000 */
[----:B------:R1:W2:Y:S04]  /*6610*/  SHFL.IDX PT, R43, R13, RZ, 0x1e1f ;  /* 0x001e1fff0d2b7589 */ /* 0x0002a800000e0000 */
[----:B------:R-:W3:Y:S02]  /*6620*/  SHFL.IDX PT, R42, R42, RZ, 0x1e1f ;  /* 0x001e1fff2a2a7589 */ /* 0x000ee400000e0000 */
.L_x_673:
[----:B------:R-:W-:Y:S05]  /*6630*/  @!P3 BRA `(.L_x_412) ;  /* 0x00000000008cb947 */ /* 0x000fea0003800000 */
[----:B------:R-:W-:Y:S02]  /*6640*/  ULDC UR4, c[0x0][0x2f4] ;  /* 0x0000bd0000047ab9 */ /* 0x000fe40000000800 */
[----:B------:R-:W-:Y:S02]  /*6650*/  ISETP.GE.AND P5, PT, R16, UR4, PT ;  /* 0x0000000410007c0c */ /* 0x000fe4000bfa6270 */
[----:B------:R-:W-:-:S11]  /*6660*/  ISETP.GE.AND P4, PT, R22, UR4, PT ;  /* 0x0000000416007c0c */ /* 0x000fd6000bf86270 */
[----:B-1----:R-:W1:Y:S01]  /*6670*/  @!P5 LDS.128 R12, [R35+0x15000] ;  /* 0x01500000230cd984 */ /* 0x002e620000000c00 */
[----:B---3--:R-:W-:-:S04]  /*6680*/  @!P5 LEA R40, P3, R16, R42, 0x1 ;  /* 0x0000002a1028d211 */ /* 0x008fc800078608ff */
[----:B--2---:R-:W-:Y:S02]  /*6690*/  @!P5 LEA.HI.X R41, R16, R43, R17, 0x1, P3 ;  /* 0x0000002b1029d211 */ /* 0x004fe400018f0c11 */
[----:B------:R-:W-:-:S04]  /*66a0*/  @!P4 LEA R38, P3, R22, R42, 0x1 ;  /* 0x0000002a1626c211 */ /* 0x000fc800078608ff */
[----:B------:R-:W-:Y:S02]  /*66b0*/  @!P4 LEA.HI.X R39, R22, R43, R153, 0x1, P3 ;  /* 0x0000002b1627c211 */ /* 0x000fe400018f0c99 */
[----:B------:R-:W-:-:S13]  /*66c0*/  ISETP.GE.AND P3, PT, R19, UR4, PT ;  /* 0x0000000413007c0c */ /* 0x000fda000bf66270 */
[----:B------:R-:W-:-:S04]  /*66d0*/  @!P3 LEA R36, P6, R19, R42, 0x1 ;  /* 0x0000002a1324b211 */ /* 0x000fc800078c08ff */
[----:B------:R-:W-:Y:S01]  /*66e0*/  @!P3 LEA.HI.X R37, R19, R43, R152, 0x1, P6 ;  /* 0x0000002b1325b211 */ /* 0x000fe200030f0c98 */
[----:B-1----:R1:W-:Y:S01]  /*66f0*/  @!P5 ST.E.128 desc[UR42][R40.64], R12 ;  /* 0x0000000c2800d985 */ /* 0x0023e2000c101d2a */
[----:B------:R-:W-:-:S13]  /*6700*/  ISETP.GE.AND P5, PT, R0, UR4, PT ;  /* 0x0000000400007c0c */ /* 0x000fda000bfa6270 */
[----:B------:R-:W2:Y:S01]  /*6710*/  @!P5 LDS.128 R12, [R32+0x15000] ;  /* 0x01500000200cd984 */ /* 0x000ea20000000c00 */
[----:B------:R-:W-:Y:S01]  /*6720*/  @!P5 SHF.L.U32 R11, R148, 0x3, RZ ;  /* 0x00000003940bd819 */ /* 0x000fe200000006ff */
[----:B-1----:R-:W-:Y:S02]  /*6730*/  @!P5 IMAD.MOV.U32 R40, RZ, RZ, R42 ;  /* 0x000000ffff28d224 */ /* 0x002fe400078e002a */
[----:B------:R-:W-:Y:S02]  /*6740*/  @!P5 IMAD.MOV.U32 R41, RZ, RZ, R43 ;  /* 0x000000ffff29d224 */ /* 0x000fe400078e002b */
[----:B------:R-:W-:-:S05]  /*6750*/  @!P5 IMAD.WIDE R40, R11, 0x2, R40 ;  /* 0x000000020b28d825 */ /* 0x000fca00078e0228 */
[----:B--2---:R1:W-:Y:S01]  /*6760*/  @!P5 ST.E.128 desc[UR42][R40.64], R12 ;  /* 0x0000000c2800d985 */ /* 0x0043e2000c101d2a */
[----:B------:R-:W-:-:S13]  /*6770*/  ISETP.GE.AND P5, PT, R3, UR4, PT ;  /* 0x0000000403007c0c */ /* 0x000fda000bfa6270 */
[----:B------:R-:W2:Y:S01]  /*6780*/  @!P5 LDS.128 R12, [R35+0x17000] ;  /* 0x01700000230cd984 */ /* 0x000ea20000000c00 */
[----:B------:R-:W-:Y:S01]  /*6790*/  @!P5 IMAD.SHL.U32 R11, R149, 0x8, RZ ;  /* 0x00000008950bd824 */ /* 0x000fe200078e00ff */
[----:B-1----:R-:W-:Y:S01]  /*67a0*/  @!P5 MOV R41, R43 ;  /* 0x0000002b0029d202 */ /* 0x002fe20000000f00 */
[----:B------:R-:W-:-:S04]  /*67b0*/  @!P5 IMAD.MOV.U32 R40, RZ, RZ, R42 ;  /* 0x000000ffff28d224 */ /* 0x000fc800078e002a */
[----:B------:R-:W-:-:S05]  /*67c0*/  @!P5 IMAD.WIDE R40, R11, 0x2, R40 ;  /* 0x000000020b28d825 */ /* 0x000fca00078e0228 */
[----:B--2---:R1:W-:Y:S01]  /*67d0*/  @!P5 ST.E.128 desc[UR42][R40.64], R12 ;  /* 0x0000000c2800d985 */ /* 0x0043e2000c101d2a */
[----:B------:R-:W-:-:S03]  /*67e0*/  ISETP.GE.AND P5, PT, R136, UR4, PT ;  /* 0x0000000488007c0c */ /* 0x000fc6000bfa6270 */
[----:B------:R-:W2:Y:S10]  /*67f0*/  @!P4 LDS.128 R12, [R32+0x17000] ;  /* 0x01700000200cc984 */ /* 0x000eb40000000c00 */
[----:B-1----:R-:W-:-:S04]  /*6800*/  @!P5 LEA R40, P6, R136, R42, 0x1 ;  /* 0x0000002a8828d211 */ /* 0x002fc800078c08ff */
[----:B------:R-:W-:Y:S01]  /*6810*/  @!P5 LEA.HI.X R41, R136, R43, R151, 0x1, P6 ;  /* 0x0000002b8829d211 */ /* 0x000fe200030f0c97 */
[----:B--2---:R-:W-:Y:S04]  /*6820*/  @!P4 ST.E.128 desc[UR42][R38.64], R12 ;  /* 0x0000000c2600c985 */ /* 0x004fe8000c101d2a */
[----:B------:R-:W1:Y:S04]  /*6830*/  @!P3 LDS.128 R12, [R35+0x19000] ;  /* 0x01900000230cb984 */ /* 0x000e680000000c00 */
[----:B-1----:R-:W-:Y:S04]  /*6840*/  @!P3 ST.E.128 desc[UR42][R36.64], R12 ;  /* 0x0000000c2400b985 */ /* 0x002fe8000c101d2a */
[----:B------:R-:W1:Y:S04]  /*6850*/  @!P5 LDS.128 R12, [R32+0x19000] ;  /* 0x01900000200cd984 */ /* 0x000e680000000c00 */
[----:B-1----:R4:W-:Y:S02]  /*6860*/  @!P5 ST.E.128 desc[UR42][R40.64], R12 ;  /* 0x0000000c2800d985 */ /* 0x0029e4000c101d2a */
.L_x_412:
[----:B------:R-:W-:Y:S05]  /*6870*/  BSYNC B0 ;  /* 0x0000000000007941 */ /* 0x000fea0003800000 */
.L_x_403:
[----:B------:R-:W5:Y:S01]  /*6880*/  S2R R11, SR_TID.X ;  /* 0x00000000000b7919 */ /* 0x000f620000002100 */
[----:B------:R-:W-:Y:S01]  /*6890*/  @!PT LDS RZ, [RZ] ;  /* 0x00000000fffff984 */ /* 0x000fe20000000800 */
[----:B------:R-:W-:Y:S01]  /*68a0*/  @!PT LDS RZ, [RZ] ;  /* 0x00000000fffff984 */ /* 0x000fe20000000800 */
[----:B------:R-:W-:Y:S01]  /*68b0*/  @!PT LDS RZ, [RZ] ;  /* 0x00000000fffff984 */ /* 0x000fe20000000800 */
[----:B------:R-:W-:Y:S01]  /*68c0*/  @!PT LDS RZ, [RZ] ;  /* 0x00000000fffff984 */ /* 0x000fe20000000800 */
[----:B------:R0:W-:Y:S06]  /*68d0*/  MEMBAR.ALL.CTA ;  /* 0x0000000000007992 */ /* 0x0001ec0000008000 */
[----:B0-----:R-:W0:Y:S01]  /*68e0*/  FENCE.VIEW.ASYNC.S ;  /* 0x00000000000073c6 */ /* 0x001e220000000000 */
[----:B------:R-:W-:Y:S05]  /*68f0*/  WARPSYNC.ALL ;  /* 0x0000000000007948 */ /* 0x000fea0003800000 */
[----:B------:R-:W-:Y:S01]  /*6900*/  BSSY B0, `(.L_x_455) ;  /* 0x0000008000007945 */ /* 0x000fe20003800000 */
[----:B0-----:R0:W-:Y:S01]  /*6910*/  BAR.SYNC.DEFER_BLOCKING R102, 0x80 ;  /* 0x000200660000751d */ /* 0x0011e20000010000 */
[----:B-----5:R-:W-:-:S13]  /*6920*/  LOP3.LUT P3, RZ, R11, 0x7f, RZ, 0xc0, !PT ;  /* 0x0000007f0bff7812 */ /* 0x020fda000786c0ff */
[----:B------:R-:W-:-:S05]  /*6930*/  @!P3 VIADD R11, R31, 0x2d8a0 ;  /* 0x0002d8a01f0bb836 */ /* 0x000fca0000000000 */
[----:B------:R-:W-:-:S04]  /*6940*/  @!P3 PRMT R11, RZ, 0x654, R11 ;  /* 0x00000654ff0bb816 */ /* 0x000fc8000000000b */
[----:B------:R0:W-:Y:S01]  /*6950*/  @!P3 SYNCS.ARRIVE.TRANS64.RED.A1T0 RZ, [R11+URZ], RZ ;  /* 0x000000ff0bffb9a7 */ /* 0x0001e2000810043f */
[----:B------:R-:W-:Y:S05]  /*6960*/  @!P2 BRA `(.L_x_456) ;  /* 0x000000000004a947 */ /* 0x000fea0003800000 */
[----:B------:R-:W-:Y:S01]  /*6970*/  BPT.TRAP 0x1 ;  /* 0x000000040000795c */ /* 0x000fe20000300000 */
.L_x_456:
[----:B------:R-:W-:Y:S05]  /*6980*/  BSYNC B0 ;  /* 0x0000000000007941 */ /* 0x000fea0003800000 */
.L_x_455:
[----:B------:R-:W5:Y:S01]  /*6990*/  SYNCS.PHASECHK.TRANS64.TRYWAIT P2, [R31+URZ+0x2d8b0], R80 ;  /* 0x02d8b0501f0075a7 */ /* 0x000f62000804017f */
[----:B------:R-:W-:Y:S04]  /*69a0*/  BSSY B0, `(.L_x_457) ;  /* 0x0000002000007945 */ /* 0x000fe80003800000 */
[----:B-----5:R-:W-:Y:S05]  /*69b0*/  @!P2 BRA `(.L_x_458) ;  /* 0x000001240040a947 */ /* 0x020fea0003800000 */
.L_x_674:
[----:B------:R-:W-:Y:S05]  /*69c0*/  BSYNC B0 ;  /* 0x0000000000007941 */ /* 0x000fea0003800000 */
.L_x_457:
[----:B------:R-:W-:Y:S01]  /*69d0*/  ULDC.64 UR4, c[0x0][0x328] ;  /* 0x0000ca0000047ab9 */ /* 0x000fe20000000a00 */
[----:B------:R-:W-:Y:S01]  /*69e0*/  BSSY B0, `(.L_x_459) ;  /* 0x0000037000007945 */ /* 0x000fe20003800000 */
[----:B------:R-:W-:Y:S02]  /*69f0*/  IMAD R77, R77, UR4, RZ ;  /* 0x000000044d4d7c24 */ /* 0x000fe4000f8e02ff */
[----:B-1-34-:R-:W-:-:S04]  /*6a00*/  IMAD.WIDE.U32 R12, R76, UR4, RZ ;  /* 0x000000044c0c7c25 */ /* 0x01afc8000f8e00ff */
[----:B------:R-:W-:Y:S01]  /*6a10*/  IMAD R77, R76, UR5, R77 ;  /* 0x000000054c4d7c24 */ /* 0x000fe2000f8e024d */
[----:B------:R-:W-:Y:S02]  /*6a20*/  ULDC.64 UR4, c[0x0][0x338] ;  /* 0x0000ce0000047ab9 */ /* 0x000fe40000000a00 */
[----:B------:R-:W-:Y:S02]  /*6a30*/  IMAD R78, R78, UR4, RZ ;  /* 0x000000044e4e7c24 */ /* 0x000fe4000f8e02ff */
[----:B------:R-:W-:Y:S02]  /*6a40*/  IMAD.IADD R13, R13, 0x1, R77 ;  /* 0x000000010d0d7824 */ /* 0x000fe400078e024d */
[C---:B0-----:R-:W-:Y:S02]  /*6a50*/  IMAD R11, R75.reuse, UR5, R78 ;  /* 0x000000054b0b7c24 */ /* 0x041fe4000f8e024e */
        /* <DEDUP_REMOVED lines=8> */
[----:B------:R-:W-:-:S04]  /*6ae0*/  LEA R11, P2, R12, UR4, 0x1 ;  /* 0x000000040c0b7c11 */ /* 0x000fc8000f8408ff */
[----:B------:R-:W-:Y:S01]  /*6af0*/  LEA.HI.X R12, R12, UR5, R13, 0x1, P2 ;  /* 0x000000050c0c7c11 */ /* 0x000fe200090f0c0d */
[----:B--2---:R0:W1:Y:S01]  /*6b00*/  SHFL.IDX PT, R40, R11, RZ, 0x1e1f ;  /* 0x001e1fff0b287589 */ /* 0x00406200000e0000 */
[----:B------:R-:W-:-:S03]  /*6b10*/  ISETP.GT.AND P2, PT, R79, R138, PT ;  /* 0x0000008a4f00720c */ /* 0x000fc60003f44270 */
[----:B------:R0:W2:Y:S10]  /*6b20*/  SHFL.IDX PT, R41, R12, RZ, 0x1e1f ;  /* 0x001e1fff0c297589 */ /* 0x0000b400000e0000 */
[----:B0-----:R-:W-:Y:S05]  /*6b30*/  @!P2 BRA `(.L_x_460) ;  /* 0x000000000084a947 */ /* 0x001fea0003800000 */
[----:B------:R-:W-:Y:S02]  /*6b40*/  ULDC UR4, c[0x0][0x2f4] ;  /* 0x0000bd0000047ab9 */ /* 0x000fe40000000800 */
[----:B------:R-:W-:Y:S02]  /*6b50*/  ISETP.GE.AND P5, PT, R16, UR4, PT ;  /* 0x0000000410007c0c */ /* 0x000fe4000bfa6270 */
[----:B------:R-:W-:-:S11]  /*6b60*/  ISETP.GE.AND P4, PT, R22, UR4, PT ;  /* 0x0000000416007c0c */ /* 0x000fd6000bf86270 */
[----:B------:R-:W0:Y:S01]  /*6b70*/  @!P5 LDS.128 R12, [R35] ;  /* 0x00000000230cd984 */ /* 0x000e220000000c00 */
[----:B-1----:R-:W-:-:S04]  /*6b80*/  @!P5 LEA R42, P2, R16, R40, 0x1 ;  /* 0x00000028102ad211 */ /* 0x002fc800078408ff */
[----:B--2---:R-:W-:Y:S02]  /*6b90*/  @!P5 LEA.HI.X R43, R16, R41, R17, 0x1, P2 ;  /* 0x00000029102bd211 */ /* 0x004fe400010f0c11 */
[----:B------:R-:W-:-:S04]  /*6ba0*/  @!P4 LEA R38, P2, R22, R40, 0x1 ;  /* 0x000000281626c211 */ /* 0x000fc800078408ff */
[----:B------:R-:W-:Y:S02]  /*6bb0*/  @!P4 LEA.HI.X R39, R22, R41, R153, 0x1, P2 ;  /* 0x000000291627c211 */ /* 0x000fe400010f0c99 */
[----:B------:R-:W-:-:S13]  /*6bc0*/  ISETP.GE.AND P2, PT, R19, UR4, PT ;  /* 0x0000000413007c0c */ /* 0x000fda000bf46270 */
[----:B------:R-:W-:-:S04]  /*6bd0*/  @!P2 LEA R36, P6, R19, R40, 0x1 ;  /* 0x000000281324a211 */ /* 0x000fc800078c08ff */
[----:B------:R-:W-:Y:S01]  /*6be0*/  @!P2 LEA.HI.X R37, R19, R41, R152, 0x1, P6 ;  /* 0x000000291325a211 */ /* 0x000fe200030f0c98 */
[----:B0-----:R0:W-:Y:S01]  /*6bf0*/  @!P5 ST.E.128 desc[UR42][R42.64], R12 ;  /* 0x0000000c2a00d985 */ /* 0x0011e2000c101d2a */
[----:B------:R-:W-:-:S13]  /*6c00*/  ISETP.GE.AND P5, PT, R0, UR4, PT ;  /* 0x0000000400007c0c */ /* 0x000fda000bfa6270 */
[----:B------:R-:W1:Y:S01]  /*6c10*/  @!P5 LDS.128 R12, [R32] ;  /* 0x00000000200cd984 */ /* 0x000e620000000c00 */
[----:B------:R-:W-:-:S05]  /*6c20*/  @!P5 SHF.L.U32 R11, R148, 0x3, RZ ;  /* 0x00000003940bd819 */ /* 0x000fca00000006ff */
[----:B0-----:R-:W-:-:S05]  /*6c30*/  @!P5 IMAD.WIDE R42, R11, 0x2, R40 ;  /* 0x000000020b2ad825 */ /* 0x001fca00078e0228 */
[----:B-1----:R0:W-:Y:S01]  /*6c40*/  @!P5 ST.E.128 desc[UR42][R42.64], R12 ;  /* 0x0000000c2a00d985 */ /* 0x0021e2000c101d2a */
[----:B------:R-:W-:-:S13]  /*6c50*/  ISETP.GE.AND P5, PT, R3, UR4, PT ;  /* 0x0000000403007c0c */ /* 0x000fda000bfa6270 */
[----:B------:R-:W1:Y:S01]  /*6c60*/  @!P5 LDS.128 R12, [R35+0x2000] ;  /* 0x00200000230cd984 */ /* 0x000e620000000c00 */
[----:B------:R-:W-:Y:S02]  /*6c70*/  @!P5 IMAD.SHL.U32 R11, R149, 0x8, RZ ;  /* 0x00000008950bd824 */ /* 0x000fe400078e00ff */
[----:B0-----:R-:W-:Y:S02]  /*6c80*/  @!P5 IMAD.MOV.U32 R42, RZ, RZ, R40 ;  /* 0x000000ffff2ad224 */ /* 0x001fe400078e0028 */
[----:B------:R-:W-:Y:S02]  /*6c90*/  @!P5 IMAD.MOV.U32 R43, RZ, RZ, R41 ;  /* 0x000000ffff2bd224 */ /* 0x000fe400078e0029 */
[----:B------:R-:W-:-:S05]  /*6ca0*/  @!P5 IMAD.WIDE R42, R11, 0x2, R42 ;  /* 0x000000020b2ad825 */ /* 0x000fca00078e022a */
[----:B-1----:R-:W-:Y:S01]  /*6cb0*/  @!P5 ST.E.128 desc[UR42][R42.64], R12 ;  /* 0x0000000c2a00d985 */ /* 0x002fe2000c101d2a */
[----:B------:R-:W-:-:S03]  /*6cc0*/  ISETP.GE.AND P5, PT, R136, UR4, PT ;  /* 0x0000000488007c0c */ /* 0x000fc6000bfa6270 */
[----:B------:R-:W0:Y:S10]  /*6cd0*/  @!P4 LDS.128 R12, [R32+0x2000] ;  /* 0x00200000200cc984 */ /* 0x000e340000000c00 */
[----:B------:R-:W-:-:S04]  /*6ce0*/  @!P5 LEA R40, P6, R136, R40, 0x1 ;  /* 0x000000288828d211 */ /* 0x000fc800078c08ff */
[----:B------:R-:W-:Y:S01]  /*6cf0*/  @!P5 LEA.HI.X R41, R136, R41, R151, 0x1, P6 ;  /* 0x000000298829d211 */ /* 0x000fe200030f0c97 */
[----:B0-----:R-:W-:Y:S04]  /*6d00*/  @!P4 ST.E.128 desc[UR42][R38.64], R12 ;  /* 0x0000000c2600c985 */ /* 0x001fe8000c101d2a */
[----:B------:R-:W0:Y:S04]  /*6d10*/  @!P2 LDS.128 R12, [R35+0x4000] ;  /* 0x00400000230ca984 */ /* 0x000e280000000c00 */
[----:B0-----:R-:W-:Y:S04]  /*6d20*/  @!P2 ST.E.128 desc[UR42][R36.64], R12 ;  /* 0x0000000c2400a985 */ /* 0x001fe8000c101d2a */
[----:B------:R-:W0:Y:S04]  /*6d30*/  @!P5 LDS.128 R12, [R32+0x4000] ;  /* 0x00400000200cd984 */ /* 0x000e280000000c00 */
[----:B0-----:R0:W-:Y:S02]  /*6d40*/  @!P5 ST.E.128 desc[UR42][R40.64], R12 ;  /* 0x0000000c2800d985 */ /* 0x0011e4000c101d2a */
.L_x_460:
[----:B------:R-:W-:Y:S05]  /*6d50*/  BSYNC B0 ;  /* 0x0000000000007941 */ /* 0x000fea0003800000 */
.L_x_459:
[----:B------:R-:W-:Y:S01]  /*6d60*/  @!PT LDS RZ, [RZ] ;  /* 0x00000000fffff984 */ /* 0x000fe20000000800 */
[----:B------:R-:W-:Y:S01]  /*6d70*/  @!PT LDS RZ, [RZ] ;  /* 0x00000000fffff984 */ /* 0x000fe20000000800 */
[----:B------:R-:W-:Y:S01]  /*6d80*/  @!PT LDS RZ, [RZ] ;  /* 0x00000000fffff984 */ /* 0x000fe20000000800 */
[----:B------:R-:W-:Y:S01]  /*6d90*/  @!PT LDS RZ, [RZ] ;  /* 0x00000000fffff984 */ /* 0x000fe20000000800 */
[----:B------:R3:W-:Y:S06]  /*6da0*/  MEMBAR.ALL.CTA ;  /* 0x0000000000007992 */ /* 0x0007ec0000008000 */
[----:B---3--:R-:W3:Y:S01]  /*6db0*/  FENCE.VIEW.ASYNC.S ;  /* 0x00000000000073c6 */ /* 0x008ee20000000000 */
[----:B------:R-:W-:Y:S01]  /*6dc0*/  @!P3 VIADD R31, R31, 0x2d8c0 ;  /* 0x0002d8c01f1fb836 */ /* 0x000fe20000000000 */
[----:B------:R-:W-:Y:S01]  /*6dd0*/  IADD3 R18, R18, 0x1, RZ ;  /* 0x0000000112127810 */ /* 0x000fe20007ffe0ff */
[----:B---3--:R3:W-:Y:S03]  /*6de0*/  BAR.SYNC.DEFER_BLOCKING R102, 0x80 ;  /* 0x000200660000751d */ /* 0x0087e60000010000 */
[----:B------:R-:W-:-:S02]  /*6df0*/  ISETP.NE.AND P2, PT, R18, 0x2, PT ;  /* 0x000000021200780c */ /* 0x000fc40003f45270 */
[----:B------:R-:W-:Y:S02]  /*6e00*/  @!P3 PRMT R31, RZ, 0x654, R31 ;  /* 0x00000654ff1fb816 */ /* 0x000fe4000000001f */
[----:B0-----:R-:W-:Y:S02]  /*6e10*/  SEL R12, RZ, 0x1, P2 ;  /* 0x00000001ff0c7807 */ /* 0x001fe40001000000 */
[----:B------:R-:W-:Y:S02]  /*6e20*/  SEL R18, R18, RZ, P2 ;  /* 0x000000ff12127207 */ /* 0x000fe40001000000 */
[----:B------:R-:W-:Y:S01]  /*6e30*/  LOP3.LUT R137, R137, R12, RZ, 0x3c, !PT ;  /* 0x0000000c89897212 */ /* 0x000fe200078e3cff */
[----:B------:R3:W-:Y:S01]  /*6e40*/  @!P3 SYNCS.ARRIVE.TRANS64.RED.A1T0 RZ, [R31+URZ], RZ ;  /* 0x000000ff1fffb9a7 */ /* 0x0007e2000810043f */
[----:B------:R-:W-:Y:S05]  /*6e50*/  @P1 BRA `(.L_x_461) ;  /* 0xffffffb400dc1947 */ /* 0x000fea000383ffff */
[----:B------:R-:W0:Y:S01]  /*6e60*/  S2R R11, SR_TID.X ;  /* 0x00000000000b7919 */ /* 0x000e220000002100 */
[----:B------:R-:W-:Y:S02]  /*6e70*/  PLOP3.LUT P0, PT, PT, PT, PT, 0x8, 0x0 ;  /* 0x000000000000781c */ /* 0x000fe40003f0e170 */
[----:B0-----:R-:W-:-:S04]  /*6e80*/  SHF.R.U32.HI R11, RZ, 0x7, R11 ;  /* 0x00000007ff0b7819 */ /* 0x001fc8000001160b */
[----:B------:R-:W-:-:S13]  /*6e90*/  ISETP.NE.AND P4, PT, R11, 0x1, PT ;  /* 0x000000010b00780c */ /* 0x000fda0003f85270 */
[----:B------:R-:W-:Y:S06]  /*6ea0*/  @!P4 BAR.ARV 0x9, 0x100 ;  /* 0x024400000000cb1d */ /* 0x000fec0000002000 */
.L_x_398:
[----:B------:R-:W-:Y:S02]  /*6eb0*/  ISETP.GE.AND P2, PT, R101, 0x1, PT ;  /* 0x000000016500780c */ /* 0x000fe40003f46270 */
[----:B-12---:R-:W-:Y:S02]  /*6ec0*/  CS2R R40, SRZ ;  /* 0x0000000000287805 */ /* 0x006fe4000001ff00 */
[----:B------:R-:W-:Y:S01]  /*6ed0*/  PLOP3.LUT P1, PT, PT, PT, PT, 0x80, 0x0 ;  /* 0x000000000000781c */ /* 0x000fe20003f2f070 */
[----:B------:R-:W-:Y:S01]  /*6ee0*/  IMAD.MOV.U32 R135, RZ, RZ, RZ ;  /* 0x000000ffff877224 */ /* 0x000fe200078e00ff */
[----:B------:R-:W-:Y:S02]  /*6ef0*/  CS2R R52, SRZ ;  /* 0x0000000000347805 */ /* 0x000fe4000001ff00 */
[----:B------:R-:W-:Y:S01]  /*6f00*/  CS2R R38, SRZ ;  /* 0x0000000000267805 */ /* 0x000fe2000001ff00 */
        /* <DEDUP_REMOVED lines=10> */
[----:B---3--:R-:W-:Y:S02]  /*6fb0*/  CS2R R30, SRZ ;  /* 0x00000000001e7805 */ /* 0x008fe4000001ff00 */
[----:B------:R-:W-:Y:S02]  /*6fc0*/  CS2R R66, SRZ ;  /* 0x0000000000427805 */ /* 0x000fe4000001ff00 */
[----:B------:R-:W-:Y:S02]  /*6fd0*/  CS2R R58, SRZ ;  /* 0x00000000003a7805 */ /* 0x000fe4000001ff00 */
[----:B------:R-:W-:Y:S02]  /*6fe0*/  CS2R R72, SRZ ;  /* 0x0000000000487805 */ /* 0x000fe4000001ff00 */
[----:B------:R-:W-:Y:S02]  /*6ff0*/  CS2R R46, SRZ ;  /* 0x00000000002e7805 */ /* 0x000fe4000001ff00 */
[----:B------:R-:W-:-:S02]  /*7000*/  CS2R R26, SRZ ;  /* 0x00000000001a7805 */ /* 0x000fc4000001ff00 */
[----:B------:R-:W-:Y:S01]  /*7010*/  CS2R R60, SRZ ;  /* 0x00000000003c7805 */ /* 0x000fe2000001ff00 */
[----:B------:R-:W-:Y:S01]  /*7020*/  IMAD.MOV.U32 R74, RZ, RZ, RZ ;  /* 0x000000ffff4a7224 */ /* 0x000fe200078e00ff */
[----:B------:R-:W-:Y:S02]  /*7030*/  CS2R R48, SRZ ;  /* 0x0000000000307805 */ /* 0x000fe4000001ff00 */
[----:B------:R-:W-:Y:S02]  /*7040*/  CS2R R36, SRZ ;  /* 0x0000000000247805 */ /* 0x000fe4000001ff00 */
[----:B------:R-:W-:Y:S02]  /*7050*/  CS2R R62, SRZ ;  /* 0x00000000003e7805 */ /* 0x000fe4000001ff00 */
[----:B------:R-:W-:Y:S01]  /*7060*/  MOV R51, RZ ;  /* 0x000000ff00337202 */ /* 0x000fe20000000f00 */
[----:B------:R-:W-:Y:S01]  /*7070*/  IMAD.MOV.U32 R6, RZ, RZ, RZ ;  /* 0x000000ffff067224 */ /* 0x000fe200078e00ff */
[----:B------:R-:W-:Y:S06]  /*7080*/  @P0 BRA `(.L_x_462) ;  /* 0x00000000000c0947 */ /* 0x000fec0003800000 */
[----:B------:R-:W0:Y:S01]  /*7090*/  FENCE.VIEW.ASYNC.G ;  /* 0x00000000000073c6 */ /* 0x000e220000000100 */
[----:B------:R-:W-:Y:S05]  /*70a0*/  WARPSYNC.ALL ;  /* 0x0000000000007948 */ /* 0x000fea0003800000 */
[----:B0-----:R-:W-:Y:S06]  /*70b0*/  BAR.ARV 0xc, 0x200 ;  /* 0x0308000000007b1d */ /* 0x001fec0000002000 */
.L_x_462:
[----:B------:R-:W-:Y:S02]  /*70c0*/  IMAD.MOV.U32 R50, RZ, RZ, RZ ;  /* 0x000000ffff327224 */ /* 0x000fe400078e00ff */
[----:B------:R-:W-:Y:S01]  /*70d0*/  IMAD.MOV.U32 R7, RZ, RZ, RZ ;  /* 0x000000ffff077224 */ /* 0x000fe200078e00ff */
[----:B------:R-:W-:Y:S06]  /*70e0*/  @!P2 BRA `(.L_x_463) ;  /* 0x0000009000a0a947 */ /* 0x000fec0003800000 */
[----:B------:R-:W-:-:S03]  /*70f0*/  UMOV UR4, 0xffffffff ;  /* 0xffffffff00047882 */ /* 0x000fc60000000000 */
[----:B------:R-:W-:Y:S05]  /*7100*/  BRA.DIV UR4, `(.L_x_464) ;  /* 0x0000011e04807947 */ /* 0x000fea000b800000 */
[----:B------:R-:W0:Y:S02]  /*7110*/  S2R R0, SR_TID.X ;  /* 0x0000000000007919 */ /* 0x000e240000002100 */
[----:B0-----:R-:W-:-:S05]  /*7120*/  VIADD R3, R0, 0xffffff80 ;  /* 0xffffff8000037836 */ /* 0x001fca0000000000 */
[----:B------:R-:W-:-:S04]  /*7130*/  SHF.R.S32.HI R0, RZ, 0x1f, R3 ;  /* 0x0000001fff007819 */ /* 0x000fc80000011403 */
[----:B------:R-:W-:-:S04]  /*7140*/  LEA.HI R0, R0, R3, RZ, 0x7 ;  /* 0x0000000300007211 */ /* 0x000fc800078f38ff */
[----:B------:R-:W-:-:S06]  /*7150*/  SHF.R.S32.HI R0, RZ, 0x7, R0 ;  /* 0x00000007ff007819 */ /* 0x000fcc0000011400 */
[----:B------:R-:W0:Y:S04]  /*7160*/  SHFL.IDX PT, R0, R0, RZ, 0x1f ;  /* 0x00001fff00007589 */ /* 0x000e2800000e0000 */
[----:B0-----:R1:W-:Y:S02]  /*7170*/  STL [R1+0x38], R0 ;  /* 0x0000380001007387 */ /* 0x0013e40000100800 */
.L_x_677:
[----:B------:R-:W1:Y:S01]  /*7180*/  LDL R3, [R1+0x38] ;  /* 0x0000380001037983 */ /* 0x000e620000100800 */
[----:B------:R-:W-:Y:S01]  /*7190*/  BSSY B6, `(.L_x_465) ;  /* 0x000001b000067945 */ /* 0x000fe20003800000 */
[----:B-1----:R-:W-:-:S05]  /*71a0*/  IMAD.HI R0, R3, 0x55555556, RZ ;  /* 0x5555555603007827 */ /* 0x002fca00078e02ff */
[----:B------:R-:W-:-:S05]  /*71b0*/  LEA.HI R44, R0, R0, RZ, 0x1 ;  /* 0x00000000002c7211 */ /* 0x000fca00078f08ff */
[----:B------:R-:W-:Y:S01]  /*71c0*/  IMAD R44, R44, -0x3, R3 ;  /* 0xfffffffd2c2c7824 */ /* 0x000fe200078e0203 */
[----:B------:R-:W-:-:S04]  /*71d0*/  IADD3 R3, R2, 0x21800, RZ ;  /* 0x0002180002037810 */ /* 0x000fc80007ffe0ff */
[----:B------:R-:W-:Y:S01]  /*71e0*/  LOP3.LUT P0, RZ, R3, 0x3ff, RZ, 0xc0, !PT ;  /* 0x000003ff03ff7812 */ /* 0x000fe2000780c0ff */
[----:B------:R-:W-:-:S05]  /*71f0*/  IMAD R0, R44, 0x2000, R3 ;  /* 0x000020002c007824 */ /* 0x000fca00078e0203 */
[----:B------:R-:W-:-:S04]  /*7200*/  SHF.R.U32.HI R0, RZ, 0x4, R0 ;  /* 0x00000004ff007819 */ /* 0x000fc80000011600 */
[----:B------:R-:W-:-:S05]  /*7210*/  LOP3.LUT R0, R0, 0x3fff, RZ, 0xc0, !PT ;  /* 0x00003fff00007812 */ /* 0x000fca00078ec0ff */
[----:B------:R1:W-:Y:S01]  /*7220*/  STL [R1+0x40], R0 ;  /* 0x0000400001007387 */ /* 0x0003e20000100800 */
[----:B------:R-:W-:Y:S05]  /*7230*/  @!P0 BRA `(.L_x_466) ;  /* 0x0000000000408947 */ /* 0x000fea0003800000 */
[----:B-1----:R-:W-:Y:S01]  /*7240*/  MOV R0, 0x0 ;  /* 0x0000000000007802 */ /* 0x002fe20000000f00 */
[----:B------:R-:W-:Y:S01]  /*7250*/  ULDC.64 UR4, c[0x4][0x88] ;  /* 0x0100220000047ab9 */ /* 0x000fe20000000a00 */
[----:B------:R-:W-:Y:S01]  /*7260*/  ULDC.64 UR6, c[0x4][0x90] ;  /* 0x0100240000067ab9 */ /* 0x000fe20000000a00 */
[----:B------:R-:W-:Y:S01]  /*7270*/  IMAD.U32 R4, RZ, RZ, UR4 ;  /* 0x00000004ff047e24 */ /* 0x000fe2000f8e00ff */
[----:B0-----:R0:W1:Y:S01]  /*7280*/  LDC.64 R14, c[0x4][R0] ;  /* 0x01000000000e7b82 */ /* 0x0010620000000a00 */
[----:B------:R-:W-:Y:S01]  /*7290*/  IMAD.U32 R5, RZ, RZ, UR5 ;  /* 0x00000005ff057e24 */ /* 0x000fe2000f8e00ff */
[----:B------:R-:W-:Y:S01]  /*72a0*/  ULDC.64 UR4, c[0x4][0x28] ;  /* 0x01000a0000047ab9 */ /* 0x000fe20000000a00 */
[----:B------:R-:W-:Y:S01]  /*72b0*/  IMAD.U32 R6, RZ, RZ, UR6 ;  /* 0x00000006ff067e24 */ /* 0x000fe2000f8e00ff */
[----:B------:R-:W-:Y:S01]  /*72c0*/  MOV R7, UR7 ;  /* 0x0000000700077c02 */ /* 0x000fe20008000f00 */
[----:B------:R-:W-:Y:S01]  /*72d0*/  IMAD.U32 R10, RZ, RZ, UR4 ;  /* 0x00000004ff0a7e24 */ /* 0x000fe2000f8e00ff */
[----:B------:R-:W-:Y:S01]  /*72e0*/  MOV R13, RZ ;  /* 0x000000ff000d7202 */ /* 0x000fe20000000f00 */
[----:B------:R-:W-:-:S02]  /*72f0*/  IMAD.U32 R11, RZ, RZ, UR5 ;  /* 0x00000005ff0b7e24 */ /* 0x000fc4000f8e00ff */
[----:B------:R-:W-:Y:S02]  /*7300*/  IMAD.MOV.U32 R8, RZ, RZ, 0x70 ;  /* 0x00000070ff087424 */ /* 0x000fe400078e00ff */
[----:B0-----:R-:W-:-:S07]  /*7310*/  IMAD.MOV.U32 R12, RZ, RZ, 0x1 ;  /* 0x00000001ff0c7424 */ /* 0x001fce00078e00ff */
[----:B------:R-:W-:-:S07]  /*7320*/  LEPC R20, `(.L_x_466) ;  /* 0x000000001014794e */ /* 0x000fce0000000000 */
[----:B-1---5:R-:W-:Y:S05]  /*7330*/  CALL.ABS.NOINC R14 ;  /* 0x000000000e007343 */ /* 0x022fea0003c00000 */
.L_x_466:
[----:B------:R-:W-:Y:S05]  /*7340*/  BSYNC B6 ;  /* 0x0000000000067941 */ /* 0x000fea0003800000 */
.L_x_465:
[----:B------:R-:W-:Y:S02]  /*7350*/  ULDC UR4, c[0x0][0x3f4] ;  /* 0x0000fd0000047ab9 */ /* 0x000fe40000000800 */
[----:B------:R-:W-:-:S13]  /*7360*/  ISETP.LT.AND P0, PT, RZ, UR4, PT ;  /* 0x00000004ff007c0c */ /* 0x000fda000bf01270 */
[----:B------:R-:W-:Y:S05]  /*7370*/  @P0 BRA `(.L_x_467) ;  /* 0x0000000000400947 */ /* 0x000fea0003800000 */
[----:B------:R-:W-:-:S04]  /*7380*/  ULEA.HI UR4, UR37, UR37, URZ, 0x1 ;  /* 0x0000002525047291 */ /* 0x000fc8000f8f083f */
[----:B------:R-:W-:-:S04]  /*7390*/  ULOP3.LUT UR4, UR4, 0xfffffffe, URZ, 0xc0, !UPT ;  /* 0xfffffffe04047892 */ /* 0x000fc8000f8ec03f */
[----:B------:R-:W-:-:S06]  /*73a0*/  UIADD3 UR4, UR37, -UR4, URZ ;  /* 0x8000000425047290 */ /* 0x000fcc000fffe03f */
[----:B------:R-:W-:-:S05]  /*73b0*/  IMAD.U32 R3, RZ, RZ, UR4 ;  /* 0x00000004ff037e24 */ /* 0x000fca000f8e00ff */
[----:B------:R-:W-:-:S04]  /*73c0*/  SHF.L.U32 R3, R3, 0x1f, RZ ;  /* 0x0000001f03037819 */ /* 0x000fc800000006ff */
[----:B------:R2:W3:Y:S03]  /*73d0*/  SYNCS.PHASECHK.TRANS64.TRYWAIT P0, [R2+URZ+0x2d800], R3 ;  /* 0x02d80003020075a7 */ /* 0x0004e6000800017f */
[----:B---3--:R-:W-:Y:S05]  /*73e0*/  @!P0 NANOSLEEP.SYNCS 0x989680 ;  /* 0x009896800000895d */ /* 0x008fea0003900000 */
[----:B------:R-:W3:Y:S01]  /*73f0*/  @!P0 SYNCS.PHASECHK.TRANS64 P0, [R2+URZ+0x2d800], R3 ;  /* 0x02d80003020085a7 */ /* 0x000ee2000800007f */
[----:B------:R-:W-:Y:S04]  /*7400*/  BSSY B0, `(.L_x_468) ;  /* 0x0000006000007945 */ /* 0x000fe80003800000 */
[----:B---3--:R-:W-:Y:S05]  /*7410*/  @P0 BRA `(.L_x_469) ;  /* 0x0000000000100947 */ /* 0x008fea0003800000 */
.L_x_470:
[----:B---3--:R3:W4:Y:S02]  /*7420*/  SYNCS.PHASECHK.TRANS64.TRYWAIT P0, [R2+URZ+0x2d800], R3 ;  /* 0x02d80003020075a7 */ /* 0x008724000800017f */
[----:B----4-:R-:W-:Y:S05]  /*7430*/  @!P0 NANOSLEEP.SYNCS 0x989680 ;  /* 0x009896800000895d */ /* 0x010fea0003900000 */
[----:B------:R-:W4:Y:S02]  /*7440*/  @!P0 SYNCS.PHASECHK.TRANS64 P0, [R2+URZ+0x2d800], R3 ;  /* 0x02d80003020085a7 */ /* 0x000f24000800007f */
[----:B----4-:R-:W-:Y:S05]  /*7450*/  @!P0 BRA `(.L_x_470) ;  /* 0xfffffffc00f08947 */ /* 0x010fea000383ffff */
.L_x_469:
[----:B------:R-:W-:Y:S05]  /*7460*/  BSYNC B0 ;  /* 0x0000000000007941 */ /* 0x000fea0003800000 */
.L_x_468:
[----:B------:R-:W-:Y:S05]  /*7470*/  BRA `(.L_x_471) ;  /* 0x0000003800247947 */ /* 0x000fea0003800000 */
.L_x_467:
[----:B-1---5:R-:W-:Y:S01]  /*7480*/  SHF.R.S32.HI R0, RZ, 0x1f, R97 ;  /* 0x0000001fff007819 */ /* 0x022fe20000011461 */
[----:B------:R-:W-:Y:S01]  /*7490*/  ULOP3.LUT UP0, URZ, UR38, 0x1bf, URZ, 0xc0, !UPT ;  /* 0x000001bf263f7892 */ /* 0x000fe2000f80c03f */
[----:B------:R-:W-:Y:S01]  /*74a0*/  ULDC.64 UR4, c[0x0][0x3f8] ;  /* 0x0000fe0000047ab9 */ /* 0x000fe20000000a00 */
[----:B------:R-:W-:Y:S02]  /*74b0*/  ULDC.64 UR6, c[0x0][0x408] ;  /* 0x0001020000067ab9 */ /* 0x000fe40000000a00 */
[C---:B------:R-:W-:Y:S02]  /*74c0*/  IMAD R6, R0.reuse, UR4, RZ ;  /* 0x0000000400067c24 */ /* 0x040fe4000f8e02ff */
[----:B------:R-:W-:Y:S01]  /*74d0*/  IMAD R0, R0, UR6, RZ ;  /* 0x0000000600007c24 */ /* 0x000fe2000f8e02ff */
[----:B------:R-:W-:Y:S01]  /*74e0*/  PLOP3.LUT P2, PT, PT, PT, UP0, 0x80, 0x0 ;  /* 0x000000000000781c */ /* 0x000fe20003f4f008 */
[C---:B------:R-:W-:Y:S02]  /*74f0*/  IMAD R25, R97.reuse, UR5, R6 ;  /* 0x0000000561197c24 */ /* 0x040fe4000f8e0206 */
[----:B------:R-:W-:Y:S01]  /*7500*/  IMAD.WIDE.U32 R4, R97, UR4, RZ ;  /* 0x0000000461047c25 */ /* 0x000fe2000f8e00ff */
[----:B------:R-:W-:-:S03]  /*7510*/  ULDC.64 UR4, c[0x0][0x3e8] ;  /* 0x0000fa0000047ab9 */ /* 0x000fc60000000a00 */
[C---:B------:R-:W-:Y:S01]  /*7520*/  IMAD R27, R97.reuse, UR7, R0 ;  /* 0x00000007611b7c24 */ /* 0x040fe2000f8e0200 */
[----:B------:R-:W-:Y:S01]  /*7530*/  LEA R24, P0, R4, UR4, 0x1 ;  /* 0x0000000404187c11 */ /* 0x000fe2000f8008ff */
[----:B------:R-:W-:Y:S01]  /*7540*/  IMAD.WIDE.U32 R6, R97, UR6, RZ ;  /* 0x0000000661067c25 */ /* 0x000fe2000f8e00ff */
[----:B------:R-:W-:-:S03]  /*7550*/  ULDC.64 UR6, c[0x0][0x400] ;  /* 0x0001000000067ab9 */ /* 0x000fc60000000a00 */
[----:B------:R-:W-:Y:S01]  /*7560*/  IMAD.IADD R25, R25, 0x1, R5 ;  /* 0x0000000119197824 */ /* 0x000fe200078e0205 */
[----:B------:R-:W-:Y:S01]  /*7570*/  LEA R26, P1, R6, UR6, 0x1 ;  /* 0x00000006061a7c11 */ /* 0x000fe2000f8208ff */
[----:B------:R-:W-:-:S03]  /*7580*/  IMAD.IADD R27, R27, 0x1, R7 ;  /* 0x000000011b1b7824 */ /* 0x000fc600078e0207 */
[----:B------:R-:W-:Y:S02]  /*7590*/  LEA.HI.X R25, R4, UR5, R25, 0x1, P0 ;  /* 0x0000000504197c11 */ /* 0x000fe400080f0c19 */
[----:B------:R-:W-:Y:S01]  /*75a0*/  LEA.HI.X R27, R6, UR7, R27, 0x1, P1 ;  /* 0x00000007061b7c11 */ /* 0x000fe200088f0c1b */
[----:B------:R-:W-:Y:S06]  /*75b0*/  @!P2 BRA `(.L_x_472) ;  /* 0x000000000040a947 */ /* 0x000fec0003800000 */
[----:B0-----:R-:W-:Y:S01]  /*75c0*/  MOV R14, 0x0 ;  /* 0x00000000000e7802 */ /* 0x001fe20000000f00 */
[----:B------:R-:W-:Y:S01]  /*75d0*/  ULDC.64 UR4, c[0x4][0x88] ;  /* 0x0100220000047ab9 */ /* 0x000fe20000000a00 */
[----:B------:R-:W-:Y:S01]  /*75e0*/  ULDC.64 UR6, c[0x4][0x90] ;  /* 0x0100240000067ab9 */ /* 0x000fe20000000a00 */
[----:B------:R-:W-:Y:S01]  /*75f0*/  IMAD.U32 R4, RZ, RZ, UR4 ;  /* 0x00000004ff047e24 */ /* 0x000fe2000f8e00ff */
[----:B------:R-:W-:Y:S01]  /*7600*/  MOV R5, UR5 ;  /* 0x0000000500057c02 */ /* 0x000fe20008000f00 */
[----:B------:R-:W-:Y:S01]  /*7610*/  ULDC.64 UR4, c[0x4][0x20] ;  /* 0x0100080000047ab9 */ /* 0x000fe20000000a00 */
[----:B------:R-:W0:Y:S01]  /*7620*/  LDC.64 R14, c[0x4][R14] ;  /* 0x010000000e0e7b82 */ /* 0x000e220000000a00 */
[----:B------:R-:W-:Y:S01]  /*7630*/  IMAD.U32 R6, RZ, RZ, UR6 ;  /* 0x00000006ff067e24 */ /* 0x000fe2000f8e00ff */
[----:B------:R-:W-:Y:S01]  /*7640*/  MOV R8, 0x70 ;  /* 0x0000007000087802 */ /* 0x000fe20000000f00 */
[----:B------:R-:W-:Y:S02]  /*7650*/  IMAD.U32 R7, RZ, RZ, UR7 ;  /* 0x00000007ff077e24 */ /* 0x000fe4000f8e00ff */
[----:B------:R-:W-:-:S02]  /*7660*/  IMAD.U32 R10, RZ, RZ, UR4 ;  /* 0x00000004ff0a7e24 */ /* 0x000fc4000f8e00ff */
[----:B------:R-:W-:Y:S02]  /*7670*/  IMAD.U32 R11, RZ, RZ, UR5 ;  /* 0x00000005ff0b7e24 */ /* 0x000fe4000f8e00ff */
[----:B------:R-:W-:Y:S02]  /*7680*/  IMAD.MOV.U32 R12, RZ, RZ, 0x1 ;  /* 0x00000001ff0c7424 */ /* 0x000fe400078e00ff */
[----:B------:R-:W-:-:S07]  /*7690*/  IMAD.MOV.U32 R13, RZ, RZ, RZ ;  /* 0x000000ffff0d7224 */ /* 0x000fce00078e00ff */
[----:B------:R-:W-:-:S07]  /*76a0*/  LEPC R20, `(.L_x_472) ;  /* 0x000000001014794e */ /* 0x000fce0000000000 */
[----:B0-----:R-:W-:Y:S05]  /*76b0*/  CALL.ABS.NOINC R14 ;  /* 0x000000000e007343 */ /* 0x001fea0003c00000 */
.L_x_472:
[----:B------:R-:W-:Y:S01]  /*76c0*/  ULDC.U8 UR4, c[0x0][0x410] ;  /* 0x0001040000047ab9 */ /* 0x000fe20000000000 */
[----:B------:R-:W-:Y:S01]  /*76d0*/  BSSY B0, `(.L_x_473) ;  /* 0x000035b000007945 */ /* 0x000fe20003800000 */
[----:B------:R-:W-:Y:S01]  /*76e0*/  ISETP.NE.AND P0, PT, RZ, UR4, PT ;  /* 0x00000004ff007c0c */ /* 0x000fe2000bf05270 */
[----:B------:R-:W-:-:S12]  /*76f0*/  IMAD R6, R33, 0xc0, R138 ;  /* 0x000000c021067824 */ /* 0x000fd800078e028a */
[----:B------:R-:W-:Y:S05]  /*7700*/  @!P0 BRA `(.L_x_474) ;  /* 0x0000001800d88947 */ /* 0x000fea0003800000 */
[----:B------:R-:W-:-:S03]  /*7710*/  UMOV UR4, 0xffffffff ;  /* 0xffffffff00047882 */ /* 0x000fc60000000000 */
[----:B------:R-:W-:Y:S05]  /*7720*/  BRA.DIV UR4, `(.L_x_475) ;  /* 0x0000011a04387947 */ /* 0x000fea000b800000 */
[----:B------:R1:W2:Y:S04]  /*7730*/  SHFL.IDX PT, R3, R25, RZ, 0x1e1f ;  /* 0x001e1fff19037589 */ /* 0x0002a800000e0000 */
[----:B------:R1:W3:Y:S04]  /*7740*/  SHFL.IDX PT, R0, R24, RZ, 0x1e1f ;  /* 0x001e1fff18007589 */ /* 0x0002e800000e0000 */
[----:B------:R1:W4:Y:S04]  /*7750*/  SHFL.IDX PT, R5, R27, RZ, 0x1e1f ;  /* 0x001e1fff1b057589 */ /* 0x00032800000e0000 */
[----:B------:R1:W0:Y:S02]  /*7760*/  SHFL.IDX PT, R4, R26, RZ, 0x1e1f ;  /* 0x001e1fff1a047589 */ /* 0x00022400000e0000 */
.L_x_683:
[----:B------:R-:W-:Y:S01]  /*7770*/  ULDC UR4, c[0x0][0x448] ;  /* 0x0001120000047ab9 */ /* 0x000fe20000000800 */
[----:B------:R-:W-:Y:S01]  /*7780*/  BSSY B1, `(.L_x_476) ;  /* 0x000005a000017945 */ /* 0x000fe20003800000 */
[----:B------:R-:W-:Y:S01]  /*7790*/  IMAD R45, R100, UR4, RZ ;  /* 0x00000004642d7c24 */ /* 0x000fe2000f8e02ff */
[----:B------:R-:W-:Y:S02]  /*77a0*/  CS2R R34, SRZ ;  /* 0x0000000000227805 */ /* 0x000fe4000001ff00 */
[----:B------:R-:W-:Y:S02]  /*77b0*/  CS2R R30, SRZ ;  /* 0x00000000001e7805 */ /* 0x000fe4000001ff00 */
[----:B-1----:R-:W-:Y:S02]  /*77c0*/  CS2R R26, SRZ ;  /* 0x00000000001a7805 */ /* 0x002fe4000001ff00 */
[----:B------:R-:W-:Y:S02]  /*77d0*/  CS2R R20, SRZ ;  /* 0x0000000000147805 */ /* 0x000fe4000001ff00 */
[----:B------:R-:W-:Y:S01]  /*77e0*/  ISETP.GE.AND P0, PT, R6, R45, PT ;  /* 0x0000002d0600720c */ /* 0x000fe20003f06270 */
[----:B------:R-:W-:Y:S01]  /*77f0*/  IMAD R45, R33, -0xc0, R45 ;  /* 0xffffff40212d7824 */ /* 0x000fe200078e022d */
[----:B------:R-:W-:-:S02]  /*7800*/  CS2R R12, SRZ ;  /* 0x00000000000c7805 */ /* 0x000fc4000001ff00 */
[----:B------:R-:W-:Y:S02]  /*7810*/  CS2R R8, SRZ ;  /* 0x0000000000087805 */ /* 0x000fe4000001ff00 */
[----:B------:R-:W-:Y:S02]  /*7820*/  CS2R R36, SRZ ;  /* 0x0000000000247805 */ /* 0x000fe4000001ff00 */
[----:B------:R-:W-:Y:S02]  /*7830*/  CS2R R32, SRZ ;  /* 0x0000000000207805 */ /* 0x000fe4000001ff00 */
[----:B------:R-:W-:Y:S02]  /*7840*/  CS2R R28, SRZ ;  /* 0x00000000001c7805 */ /* 0x000fe4000001ff00 */
[----:B------:R-:W-:Y:S02]  /*7850*/  CS2R R24, SRZ ;  /* 0x0000000000187805 */ /* 0x000fe4000001ff00 */
[----:B0-----:R-:W-:-:S02]  /*7860*/  CS2R R14, SRZ ;  /* 0x00000000000e7805 */ /* 0x001fc4000001ff00 */
[----:B------:R-:W-:Y:S01]  /*7870*/  CS2R R10, SRZ ;  /* 0x00000000000a7805 */ /* 0x000fe2000001ff00 */
[----:B------:R-:W-:Y:S06]  /*7880*/  @P0 BRA `(.L_x_477) ;  /* 0x0000000400240947 */ /* 0x000fec0003800000 */
[----:B------:R-:W2:Y:S01]  /*7890*/  LDL R7, [R1+0x20] ;  /* 0x0000200001077983 */ /* 0x000ea20000100800 */
[----:B------:R-:W-:-:S03]  /*78a0*/  ULDC UR4, c[0x0][0x3f4] ;  /* 0x0000fd0000047ab9 */ /* 0x000fc60000000800 */
[----:B------:R-:W4:Y:S04]  /*78b0*/  LDL R39, [R1+0x18] ;  /* 0x0000180001277983 */ /* 0x000f280000100800 */
[----:B------:R-:W4:Y:S04]  /*78c0*/  LDL R38, [R1+0x1c] ;  /* 0x00001c0001267983 */ /* 0x000f280000100800 */
[----:B------:R-:W4:Y:S04]  /*78d0*/  LDL R35, [R1+0x24] ;  /* 0x0000240001237983 */ /* 0x000f280000100800 */
[----:B------:R-:W4:Y:S04]  /*78e0*/  LDL R34, [R1+0x28] ;  /* 0x0000280001227983 */ /* 0x000f280000100800 */
[----:B------:R-:W4:Y:S04]  /*78f0*/  LDL R49, [R1+0x70] ;  /* 0x0000700001317983 */ /* 0x000f280000100800 */
[----:B------:R-:W4:Y:S01]  /*7900*/  LDL R48, [R1+0x74] ;  /* 0x0000740001307983 */ /* 0x000f220000100800 */
[----:B------:R-:W-:-:S02]  /*7910*/  CS2R R32, SRZ ;  /* 0x0000000000207805 */ /* 0x000fc4000001ff00 */
[----:B------:R-:W-:Y:S02]  /*7920*/  CS2R R30, SRZ ;  /* 0x00000000001e7805 */ /* 0x000fe4000001ff00 */
[----:B------:R-:W-:Y:S02]  /*7930*/  CS2R R28, SRZ ;  /* 0x00000000001c7805 */ /* 0x000fe4000001ff00 */
[----:B------:R-:W-:Y:S02]  /*7940*/  CS2R R26, SRZ ;  /* 0x00000000001a7805 */ /* 0x000fe4000001ff00 */
[----:B------:R-:W-:Y:S02]  /*7950*/  CS2R R24, SRZ ;  /* 0x0000000000187805 */ /* 0x000fe4000001ff00 */
[----:B------:R-:W-:Y:S02]  /*7960*/  CS2R R20, SRZ ;  /* 0x0000000000147805 */ /* 0x000fe4000001ff00 */
[----:B------:R-:W-:-:S02]  /*7970*/  CS2R R36, SRZ ;  /* 0x0000000000247805 */ /* 0x000fc4000001ff00 */
[C---:B--2---:R-:W-:Y:S01]  /*7980*/  ISETP.GE.AND P3, PT, R7.reuse, UR4, PT ;  /* 0x0000000407007c0c */ /* 0x044fe2000bf66270 */
[----:B------:R-:W-:Y:S01]  /*7990*/  IMAD.SHL.U32 R9, R7, 0x2, RZ ;  /* 0x0000000207097824 */ /* 0x000fe200078e00ff */
[----:B------:R-:W-:-:S04]  /*79a0*/  SHF.R.S32.HI R6, RZ, 0x1f, R7 ;  /* 0x0000001fff067819 */ /* 0x000fc80000011407 */
[----:B------:R-:W-:-:S07]  /*79b0*/  SHF.L.U64.HI R10, R7, 0x1, R6 ;  /* 0x00000001070a7819 */ /* 0x000fce0000010206 */
[----:B---3--:R-:W-:Y:S02]  /*79c0*/  @!P3 IADD3 R6, P0, R0, R9, RZ ;  /* 0x000000090006b210 */ /* 0x008fe40007f1e0ff */
[----:B----4-:R-:W-:-:S03]  /*79d0*/  ISETP.GE.AND P1, PT, R39, UR4, PT ;  /* 0x0000000427007c0c */ /* 0x010fc6000bf26270 */
[--C-:B------:R-:W-:Y:S01]  /*79e0*/  @!P3 IMAD.X R7, R3, 0x1, R10.reuse, P0 ;  /* 0x000000010307b824 */ /* 0x100fe200000e060a */
[----:B------:R-:W-:Y:S02]  /*79f0*/  @!P3 IADD3 R8, P0, R4, R9, RZ ;  /* 0x000000090408b210 */ /* 0x000fe40007f1e0ff */
[----:B------:R-:W-:Y:S02]  /*7a00*/  SHF.R.S32.HI R11, RZ, 0x1f, R39 ;  /* 0x0000001fff0b7819 */ /* 0x000fe40000011427 */
[----:B------:R-:W-:Y:S01]  /*7a10*/  SHF.L.U32 R13, R39, 0x1, RZ ;  /* 0x00000001270d7819 */ /* 0x000fe200000006ff */
[----:B------:R-:W-:Y:S01]  /*7a20*/  @!P3 IMAD.X R9, R5, 0x1, R10, P0 ;  /* 0x000000010509b824 */ /* 0x000fe200000e060a */
[----:B------:R-:W-:Y:S01]  /*7a30*/  ISETP.GE.AND P0, PT, R38, UR4, PT ;  /* 0x0000000426007c0c */ /* 0x000fe2000bf06270 */
[----:B------:R0:W5:Y:S01]  /*7a40*/  @!P3 LD.E.64 R32, desc[UR42][R6.64] ;  /* 0x0000002a0620b980 */ /* 0x000162000c101b00 */
[----:B------:R-:W-:Y:S02]  /*7a50*/  SHF.L.U64.HI R14, R39, 0x1, R11 ;  /* 0x00000001270e7819 */ /* 0x000fe4000001020b */
[-C--:B------:R-:W-:Y:S01]  /*7a60*/  @!P1 IADD3 R10, P2, R0, R13.reuse, RZ ;  /* 0x0000000d000a9210 */ /* 0x080fe20007f5e0ff */
[----:B------:R1:W5:Y:S01]  /*7a70*/  @!P3 LD.E.64 R30, desc[UR42][R8.64] ;  /* 0x0000002a081eb980 */ /* 0x000362000c101b00 */
[----:B------:R-:W-:-:S02]  /*7a80*/  @!P1 IADD3 R12, P3, R4, R13, RZ ;  /* 0x0000000d040c9210 */ /* 0x000fc40007f7e0ff */
[----:B------:R-:W-:Y:S01]  /*7a90*/  SHF.R.S32.HI R15, RZ, 0x1f, R38 ;  /* 0x0000001fff0f7819 */ /* 0x000fe20000011426 */
[----:B0-----:R-:W-:-:S03]  /*7aa0*/  IMAD.SHL.U32 R7, R38, 0x2, RZ ;  /* 0x0000000226077824 */ /* 0x001fc600078e00ff */
[----:B------:R-:W-:Y:S01]  /*7ab0*/  SHF.L.U64.HI R6, R38, 0x1, R15 ;  /* 0x0000000126067819 */ /* 0x000fe2000001020f */
[--C-:B------:R-:W-:Y:S02]  /*7ac0*/  @!P1 IMAD.X R11, R3, 0x1, R14.reuse, P2 ;  /* 0x00000001030b9824 */ /* 0x100fe400010e060e */
[C---:B------:R-:W-:Y:S01]  /*7ad0*/  @!P1 IMAD.X R13, R5.reuse, 0x1, R14, P3 ;  /* 0x00000001050d9824 */ /* 0x040fe200018e060e */
[-C--:B-1----:R-:W-:Y:S02]  /*7ae0*/  @!P0 IADD3 R8, P3, R4, R7.reuse, RZ ;  /* 0x0000000704088210 */ /* 0x082fe40007f7e0ff */
[----:B------:R-:W-:Y:S01]  /*7af0*/  @!P0 IADD3 R38, P2, R0, R7, RZ ;  /* 0x0000000700268210 */ /* 0x000fe20007f5e0ff */
[----:B------:R0:W5:Y:S02]  /*7b00*/  @!P1 LD.E.64 R28, desc[UR42][R10.64] ;  /* 0x0000002a0a1c9980 */ /* 0x000164000c101b00 */
[----:B------:R-:W-:Y:S01]  /*7b10*/  @!P0 IMAD.X R9, R5, 0x1, R6, P3 ;  /* 0x0000000105098824 */ /* 0x000fe200018e0606 */
[----:B------:R-:W-:Y:S01]  /*7b20*/  @!P0 IADD3.X R39, R3, R6, RZ, P2, !PT ;  /* 0x0000000603278210 */ /* 0x000fe200017fe4ff */
[----:B------:R-:W5:Y:S01]  /*7b30*/  @!P1 LD.E.64 R26, desc[UR42][R12.64] ;  /* 0x0000002a0c1a9980 */ /* 0x000f62000c101b00 */
[----:B------:R-:W-:-:S02]  /*7b40*/  ISETP.GE.AND P1, PT, R35, UR4, PT ;  /* 0x0000000423007c0c */ /* 0x000fc4000bf26270 */
[----:B------:R-:W-:Y:S01]  /*7b50*/  ISETP.GE.AND P2, PT, R140, UR4, PT ;  /* 0x000000048c007c0c */ /* 0x000fe2000bf46270 */
[----:B------:R-:W5:Y:S01]  /*7b60*/  @!P0 LD.E.64 R24, desc[UR42][R38.64] ;  /* 0x0000002a26188980 */ /* 0x000f62000c101b00 */
[----:B------:R-:W-:-:S03]  /*7b70*/  IMAD.SHL.U32 R7, R35, 0x2, RZ ;  /* 0x0000000223077824 */ /* 0x000fc600078e00ff */
[----:B------:R1:W5:Y:S01]  /*7b80*/  @!P0 LD.E.64 R20, desc[UR42][R8.64] ;  /* 0x0000002a08148980 */ /* 0x000362000c101b00 */
[C---:B------:R-:W-:Y:S01]  /*7b90*/  ISETP.GE.AND P0, PT, R34.reuse, UR4, PT ;  /* 0x0000000422007c0c */ /* 0x040fe2000bf06270 */
[----:B0-----:R-:W-:-:S04]  /*7ba0*/  IMAD.SHL.U32 R11, R34, 0x2, RZ ;  /* 0x00000002220b7824 */ /* 0x001fc800078e00ff */
[-C--:B------:R-:W-:Y:S02]  /*7bb0*/  @!P1 IADD3 R40, P4, R0, R7.reuse, RZ ;  /* 0x0000000700289210 */ /* 0x080fe40007f9e0ff */
[----:B------:R-:W-:Y:S01]  /*7bc0*/  @!P1 IADD3 R6, P3, R4, R7, RZ ;  /* 0x0000000704069210 */ /* 0x000fe20007f7e0ff */
[----:B------:R-:W-:Y:S01]  /*7bd0*/  @!P2 IMAD.WIDE R46, R140, 0x2, R4 ;  /* 0x000000028c2ea825 */ /* 0x000fe200078e0204 */
[----:B-1----:R-:W-:-:S03]  /*7be0*/  @!P2 MOV R9, R3 ;  /* 0x000000030009a202 */ /* 0x002fc60000000f00 */
[----:B------:R-:W-:Y:S01]  /*7bf0*/  @!P2 IMAD.MOV.U32 R8, RZ, RZ, R0 ;  /* 0x000000ffff08a224 */ /* 0x000fe200078e0000 */
[-C--:B------:R-:W-:Y:S01]  /*7c00*/  @!P0 IADD3 R4, P5, R4, R11.reuse, RZ ;  /* 0x0000000b04048210 */ /* 0x080fe20007fbe0ff */
[----:B------:R-:W-:Y:S01]  /*7c10*/  @!P1 IMAD.X R41, R3, 0x1, R49, P4 ;  /* 0x0000000103299824 */ /* 0x000fe200020e0631 */
[----:B------:R-:W-:Y:S01]  /*7c20*/  @!P0 IADD3 R38, P4, R0, R11, RZ ;  /* 0x0000000b00268210 */ /* 0x000fe20007f9e0ff */
[----:B------:R-:W-:Y:S01]  /*7c30*/  @!P2 IMAD.WIDE R42, R140, 0x2, R8 ;  /* 0x000000028c2aa825 */ /* 0x000fe200078e0208 */
[----:B------:R-:W-:Y:S02]  /*7c40*/  CS2R R14, SRZ ;  /* 0x00000000000e7805 */ /* 0x000fe4000001ff00 */
[----:B------:R-:W-:Y:S02]  /*7c50*/  CS2R R34, SRZ ;  /* 0x0000000000227805 */ /* 0x000fe4000001ff00 */
[----:B------:R-:W-:Y:S01]  /*7c60*/  CS2R R12, SRZ ;  /* 0x00000000000c7805 */ /* 0x000fe2000001ff00 */
[----:B------:R-:W-:Y:S01]  /*7c70*/  @!P1 IMAD.X R7, R5, 0x1, R49, P3 ;  /* 0x0000000105079824 */ /* 0x000fe200018e0631 */
[----:B------:R-:W-:-:S02]  /*7c80*/  CS2R R10, SRZ ;  /* 0x00000000000a7805 */ /* 0x000fc4000001ff00 */
[----:B------:R-:W-:Y:S01]  /*7c90*/  CS2R R8, SRZ ;  /* 0x0000000000087805 */ /* 0x000fe2000001ff00 */
[--C-:B------:R-:W-:Y:S01]  /*7ca0*/  @!P0 IMAD.X R39, R3, 0x1, R48.reuse, P4 ;  /* 0x0000000103278824 */ /* 0x100fe200020e0630 */
[----:B------:R0:W5:Y:S01]  /*7cb0*/  @!P2 LD.E.64 R36, desc[UR42][R42.64] ;  /* 0x0000002a2a24a980 */ /* 0x000162000c101b00 */
[----:B------:R-:W-:-:S03]  /*7cc0*/  @!P0 IMAD.X R5, R5, 0x1, R48, P5 ;  /* 0x0000000105058824 */ /* 0x000fc600028e0630 */
[----:B------:R0:W5:Y:S04]  /*7cd0*/  @!P2 LD.E.64 R34, desc[UR42][R46.64] ;  /* 0x0000002a2e22a980 */ /* 0x000168000c101b00 */
[----:B------:R0:W5:Y:S04]  /*7ce0*/  @!P1 LD.E.64 R14, desc[UR42][R40.64] ;  /* 0x0000002a280e9980 */ /* 0x000168000c101b00 */
[----:B------:R0:W5:Y:S04]  /*7cf0*/  @!P1 LD.E.64 R12, desc[UR42][R6.64] ;  /* 0x0000002a060c9980 */ /* 0x000168000c101b00 */
[----:B------:R0:W5:Y:S04]  /*7d00*/  @!P0 LD.E.64 R10, desc[UR42][R38.64] ;  /* 0x0000002a260a8980 */ /* 0x000168000c101b00 */
[----:B------:R0:W5:Y:S02]  /*7d10*/  @!P0 LD.E.64 R8, desc[UR42][R4.64] ;  /* 0x0000002a04088980 */ /* 0x000164000c101b00 */
.L_x_477:
[----:B------:R-:W-:Y:S05]  /*7d20*/  BSYNC B1 ;  /* 0x0000000000017941 */ /* 0x000fea0003800000 */
.L_x_476:
[----:B------:R-:W-:Y:S01]  /*7d30*/  ULEA.HI UR4, UR37, UR37, URZ, 0x1 ;  /* 0x0000002525047291 */ /* 0x000fe2000f8f083f */
[----:B--2--5:R-:W-:Y:S01]  /*7d40*/  IMAD.MOV.U32 R3, RZ, RZ, R35 ;  /* 0x000000ffff037224 */ /* 0x024fe200078e0023 */
[----:B---3--:R-:W-:Y:S01]  /*7d50*/  MOV R0, R34 ;  /* 0x0000002200007202 */ /* 0x008fe20000000f00 */
[----:B0-----:R-:W-:Y:S01]  /*7d60*/  IMAD.MOV.U32 R4, RZ, RZ, R30 ;  /* 0x000000ffff047224 */ /* 0x001fe200078e001e */
[----:B------:R-:W-:Y:S01]  /*7d70*/  ULOP3.LUT UR4, UR4, 0xfffffffe, URZ, 0xc0, !UPT ;  /* 0xfffffffe04047892 */ /* 0x000fe2000f8ec03f */
[----:B------:R-:W-:Y:S01]  /*7d80*/  VIMNMX R45, R45, 0xc0, PT ;  /* 0x000000c02d2d7848 */ /* 0x000fe20003fe0100 */
[----:B----4-:R-:W-:Y:S01]  /*7d90*/  IMAD.MOV.U32 R5, RZ, RZ, R27 ;  /* 0x000000ffff057224 */ /* 0x010fe200078e001b */
[----:B------:R-:W-:Y:S01]  /*7da0*/  PRMT R47, R47, 0x5410, R3 ;  /* 0x000054102f2f7816 */ /* 0x000fe20000000003 */
[----:B------:R-:W-:Y:S01]  /*7db0*/  UIADD3 UR4, UR37, -UR4, URZ ;  /* 0x8000000425047290 */ /* 0x000fe2000fffe03f */
[----:B------:R-:W-:Y:S01]  /*7dc0*/  PRMT R50, R0, 0x7610, R50 ;  /* 0x0000761000327816 */ /* 0x000fe20000000032 */
[----:B------:R-:W-:Y:S01]  /*7dd0*/  IMAD.MOV.U32 R0, RZ, RZ, R31 ;  /* 0x000000ffff007224 */ /* 0x000fe200078e001f */
[----:B------:R-:W-:Y:S01]  /*7de0*/  PRMT R58, R4, 0x7610, R58 ;  /* 0x00007610043a7816 */ /* 0x000fe2000000003a */
[----:B------:R-:W-:Y:S01]  /*7df0*/  BSSY B1, `(.L_x_478) ;  /* 0x0000026000017945 */ /* 0x000fe20003800000 */
[----:B------:R-:W-:Y:S01]  /*7e00*/  MOV R4, R26 ;  /* 0x0000001a00047202 */ /* 0x000fe20000000f00 */
[----:B------:R-:W-:Y:S01]  /*7e10*/  IMAD.U32 R3, RZ, RZ, UR4 ;  /* 0x00000004ff037e24 */ /* 0x000fe2000f8e00ff */
[----:B------:R-:W-:-:S02]  /*7e20*/  ISETP.GE.AND P1, PT, R138, R45, PT ;  /* 0x0000002d8a00720c */ /* 0x000fc40003f26270 */
[----:B------:R-:W-:Y:S01]  /*7e30*/  PRMT R47, R0, 0x7610, R47 ;  /* 0x00007610002f7816 */ /* 0x000fe2000000002f */
[----:B------:R-:W-:Y:S01]  /*7e40*/  IMAD.MOV.U32 R0, RZ, RZ, R20 ;  /* 0x000000ffff007224 */ /* 0x000fe200078e0014 */
[----:B------:R-:W-:Y:S02]  /*7e50*/  SHF.L.U32 R3, R3, 0x1f, RZ ;  /* 0x0000001f03037819 */ /* 0x000fe400000006ff */
[----:B------:R-:W-:Y:S01]  /*7e60*/  PRMT R46, R4, 0x7610, R46 ;  /* 0x00007610042e7816 */ /* 0x000fe2000000002e */
[----:B------:R-:W-:Y:S01]  /*7e70*/  IMAD.MOV.U32 R4, RZ, RZ, R21 ;  /* 0x000000ffff047224 */ /* 0x000fe200078e0015 */
[----:B------:R-:W0:Y:S01]  /*7e80*/  SYNCS.PHASECHK.TRANS64.TRYWAIT P0, [R2+URZ+0x2d800], R3 ;  /* 0x02d80003020075a7 */ /* 0x000e22000800017f */
[----:B------:R-:W-:Y:S01]  /*7e90*/  PRMT R45, R45, 0x5410, R5 ;  /* 0x000054102d2d7816 */ /* 0x000fe20000000005 */
[----:B------:R-:W-:Y:S01]  /*7ea0*/  IMAD.MOV.U32 R5, RZ, RZ, R12 ;  /* 0x000000ffff057224 */ /* 0x000fe200078e000c */
[----:B------:R-:W-:Y:S02]  /*7eb0*/  MOV R6, R13 ;  /* 0x0000000d00067202 */ /* 0x000fe40000000f00 */
[----:B------:R-:W-:Y:S01]  /*7ec0*/  PRMT R42, R0, 0x5410, R4 ;  /* 0x00005410002a7816 */ /* 0x000fe20000000004 */
[----:B------:R-:W-:Y:S01]  /*7ed0*/  IMAD.MOV.U32 R0, RZ, RZ, R8 ;  /* 0x000000ffff007224 */ /* 0x000fe200078e0008 */
[----:B------:R-:W-:Y:S01]  /*7ee0*/  PRMT R40, R5, 0x5410, R6 ;  /* 0x0000541005287816 */ /* 0x000fe20000000006 */
[----:B------:R-:W-:-:S02]  /*7ef0*/  IMAD.MOV.U32 R4, RZ, RZ, R9 ;  /* 0x000000ffff047224 */ /* 0x000fc400078e0009 */
[----:B------:R-:W-:Y:S02]  /*7f00*/  IMAD.MOV.U32 R5, RZ, RZ, R36 ;  /* 0x000000ffff057224 */ /* 0x000fe400078e0024 */
[----:B------:R-:W-:Y:S01]  /*7f10*/  IMAD.MOV.U32 R6, RZ, RZ, R37 ;  /* 0x000000ffff067224 */ /* 0x000fe200078e0025 */
[----:B------:R-:W-:Y:S01]  /*7f20*/  PRMT R38, R0, 0x5410, R4 ;  /* 0x0000541000267816 */ /* 0x000fe20000000004 */
[----:B------:R-:W-:Y:S01]  /*7f30*/  IMAD.MOV.U32 R4, RZ, RZ, R33 ;  /* 0x000000ffff047224 */ /* 0x000fe200078e0021 */
[----:B------:R-:W-:Y:S01]  /*7f40*/  PRMT R48, R5, 0x7610, R48 ;  /* 0x0000761005307816 */ /* 0x000fe20000000030 */
[----:B------:R-:W-:Y:S01]  /*7f50*/  IMAD.MOV.U32 R5, RZ, RZ, R28 ;  /* 0x000000ffff057224 */ /* 0x000fe200078e001c */
[----:B------:R-:W-:Y:S01]  /*7f60*/  PRMT R58, R58, 0x5410, R6 ;  /* 0x000054103a3a7816 */ /* 0x000fe20000000006 */
[----:B------:R-:W-:Y:S01]  /*7f70*/  IMAD.MOV.U32 R6, RZ, RZ, R29 ;  /* 0x000000ffff067224 */ /* 0x000fe200078e001d */
[----:B------:R-:W-:Y:S02]  /*7f80*/  MOV R0, R32 ;  /* 0x0000002000007202 */ /* 0x000fe40000000f00 */
[----:B------:R-:W-:Y:S01]  /*7f90*/  PRMT R46, R46, 0x5410, R5 ;  /* 0x000054102e2e7816 */ /* 0x000fe20000000005 */
[----:B------:R-:W-:Y:S01]  /*7fa0*/  IMAD.MOV.U32 R5, RZ, RZ, R14 ;  /* 0x000000ffff057224 */ /* 0x000fe200078e000e */
[----:B------:R-:W-:Y:S01]  /*7fb0*/  PRMT R59, R0, 0x5410, R4 ;  /* 0x00005410003b7816 */ /* 0x000fe20000000004 */
[----:B------:R-:W-:Y:S01]  /*7fc0*/  IMAD.MOV.U32 R0, RZ, RZ, R24 ;  /* 0x000000ffff007224 */ /* 0x000fe200078e0018 */
[----:B------:R-:W-:Y:S01]  /*7fd0*/  PRMT R45, R6, 0x7610, R45 ;  /* 0x00007610062d7816 */ /* 0x000fe2000000002d */
[----:B------:R-:W-:Y:S01]  /*7fe0*/  IMAD.MOV.U32 R6, RZ, RZ, R15 ;  /* 0x000000ffff067224 */ /* 0x000fe200078e000f */
[----:B------:R-:W-:-:S04]  /*7ff0*/  MOV R4, R25 ;  /* 0x0000001900047202 */ /* 0x000fc80000000f00 */
[----:B------:R-:W-:Y:S01]  /*8000*/  PRMT R43, R0, 0x5410, R4 ;  /* 0x00005410002b7816 */ /* 0x000fe20000000004 */
[----:B------:R-:W-:Y:S01]  /*8010*/  IMAD.MOV.U32 R0, RZ, RZ, R10 ;  /* 0x000000ffff007224 */ /* 0x000fe200078e000a */
[----:B------:R-:W-:Y:S01]  /*8020*/  PRMT R41, R5, 0x5410, R6 ;  /* 0x0000541005297816 */ /* 0x000fe20000000006 */
[----:B------:R-:W-:Y:S01]  /*8030*/  IMAD.MOV.U32 R4, RZ, RZ, R11 ;  /* 0x000000ffff047224 */ /* 0x000fe200078e000b */
[----:B0-----:R-:W-:Y:S06]  /*8040*/  @!P0 BRA `(.L_x_479) ;  /* 0x0000011000648947 */ /* 0x001fec0003800000 */
.L_x_684:
[----:B------:R-:W-:Y:S05]  /*8050*/  BSYNC B1 ;  /* 0x0000000000017941 */ /* 0x000fea0003800000 */
.L_x_478:
[----:B------:R-:W-:Y:S01]  /*8060*/  PRMT R39, R0, 0x5410, R4 ;  /* 0x0000541000277816 */ /* 0x000fe20000000004 */
[----:B------:R-:W-:Y:S06]  /*8070*/  @P1 BRA `(.L_x_480) ;  /* 0x0000002c00001947 */ /* 0x000fec0003800000 */
[----:B------:R-:W0:Y:S01]  /*8080*/  LDL R54, [R1+0x44] ;  /* 0x0000440001367983 */ /* 0x000e220000100800 */
[----:B------:R-:W1:Y:S03]  /*8090*/  LDC R5, c[0x0][0x3f4] ;  /* 0x0000fd00ff057b82 */ /* 0x000e660000000800 */
[----:B------:R-:W2:Y:S04]  /*80a0*/  LDL R53, [R1+0x20] ;  /* 0x0000200001357983 */ /* 0x000ea80000100800 */
[----:B------:R-:W3:Y:S04]  /*80b0*/  LDL R52, [R1+0x18] ;  /* 0x0000180001347983 */ /* 0x000ee80000100800 */
[----:B------:R-:W4:Y:S04]  /*80c0*/  LDL R51, [R1+0x1c] ;  /* 0x00001c0001337983 */ /* 0x000f280000100800 */
[----:B------:R-:W5:Y:S04]  /*80d0*/  LDL R49, [R1+0x24] ;  /* 0x0000240001317983 */ /* 0x000f680000100800 */
[----:B------:R-:W5:Y:S04]  /*80e0*/  LDL R7, [R1+0x28] ;  /* 0x0000280001077983 */ /* 0x000f680000100800 */
[----:B------:R-:W5:Y:S01]  /*80f0*/  LDL R6, [R1+0x48] ;  /* 0x0000480001067983 */ /* 0x000f620000100800 */
[----:B-1----:R-:W-:Y:S01]  /*8100*/  ISETP.GE.AND P6, PT, R140, R5, PT ;  /* 0x000000058c00720c */ /* 0x002fe20003fc6270 */
[----:B------:R-:W-:Y:S01]  /*8110*/  BSSY B1, `(.L_x_481) ;  /* 0x0000034000017945 */ /* 0x000fe20003800000 */
[----:B0-----:R-:W-:-:S02]  /*8120*/  LEA R3, R54, R2, 0x1 ;  /* 0x0000000236037211 */ /* 0x001fc400078e08ff */
[----:B--2---:R-:W-:-:S03]  /*8130*/  ISETP.GE.AND P0, PT, R53, R5, PT ;  /* 0x000000053500720c */ /* 0x004fc60003f06270 */
[----:B------:R-:W-:Y:S01]  /*8140*/  VIADD R0, R3, 0x20 ;  /* 0x0000002003007836 */ /* 0x000fe20000000000 */
[-C--:B---3--:R-:W-:Y:S02]  /*8150*/  ISETP.GE.AND P1, PT, R52, R5.reuse, PT ;  /* 0x000000053400720c */ /* 0x088fe40003f26270 */
[-C--:B----4-:R-:W-:Y:S02]  /*8160*/  ISETP.GE.AND P2, PT, R51, R5.reuse, PT ;  /* 0x000000053300720c */ /* 0x090fe40003f46270 */
[-C--:B-----5:R-:W-:Y:S02]  /*8170*/  ISETP.GE.AND P3, PT, R49, R5.reuse, PT ;  /* 0x000000053100720c */ /* 0x0a0fe40003f66270 */
[----:B------:R-:W-:Y:S02]  /*8180*/  ISETP.GE.AND P4, PT, R7, R5, PT ;  /* 0x000000050700720c */ /* 0x000fe40003f86270 */
[----:B------:R-:W-:Y:S01]  /*8190*/  LOP3.LUT P5, RZ, R6, 0x2, RZ, 0xc0, !PT ;  /* 0x0000000206ff7812 */ /* 0x000fe200078ac0ff */
[----:B------:R-:W-:-:S12]  /*81a0*/  @P6 BRA `(.L_x_482) ;  /* 0x0000000000a86947 */ /* 0x000fd80003800000 */
[----:B------:R-:W0:Y:S01]  /*81b0*/  LDS.128 R4, [R3+0xc400] ;  /* 0x00c4000003047984 */ /* 0x000e220000000c00 */
[----:B------:R-:W-:Y:S01]  /*81c0*/  SHF.R.U32.HI R49, RZ, 0x10, R37 ;  /* 0x00000010ff317819 */ /* 0x000fe20000011625 */
[----:B------:R-:W-:Y:S01]  /*81d0*/  HADD2.F32 R50, -RZ, R50.H0_H0 ;  /* 0x20000032ff327230 */ /* 0x000fe20000004100 */
[----:B------:R-:W-:Y:S01]  /*81e0*/  SHF.R.U32.HI R51, RZ, 0x10, R35 ;  /* 0x00000010ff337819 */ /* 0x000fe20000011623 */
[----:B------:R-:W-:Y:S01]  /*81f0*/  HADD2.F32 R48, -RZ, R48.H0_H0 ;  /* 0x20000030ff307230 */ /* 0x000fe20000004100 */
[----:B------:R-:W-:Y:S01]  /*8200*/  SHF.R.U64 R57, R36, 0x10, R37 ;  /* 0x0000001024397819 */ /* 0x000fe20000001225 */
[----:B------:R-:W-:Y:S01]  /*8210*/  HADD2.F32 R49, -RZ, R49.H0_H0 ;  /* 0x20000031ff317230 */ /* 0x000fe20000004100 */
[----:B------:R-:W-:Y:S01]  /*8220*/  SHF.R.U64 R55, R34, 0x10, R35 ;  /* 0x0000001022377819 */ /* 0x000fe20000001223 */
[----:B------:R-:W-:Y:S02]  /*8230*/  HADD2.F32 R51, -RZ, R51.H0_H0 ;  /* 0x20000033ff337230 */ /* 0x000fe40000004100 */
[----:B0-----:R-:W-:-:S02]  /*8240*/  HADD2.F32 R36, -RZ, R7.H0_H0 ;  /* 0x20000007ff247230 */ /* 0x001fc40000004100 */
[----:B------:R-:W-:Y:S02]  /*8250*/  HADD2.F32 R37, -RZ, R7.H1_H1 ;  /* 0x30000007ff257230 */ /* 0x000fe40000004100 */
[--C-:B------:R-:W-:Y:S02]  /*8260*/  HADD2.F32 R7, -RZ, R4.reuse.H0_H0 ;  /* 0x20000004ff077230 */ /* 0x100fe40000004100 */
[----:B------:R-:W-:Y:S02]  /*8270*/  HADD2.F32 R4, -RZ, R4.H1_H1 ;  /* 0x30000004ff047230 */ /* 0x000fe40000004100 */
[C---:B------:R-:W-:Y:S01]  /*8280*/  FMUL.FTZ R54, R37.reuse, R49 ;  /* 0x0000003125367220 */ /* 0x040fe20000410000 */
[-C--:B------:R-:W-:Y:S01]  /*8290*/  FMUL.FTZ R53, R37, R51.reuse ;  /* 0x0000003325357220 */ /* 0x080fe20000410000 */
[--C-:B------:R-:W-:Y:S02]  /*82a0*/  HADD2.F32 R34, -RZ, R6.reuse.H0_H0 ;  /* 0x20000006ff227230 */ /* 0x100fe40000004100 */
[----:B------:R-:W-:Y:S01]  /*82b0*/  FMUL.FTZ R52, R4, R50 ;  /* 0x0000003204347220 */ /* 0x000fe20000410000 */
[----:B------:R-:W-:Y:S01]  /*82c0*/  FFMA.FTZ R56, R36, R51, R54 ;  /* 0x0000003324387223 */ /* 0x000fe20000010036 */
[----:B------:R-:W-:-:S02]  /*82d0*/  HADD2.F32 R35, -RZ, R6.H1_H1 ;  /* 0x30000006ff237230 */ /* 0x000fc40000004100 */
[-C--:B------:R-:W-:Y:S01]  /*82e0*/  FMUL.FTZ R54, R4, R48.reuse ;  /* 0x0000003004367220 */ /* 0x080fe20000410000 */
[C---:B------:R-:W-:Y:S01]  /*82f0*/  FFMA.FTZ R52, R7.reuse, R48, -R52 ;  /* 0x0000003007347223 */ /* 0x040fe20000010834 */
[----:B------:R-:W-:Y:S02]  /*8300*/  HADD2.F32 R6, -RZ, R5.H0_H0 ;  /* 0x20000005ff067230 */ /* 0x000fe40000004100 */
[----:B------:R-:W-:Y:S01]  /*8310*/  FFMA.FTZ R53, R36, R49, -R53 ;  /* 0x0000003124357223 */ /* 0x000fe20000010835 */
[----:B------:R-:W-:Y:S02]  /*8320*/  HADD2.F32 R48, -RZ, R47.H1_H1 ;  /* 0x3000002fff307230 */ /* 0x000fe40000004100 */
[----:B------:R-:W-:Y:S01]  /*8330*/  FFMA.FTZ R49, R7, R50, R54 ;  /* 0x0000003207317223 */ /* 0x000fe20000010036 */
[----:B------:R-:W-:Y:S02]  /*8340*/  HADD2.F32 R5, -RZ, R5.H1_H1 ;  /* 0x30000005ff057230 */ /* 0x000fe40000004100 */
[----:B------:R-:W-:-:S02]  /*8350*/  HADD2.F32 R36, -RZ, R58.H1_H1 ;  /* 0x3000003aff247230 */ /* 0x000fc40000004100 */
[C---:B------:R-:W-:Y:S01]  /*8360*/  FMUL.FTZ R51, R35.reuse, R48 ;  /* 0x0000003023337220 */ /* 0x040fe20000410000 */
[----:B------:R-:W-:Y:S02]  /*8370*/  HADD2.F32 R37, -RZ, R55.H0_H0 ;  /* 0x20000037ff257230 */ /* 0x000fe40000004100 */
[----:B------:R-:W-:Y:S02]  /*8380*/  HADD2.F32 R4, -RZ, R57.H0_H0 ;  /* 0x20000039ff047230 */ /* 0x000fe40000004100 */
[-C--:B------:R-:W-:Y:S01]  /*8390*/  FMUL.FTZ R35, R35, R36.reuse ;  /* 0x0000002423237220 */ /* 0x080fe20000410000 */
[C---:B------:R-:W-:Y:S01]  /*83a0*/  FFMA.FTZ R51, R34.reuse, R36, -R51 ;  /* 0x0000002422337223 */ /* 0x040fe20000010833 */
[C---:B------:R-:W-:Y:S01]  /*83b0*/  FMUL.FTZ R7, R5.reuse, R37 ;  /* 0x0000002505077220 */ /* 0x040fe20000410000 */
[----:B------:R-:W-:Y:S01]  /*83c0*/  FMUL.FTZ R50, R5, R4 ;  /* 0x0000000405327220 */ /* 0x000fe20000410000 */
[----:B------:R-:W-:Y:S02]  /*83d0*/  FFMA.FTZ R34, R34, R48, R35 ;  /* 0x0000003022227223 */ /* 0x000fe40000010023 */
[----:B------:R-:W-:Y:S01]  /*83e0*/  FFMA.FTZ R5, R6, R4, -R7 ;  /* 0x0000000406057223 */ /* 0x000fe20000010807 */
[----:B------:R-:W-:Y:S01]  /*83f0*/  F2FP.F16.F32.PACK_AB R7, R56, R53 ;  /* 0x000000353807723e */ /* 0x000fe200000000ff */
[----:B------:R-:W-:Y:S01]  /*8400*/  FFMA.FTZ R50, R6, R37, R50 ;  /* 0x0000002506327223 */ /* 0x000fe20000010032 */
[----:B------:R-:W-:-:S02]  /*8410*/  F2FP.F16.F32.PACK_AB R4, R49, R52 ;  /* 0x000000343104723e */ /* 0x000fc400000000ff */
[----:B------:R-:W-:Y:S02]  /*8420*/  F2FP.F16.F32.PACK_AB R6, R34, R51 ;  /* 0x000000332206723e */ /* 0x000fe400000000ff */
[----:B------:R-:W-:-:S05]  /*8430*/  F2FP.F16.F32.PACK_AB R5, R50, R5 ;  /* 0x000000053205723e */ /* 0x000fca00000000ff */
[----:B------:R0:W-:Y:S02]  /*8440*/  STS.128 [R3+0xc400], R4 ;  /* 0x00c4000403007388 */ /* 0x0001e40000000c00 */
.L_x_482:
[----:B------:R-:W-:Y:S05]  /*8450*/  BSYNC B1 ;  /* 0x0000000000017941 */ /* 0x000fea0003800000 */
.L_x_481:
[----:B------:R-:W-:Y:S01]  /*8460*/  BSSY B1, `(.L_x_483) ;  /* 0x000002d000017945 */ /* 0x000fe20003800000 */
[----:B------:R-:W-:-:S03]  /*8470*/  @P5 VIADD R0, R3, 0xffffffe0 ;  /* 0xffffffe003005836 */ /* 0x000fc60000000000 */
[----:B------:R-:W-:Y:S05]  /*8480*/  @P0 BRA `(.L_x_484) ;  /* 0x0000000000a80947 */ /* 0x000fea0003800000 */
[----:B0-----:R-:W0:Y:S01]  /*8490*/  LDS.128 R4, [R0+0xc400] ;  /* 0x00c4000000047984 */ /* 0x001e220000000c00 */
        /* <DEDUP_REMOVED lines=8> */
[----:B------:R-:W-:-:S02]  /*8520*/  HADD2.F32 R47, -RZ, R47.H0_H0 ;  /* 0x2000002fff2f7230 */ /* 0x000fc40000004100 */
[--C-:B0-----:R-:W-:Y:S02]  /*8530*/  HADD2.F32 R33, -RZ, R7.reuse.H1_H1 ;  /* 0x30000007ff217230 */ /* 0x101fe40000004100 */
[----:B------:R-:W-:Y:S02]  /*8540*/  HADD2.F32 R32, -RZ, R7.H0_H0 ;  /* 0x20000007ff207230 */ /* 0x000fe40000004100 */
[--C-:B------:R-:W-:Y:S02]  /*8550*/  HADD2.F32 R7, -RZ, R4.reuse.H0_H0 ;  /* 0x20000004ff077230 */ /* 0x100fe40000004100 */
[C---:B------:R-:W-:Y:S01]  /*8560*/  FMUL.FTZ R50, R33.reuse, R35 ;  /* 0x0000002321327220 */ /* 0x040fe20000410000 */
[----:B------:R-:W-:Y:S02]  /*8570*/  HADD2.F32 R4, -RZ, R4.H1_H1 ;  /* 0x30000004ff047230 */ /* 0x000fe40000004100 */
[----:B------:R-:W-:Y:S01]  /*8580*/  FMUL.FTZ R49, R33, R37 ;  /* 0x0000002521317220 */ /* 0x000fe20000410000 */
[----:B------:R-:W-:-:S02]  /*8590*/  HADD2.F32 R30, -RZ, R6.H0_H0 ;  /* 0x20000006ff1e7230 */ /* 0x000fc40000004100 */
[----:B------:R-:W-:Y:S01]  /*85a0*/  FFMA.FTZ R52, R32, R37, R50 ;  /* 0x0000002520347223 */ /* 0x000fe20000010032 */
[----:B------:R-:W-:Y:S02]  /*85b0*/  HADD2.F32 R31, -RZ, R6.H1_H1 ;  /* 0x30000006ff1f7230 */ /* 0x000fe40000004100 */
[----:B------:R-:W-:Y:S01]  /*85c0*/  FMUL.FTZ R48, R4, R36 ;  /* 0x0000002404307220 */ /* 0x000fe20000410000 */
[--C-:B------:R-:W-:Y:S02]  /*85d0*/  HADD2.F32 R6, -RZ, R5.reuse.H0_H0 ;  /* 0x20000005ff067230 */ /* 0x100fe40000004100 */
[----:B------:R-:W-:Y:S01]  /*85e0*/  FFMA.FTZ R49, R32, R35, -R49 ;  /* 0x0000002320317223 */ /* 0x000fe20000010831 */
[-C--:B------:R-:W-:Y:S01]  /*85f0*/  FMUL.FTZ R50, R4, R34.reuse ;  /* 0x0000002204327220 */ /* 0x080fe20000410000 */
[----:B------:R-:W-:Y:S02]  /*8600*/  HADD2.F32 R5, -RZ, R5.H1_H1 ;  /* 0x30000005ff057230 */ /* 0x000fe40000004100 */
[----:B------:R-:W-:Y:S01]  /*8610*/  FFMA.FTZ R48, R7, R34, -R48 ;  /* 0x0000002207307223 */ /* 0x000fe20000010830 */
[----:B------:R-:W-:-:S02]  /*8620*/  HADD2.F32 R32, -RZ, R59.H1_H1 ;  /* 0x3000003bff207230 */ /* 0x000fc40000004100 */
[----:B------:R-:W-:Y:S01]  /*8630*/  FFMA.FTZ R35, R7, R36, R50 ;  /* 0x0000002407237223 */ /* 0x000fe20000010032 */
[----:B------:R-:W-:Y:S02]  /*8640*/  HADD2.F32 R33, -RZ, R51.H0_H0 ;  /* 0x20000033ff217230 */ /* 0x000fe40000004100 */
[C---:B------:R-:W-:Y:S01]  /*8650*/  FMUL.FTZ R37, R31.reuse, R47 ;  /* 0x0000002f1f257220 */ /* 0x040fe20000410000 */
[----:B------:R-:W-:Y:S02]  /*8660*/  HADD2.F32 R4, -RZ, R53.H0_H0 ;  /* 0x20000035ff047230 */ /* 0x000fe40000004100 */
[-C--:B------:R-:W-:Y:S01]  /*8670*/  FMUL.FTZ R36, R31, R32.reuse ;  /* 0x000000201f247220 */ /* 0x080fe20000410000 */
[C---:B------:R-:W-:Y:S01]  /*8680*/  FMUL.FTZ R7, R5.reuse, R33 ;  /* 0x0000002105077220 */ /* 0x040fe20000410000 */
[C---:B------:R-:W-:Y:S01]  /*8690*/  FFMA.FTZ R37, R30.reuse, R32, -R37 ;  /* 0x000000201e257223 */ /* 0x040fe20000010825 */
[-C--:B------:R-:W-:Y:S01]  /*86a0*/  FMUL.FTZ R34, R5, R4.reuse ;  /* 0x0000000405227220 */ /* 0x080fe20000410000 */
[----:B------:R-:W-:Y:S01]  /*86b0*/  FFMA.FTZ R36, R30, R47, R36 ;  /* 0x0000002f1e247223 */ /* 0x000fe20000010024 */
[----:B------:R-:W-:Y:S01]  /*86c0*/  FFMA.FTZ R5, R6, R4, -R7 ;  /* 0x0000000406057223 */ /* 0x000fe20000010807 */
[----:B------:R-:W-:Y:S01]  /*86d0*/  F2FP.F16.F32.PACK_AB R7, R52, R49 ;  /* 0x000000313407723e */ /* 0x000fe200000000ff */
[----:B------:R-:W-:Y:S01]  /*86e0*/  FFMA.FTZ R34, R6, R33, R34 ;  /* 0x0000002106227223 */ /* 0x000fe20000010022 */
[----:B------:R-:W-:-:S02]  /*86f0*/  F2FP.F16.F32.PACK_AB R4, R35, R48 ;  /* 0x000000302304723e */ /* 0x000fc400000000ff */
[----:B------:R-:W-:Y:S02]  /*8700*/  F2FP.F16.F32.PACK_AB R6, R36, R37 ;  /* 0x000000252406723e */ /* 0x000fe400000000ff */
[----:B------:R-:W-:-:S05]  /*8710*/  F2FP.F16.F32.PACK_AB R5, R34, R5 ;  /* 0x000000052205723e */ /* 0x000fca00000000ff */
[----:B------:R1:W-:Y:S02]  /*8720*/  STS.128 [R0+0xc400], R4 ;  /* 0x00c4000400007388 */ /* 0x0003e40000000c00 */
.L_x_484:
[----:B------:R-:W-:Y:S05]  /*8730*/  BSYNC B1 ;  /* 0x0000000000017941 */ /* 0x000fea0003800000 */
.L_x_483:
[----:B------:R-:W-:Y:S04]  /*8740*/  BSSY B1, `(.L_x_485) ;  /* 0x000002c000017945 */ /* 0x000fe80003800000 */
[----:B------:R-:W-:Y:S05]  /*8750*/  @P1 BRA `(.L_x_486) ;  /* 0x0000000000a81947 */ /* 0x000fea0003800000 */
[----:B01----:R-:W0:Y:S01]  /*8760*/  LDS.128 R4, [R3+0xf400] ;  /* 0x00f4000003047984 */ /* 0x003e220000000c00 */
[----:B------:R-:W-:Y:S01]  /*8770*/  SHF.R.U32.HI R32, RZ, 0x10, R27 ;  /* 0x00000010ff207819 */ /* 0x000fe2000001161b */
[--C-:B------:R-:W-:Y:S01]  /*8780*/  HADD2.F32 R30, -RZ, R46.reuse.H1_H1 ;  /* 0x3000002eff1e7230 */ /* 0x100fe20000004100 */
[--C-:B------:R-:W-:Y:S01]  /*8790*/  SHF.R.U32.HI R31, RZ, 0x10, R29.reuse ;  /* 0x00000010ff1f7819 */ /* 0x100fe2000001161d */
[----:B------:R-:W-:Y:S01]  /*87a0*/  HADD2.F32 R46, -RZ, R46.H0_H0 ;  /* 0x2000002eff2e7230 */ /* 0x000fe20000004100 */
[----:B------:R-:W-:Y:S01]  /*87b0*/  SHF.R.U64 R47, R28, 0x10, R29 ;  /* 0x000000101c2f7819 */ /* 0x000fe2000000121d */
[----:B------:R-:W-:Y:S01]  /*87c0*/  HADD2.F32 R32, -RZ, R32.H0_H0 ;  /* 0x20000020ff207230 */ /* 0x000fe20000004100 */
[----:B------:R-:W-:Y:S01]  /*87d0*/  SHF.R.U64 R37, R26, 0x10, R27 ;  /* 0x000000101a257819 */ /* 0x000fe2000000121b */
[----:B------:R-:W-:Y:S02]  /*87e0*/  HADD2.F32 R31, -RZ, R31.H0_H0 ;  /* 0x2000001fff1f7230 */ /* 0x000fe40000004100 */
[----:B0-----:R-:W-:-:S02]  /*87f0*/  HADD2.F32 R29, -RZ, R7.H1_H1 ;  /* 0x30000007ff1d7230 */ /* 0x001fc40000004100 */
[----:B------:R-:W-:Y:S02]  /*8800*/  HADD2.F32 R28, -RZ, R7.H0_H0 ;  /* 0x20000007ff1c7230 */ /* 0x000fe40000004100 */
[--C-:B------:R-:W-:Y:S02]  /*8810*/  HADD2.F32 R7, -RZ, R4.reuse.H0_H0 ;  /* 0x20000004ff077230 */ /* 0x100fe40000004100 */
[CC--:B------:R-:W-:Y:S01]  /*8820*/  FMUL.FTZ R33, R29.reuse, R32.reuse ;  /* 0x000000201d217220 */ /* 0x0c0fe20000410000 */
[----:B------:R-:W-:Y:S01]  /*8830*/  FMUL.FTZ R29, R29, R31 ;  /* 0x0000001f1d1d7220 */ /* 0x000fe20000410000 */
[----:B------:R-:W-:Y:S02]  /*8840*/  HADD2.F32 R4, -RZ, R4.H1_H1 ;  /* 0x30000004ff047230 */ /* 0x000fe40000004100 */
[--C-:B------:R-:W-:Y:S02]  /*8850*/  HADD2.F32 R26, -RZ, R6.reuse.H0_H0 ;  /* 0x20000006ff1a7230 */ /* 0x100fe40000004100 */
[----:B------:R-:W-:Y:S01]  /*8860*/  FFMA.FTZ R36, R28, R32, R29 ;  /* 0x000000201c247223 */ /* 0x000fe2000001001d */
[----:B------:R-:W-:-:S02]  /*8870*/  HADD2.F32 R27, -RZ, R6.H1_H1 ;  /* 0x30000006ff1b7230 */ /* 0x000fc40000004100 */
[----:B------:R-:W-:Y:S01]  /*8880*/  FMUL.FTZ R34, R4, R46 ;  /* 0x0000002e04227220 */ /* 0x000fe20000410000 */
[----:B------:R-:W-:Y:S02]  /*8890*/  HADD2.F32 R29, -RZ, R45.H1_H1 ;  /* 0x3000002dff1d7230 */ /* 0x000fe40000004100 */
[----:B------:R-:W-:Y:S01]  /*88a0*/  FFMA.FTZ R35, R28, R31, -R33 ;  /* 0x0000001f1c237223 */ /* 0x000fe20000010821 */
[----:B------:R-:W-:Y:S02]  /*88b0*/  HADD2.F32 R6, -RZ, R5.H0_H0 ;  /* 0x20000005ff067230 */ /* 0x000fe40000004100 */
[-C--:B------:R-:W-:Y:S01]  /*88c0*/  FMUL.FTZ R32, R4, R30.reuse ;  /* 0x0000001e04207220 */ /* 0x080fe20000410000 */
[----:B------:R-:W-:Y:S02]  /*88d0*/  HADD2.F32 R45, -RZ, R45.H0_H0 ;  /* 0x2000002dff2d7230 */ /* 0x000fe40000004100 */
        /* <DEDUP_REMOVED lines=18> */
.L_x_486:
[----:B------:R-:W-:Y:S05]  /*8a00*/  BSYNC B1 ;  /* 0x0000000000017941 */ /* 0x000fea0003800000 */
.L_x_485:
[----:B------:R-:W-:Y:S04]  /*8a10*/  BSSY B1, `(.L_x_487) ;  /* 0x000002c000017945 */ /* 0x000fe80003800000 */
[----:B------:R-:W-:Y:S05]  /*8a20*/  @P2 BRA `(.L_x_488) ;  /* 0x0000000000a82947 */ /* 0x000fea0003800000 */
[----:B012---:R-:W0:Y:S01]  /*8a30*/  LDS.128 R4, [R0+0xf400] ;  /* 0x00f4000000047984 */ /* 0x007e220000000c00 */
[----:B------:R-:W-:Y:S01]  /*8a40*/  SHF.R.U32.HI R27, RZ, 0x10, R25 ;  /* 0x00000010ff1b7819 */ /* 0x000fe20000011619 */
[----:B------:R-:W-:Y:S01]  /*8a50*/  HADD2.F32 R26, -RZ, R43.H0_H0 ;  /* 0x2000002bff1a7230 */ /* 0x000fe20000004100 */
[----:B------:R-:W-:Y:S01]  /*8a60*/  SHF.R.U32.HI R29, RZ, 0x10, R21 ;  /* 0x00000010ff1d7819 */ /* 0x000fe20000011615 */
[--C-:B------:R-:W-:Y:S01]  /*8a70*/  HADD2.F32 R28, -RZ, R42.reuse.H0_H0 ;  /* 0x2000002aff1c7230 */ /* 0x100fe20000004100 */
[----:B------:R-:W-:Y:S01]  /*8a80*/  SHF.R.U64 R35, R24, 0x10, R25 ;  /* 0x0000001018237819 */ /* 0x000fe20000001219 */
[----:B------:R-:W-:Y:S01]  /*8a90*/  HADD2.F32 R27, -RZ, R27.H0_H0 ;  /* 0x2000001bff1b7230 */ /* 0x000fe20000004100 */
[----:B------:R-:W-:Y:S01]  /*8aa0*/  SHF.R.U64 R33, R20, 0x10, R21 ;  /* 0x0000001014217819 */ /* 0x000fe20000001215 */
[----:B------:R-:W-:Y:S02]  /*8ab0*/  HADD2.F32 R29, -RZ, R29.H0_H0 ;  /* 0x2000001dff1d7230 */ /* 0x000fe40000004100 */
[----:B------:R-:W-:-:S02]  /*8ac0*/  HADD2.F32 R42, -RZ, R42.H1_H1 ;  /* 0x3000002aff2a7230 */ /* 0x000fc40000004100 */
[----:B------:R-:W-:Y:S02]  /*8ad0*/  HADD2.F32 R43, -RZ, R43.H1_H1 ;  /* 0x3000002bff2b7230 */ /* 0x000fe40000004100 */
        /* <DEDUP_REMOVED lines=15> */
[----:B------:R-:W-:-:S02]  /*8bd0*/  HADD2.F32 R24, -RZ, R33.H0_H0 ;  /* 0x20000021ff187230 */ /* 0x000fc40000004100 */
[----:B------:R-:W-:Y:S01]  /*8be0*/  FFMA.FTZ R25, R7, R28, R32 ;  /* 0x0000001c07197223 */ /* 0x000fe20000010020 */
[----:B------:R-:W-:Y:S02]  /*8bf0*/  HADD2.F32 R4, -RZ, R35.H0_H0 ;  /* 0x20000023ff047230 */ /* 0x000fe40000004100 */
[C---:B------:R-:W-:Y:S01]  /*8c00*/  FMUL.FTZ R27, R21.reuse, R42 ;  /* 0x0000002a151b7220 */ /* 0x040fe20000410000 */
[-C--:B------:R-:W-:Y:S01]  /*8c10*/  FMUL.FTZ R29, R21, R43.reuse ;  /* 0x0000002b151d7220 */ /* 0x080fe20000410000 */
[C---:B------:R-:W-:Y:S01]  /*8c20*/  FMUL.FTZ R7, R5.reuse, R24 ;  /* 0x0000001805077220 */ /* 0x040fe20000410000 */
[----:B------:R-:W-:Y:S01]  /*8c30*/  FMUL.FTZ R21, R5, R4 ;  /* 0x0000000405157220 */ /* 0x000fe20000410000 */
[C---:B------:R-:W-:Y:S01]  /*8c40*/  FFMA.FTZ R27, R20.reuse, R43, -R27 ;  /* 0x0000002b141b7223 */ /* 0x040fe2000001081b */
[----:B------:R-:W-:Y:S01]  /*8c50*/  FFMA.FTZ R20, R20, R42, R29 ;  /* 0x0000002a14147223 */ /* 0x000fe2000001001d */
[C---:B------:R-:W-:Y:S01]  /*8c60*/  FFMA.FTZ R5, R6.reuse, R4, -R7 ;  /* 0x0000000406057223 */ /* 0x040fe20000010807 */
[----:B------:R-:W-:Y:S01]  /*8c70*/  FFMA.FTZ R24, R6, R24, R21 ;  /* 0x0000001806187223 */ /* 0x000fe20000010015 */
[----:B------:R-:W-:-:S02]  /*8c80*/  F2FP.F16.F32.PACK_AB R7, R34, R31 ;  /* 0x0000001f2207723e */ /* 0x000fc400000000ff */
[----:B------:R-:W-:Y:S02]  /*8c90*/  F2FP.F16.F32.PACK_AB R6, R20, R27 ;  /* 0x0000001b1406723e */ /* 0x000fe400000000ff */
[----:B------:R-:W-:Y:S02]  /*8ca0*/  F2FP.F16.F32.PACK_AB R4, R25, R30 ;  /* 0x0000001e1904723e */ /* 0x000fe400000000ff */
[----:B------:R-:W-:-:S05]  /*8cb0*/  F2FP.F16.F32.PACK_AB R5, R24, R5 ;  /* 0x000000051805723e */ /* 0x000fca00000000ff */
[----:B------:R3:W-:Y:S02]  /*8cc0*/  STS.128 [R0+0xf400], R4 ;  /* 0x00f4000400007388 */ /* 0x0007e40000000c00 */
.L_x_488:
[----:B------:R-:W-:Y:S05]  /*8cd0*/  BSYNC B1 ;  /* 0x0000000000017941 */ /* 0x000fea0003800000 */
.L_x_487:
[----:B------:R-:W-:Y:S04]  /*8ce0*/  BSSY B1, `(.L_x_489) ;  /* 0x000002c000017945 */ /* 0x000fe80003800000 */
[----:B------:R-:W-:Y:S05]  /*8cf0*/  @P3 BRA `(.L_x_490) ;  /* 0x0000000000a83947 */ /* 0x000fea0003800000 */
[----:B0123--:R-:W0:Y:S01]  /*8d00*/  LDS.128 R4, [R3+0x12400] ;  /* 0x0124000003047984 */ /* 0x00fe220000000c00 */
        /* <DEDUP_REMOVED lines=41> */
.L_x_490:
[----:B------:R-:W-:Y:S05]  /*8fa0*/  BSYNC B1 ;  /* 0x0000000000017941 */ /* 0x000fea0003800000 */
.L_x_489:
[----:B------:R-:W-:Y:S05]  /*8fb0*/  @P4 BRA `(.L_x_480) ;  /* 0x0000001c00304947 */ /* 0x000fea0003800000 */
[----:B01234-:R-:W0:Y:S01]  /*8fc0*/  LDS.128 R4, [R0+0x12400] ;  /* 0x0124000000047984 */ /* 0x01fe220000000c00 */
[----:B------:R-:W-:Y:S01]  /*8fd0*/  SHF.R.U32.HI R14, RZ, 0x10, R9 ;  /* 0x00000010ff0e7819 */ /* 0x000fe20000011609 */
[--C-:B------:R-:W-:Y:S01]  /*8fe0*/  HADD2.F32 R13, -RZ, R38.reuse.H0_H0 ;  /* 0x20000026ff0d7230 */ /* 0x100fe20000004100 */
[--C-:B------:R-:W-:Y:S01]  /*8ff0*/  SHF.R.U32.HI R12, RZ, 0x10, R11.reuse ;  /* 0x00000010ff0c7819 */ /* 0x100fe2000001160b */
[----:B------:R-:W-:Y:S01]  /*9000*/  HADD2.F32 R38, -RZ, R38.H1_H1 ;  /* 0x30000026ff267230 */ /* 0x000fe20000004100 */
[----:B------:R-:W-:Y:S01]  /*9010*/  SHF.R.U64 R24, R10, 0x10, R11 ;  /* 0x000000100a187819 */ /* 0x000fe2000000120b */
[----:B------:R-:W-:Y:S01]  /*9020*/  HADD2.F32 R14, -RZ, R14.H0_H0 ;  /* 0x2000000eff0e7230 */ /* 0x000fe20000004100 */
[----:B------:R-:W-:Y:S01]  /*9030*/  SHF.R.U64 R21, R8, 0x10, R9 ;  /* 0x0000001008157819 */ /* 0x000fe20000001209 */
[----:B------:R-:W-:Y:S02]  /*9040*/  HADD2.F32 R12, -RZ, R12.H0_H0 ;  /* 0x2000000cff0c7230 */ /* 0x000fe40000004100 */
[----:B------:R-:W-:-:S02]  /*9050*/  HADD2.F32 R11, -RZ, R39.H0_H0 ;  /* 0x20000027ff0b7230 */ /* 0x000fc40000004100 */
[----:B------:R-:W-:Y:S02]  /*9060*/  HADD2.F32 R39, -RZ, R39.H1_H1 ;  /* 0x30000027ff277230 */ /* 0x000fe40000004100 */
[--C-:B0-----:R-:W-:Y:S02]  /*9070*/  HADD2.F32 R10, -RZ, R7.reuse.H1_H1 ;  /* 0x30000007ff0a7230 */ /* 0x101fe40000004100 */
[--C-:B------:R-:W-:Y:S02]  /*9080*/  HADD2.F32 R3, -RZ, R4.reuse.H0_H0 ;  /* 0x20000004ff037230 */ /* 0x100fe40000004100 */
[----:B------:R-:W-:Y:S02]  /*9090*/  HADD2.F32 R9, -RZ, R7.H0_H0 ;  /* 0x20000007ff097230 */ /* 0x000fe40000004100 */
[C---:B------:R-:W-:Y:S01]  /*90a0*/  FMUL.FTZ R20, R10.reuse, R14 ;  /* 0x0000000e0a147220 */ /* 0x040fe20000410000 */
[----:B------:R-:W-:Y:S02]  /*90b0*/  HADD2.F32 R4, -RZ, R4.H1_H1 ;  /* 0x30000004ff047230 */ /* 0x000fe40000004100 */
[----:B------:R-:W-:Y:S01]  /*90c0*/  FMUL.FTZ R15, R10, R12 ;  /* 0x0000000c0a0f7220 */ /* 0x000fe20000410000 */
[----:B------:R-:W-:-:S02]  /*90d0*/  HADD2.F32 R7, -RZ, R6.H0_H0 ;  /* 0x20000006ff077230 */ /* 0x000fc40000004100 */
[C---:B------:R-:W-:Y:S01]  /*90e0*/  FFMA.FTZ R20, R9.reuse, R12, -R20 ;  /* 0x0000000c09147223 */ /* 0x040fe20000010814 */
[----:B------:R-:W-:Y:S02]  /*90f0*/  HADD2.F32 R8, -RZ, R6.H1_H1 ;  /* 0x30000006ff087230 */ /* 0x000fe40000004100 */
[C---:B------:R-:W-:Y:S01]  /*9100*/  FMUL.FTZ R10, R4.reuse, R13 ;  /* 0x0000000d040a7220 */ /* 0x040fe20000410000 */
[--C-:B------:R-:W-:Y:S02]  /*9110*/  HADD2.F32 R6, -RZ, R5.reuse.H0_H0 ;  /* 0x20000005ff067230 */ /* 0x100fe40000004100 */
[----:B------:R-:W-:Y:S01]  /*9120*/  FFMA.FTZ R15, R9, R14, R15 ;  /* 0x0000000e090f7223 */ /* 0x000fe2000001000f */
[-C--:B------:R-:W-:Y:S01]  /*9130*/  FMUL.FTZ R12, R4, R11.reuse ;  /* 0x0000000b040c7220 */ /* 0x080fe20000410000 */
[----:B------:R-:W-:Y:S02]  /*9140*/  HADD2.F32 R5, -RZ, R5.H1_H1 ;  /* 0x30000005ff057230 */ /* 0x000fe40000004100 */
[----:B------:R-:W-:Y:S01]  /*9150*/  FFMA.FTZ R10, R3, R11, -R10 ;  /* 0x0000000b030a7223 */ /* 0x000fe2000001080a */
[----:B------:R-:W-:-:S02]  /*9160*/  HADD2.F32 R9, -RZ, R21.H0_H0 ;  /* 0x20000015ff097230 */ /* 0x000fc40000004100 */
[----:B------:R-:W-:Y:S01]  /*9170*/  FFMA.FTZ R3, R3, R13, R12 ;  /* 0x0000000d03037223 */ /* 0x000fe2000001000c */
[----:B------:R-:W-:Y:S02]  /*9180*/  HADD2.F32 R4, -RZ, R24.H0_H0 ;  /* 0x20000018ff047230 */ /* 0x000fe40000004100 */
[C---:B------:R-:W-:Y:S01]  /*9190*/  FMUL.FTZ R12, R8.reuse, R38 ;  /* 0x00000026080c7220 */ /* 0x040fe20000410000 */
[----:B------:R-:W-:Y:S01]  /*91a0*/  FMUL.FTZ R13, R8, R39 ;  /* 0x00000027080d7220 */ /* 0x000fe20000410000 */
        /* <DEDUP_REMOVED lines=10> */
[----:B------:R0:W-:Y:S01]  /*9250*/  STS.128 [R0+0x12400], R4 ;  /* 0x0124000400007388 */ /* 0x0001e20000000c00 */
[----:B------:R-:W-:Y:S05]  /*9260*/  BRA `(.L_x_480) ;  /* 0x0000001800847947 */ /* 0x000fea0003800000 */
.L_x_474:
[----:B------:R-:W-:-:S03]  /*9270*/  UMOV UR4, 0xffffffff ;  /* 0xffffffff00047882 */ /* 0x000fc60000000000 */
[----:B------:R-:W-:Y:S05]  /*9280*/  BRA.DIV UR4, `(.L_x_491) ;  /* 0x000000fe04e87947 */ /* 0x000fea000b800000 */
[----:B------:R1:W2:Y:S04]  /*9290*/  SHFL.IDX PT, R3, R25, RZ, 0x1e1f ;  /* 0x001e1fff19037589 */ /* 0x0002a800000e0000 */
[----:B------:R1:W3:Y:S04]  /*92a0*/  SHFL.IDX PT, R0, R24, RZ, 0x1e1f ;  /* 0x001e1fff18007589 */ /* 0x0002e800000e0000 */
[----:B------:R1:W4:Y:S04]  /*92b0*/  SHFL.IDX PT, R21, R27, RZ, 0x1e1f ;  /* 0x001e1fff1b157589 */ /* 0x00032800000e0000 */
[----:B------:R1:W0:Y:S02]  /*92c0*/  SHFL.IDX PT, R20, R26, RZ, 0x1e1f ;  /* 0x001e1fff1a147589 */ /* 0x00022400000e0000 */
.L_x_690:
[----:B------:R-:W-:Y:S01]  /*92d0*/  ULDC UR4, c[0x0][0x448] ;  /* 0x0001120000047ab9 */ /* 0x000fe20000000800 */
[----:B------:R-:W-:Y:S01]  /*92e0*/  BSSY B1, `(.L_x_492) ;  /* 0x0000037000017945 */ /* 0x000fe20003800000 */
[----:B------:R-:W-:Y:S01]  /*92f0*/  IMAD R45, R100, UR4, RZ ;  /* 0x00000004642d7c24 */ /* 0x000fe2000f8e02ff */
[----:B------:R-:W-:Y:S02]  /*9300*/  CS2R R4, SRZ ;  /* 0x0000000000047805 */ /* 0x000fe4000001ff00 */
[----:B------:R-:W-:Y:S02]  /*9310*/  CS2R R8, SRZ ;  /* 0x0000000000087805 */ /* 0x000fe4000001ff00 */
[----:B------:R-:W-:Y:S02]  /*9320*/  CS2R R10, SRZ ;  /* 0x00000000000a7805 */ /* 0x000fe4000001ff00 */
[----:B------:R-:W-:Y:S02]  /*9330*/  CS2R R12, SRZ ;  /* 0x00000000000c7805 */ /* 0x000fe4000001ff00 */
[----:B------:R-:W-:Y:S01]  /*9340*/  ISETP.GE.AND P0, PT, R6, R45, PT ;  /* 0x0000002d0600720c */ /* 0x000fe20003f06270 */
[----:B------:R-:W-:Y:S01]  /*9350*/  IMAD R45, R33, -0xc0, R45 ;  /* 0xffffff40212d7824 */ /* 0x000fe200078e022d */
[----:B------:R-:W-:-:S02]  /*9360*/  CS2R R6, SRZ ;  /* 0x0000000000067805 */ /* 0x000fc4000001ff00 */
[----:B0-----:R-:W-:Y:S02]  /*9370*/  CS2R R14, SRZ ;  /* 0x00000000000e7805 */ /* 0x001fe4000001ff00 */
[----:B-1----:R-:W-:Y:S02]  /*9380*/  CS2R R24, SRZ ;  /* 0x0000000000187805 */ /* 0x002fe4000001ff00 */
[----:B------:R-:W-:Y:S02]  /*9390*/  CS2R R26, SRZ ;  /* 0x00000000001a7805 */ /* 0x000fe4000001ff00 */
[----:B------:R-:W-:Y:S02]  /*93a0*/  CS2R R28, SRZ ;  /* 0x00000000001c7805 */ /* 0x000fe4000001ff00 */
[----:B------:R-:W-:Y:S02]  /*93b0*/  CS2R R30, SRZ ;  /* 0x00000000001e7805 */ /* 0x000fe4000001ff00 */
[----:B------:R-:W-:-:S02]  /*93c0*/  CS2R R32, SRZ ;  /* 0x0000000000207805 */ /* 0x000fc4000001ff00 */
[----:B------:R-:W-:Y:S01]  /*93d0*/  CS2R R34, SRZ ;  /* 0x0000000000227805 */ /* 0x000fe2000001ff00 */
[----:B------:R-:W-:Y:S06]  /*93e0*/  @P0 BRA `(.L_x_493) ;  /* 0x0000000000980947 */ /* 0x000fec0003800000 */
[----:B------:R-:W-:Y:S01]  /*93f0*/  ULDC UR4, c[0x0][0x3f4] ;  /* 0x0000fd0000047ab9 */ /* 0x000fe20000000800 */
[C---:B------:R-:W-:Y:S01]  /*9400*/  VIADD R4, R16.reuse, 0x10 ;  /* 0x0000001010047836 */ /* 0x040fe20000000000 */
[C---:B------:R-:W-:Y:S01]  /*9410*/  ISETP.GE.AND P2, PT, R16.reuse, UR4, PT ;  /* 0x0000000410007c0c */ /* 0x040fe2000bf46270 */
[----:B------:R-:W-:Y:S01]  /*9420*/  VIADD R5, R16, 0x20 ;  /* 0x0000002010057836 */ /* 0x000fe20000000000 */
[----:B------:R-:W-:Y:S02]  /*9430*/  CS2R R28, SRZ ;  /* 0x00000000001c7805 */ /* 0x000fe4000001ff00 */
[----:B------:R-:W-:Y:S02]  /*9440*/  CS2R R30, SRZ ;  /* 0x00000000001e7805 */ /* 0x000fe4000001ff00 */
[----:B------:R-:W-:Y:S01]  /*9450*/  ISETP.GE.AND P3, PT, R4, UR4, PT ;  /* 0x0000000404007c0c */ /* 0x000fe2000bf66270 */
[----:B---3--:R-:W-:Y:S01]  /*9460*/  IMAD.MOV.U32 R4, RZ, RZ, R0 ;  /* 0x000000ffff047224 */ /* 0x008fe200078e0000 */
[----:B------:R-:W-:Y:S01]  /*9470*/  ISETP.GE.AND P4, PT, R5, UR4, PT ;  /* 0x0000000405007c0c */ /* 0x000fe2000bf86270 */
[----:B--2---:R-:W-:Y:S01]  /*9480*/  IMAD.MOV.U32 R5, RZ, RZ, R3 ;  /* 0x000000ffff057224 */ /* 0x004fe200078e0003 */
[----:B------:R-:W-:-:S02]  /*9490*/  CS2R R8, SRZ ;  /* 0x0000000000087805 */ /* 0x000fc4000001ff00 */
[----:B------:R-:W-:Y:S02]  /*94a0*/  CS2R R10, SRZ ;  /* 0x00000000000a7805 */ /* 0x000fe4000001ff00 */
[----:B------:R-:W-:Y:S02]  /*94b0*/  CS2R R32, SRZ ;  /* 0x0000000000207805 */ /* 0x000fe4000001ff00 */
[----:B------:R-:W-:Y:S02]  /*94c0*/  CS2R R34, SRZ ;  /* 0x0000000000227805 */ /* 0x000fe4000001ff00 */
[----:B------:R-:W-:Y:S01]  /*94d0*/  @!P2 SHF.L.U32 R37, R16, 0x1, RZ ;  /* 0x000000011025a819 */ /* 0x000fe200000006ff */
[----:B------:R-:W-:-:S03]  /*94e0*/  @!P3 IMAD.SHL.U32 R49, R148, 0x8, RZ ;  /* 0x000000089431b824 */ /* 0x000fc600078e00ff */
[-C--:B------:R-:W-:Y:S01]  /*94f0*/  @!P2 IADD3 R38, P0, R0, R37.reuse, RZ ;  /* 0x000000250026a210 */ /* 0x080fe20007f1e0ff */
[----:B------:R-:W-:Y:S01]  /*9500*/  @!P4 IMAD.SHL.U32 R41, R149, 0x8, RZ ;  /* 0x000000089529c824 */ /* 0x000fe200078e00ff */
[----:B------:R-:W-:Y:S01]  /*9510*/  @!P2 IADD3 R36, P1, R20, R37, RZ ;  /* 0x000000251424a210 */ /* 0x000fe20007f3e0ff */
[----:B------:R-:W-:Y:S01]  /*9520*/  @!P3 IMAD.WIDE R42, R49, 0x2, R4 ;  /* 0x00000002312ab825 */ /* 0x000fe200078e0204 */
[----:B------:R-:W-:Y:S02]  /*9530*/  @!P2 SHF.L.U64.HI R0, R16, 0x1, R17 ;  /* 0x000000011000a819 */ /* 0x000fe40000010211 */
[----:B------:R-:W-:Y:S02]  /*9540*/  CS2R R12, SRZ ;  /* 0x00000000000c7805 */ /* 0x000fe4000001ff00 */
[----:B------:R-:W-:Y:S01]  /*9550*/  CS2R R14, SRZ ;  /* 0x00000000000e7805 */ /* 0x000fe2000001ff00 */
[----:B------:R-:W-:Y:S01]  /*9560*/  @!P4 IMAD.WIDE R46, R41, 0x2, R4 ;  /* 0x00000002292ec825 */ /* 0x000fe200078e0204 */
[----:B------:R-:W-:-:S02]  /*9570*/  CS2R R24, SRZ ;  /* 0x0000000000187805 */ /* 0x000fc4000001ff00 */
[----:B------:R-:W-:Y:S02]  /*9580*/  CS2R R26, SRZ ;  /* 0x00000000001a7805 */ /* 0x000fe4000001ff00 */
[----:B------:R-:W-:Y:S02]  /*9590*/  CS2R R4, SRZ ;  /* 0x0000000000047805 */ /* 0x000fe4000001ff00 */
[----:B------:R-:W-:Y:S01]  /*95a0*/  CS2R R6, SRZ ;  /* 0x0000000000067805 */ /* 0x000fe2000001ff00 */
[--C-:B----4-:R-:W-:Y:S01]  /*95b0*/  @!P3 IMAD.WIDE R48, R49, 0x2, R20.reuse ;  /* 0x000000023130b825 */ /* 0x110fe200078e0214 */
[----:B------:R-:W-:Y:S01]  /*95c0*/  @!P2 IADD3.X R39, R3, R0, RZ, P0, !PT ;  /* 0x000000000327a210 */ /* 0x000fe200007fe4ff */
[----:B------:R0:W5:Y:S02]  /*95d0*/  @!P3 LD.E.128 R28, desc[UR42][R42.64] ;  /* 0x0000002a2a1cb980 */ /* 0x000164000c101d00 */
[----:B------:R-:W-:Y:S02]  /*95e0*/  @!P4 IMAD.WIDE R40, R41, 0x2, R20 ;  /* 0x000000022928c825 */ /* 0x000fe400078e0214 */
[----:B------:R0:W5:Y:S02]  /*95f0*/  @!P3 LD.E.128 R8, desc[UR42][R48.64] ;  /* 0x0000002a3008b980 */ /* 0x000164000c101d00 */
[----:B------:R-:W-:-:S02]  /*9600*/  @!P2 IMAD.X R37, R21, 0x1, R0, P1 ;  /* 0x000000011525a824 */ /* 0x000fc400008e0600 */
[----:B------:R0:W5:Y:S04]  /*9610*/  @!P4 LD.E.128 R32, desc[UR42][R46.64] ;  /* 0x0000002a2e20c980 */ /* 0x000168000c101d00 */
[----:B------:R0:W5:Y:S04]  /*9620*/  @!P4 LD.E.128 R12, desc[UR42][R40.64] ;  /* 0x0000002a280cc980 */ /* 0x000168000c101d00 */
[----:B------:R0:W5:Y:S04]  /*9630*/  @!P2 LD.E.128 R24, desc[UR42][R38.64] ;  /* 0x0000002a2618a980 */ /* 0x000168000c101d00 */
[----:B------:R0:W5:Y:S02]  /*9640*/  @!P2 LD.E.128 R4, desc[UR42][R36.64] ;  /* 0x0000002a2404a980 */ /* 0x000164000c101d00 */
.L_x_493:
[----:B------:R-:W-:Y:S05]  /*9650*/  BSYNC B1 ;  /* 0x0000000000017941 */ /* 0x000fea0003800000 */
.L_x_492:
[----:B------:R-:W-:Y:S01]  /*9660*/  ULEA.HI UR4, UR37, UR37, URZ, 0x1 ;  /* 0x0000002525047291 */ /* 0x000fe2000f8f083f */
[----:B--2--5:R-:W-:Y:S01]  /*9670*/  IMAD.MOV.U32 R3, RZ, RZ, R5 ;  /* 0x000000ffff037224 */ /* 0x024fe200078e0005 */
[----:B0-----:R-:W-:Y:S01]  /*9680*/  MOV R38, R29 ;  /* 0x0000001d00267202 */ /* 0x001fe20000000f00 */
[----:B---3--:R-:W-:Y:S01]  /*9690*/  IMAD.MOV.U32 R0, RZ, RZ, R4 ;  /* 0x000000ffff007224 */ /* 0x008fe200078e0004 */
[----:B------:R-:W-:Y:S01]  /*96a0*/  ULOP3.LUT UR4, UR4, 0xfffffffe, URZ, 0xc0, !UPT ;  /* 0xfffffffe04047892 */ /* 0x000fe2000f8ec03f */
[----:B------:R-:W-:Y:S01]  /*96b0*/  IMAD.MOV.U32 R20, RZ, RZ, R6 ;  /* 0x000000ffff147224 */ /* 0x000fe200078e0006 */
[----:B------:R-:W-:Y:S01]  /*96c0*/  PRMT R61, R3, 0x7610, R61 ;  /* 0x00007610033d7816 */ /* 0x000fe2000000003d */
[----:B----4-:R-:W-:Y:S01]  /*96d0*/  IMAD.MOV.U32 R21, RZ, RZ, R9 ;  /* 0x000000ffff157224 */ /* 0x010fe200078e0009 */
[----:B------:R-:W-:Y:S01]  /*96e0*/  UIADD3 UR4, UR37, -UR4, URZ ;  /* 0x8000000425047290 */ /* 0x000fe2000fffe03f */
[----:B------:R-:W-:Y:S01]  /*96f0*/  PRMT R62, R0, 0x7610, R62 ;  /* 0x00007610003e7816 */ /* 0x000fe2000000003e */
[----:B------:R-:W-:Y:S01]  /*9700*/  IMAD.MOV.U32 R0, RZ, RZ, R7 ;  /* 0x000000ffff007224 */ /* 0x000fe200078e0007 */
[----:B------:R-:W-:Y:S01]  /*9710*/  PRMT R54, R54, 0x5410, R20 ;  /* 0x0000541036367816 */ /* 0x000fe20000000014 */
[----:B------:R-:W-:Y:S01]  /*9720*/  IMAD.MOV.U32 R20, RZ, RZ, R8 ;  /* 0x000000ffff147224 */ /* 0x000fe200078e0008 */
[----:B------:R-:W-:Y:S01]  /*9730*/  VIMNMX R45, R45, 0xc0, PT ;  /* 0x000000c02d2d7848 */ /* 0x000fe20003fe0100 */
[----:B------:R-:W-:Y:S01]  /*9740*/  IMAD.MOV.U32 R36, RZ, RZ, R13 ;  /* 0x000000ffff247224 */ /* 0x000fe200078e000d */
[----:B------:R-:W-:Y:S01]  /*9750*/  MOV R3, UR4 ;  /* 0x0000000400037c02 */ /* 0x000fe20008000f00 */
[----:B------:R-:W-:Y:S01]  /*9760*/  IMAD.MOV.U32 R37, RZ, RZ, R25 ;  /* 0x000000ffff257224 */ /* 0x000fe200078e0019 */
[----:B------:R-:W-:Y:S01]  /*9770*/  PRMT R54, R0, 0x7610, R54 ;  /* 0x0000761000367816 */ /* 0x000fe20000000036 */
[----:B------:R-:W-:Y:S01]  /*9780*/  IMAD.MOV.U32 R0, RZ, RZ, R10 ;  /* 0x000000ffff007224 */ /* 0x000fe200078e000a */
[----:B------:R-:W-:Y:S01]  /*9790*/  SHF.L.U32 R3, R3, 0x1f, RZ ;  /* 0x0000001f03037819 */ /* 0x000fe200000006ff */
[----:B------:R-:W-:Y:S01]  /*97a0*/  BSSY B1, `(.L_x_494) ;  /* 0x000001c000017945 */ /* 0x000fe20003800000 */
[----:B------:R-:W-:Y:S01]  /*97b0*/  PRMT R47, R20, 0x5410, R21 ;  /* 0x00005410142f7816 */ /* 0x000fe20000000015 */
[----:B------:R-:W-:Y:S01]  /*97c0*/  IMAD.MOV.U32 R21, RZ, RZ, R12 ;  /* 0x000000ffff157224 */ /* 0x000fe200078e000c */
[----:B------:R-:W0:Y:S01]  /*97d0*/  SYNCS.PHASECHK.TRANS64.TRYWAIT P0, [R2+URZ+0x2d800], R3 ;  /* 0x02d80003020075a7 */ /* 0x000e22000800017f */
[----:B------:R-:W-:-:S02]  /*97e0*/  MOV R20, R11 ;  /* 0x0000000b00147202 */ /* 0x000fc40000000f00 */
        /* <DEDUP_REMOVED lines=13> */
[----:B------:R-:W-:Y:S01]  /*98c0*/  ISETP.GE.AND P1, PT, R138, R45, PT ;  /* 0x0000002d8a00720c */ /* 0x000fe20003f26270 */
[----:B------:R-:W-:-:S03]  /*98d0*/  IMAD.MOV.U32 R38, RZ, RZ, R33 ;  /* 0x000000ffff267224 */ /* 0x000fc600078e0021 */
[----:B------:R-:W-:Y:S01]  /*98e0*/  PRMT R67, R21, 0x5410, R36 ;  /* 0x0000541015437816 */ /* 0x000fe20000000024 */
[----:B------:R-:W-:Y:S02]  /*98f0*/  IMAD.MOV.U32 R21, RZ, RZ, R30 ;  /* 0x000000ffff157224 */ /* 0x000fe400078e001e */
[----:B------:R-:W-:-:S05]  /*9900*/  IMAD.MOV.U32 R36, RZ, RZ, R31 ;  /* 0x000000ffff247224 */ /* 0x000fca00078e001f */
[----:B------:R-:W-:Y:S02]  /*9910*/  PRMT R50, R21, 0x5410, R36 ;  /* 0x0000541015327816 */ /* 0x000fe40000000024 */
[----:B------:R-:W-:Y:S01]  /*9920*/  PRMT R21, R37, 0x5410, R38 ;  /* 0x0000541025157816 */ /* 0x000fe20000000026 */
[----:B------:R-:W-:Y:S01]  /*9930*/  IMAD.MOV.U32 R37, RZ, RZ, R35 ;  /* 0x000000ffff257224 */ /* 0x000fe200078e0023 */
[----:B------:R-:W-:Y:S01]  /*9940*/  MOV R36, R34 ;  /* 0x0000002200247202 */ /* 0x000fe20000000f00 */
[----:B0-----:R-:W-:Y:S06]  /*9950*/  @!P0 BRA `(.L_x_495) ;  /* 0x000000f800a88947 */ /* 0x001fec0003800000 */
.L_x_691:
[----:B------:R-:W-:Y:S05]  /*9960*/  BSYNC B1 ;  /* 0x0000000000017941 */ /* 0x000fea0003800000 */
.L_x_494:
[----:B------:R-:W-:Y:S01]  /*9970*/  PRMT R45, R36, 0x5410, R37 ;  /* 0x00005410242d7816 */ /* 0x000fe20000000025 */
[----:B------:R-:W-:Y:S06]  /*9980*/  @P1 BRA `(.L_x_480) ;  /* 0x0000001000bc1947 */ /* 0x000fec0003800000 */
[----:B0-----:R-:W0:Y:S01]  /*9990*/  LDC R3, c[0x0][0x3f4] ;  /* 0x0000fd00ff037b82 */ /* 0x001e220000000800 */
[C---:B------:R-:W-:Y:S01]  /*99a0*/  VIADD R36, R16.reuse, 0x10 ;  /* 0x0000001010247836 */ /* 0x040fe20000000000 */
[----:B------:R-:W-:Y:S01]  /*99b0*/  BSSY B1, `(.L_x_496) ;  /* 0x000006a000017945 */ /* 0x000fe20003800000 */
[C---:B------:R-:W-:Y:S01]  /*99c0*/  VIADD R38, R16.reuse, 0x20 ;  /* 0x0000002010267836 */ /* 0x040fe20000000000 */
[-C--:B0-----:R-:W-:Y:S02]  /*99d0*/  ISETP.GE.AND P0, PT, R16, R3.reuse, PT ;  /* 0x000000031000720c */ /* 0x081fe40003f06270 */
[-C--:B------:R-:W-:Y:S02]  /*99e0*/  ISETP.GE.AND P1, PT, R36, R3.reuse, PT ;  /* 0x000000032400720c */ /* 0x080fe40003f26270 */
[----:B------:R-:W-:-:S09]  /*99f0*/  ISETP.GE.AND P2, PT, R38, R3, PT ;  /* 0x000000032600720c */ /* 0x000fd20003f46270 */
[----:B------:R-:W-:Y:S05]  /*9a00*/  @P0 BRA `(.L_x_497) ;  /* 0x0000000400900947 */ /* 0x000fea0003800000 */
[----:B------:R-:W2:Y:S01]  /*9a10*/  LDL R69, [R1+0x80] ;  /* 0x0000800001457983 */ /* 0x000ea20000100800 */
[----:B------:R-:W0:Y:S02]  /*9a20*/  S2R R39, SR_TID.X ;  /* 0x0000000000277919 */ /* 0x000e240000002100 */
[----:B0-----:R-:W-:-:S05]  /*9a30*/  VIADD R40, R39, 0xffffff80 ;  /* 0xffffff8027287836 */ /* 0x001fca0000000000 */
[----:B------:R-:W-:-:S04]  /*9a40*/  LEA.HI R39, R40, R40, RZ, 0x1 ;  /* 0x0000002828277211 */ /* 0x000fc800078f08ff */
[----:B------:R-:W-:-:S04]  /*9a50*/  LOP3.LUT R39, R39, 0xfffffffe, RZ, 0xc0, !PT ;  /* 0xfffffffe27277812 */ /* 0x000fc800078ec0ff */
[----:B------:R-:W-:-:S04]  /*9a60*/  IADD3 R39, R40, -R39, RZ ;  /* 0x8000002728277210 */ /* 0x000fc80007ffe0ff */
[----:B------:R-:W-:-:S04]  /*9a70*/  LEA.HI R36, R3, R39, RZ, 0x1d ;  /* 0x0000002703247211 */ /* 0x000fc800078fe8ff */
[----:B------:R-:W-:-:S04]  /*9a80*/  SHF.R.S32.HI R37, RZ, 0x1f, R36 ;  /* 0x0000001fff257819 */ /* 0x000fc80000011424 */
[----:B------:R-:W-:Y:S01]  /*9a90*/  LEA.HI R37, R37, R36, RZ, 0x2 ;  /* 0x0000002425257211 */ /* 0x000fe200078f10ff */
[----:B------:R-:W-:-:S03]  /*9aa0*/  IMAD.SHL.U32 R36, R36, 0x8, RZ ;  /* 0x0000000824247824 */ /* 0x000fc600078e00ff */
[----:B------:R-:W-:Y:S02]  /*9ab0*/  SHF.R.S32.HI R38, RZ, 0x2, R37 ;  /* 0x00000002ff267819 */ /* 0x000fe40000011425 */
[----:B------:R-:W-:-:S03]  /*9ac0*/  LOP3.LUT R37, R143, 0x18, R36, 0xf8, !PT ;  /* 0x000000188f257812 */ /* 0x000fc600078ef824 */
[----:B------:R-:W-:Y:S01]  /*9ad0*/  IMAD R40, R38, 0x1800, R145 ;  /* 0x0000180026287824 */ /* 0x000fe200078e0291 */
[----:B------:R-:W-:-:S05]  /*9ae0*/  LOP3.LUT R41, R37, R144, RZ, 0x3c, !PT ;  /* 0x0000009025297212 */ /* 0x000fca00078e3cff */
[----:B------:R-:W-:-:S04]  /*9af0*/  IMAD.IADD R41, R40, 0x1, R41 ;  /* 0x0000000128297824 */ /* 0x000fc800078e0229 */
[----:B------:R-:W-:-:S05]  /*9b00*/  IMAD R46, R41, 0x2, R2 ;  /* 0x00000002292e7824 */ /* 0x000fca00078e0202 */
[----:B------:R-:W0:Y:S01]  /*9b10*/  LDS.128 R40, [R46+0xc400] ;  /* 0x00c400002e287984 */ /* 0x000e220000000c00 */
[----:B------:R-:W-:Y:S02]  /*9b20*/  SHF.R.U32.HI R64, RZ, 0x10, R5 ;  /* 0x00000010ff407819 */ /* 0x000fe40000011605 */
[--C-:B------:R-:W-:Y:S02]  /*9b30*/  SHF.R.U64 R24, R24, 0x10, R25.reuse ;  /* 0x0000001018187819 */ /* 0x100fe40000001219 */
[----:B------:R-:W-:Y:S02]  /*9b40*/  SHF.R.U32.HI R60, RZ, 0x10, R25 ;  /* 0x00000010ff3c7819 */ /* 0x000fe40000011619 */
[----:B------:R-:W-:Y:S01]  /*9b50*/  SHF.R.U64 R25, R4, 0x10, R5 ;  /* 0x0000001004197819 */ /* 0x000fe20000001205 */
[----:B------:R-:W-:Y:S01]  /*9b60*/  HADD2.F32 R61, -RZ, R61.H0_H0 ;  /* 0x2000003dff3d7230 */ /* 0x000fe20000004100 */
[--C-:B------:R-:W-:Y:S01]  /*9b70*/  SHF.R.U64 R4, R26, 0x10, R27.reuse ;  /* 0x000000101a047819 */ /* 0x100fe2000000121b */
[----:B------:R-:W-:Y:S01]  /*9b80*/  HADD2.F32 R64, -RZ, R64.H0_H0 ;  /* 0x20000040ff407230 */ /* 0x000fe20000004100 */
[----:B------:R-:W-:-:S02]  /*9b90*/  SHF.R.U32.HI R51, RZ, 0x10, R27 ;  /* 0x00000010ff337819 */ /* 0x000fc4000001161b */
[--C-:B------:R-:W-:Y:S01]  /*9ba0*/  SHF.R.U64 R5, R6, 0x10, R7.reuse ;  /* 0x0000001006057819 */ /* 0x100fe20000001207 */
[----:B------:R-:W-:Y:S02]  /*9bb0*/  HADD2.F32 R59, -RZ, R59.H0_H0 ;  /* 0x2000003bff3b7230 */ /* 0x000fe40000004100 */
[----:B------:R-:W-:Y:S02]  /*9bc0*/  HADD2.F32 R60, -RZ, R60.H0_H0 ;  /* 0x2000003cff3c7230 */ /* 0x000fe40000004100 */
[----:B------:R-:W-:Y:S02]  /*9bd0*/  HADD2.F32 R62, -RZ, R62.H0_H0 ;  /* 0x2000003eff3e7230 */ /* 0x000fe40000004100 */
[----:B------:R-:W-:Y:S01]  /*9be0*/  HADD2.F32 R58, -RZ, R58.H0_H0 ;  /* 0x2000003aff3a7230 */ /* 0x000fe20000004100 */
[----:B------:R-:W-:Y:S01]  /*9bf0*/  SHF.R.U32.HI R52, RZ, 0x10, R7 ;  /* 0x00000010ff347819 */ /* 0x000fe20000011607 */
[--C-:B0-----:R-:W-:Y:S02]  /*9c00*/  HADD2.F32 R6, -RZ, R41.reuse.H0_H0 ;  /* 0x20000029ff067230 */ /* 0x101fe40000004100 */
[----:B------:R-:W-:-:S02]  /*9c10*/  HADD2.F32 R27, -RZ, R41.H1_H1 ;  /* 0x30000029ff1b7230 */ /* 0x000fc40000004100 */
[----:B------:R-:W-:Y:S02]  /*9c20*/  HADD2.F32 R41, -RZ, R40.H0_H0 ;  /* 0x20000028ff297230 */ /* 0x000fe40000004100 */
[C---:B------:R-:W-:Y:S01]  /*9c30*/  FMUL.FTZ R63, R6.reuse, R61 ;  /* 0x0000003d063f7220 */ /* 0x040fe20000410000 */
[----:B------:R-:W-:Y:S01]  /*9c40*/  FMUL.FTZ R65, R6, R59 ;  /* 0x0000003b06417220 */ /* 0x000fe20000410000 */
[C---:B------:R-:W-:Y:S01]  /*9c50*/  FMUL.FTZ R66, R27.reuse, R64 ;  /* 0x000000401b427220 */ /* 0x040fe20000410000 */
[----:B------:R-:W-:Y:S01]  /*9c60*/  FMUL.FTZ R68, R27, R60 ;  /* 0x0000003c1b447220 */ /* 0x000fe20000410000 */
[----:B------:R-:W-:Y:S02]  /*9c70*/  HADD2.F32 R56, -RZ, R42.H0_H0 ;  /* 0x2000002aff387230 */ /* 0x000fe40000004100 */
[--C-:B------:R-:W-:Y:S02]  /*9c80*/  HADD2.F32 R57, -RZ, R43.reuse.H0_H0 ;  /* 0x2000002bff397230 */ /* 0x100fe40000004100 */
[----:B------:R-:W-:-:S02]  /*9c90*/  HADD2.F32 R43, -RZ, R43.H1_H1 ;  /* 0x3000002bff2b7230 */ /* 0x000fc40000004100 */
[----:B------:R-:W-:Y:S02]  /*9ca0*/  HADD2.F32 R40, -RZ, R40.H1_H1 ;  /* 0x30000028ff287230 */ /* 0x000fe40000004100 */
[----:B------:R-:W-:Y:S02]  /*9cb0*/  HADD2.F32 R42, -RZ, R42.H1_H1 ;  /* 0x3000002aff2a7230 */ /* 0x000fe40000004100 */
[----:B------:R-:W-:Y:S01]  /*9cc0*/  HADD2.F32 R25, -RZ, R25.H0_H0 ;  /* 0x20000019ff197230 */ /* 0x000fe20000004100 */
[----:B--2---:R-:W0:Y:S02]  /*9cd0*/  LDS.128 R36, [R69] ;  /* 0x0000000045247984 */ /* 0x004e240000000c00 */
[--C-:B0-----:R-:W-:Y:S02]  /*9ce0*/  HADD2.F32 R26, -RZ, R37.reuse.H0_H0 ;  /* 0x20000025ff1a7230 */ /* 0x101fe40000004100 */
[----:B------:R-:W-:Y:S02]  /*9cf0*/  HADD2.F32 R53, -RZ, R37.H1_H1 ;  /* 0x30000025ff357230 */ /* 0x000fe40000004100 */
[----:B------:R-:W-:-:S02]  /*9d00*/  HADD2.F32 R55, -RZ, R36.H0_H0 ;  /* 0x20000024ff377230 */ /* 0x000fc40000004100 */
[C---:B------:R-:W-:Y:S01]  /*9d10*/  FFMA.FTZ R6, R26.reuse, R59, -R63 ;  /* 0x0000003b1a067223 */ /* 0x040fe2000001083f */
[----:B------:R-:W-:Y:S01]  /*9d20*/  FFMA.FTZ R26, R26, R61, R65 ;  /* 0x0000003d1a1a7223 */ /* 0x000fe20000010041 */
[----:B------:R-:W-:Y:S01]  /*9d30*/  FFMA.FTZ R27, R53, R60, -R66 ;  /* 0x0000003c351b7223 */ /* 0x000fe20000010842 */
[C---:B------:R-:W-:Y:S01]  /*9d40*/  FMUL.FTZ R60, R41.reuse, R62 ;  /* 0x0000003e293c7220 */ /* 0x040fe20000410000 */
[----:B------:R-:W-:Y:S02]  /*9d50*/  HADD2.F32 R59, -RZ, R54.H1_H1 ;  /* 0x30000036ff3b7230 */ /* 0x000fe40000004100 */
[----:B------:R-:W-:Y:S01]  /*9d60*/  FMUL.FTZ R61, R41, R58 ;  /* 0x0000003a293d7220 */ /* 0x000fe20000410000 */
[----:B------:R-:W-:Y:S01]  /*9d70*/  FFMA.FTZ R41, R53, R64, R68 ;  /* 0x0000004035297223 */ /* 0x000fe20000010044 */
[C---:B------:R-:W-:Y:S01]  /*9d80*/  FFMA.FTZ R53, R55.reuse, R58, -R60 ;  /* 0x0000003a37357223 */ /* 0x040fe2000001083c */
[----:B------:R-:W-:Y:S02]  /*9d90*/  HADD2.F32 R37, -RZ, R38.H0_H0 ;  /* 0x20000026ff257230 */ /* 0x000fe40000004100 */
[----:B------:R-:W-:Y:S01]  /*9da0*/  FFMA.FTZ R61, R55, R62, R61 ;  /* 0x0000003e373d7223 */ /* 0x000fe2000001003d */
[----:B------:R-:W-:-:S02]  /*9db0*/  HADD2.F32 R58, -RZ, R67.H0_H0 ;  /* 0x20000043ff3a7230 */ /* 0x000fc40000004100 */
[C---:B------:R-:W-:Y:S01]  /*9dc0*/  FMUL.FTZ R62, R56.reuse, R59 ;  /* 0x0000003b383e7220 */ /* 0x040fe20000410000 */
[----:B------:R-:W-:Y:S02]  /*9dd0*/  HADD2.F32 R54, -RZ, R54.H0_H0 ;  /* 0x20000036ff367230 */ /* 0x000fe40000004100 */
[----:B------:R-:W-:Y:S02]  /*9de0*/  HADD2.F32 R60, -RZ, R67.H1_H1 ;  /* 0x30000043ff3c7230 */ /* 0x000fe40000004100 */
[-C--:B------:R-:W-:Y:S01]  /*9df0*/  FMUL.FTZ R64, R56, R58.reuse ;  /* 0x0000003a38407220 */ /* 0x080fe20000410000 */
[----:B------:R-:W-:Y:S01]  /*9e00*/  FFMA.FTZ R62, R37, R58, -R62 ;  /* 0x0000003a253e7223 */ /* 0x000fe2000001083e */
[----:B------:R-:W-:Y:S02]  /*9e10*/  HADD2.F32 R7, -RZ, R39.H0_H0 ;  /* 0x20000027ff077230 */ /* 0x000fe40000004100 */
[----:B------:R-:W-:Y:S01]  /*9e20*/  FMUL.FTZ R58, R57, R54 ;  /* 0x00000036393a7220 */ /* 0x000fe20000410000 */
[----:B------:R-:W-:-:S02]  /*9e30*/  HADD2.F32 R56, -RZ, R52.H0_H0 ;  /* 0x20000034ff387230 */ /* 0x000fc40000004100 */
[----:B------:R-:W-:Y:S01]  /*9e40*/  FMUL.FTZ R57, R57, R60 ;  /* 0x0000003c39397220 */ /* 0x000fe20000410000 */
[----:B------:R-:W-:Y:S02]  /*9e50*/  HADD2.F32 R52, -RZ, R51.H0_H0 ;  /* 0x20000033ff347230 */ /* 0x000fe40000004100 */
[----:B------:R-:W-:Y:S01]  /*9e60*/  FFMA.FTZ R64, R37, R59, R64 ;  /* 0x0000003b25407223 */ /* 0x000fe20000010040 */
[----:B------:R-:W-:Y:S02]  /*9e70*/  HADD2.F32 R39, -RZ, R39.H1_H1 ;  /* 0x30000027ff277230 */ /* 0x000fe40000004100 */
[----:B------:R-:W-:Y:S01]  /*9e80*/  FFMA.FTZ R57, R7, R54, R57 ;  /* 0x0000003607397223 */ /* 0x000fe20000010039 */
[----:B------:R-:W-:Y:S01]  /*9e90*/  FMUL.FTZ R66, R43, R56 ;  /* 0x000000382b427220 */ /* 0x000fe20000410000 */
[----:B------:R-:W-:Y:S01]  /*9ea0*/  FFMA.FTZ R58, R7, R60, -R58 ;  /* 0x0000003c073a7223 */ /* 0x000fe2000001083a */
[----:B------:R-:W-:Y:S01]  /*9eb0*/  FMUL.FTZ R54, R43, R52 ;  /* 0x000000342b367220 */ /* 0x000fe20000410000 */
[----:B------:R-:W-:-:S02]  /*9ec0*/  HADD2.F32 R37, -RZ, R5.H0_H0 ;  /* 0x20000005ff257230 */ /* 0x000fc40000004100 */
[----:B------:R-:W-:Y:S02]  /*9ed0*/  HADD2.F32 R7, -RZ, R24.H0_H0 ;  /* 0x20000018ff077230 */ /* 0x000fe40000004100 */
[----:B------:R-:W-:Y:S02]  /*9ee0*/  HADD2.F32 R5, -RZ, R4.H0_H0 ;  /* 0x20000004ff057230 */ /* 0x000fe40000004100 */
[C---:B------:R-:W-:Y:S01]  /*9ef0*/  FFMA.FTZ R51, R39.reuse, R52, -R66 ;  /* 0x0000003427337223 */ /* 0x040fe20000010842 */
[----:B------:R-:W-:Y:S02]  /*9f00*/  HADD2.F32 R36, -RZ, R36.H1_H1 ;  /* 0x30000024ff247230 */ /* 0x000fe40000004100 */
[----:B------:R-:W-:Y:S01]  /*9f10*/  FFMA.FTZ R54, R39, R56, R54 ;  /* 0x0000003827367223 */ /* 0x000fe20000010036 */
[----:B------:R-:W-:Y:S02]  /*9f20*/  HADD2.F32 R38, -RZ, R38.H1_H1 ;  /* 0x30000026ff267230 */ /* 0x000fe40000004100 */
[----:B------:R-:W-:Y:S01]  /*9f30*/  FMUL.FTZ R39, R40, R25 ;  /* 0x0000001928277220 */ /* 0x000fe20000410000 */
[----:B------:R-:W-:Y:S01]  /*9f40*/  FMUL.FTZ R43, R42, R37 ;  /* 0x000000252a2b7220 */ /* 0x000fe20000410000 */
[----:B------:R-:W-:Y:S01]  /*9f50*/  FMUL.FTZ R40, R40, R7 ;  /* 0x0000000728287220 */ /* 0x000fe20000410000 */
[----:B------:R-:W-:Y:S01]  /*9f60*/  FMUL.FTZ R42, R42, R5 ;  /* 0x000000052a2a7220 */ /* 0x000fe20000410000 */
[----:B------:R-:W-:Y:S01]  /*9f70*/  FFMA.FTZ R4, R36, R7, -R39 ;  /* 0x0000000724047223 */ /* 0x000fe20000010827 */
[----:B------:R-:W-:Y:S01]  /*9f80*/  FFMA.FTZ R43, R38, R5, -R43 ;  /* 0x00000005262b7223 */ /* 0x000fe2000001082b */
[----:B------:R-:W-:Y:S01]  /*9f90*/  FFMA.FTZ R24, R36, R25, R40 ;  /* 0x0000001924187223 */ /* 0x000fe20000010028 */
[----:B------:R-:W-:Y:S01]  /*9fa0*/  FFMA.FTZ R37, R38, R37, R42 ;  /* 0x0000002526257223 */ /* 0x000fe2000001002a */
[----:B------:R-:W-:-:S02]  /*9fb0*/  F2FP.F16.F32.PACK_AB R5, R27, R6 ;  /* 0x000000061b05723e */ /* 0x000fc400000000ff */
[----:B------:R-:W-:Y:S02]  /*9fc0*/  F2FP.F16.F32.PACK_AB R7, R51, R58 ;  /* 0x0000003a3307723e */ /* 0x000fe400000000ff */
[----:B------:R-:W-:Y:S02]  /*9fd0*/  F2FP.F16.F32.PACK_AB R25, R41, R26 ;  /* 0x0000001a2919723e */ /* 0x000fe400000000ff */
[----:B------:R-:W-:Y:S02]  /*9fe0*/  F2FP.F16.F32.PACK_AB R4, R4, R53 ;  /* 0x000000350404723e */ /* 0x000fe400000000ff */
[----:B------:R-:W-:Y:S02]  /*9ff0*/  F2FP.F16.F32.PACK_AB R6, R43, R62 ;  /* 0x0000003e2b06723e */ /* 0x000fe400000000ff */
[----:B------:R-:W-:Y:S02]  /*a000*/  F2FP.F16.F32.PACK_AB R27, R54, R57 ;  /* 0x00000039361b723e */ /* 0x000fe400000000ff */
[----:B------:R-:W-:-:S02]  /*a010*/  F2FP.F16.F32.PACK_AB R24, R24, R61 ;  /* 0x0000003d1818723e */ /* 0x000fc400000000ff */
[----:B------:R-:W-:Y:S01]  /*a020*/  F2FP.F16.F32.PACK_AB R26, R37, R64 ;  /* 0x00000040251a723e */ /* 0x000fe200000000ff */
[----:B------:R0:W-:Y:S04]  /*a030*/  STS.128 [R69], R4 ;  /* 0x0000000445007388 */ /* 0x0001e80000000c00 */
[----:B------:R0:W-:Y:S02]  /*a040*/  STS.128 [R46+0xc400], R24 ;  /* 0x00c400182e007388 */ /* 0x0001e40000000c00 */
.L_x_497:
[----:B------:R-:W-:Y:S05]  /*a050*/  BSYNC B1 ;  /* 0x0000000000017941 */ /* 0x000fea0003800000 */
.L_x_496:
[----:B------:R-:W-:Y:S04]  /*a060*/  BSSY B1, `(.L_x_498) ;  /* 0x0000061000017945 */ /* 0x000fe80003800000 */
[----:B------:R-:W-:Y:S05]  /*a070*/  @P1 BRA `(.L_x_499) ;  /* 0x00000004007c1947 */ /* 0x000fea0003800000 */
[----:B------:R-:W2:Y:S01]  /*a080*/  LDL R57, [R1+0x7c] ;  /* 0x00007c0001397983 */ /* 0x000ea20000100800 */
[----:B0-----:R-:W-:Y:S01]  /*a090*/  LEA.HI R4, R3, R148, RZ, 0x1d ;  /* 0x0000009403047211 */ /* 0x001fe200078fe8ff */
[----:B------:R-:W-:Y:S01]  /*a0a0*/  HADD2.F32 R41, -RZ, R49.H1_H1 ;  /* 0x30000031ff297230 */ /* 0x000fe20000004100 */
[----:B------:R-:W-:Y:S01]  /*a0b0*/  SHF.R.U32.HI R46, RZ, 0x10, R9 ;  /* 0x00000010ff2e7819 */ /* 0x000fe20000011609 */
[----:B------:R-:W-:Y:S01]  /*a0c0*/  HADD2.F32 R43, -RZ, R47.H1_H1 ;  /* 0x3000002fff2b7230 */ /* 0x000fe20000004100 */
[----:B------:R-:W-:Y:S02]  /*a0d0*/  SHF.R.S32.HI R5, RZ, 0x1f, R4 ;  /* 0x0000001fff057819 */ /* 0x000fe40000011404 */
[--C-:B------:R-:W-:Y:S01]  /*a0e0*/  SHF.R.U64 R28, R28, 0x10, R29.reuse ;  /* 0x000000101c1c7819 */ /* 0x100fe2000000121d */
[----:B------:R-:W-:Y:S01]  /*a0f0*/  HADD2.F32 R46, -RZ, R46.H0_H0 ;  /* 0x2000002eff2e7230 */ /* 0x000fe20000004100 */
[----:B------:R-:W-:Y:S01]  /*a100*/  LEA.HI R5, R5, R4, RZ, 0x2 ;  /* 0x0000000405057211 */ /* 0x000fe200078f10ff */
[----:B------:R-:W-:Y:S01]  /*a110*/  IMAD.SHL.U32 R4, R4, 0x8, RZ ;  /* 0x0000000804047824 */ /* 0x000fe200078e00ff */
[----:B------:R-:W-:-:S02]  /*a120*/  SHF.R.U32.HI R42, RZ, 0x10, R29 ;  /* 0x00000010ff2a7819 */ /* 0x000fc4000001161d */
[----:B------:R-:W-:Y:S02]  /*a130*/  SHF.R.S32.HI R6, RZ, 0x2, R5 ;  /* 0x00000002ff067819 */ /* 0x000fe40000011405 */
[----:B------:R-:W-:Y:S02]  /*a140*/  LOP3.LUT R5, R143, 0x18, R4, 0xf8, !PT ;  /* 0x000000188f057812 */ /* 0x000fe400078ef804 */
[----:B------:R-:W-:Y:S01]  /*a150*/  SHF.R.U64 R29, R8, 0x10, R9 ;  /* 0x00000010081d7819 */ /* 0x000fe20000001209 */
[----:B------:R-:W-:Y:S01]  /*a160*/  IMAD R24, R6, 0x1800, R145 ;  /* 0x0000180006187824 */ /* 0x000fe200078e0291 */
[----:B------:R-:W-:Y:S02]  /*a170*/  LOP3.LUT R25, R5, R144, RZ, 0x3c, !PT ;  /* 0x0000009005197212 */ /* 0x000fe400078e3cff */
[----:B------:R-:W-:Y:S01]  /*a180*/  SHF.R.U64 R9, R10, 0x10, R11 ;  /* 0x000000100a097819 */ /* 0x000fe2000000120b */
[----:B------:R-:W-:Y:S01]  /*a190*/  HADD2.F32 R29, -RZ, R29.H0_H0 ;  /* 0x2000001dff1d7230 */ /* 0x000fe20000004100 */
[----:B------:R-:W-:-:S02]  /*a1a0*/  IADD3 R25, R24, R25, RZ ;  /* 0x0000001918197210 */ /* 0x000fc40007ffe0ff */
[----:B------:R-:W-:Y:S02]  /*a1b0*/  SHF.R.U32.HI R55, RZ, 0x10, R11 ;  /* 0x00000010ff377819 */ /* 0x000fe4000001160b */
[--C-:B------:R-:W-:Y:S01]  /*a1c0*/  SHF.R.U64 R8, R30, 0x10, R31.reuse ;  /* 0x000000101e087819 */ /* 0x100fe2000000121f */
[----:B------:R-:W-:Y:S01]  /*a1d0*/  IMAD R36, R25, 0x2, R2 ;  /* 0x0000000219247824 */ /* 0x000fe200078e0202 */
[----:B------:R-:W-:-:S04]  /*a1e0*/  SHF.R.U32.HI R56, RZ, 0x10, R31 ;  /* 0x00000010ff387819 */ /* 0x000fc8000001161f */
[----:B------:R-:W0:Y:S02]  /*a1f0*/  LDS.128 R24, [R36+0xc400] ;  /* 0x00c4000024187984 */ /* 0x000e240000000c00 */
[--C-:B0-----:R-:W-:Y:S02]  /*a200*/  HADD2.F32 R37, -RZ, R25.reuse.H0_H0 ;  /* 0x20000019ff257230 */ /* 0x101fe40000004100 */
[----:B------:R-:W-:Y:S02]  /*a210*/  HADD2.F32 R38, -RZ, R25.H1_H1 ;  /* 0x30000019ff267230 */ /* 0x000fe40000004100 */
[----:B------:R-:W-:Y:S02]  /*a220*/  HADD2.F32 R25, -RZ, R24.H0_H0 ;  /* 0x20000018ff197230 */ /* 0x000fe40000004100 */
[C---:B------:R-:W-:Y:S01]  /*a230*/  FMUL.FTZ R51, R37.reuse, R43 ;  /* 0x0000002b25337220 */ /* 0x040fe20000410000 */
[----:B------:R-:W-:Y:S01]  /*a240*/  FMUL.FTZ R53, R37, R41 ;  /* 0x0000002925357220 */ /* 0x000fe20000410000 */
[----:B------:R-:W-:-:S02]  /*a250*/  HADD2.F32 R37, -RZ, R42.H0_H0 ;  /* 0x2000002aff257230 */ /* 0x000fc40000004100 */
[C---:B------:R-:W-:Y:S01]  /*a260*/  FMUL.FTZ R52, R38.reuse, R46 ;  /* 0x0000002e26347220 */ /* 0x040fe20000410000 */
[----:B------:R-:W-:Y:S02]  /*a270*/  HADD2.F32 R42, -RZ, R47.H0_H0 ;  /* 0x2000002fff2a7230 */ /* 0x000fe40000004100 */
[----:B------:R-:W-:Y:S02]  /*a280*/  HADD2.F32 R39, -RZ, R26.H0_H0 ;  /* 0x2000001aff277230 */ /* 0x000fe40000004100 */
[----:B------:R-:W-:Y:S01]  /*a290*/  FMUL.FTZ R54, R38, R37 ;  /* 0x0000002526367220 */ /* 0x000fe20000410000 */
[--C-:B------:R-:W-:Y:S02]  /*a2a0*/  HADD2.F32 R40, -RZ, R27.reuse.H0_H0 ;  /* 0x2000001bff287230 */ /* 0x100fe40000004100 */
[----:B------:R-:W-:Y:S01]  /*a2b0*/  FMUL.FTZ R38, R25, R42 ;  /* 0x0000002a19267220 */ /* 0x000fe20000410000 */
[----:B------:R-:W-:Y:S02]  /*a2c0*/  HADD2.F32 R27, -RZ, R27.H1_H1 ;  /* 0x3000001bff1b7230 */ /* 0x000fe40000004100 */
[----:B------:R-:W-:-:S02]  /*a2d0*/  HADD2.F32 R24, -RZ, R24.H1_H1 ;  /* 0x30000018ff187230 */ /* 0x000fc40000004100 */
[----:B------:R-:W-:Y:S01]  /*a2e0*/  HADD2.F32 R26, -RZ, R26.H1_H1 ;  /* 0x3000001aff1a7230 */ /* 0x000fe20000004100 */
[----:B--2---:R-:W0:Y:S02]  /*a2f0*/  LDS.128 R4, [R57] ;  /* 0x0000000039047984 */ /* 0x004e240000000c00 */
[--C-:B0-----:R-:W-:Y:S02]  /*a300*/  HADD2.F32 R10, -RZ, R5.reuse.H0_H0 ;  /* 0x20000005ff0a7230 */ /* 0x101fe40000004100 */
[----:B------:R-:W-:Y:S02]  /*a310*/  HADD2.F32 R11, -RZ, R5.H1_H1 ;  /* 0x30000005ff0b7230 */ /* 0x000fe40000004100 */
[----:B------:R-:W-:Y:S02]  /*a320*/  HADD2.F32 R5, -RZ, R4.H0_H0 ;  /* 0x20000004ff057230 */ /* 0x000fe40000004100 */
[C---:B------:R-:W-:Y:S01]  /*a330*/  FFMA.FTZ R51, R10.reuse, R41, -R51 ;  /* 0x000000290a337223 */ /* 0x040fe20000010833 */
[----:B------:R-:W-:Y:S01]  /*a340*/  FFMA.FTZ R53, R10, R43, R53 ;  /* 0x0000002b0a357223 */ /* 0x000fe20000010035 */
[----:B------:R-:W-:-:S02]  /*a350*/  HADD2.F32 R10, -RZ, R49.H0_H0 ;  /* 0x20000031ff0a7230 */ /* 0x000fc40000004100 */
[C---:B------:R-:W-:Y:S01]  /*a360*/  FFMA.FTZ R52, R11.reuse, R37, -R52 ;  /* 0x000000250b347223 */ /* 0x040fe20000010834 */
[----:B------:R-:W-:Y:S02]  /*a370*/  HADD2.F32 R37, -RZ, R48.H0_H0 ;  /* 0x20000030ff257230 */ /* 0x000fe40000004100 */
[----:B------:R-:W-:Y:S01]  /*a380*/  FFMA.FTZ R54, R11, R46, R54 ;  /* 0x0000002e0b367223 */ /* 0x000fe20000010036 */
[----:B------:R-:W-:Y:S02]  /*a390*/  HADD2.F32 R30, -RZ, R6.H0_H0 ;  /* 0x20000006ff1e7230 */ /* 0x000fe40000004100 */
[-C--:B------:R-:W-:Y:S01]  /*a3a0*/  FMUL.FTZ R41, R25, R10.reuse ;  /* 0x0000000a19297220 */ /* 0x080fe20000410000 */
[C---:B------:R-:W-:Y:S01]  /*a3b0*/  FFMA.FTZ R25, R5.reuse, R10, -R38 ;  /* 0x0000000a05197223 */ /* 0x040fe20000010826 */
[----:B------:R-:W-:Y:S02]  /*a3c0*/  HADD2.F32 R10, -RZ, R50.H0_H0 ;  /* 0x20000032ff0a7230 */ /* 0x000fe40000004100 */
[----:B------:R-:W-:Y:S01]  /*a3d0*/  FFMA.FTZ R41, R5, R42, R41 ;  /* 0x0000002a05297223 */ /* 0x000fe20000010029 */
[----:B------:R-:W-:Y:S01]  /*a3e0*/  FMUL.FTZ R5, R39, R37 ;  /* 0x0000002527057220 */ /* 0x000fe20000410000 */
[----:B------:R-:W-:-:S02]  /*a3f0*/  HADD2.F32 R48, -RZ, R48.H1_H1 ;  /* 0x30000030ff307230 */ /* 0x000fc40000004100 */
[-C--:B------:R-:W-:Y:S01]  /*a400*/  FMUL.FTZ R11, R39, R10.reuse ;  /* 0x0000000a270b7220 */ /* 0x080fe20000410000 */
[----:B------:R-:W-:Y:S02]  /*a410*/  HADD2.F32 R50, -RZ, R50.H1_H1 ;  /* 0x30000032ff327230 */ /* 0x000fe40000004100 */
[----:B------:R-:W-:Y:S01]  /*a420*/  FFMA.FTZ R39, R30, R10, -R5 ;  /* 0x0000000a1e277223 */ /* 0x000fe20000010805 */
[----:B------:R-:W-:Y:S02]  /*a430*/  HADD2.F32 R31, -RZ, R7.H0_H0 ;  /* 0x20000007ff1f7230 */ /* 0x000fe40000004100 */
[C---:B------:R-:W-:Y:S01]  /*a440*/  FMUL.FTZ R42, R40.reuse, R48 ;  /* 0x00000030282a7220 */ /* 0x040fe20000410000 */
[----:B------:R-:W-:Y:S02]  /*a450*/  HADD2.F32 R38, -RZ, R55.H0_H0 ;  /* 0x20000037ff267230 */ /* 0x000fe40000004100 */
[----:B------:R-:W-:Y:S01]  /*a460*/  FMUL.FTZ R5, R40, R50 ;  /* 0x0000003228057220 */ /* 0x000fe20000410000 */
[----:B------:R-:W-:-:S02]  /*a470*/  HADD2.F32 R10, -RZ, R56.H0_H0 ;  /* 0x20000038ff0a7230 */ /* 0x000fc40000004100 */
[----:B------:R-:W-:Y:S01]  /*a480*/  FFMA.FTZ R30, R30, R37, R11 ;  /* 0x000000251e1e7223 */ /* 0x000fe2000001000b */
[----:B------:R-:W-:Y:S02]  /*a490*/  HADD2.F32 R7, -RZ, R7.H1_H1 ;  /* 0x30000007ff077230 */ /* 0x000fe40000004100 */
[----:B------:R-:W-:Y:S01]  /*a4a0*/  FFMA.FTZ R42, R31, R50, -R42 ;  /* 0x000000321f2a7223 */ /* 0x000fe2000001082a */
[----:B------:R-:W-:Y:S01]  /*a4b0*/  FMUL.FTZ R40, R27, R38 ;  /* 0x000000261b287220 */ /* 0x000fe20000410000 */
[----:B------:R-:W-:Y:S01]  /*a4c0*/  FFMA.FTZ R31, R31, R48, R5 ;  /* 0x000000301f1f7223 */ /* 0x000fe20000010005 */
[-C--:B------:R-:W-:Y:S01]  /*a4d0*/  FMUL.FTZ R46, R27, R10.reuse ;  /* 0x0000000a1b2e7220 */ /* 0x080fe20000410000 */
[----:B------:R-:W-:Y:S02]  /*a4e0*/  HADD2.F32 R11, -RZ, R9.H0_H0 ;  /* 0x20000009ff0b7230 */ /* 0x000fe40000004100 */
[----:B------:R-:W-:Y:S01]  /*a4f0*/  FFMA.FTZ R37, R7, R10, -R40 ;  /* 0x0000000a07257223 */ /* 0x000fe20000010828 */
[----:B------:R-:W-:-:S02]  /*a500*/  HADD2.F32 R5, -RZ, R28.H0_H0 ;  /* 0x2000001cff057230 */ /* 0x000fc40000004100 */
[----:B------:R-:W-:Y:S01]  /*a510*/  FFMA.FTZ R46, R7, R38, R46 ;  /* 0x00000026072e7223 */ /* 0x000fe2000001002e */
[----:B------:R-:W-:Y:S02]  /*a520*/  HADD2.F32 R9, -RZ, R8.H0_H0 ;  /* 0x20000008ff097230 */ /* 0x000fe40000004100 */
[----:B------:R-:W-:Y:S01]  /*a530*/  FMUL.FTZ R7, R24, R29 ;  /* 0x0000001d18077220 */ /* 0x000fe20000410000 */
[----:B------:R-:W-:Y:S02]  /*a540*/  HADD2.F32 R4, -RZ, R4.H1_H1 ;  /* 0x30000004ff047230 */ /* 0x000fe40000004100 */
[----:B------:R-:W-:Y:S01]  /*a550*/  FMUL.FTZ R27, R26, R11 ;  /* 0x0000000b1a1b7220 */ /* 0x000fe20000410000 */
[----:B------:R-:W-:Y:S02]  /*a560*/  HADD2.F32 R6, -RZ, R6.H1_H1 ;  /* 0x30000006ff067230 */ /* 0x000fe40000004100 */
[----:B------:R-:W-:Y:S01]  /*a570*/  FMUL.FTZ R24, R24, R5 ;  /* 0x0000000518187220 */ /* 0x000fe20000410000 */
[----:B------:R-:W-:Y:S01]  /*a580*/  FMUL.FTZ R26, R26, R9 ;  /* 0x000000091a1a7220 */ /* 0x000fe20000410000 */
[----:B------:R-:W-:Y:S01]  /*a590*/  FFMA.FTZ R8, R4, R5, -R7 ;  /* 0x0000000504087223 */ /* 0x000fe20000010807 */
[----:B------:R-:W-:Y:S01]  /*a5a0*/  F2FP.F16.F32.PACK_AB R7, R37, R42 ;  /* 0x0000002a2507723e */ /* 0x000fe200000000ff */
[----:B------:R-:W-:Y:S01]  /*a5b0*/  FFMA.FTZ R10, R6, R9, -R27 ;  /* 0x00000009060a7223 */ /* 0x000fe2000001081b */
[----:B------:R-:W-:Y:S01]  /*a5c0*/  FFMA.FTZ R24, R4, R29, R24 ;  /* 0x0000001d04187223 */ /* 0x000fe20000010018 */
[----:B------:R-:W-:Y:S01]  /*a5d0*/  FFMA.FTZ R27, R6, R11, R26 ;  /* 0x0000000b061b7223 */ /* 0x000fe2000001001a */
[----:B------:R-:W-:-:S02]  /*a5e0*/  F2FP.F16.F32.PACK_AB R5, R52, R51 ;  /* 0x000000333405723e */ /* 0x000fc400000000ff */
[----:B------:R-:W-:Y:S02]  /*a5f0*/  F2FP.F16.F32.PACK_AB R4, R8, R25 ;  /* 0x000000190804723e */ /* 0x000fe400000000ff */
[----:B------:R-:W-:Y:S02]  /*a600*/  F2FP.F16.F32.PACK_AB R6, R10, R39 ;  /* 0x000000270a06723e */ /* 0x000fe400000000ff */
[----:B------:R-:W-:Y:S02]  /*a610*/  F2FP.F16.F32.PACK_AB R11, R46, R31 ;  /* 0x0000001f2e0b723e */ /* 0x000fe400000000ff */
[----:B------:R-:W-:Y:S01]  /*a620*/  F2FP.F16.F32.PACK_AB R9, R54, R53 ;  /* 0x000000353609723e */ /* 0x000fe200000000ff */
[----:B------:R1:W-:Y:S01]  /*a630*/  STS.128 [R57], R4 ;  /* 0x0000000439007388 */ /* 0x0003e20000000c00 */
[----:B------:R-:W-:Y:S02]  /*a640*/  F2FP.F16.F32.PACK_AB R8, R24, R41 ;  /* 0x000000291808723e */ /* 0x000fe400000000ff */
[----:B------:R-:W-:-:S05]  /*a650*/  F2FP.F16.F32.PACK_AB R10, R27, R30 ;  /* 0x0000001e1b0a723e */ /* 0x000fca00000000ff */
[----:B------:R1:W-:Y:S02]  /*a660*/  STS.128 [R36+0xc400], R8 ;  /* 0x00c4000824007388 */ /* 0x0003e40000000c00 */
.L_x_499:
[----:B------:R-:W-:Y:S05]  /*a670*/  BSYNC B1 ;  /* 0x0000000000017941 */ /* 0x000fea0003800000 */
.L_x_498:
[----:B------:R-:W-:Y:S05]  /*a680*/  @P2 BRA `(.L_x_480) ;  /* 0x00000004007c2947 */ /* 0x000fea0003800000 */
[----:B------:R-:W2:Y:S01]  /*a690*/  LDL R42, [R1+0x78] ;  /* 0x00007800012a7983 */ /* 0x000ea20000100800 */
[----:B------:R-:W-:Y:S01]  /*a6a0*/  LEA.HI R3, R3, R149, RZ, 0x1d ;  /* 0x0000009503037211 */ /* 0x000fe200078fe8ff */
[--C-:B------:R-:W-:Y:S01]  /*a6b0*/  HADD2.F32 R29, -RZ, R21.reuse.H1_H1 ;  /* 0x30000015ff1d7230 */ /* 0x100fe20000004100 */
[----:B------:R-:W-:Y:S01]  /*a6c0*/  SHF.R.U64 R41, R32, 0x10, R33 ;  /* 0x0000001020297819 */ /* 0x000fe20000001221 */
[--C-:B------:R-:W-:Y:S01]  /*a6d0*/  HADD2.F32 R31, -RZ, R0.reuse.H1_H1 ;  /* 0x30000000ff1f7230 */ /* 0x100fe20000004100 */
[----:B01----:R-:W-:Y:S01]  /*a6e0*/  SHF.R.S32.HI R4, RZ, 0x1f, R3 ;  /* 0x0000001fff047819 */ /* 0x003fe20000011403 */
[----:B------:R-:W-:Y:S01]  /*a6f0*/  HADD2.F32 R28, -RZ, R0.H0_H0 ;  /* 0x20000000ff1c7230 */ /* 0x000fe20000004100 */
[----:B------:R-:W-:Y:S01]  /*a700*/  SHF.R.U32.HI R30, RZ, 0x10, R13 ;  /* 0x00000010ff1e7819 */ /* 0x000fe2000001160d */
[----:B------:R-:W-:Y:S01]  /*a710*/  HADD2.F32 R0, -RZ, R21.H0_H0 ;  /* 0x20000015ff007230 */ /* 0x000fe20000004100 */
[----:B------:R-:W-:Y:S01]  /*a720*/  LEA.HI R5, R4, R3, RZ, 0x2 ;  /* 0x0000000304057211 */ /* 0x000fe200078f10ff */
[----:B------:R-:W-:Y:S01]  /*a730*/  IMAD.SHL.U32 R4, R3, 0x8, RZ ;  /* 0x0000000803047824 */ /* 0x000fe200078e00ff */
[----:B------:R-:W-:Y:S01]  /*a740*/  SHF.R.U32.HI R32, RZ, 0x10, R33 ;  /* 0x00000010ff207819 */ /* 0x000fe20000011621 */
[----:B------:R-:W-:Y:S01]  /*a750*/  HADD2.F32 R30, -RZ, R30.H0_H0 ;  /* 0x2000001eff1e7230 */ /* 0x000fe20000004100 */
[----:B------:R-:W-:Y:S01]  /*a760*/  SHF.R.S32.HI R6, RZ, 0x2, R5 ;  /* 0x00000002ff067819 */ /* 0x000fe20000011405 */
[--C-:B------:R-:W-:Y:S01]  /*a770*/  HADD2.F32 R21, -RZ, R20.reuse.H0_H0 ;  /* 0x20000014ff157230 */ /* 0x100fe20000004100 */
[----:B------:R-:W-:Y:S01]  /*a780*/  LOP3.LUT R3, R143, 0x18, R4, 0xf8, !PT ;  /* 0x000000188f037812 */ /* 0x000fe200078ef804 */
[----:B------:R-:W-:Y:S01]  /*a790*/  HADD2.F32 R20, -RZ, R20.H1_H1 ;  /* 0x30000014ff147230 */ /* 0x000fe20000004100 */
[----:B------:R-:W-:Y:S01]  /*a7a0*/  SHF.R.U64 R38, R12, 0x10, R13 ;  /* 0x000000100c267819 */ /* 0x000fe2000000120d */
[----:B------:R-:W-:Y:S01]  /*a7b0*/  IMAD R8, R6, 0x1800, R145 ;  /* 0x0000180006087824 */ /* 0x000fe200078e0291 */
[----:B------:R-:W-:-:S02]  /*a7c0*/  LOP3.LUT R3, R3, R144, RZ, 0x3c, !PT ;  /* 0x0000009003037212 */ /* 0x000fc400078e3cff */
[--C-:B------:R-:W-:Y:S02]  /*a7d0*/  SHF.R.U64 R40, R34, 0x10, R35.reuse ;  /* 0x0000001022287819 */ /* 0x100fe40000001223 */
[----:B------:R-:W-:Y:S01]  /*a7e0*/  SHF.R.U32.HI R39, RZ, 0x10, R35 ;  /* 0x00000010ff277819 */ /* 0x000fe20000011623 */
[----:B------:R-:W-:Y:S01]  /*a7f0*/  IMAD.IADD R3, R8, 0x1, R3 ;  /* 0x0000000108037824 */ /* 0x000fe200078e0203 */
[--C-:B------:R-:W-:Y:S02]  /*a800*/  SHF.R.U32.HI R36, RZ, 0x10, R15.reuse ;  /* 0x00000010ff247819 */ /* 0x100fe4000001160f */
[----:B------:R-:W-:Y:S01]  /*a810*/  SHF.R.U64 R37, R14, 0x10, R15 ;  /* 0x000000100e257819 */ /* 0x000fe2000000120f */
[----:B------:R-:W-:-:S05]  /*a820*/  IMAD R3, R3, 0x2, R2 ;  /* 0x0000000203037824 */ /* 0x000fca00078e0202 */
        /* <DEDUP_REMOVED lines=9> */
[--C-:B------:R-:W-:Y:S02]  /*a8c0*/  HADD2.F32 R27, -RZ, R11.reuse.H0_H0 ;  /* 0x2000000bff1b7230 */ /* 0x100fe40000004100 */
[----:B------:R-:W-:Y:S01]  /*a8d0*/  FMUL.FTZ R34, R25, R24 ;  /* 0x0000001819227220 */ /* 0x000fe20000410000 */
[----:B------:R-:W-:Y:S02]  /*a8e0*/  HADD2.F32 R11, -RZ, R11.H1_H1 ;  /* 0x3000000bff0b7230 */ /* 0x000fe40000004100 */
[----:B------:R-:W-:Y:S02]  /*a8f0*/  HADD2.F32 R8, -RZ, R8.H1_H1 ;  /* 0x30000008ff087230 */ /* 0x000fe40000004100 */
[----:B------:R-:W-:Y:S01]  /*a900*/  HADD2.F32 R10, -RZ, R10.H1_H1 ;  /* 0x3000000aff0a7230 */ /* 0x000fe20000004100 */
[----:B--2---:R-:W0:Y:S02]  /*a910*/  LDS.128 R4, [R42] ;  /* 0x000000002a047984 */ /* 0x004e240000000c00 */
[----:B0-----:R-:W-:-:S02]  /*a920*/  HADD2.F32 R12, -RZ, R5.H0_H0 ;  /* 0x20000005ff0c7230 */ /* 0x001fc40000004100 */
[----:B------:R-:W-:Y:S02]  /*a930*/  HADD2.F32 R13, -RZ, R5.H1_H1 ;  /* 0x30000005ff0d7230 */ /* 0x000fe40000004100 */
[----:B------:R-:W-:Y:S02]  /*a940*/  HADD2.F32 R5, -RZ, R4.H0_H0 ;  /* 0x20000004ff057230 */ /* 0x000fe40000004100 */
[C---:B------:R-:W-:Y:S01]  /*a950*/  FFMA.FTZ R33, R12.reuse, R29, -R33 ;  /* 0x0000001d0c217223 */ /* 0x040fe20000010821 */
[----:B------:R-:W-:Y:S01]  /*a960*/  FFMA.FTZ R35, R12, R31, R35 ;  /* 0x0000001f0c237223 */ /* 0x000fe20000010023 */
[C---:B------:R-:W-:Y:S01]  /*a970*/  FMUL.FTZ R12, R9.reuse, R28 ;  /* 0x0000001c090c7220 */ /* 0x040fe20000410000 */
[----:B------:R-:W-:Y:S01]  /*a980*/  FMUL.FTZ R29, R9, R0 ;  /* 0x00000000091d7220 */ /* 0x000fe20000410000 */
[----:B------:R-:W-:Y:S02]  /*a990*/  HADD2.F32 R9, -RZ, R45.H0_H0 ;  /* 0x2000002dff097230 */ /* 0x000fe40000004100 */
[----:B------:R-:W-:Y:S01]  /*a9a0*/  FFMA.FTZ R32, R13, R24, -R32 ;  /* 0x000000180d207223 */ /* 0x000fe20000010820 */
[----:B------:R-:W-:Y:S01]  /*a9b0*/  FFMA.FTZ R25, R5, R0, -R12 ;  /* 0x0000000005197223 */ /* 0x000fe2000001080c */
[----:B------:R-:W-:-:S02]  /*a9c0*/  HADD2.F32 R14, -RZ, R6.H0_H0 ;  /* 0x20000006ff0e7230 */ /* 0x000fc40000004100 */
[----:B------:R-:W-:Y:S01]  /*a9d0*/  FFMA.FTZ R29, R5, R28, R29 ;  /* 0x0000001c051d7223 */ /* 0x000fe2000001001d */
[----:B------:R-:W-:Y:S02]  /*a9e0*/  HADD2.F32 R15, -RZ, R7.H0_H0 ;  /* 0x20000007ff0f7230 */ /* 0x000fe40000004100 */
[----:B------:R-:W-:Y:S01]  /*a9f0*/  FFMA.FTZ R34, R13, R30, R34 ;  /* 0x0000001e0d227223 */ /* 0x000fe20000010022 */
[----:B------:R-:W-:Y:S02]  /*aa00*/  HADD2.F32 R0, -RZ, R45.H1_H1 ;  /* 0x3000002dff007230 */ /* 0x000fe40000004100 */
[----:B------:R-:W-:Y:S01]  /*aa10*/  FMUL.FTZ R5, R26, R21 ;  /* 0x000000151a057220 */ /* 0x000fe20000410000 */
[----:B------:R-:W-:Y:S02]  /*aa20*/  HADD2.F32 R24, -RZ, R36.H0_H0 ;  /* 0x20000024ff187230 */ /* 0x000fe40000004100 */
[----:B------:R-:W-:Y:S01]  /*aa30*/  FMUL.FTZ R28, R27, R20 ;  /* 0x000000141b1c7220 */ /* 0x000fe20000410000 */
[----:B------:R-:W-:-:S02]  /*aa40*/  HADD2.F32 R12, -RZ, R39.H0_H0 ;  /* 0x20000027ff0c7230 */ /* 0x000fc40000004100 */
[-C--:B------:R-:W-:Y:S01]  /*aa50*/  FMUL.FTZ R13, R26, R9.reuse ;  /* 0x000000091a0d7220 */ /* 0x080fe20000410000 */
[C---:B------:R-:W-:Y:S01]  /*aa60*/  FFMA.FTZ R26, R14.reuse, R9, -R5 ;  /* 0x000000090e1a7223 */ /* 0x040fe20000010805 */
[-C--:B------:R-:W-:Y:S01]  /*aa70*/  FMUL.FTZ R27, R27, R0.reuse ;  /* 0x000000001b1b7220 */ /* 0x080fe20000410000 */
[----:B------:R-:W-:Y:S01]  /*aa80*/  FFMA.FTZ R28, R15, R0, -R28 ;  /* 0x000000000f1c7223 */ /* 0x000fe2000001081c */
[----:B------:R-:W-:Y:S02]  /*aa90*/  HADD2.F32 R7, -RZ, R7.H1_H1 ;  /* 0x30000007ff077230 */ /* 0x000fe40000004100 */
[----:B------:R-:W-:Y:S01]  /*aaa0*/  FFMA.FTZ R14, R14, R21, R13 ;  /* 0x000000150e0e7223 */ /* 0x000fe2000001000d */
[C---:B------:R-:W-:Y:S01]  /*aab0*/  FMUL.FTZ R30, R11.reuse, R24 ;  /* 0x000000180b1e7220 */ /* 0x040fe20000410000 */
[----:B------:R-:W-:Y:S01]  /*aac0*/  FMUL.FTZ R0, R11, R12 ;  /* 0x0000000c0b007220 */ /* 0x000fe20000410000 */
[----:B------:R-:W-:Y:S02]  /*aad0*/  HADD2.F32 R11, -RZ, R38.H0_H0 ;  /* 0x20000026ff0b7230 */ /* 0x000fe40000004100 */
[----:B------:R-:W-:Y:S01]  /*aae0*/  FFMA.FTZ R27, R15, R20, R27 ;  /* 0x000000140f1b7223 */ /* 0x000fe2000001001b */
[----:B------:R-:W-:-:S02]  /*aaf0*/  HADD2.F32 R13, -RZ, R37.H0_H0 ;  /* 0x20000025ff0d7230 */ /* 0x000fc40000004100 */
[C---:B------:R-:W-:Y:S01]  /*ab00*/  FFMA.FTZ R21, R7.reuse, R12, -R30 ;  /* 0x0000000c07157223 */ /* 0x040fe2000001081e */
[----:B------:R-:W-:Y:S02]  /*ab10*/  HADD2.F32 R5, -RZ, R41.H0_H0 ;  /* 0x20000029ff057230 */ /* 0x000fe40000004100 */
[----:B------:R-:W-:Y:S01]  /*ab20*/  FFMA.FTZ R24, R7, R24, R0 ;  /* 0x0000001807187223 */ /* 0x000fe20000010000 */
[----:B------:R-:W-:Y:S02]  /*ab30*/  HADD2.F32 R9, -RZ, R40.H0_H0 ;  /* 0x20000028ff097230 */ /* 0x000fe40000004100 */
[----:B------:R-:W-:Y:S01]  /*ab40*/  FMUL.FTZ R7, R8, R11 ;  /* 0x0000000b08077220 */ /* 0x000fe20000410000 */
[----:B------:R-:W-:Y:S02]  /*ab50*/  HADD2.F32 R4, -RZ, R4.H1_H1 ;  /* 0x30000004ff047230 */ /* 0x000fe40000004100 */
[----:B------:R-:W-:Y:S01]  /*ab60*/  FMUL.FTZ R15, R10, R13 ;  /* 0x0000000d0a0f7220 */ /* 0x000fe20000410000 */
[----:B------:R-:W-:-:S02]  /*ab70*/  HADD2.F32 R6, -RZ, R6.H1_H1 ;  /* 0x30000006ff067230 */ /* 0x000fc40000004100 */
[----:B------:R-:W-:Y:S01]  /*ab80*/  FMUL.FTZ R8, R8, R5 ;  /* 0x0000000508087220 */ /* 0x000fe20000410000 */
[----:B------:R-:W-:Y:S01]  /*ab90*/  FMUL.FTZ R10, R10, R9 ;  /* 0x000000090a0a7220 */ /* 0x000fe20000410000 */
[----:B------:R-:W-:Y:S01]  /*aba0*/  FFMA.FTZ R0, R4, R5, -R7 ;  /* 0x0000000504007223 */ /* 0x000fe20000010807 */
[----:B------:R-:W-:Y:S01]  /*abb0*/  F2FP.F16.F32.PACK_AB R7, R21, R28 ;  /* 0x0000001c1507723e */ /* 0x000fe200000000ff */
[----:B------:R-:W-:Y:S01]  /*abc0*/  FFMA.FTZ R15, R6, R9, -R15 ;  /* 0x00000009060f7223 */ /* 0x000fe2000001080f */
[----:B------:R-:W-:Y:S01]  /*abd0*/  FFMA.FTZ R8, R4, R11, R8 ;  /* 0x0000000b04087223 */ /* 0x000fe20000010008 */
[----:B------:R-:W-:Y:S01]  /*abe0*/  FFMA.FTZ R13, R6, R13, R10 ;  /* 0x0000000d060d7223 */ /* 0x000fe2000001000a */
[----:B------:R-:W-:Y:S02]  /*abf0*/  F2FP.F16.F32.PACK_AB R5, R32, R33 ;  /* 0x000000212005723e */ /* 0x000fe400000000ff */
[----:B------:R-:W-:Y:S02]  /*ac00*/  F2FP.F16.F32.PACK_AB R4, R0, R25 ;  /* 0x000000190004723e */ /* 0x000fe400000000ff */
[----:B------:R-:W-:-:S02]  /*ac10*/  F2FP.F16.F32.PACK_AB R6, R15, R26 ;  /* 0x0000001a0f06723e */ /* 0x000fc400000000ff */
[----:B------:R-:W-:Y:S02]  /*ac20*/  F2FP.F16.F32.PACK_AB R11, R24, R27 ;  /* 0x0000001b180b723e */ /* 0x000fe400000000ff */
[----:B------:R-:W-:Y:S01]  /*ac30*/  F2FP.F16.F32.PACK_AB R9, R34, R35 ;  /* 0x000000232209723e */ /* 0x000fe200000000ff */
[----:B------:R0:W-:Y:S01]  /*ac40*/  STS.128 [R42], R4 ;  /* 0x000000042a007388 */ /* 0x0001e20000000c00 */
[----:B------:R-:W-:Y:S02]  /*ac50*/  F2FP.F16.F32.PACK_AB R8, R8, R29 ;  /* 0x0000001d0808723e */ /* 0x000fe400000000ff */
[----:B------:R-:W-:-:S05]  /*ac60*/  F2FP.F16.F32.PACK_AB R10, R13, R14 ;  /* 0x0000000e0d0a723e */ /* 0x000fca00000000ff */
[----:B------:R0:W-:Y:S02]  /*ac70*/  STS.128 [R3+0xc400], R8 ;  /* 0x00c4000803007388 */ /* 0x0001e40000000c00 */
.L_x_480:
[----:B------:R-:W-:Y:S05]  /*ac80*/  BSYNC B0 ;  /* 0x0000000000007941 */ /* 0x000fea0003800000 */
.L_x_473:
[----:B------:R-:W-:Y:S01]  /*ac90*/  @!PT LDS RZ, [RZ] ;  /* 0x00000000fffff984 */ /* 0x000fe20000000800 */
[----:B------:R-:W-:Y:S01]  /*aca0*/  @!PT LDS RZ, [RZ] ;  /* 0x00000000fffff984 */ /* 0x000fe20000000800 */
[----:B------:R-:W-:Y:S01]  /*acb0*/  @!PT LDS RZ, [RZ] ;  /* 0x00000000fffff984 */ /* 0x000fe20000000800 */
[----:B------:R-:W-:Y:S01]  /*acc0*/  @!PT LDS RZ, [RZ] ;  /* 0x00000000fffff984 */ /* 0x000fe20000000800 */
[----:B------:R5:W-:Y:S06]  /*acd0*/  MEMBAR.ALL.CTA ;  /* 0x0000000000007992 */ /* 0x000bec0000008000 */
[----:B-----5:R-:W5:Y:S01]  /*ace0*/  FENCE.VIEW.ASYNC.S ;  /* 0x00000000000073c6 */ /* 0x020f620000000000 */
[----:B------:R-:W-:Y:S05]  /*acf0*/  WARPSYNC.ALL ;  /* 0x0000000000007948 */ /* 0x000fea0003800000 */
[----:B-----5:R-:W-:Y:S06]  /*ad00*/  BAR.SYNC.DEFER_BLOCKING 0xd, 0x180 ;  /* 0x0346000000007b1d */ /* 0x020fec0000010000 */
.L_x_471:
[----:B01-3--:R-:W-:-:S04]  /*ad10*/  MOV R0, UR40 ;  /* 0x0000002800007c02 */ /* 0x00bfc80008000f00 */
[----:B------:R-:W-:-:S13]  /*ad20*/  ISETP.NE.AND P0, PT, R0, 0x3, PT ;  /* 0x000000030000780c */ /* 0x000fda0003f05270 */
[----:B------:R-:W-:Y:S05]  /*ad30*/  @!P0 BRA `(.L_x_500) ;  /* 0x0000000000048947 */ /* 0x000fea0003800000 */
[----:B------:R-:W-:Y:S01]  /*ad40*/  BPT.TRAP 0x1 ;  /* 0x000000040000795c */ /* 0x000fe20000300000 */
.L_x_500:
[----:B------:R-:W-:Y:S01]  /*ad50*/  IMAD R8, R139, 0x8, R2 ;  /* 0x000000088b087824 */ /* 0x000fe200078e0202 */
[----:B--2-4-:R-:W-:-:S04]  /*ad60*/  SHF.L.U32 R3, R150, 0x1f, RZ ;  /* 0x0000001f96037819 */ /* 0x014fc800000006ff */
[----:B------:R0:W1:Y:S01]  /*ad70*/  SYNCS.PHASECHK.TRANS64.TRYWAIT P1, [R8+URZ+0x2d830], R3 ;  /* 0x02d83003080075a7 */ /* 0x000062000802017f */
[----:B------:R-:W-:Y:S05]  /*ad80*/  @!P0 BRA `(.L_x_501) ;  /* 0x0000000000048947 */ /* 0x000fea0003800000 */
[----:B------:R-:W-:Y:S01]  /*ad90*/  BPT.TRAP 0x1 ;  /* 0x000000040000795c */ /* 0x000fe20000300000 */
.L_x_501:
[----:B------:R-:W-:Y:S02]  /*ada0*/  VIADD R0, R2, 0x15400 ;  /* 0x0001540002007836 */ /* 0x000fe40000000000 */
[----:B------:R-:W-:-:S03]  /*adb0*/  IMAD R44, R44, 0x1000, R2 ;  /* 0x000010002c2c7824 */ /* 0x000fc600078e0202 */
[----:B------:R-:W-:Y:S01]  /*adc0*/  SHF.R.U32.HI R0, RZ, 0x4, R0 ;  /* 0x00000004ff007819 */ /* 0x000fe20000011600 */
[----:B------:R-:W-:-:S03]  /*add0*/  VIADD R44, R44, 0xc400 ;  /* 0x0000c4002c2c7836 */ /* 0x000fc60000000000 */
[----:B------:R-:W-:Y:S02]  /*ade0*/  LOP3.LUT R0, R0, 0x3fff, RZ, 0xc0, !PT ;  /* 0x00003fff00007812 */ /* 0x000fe400078ec0ff */
[----:B------:R-:W-:Y:S02]  /*adf0*/  SHF.R.U32.HI R44, RZ, 0x4, R44 ;  /* 0x00000004ff2c7819 */ /* 0x000fe4000001162c */
[----:B------:R-:W-:Y:S02]  /*ae00*/  LOP3.LUT R0, R0, 0x10000, RZ, 0xfc, !PT ;  /* 0x0001000000007812 */ /* 0x000fe400078efcff */
[----:B------:R-:W-:-:S03]  /*ae10*/  LOP3.LUT R44, R44, 0x3fff, RZ, 0xc0, !PT ;  /* 0x00003fff2c2c7812 */ /* 0x000fc600078ec0ff */
[----:B------:R2:W-:Y:S01]  /*ae20*/  STL [R1+0x3c], R0 ;  /* 0x00003c0001007387 */ /* 0x0005e20000100800 */
[----:B-1----:R-:W-:Y:S05]  /*ae30*/  @P1 BRA `(.L_x_502) ;  /* 0x0000000000081947 */ /* 0x002fea0003800000 */
[----:B------:R-:W1:Y:S02]  /*ae40*/  SYNCS.PHASECHK.TRANS64.TRYWAIT P1, [R8+URZ+0x2d830], R3 ;  /* 0x02d83003080075a7 */ /* 0x000e64000802017f */
[----:B-1----:R-:W-:Y:S05]  /*ae50*/  @!P1 BRA `(.L_x_503) ;  /* 0x000000e4007c9947 */ /* 0x002fea0003800000 */
.L_x_502:
[----:B--2---:R-:W2:Y:S01]  /*ae60*/  LDL R0, [R1+0x3c] ;  /* 0x00003c0001007983 */ /* 0x004ea20000100800 */
[----:B------:R-:W-:Y:S01]  /*ae70*/  IMAD.MOV.U32 R147, RZ, RZ, -0x7fffffe0 ;  /* 0x80000020ff937424 */ /* 0x000fe200078e00ff */
[----:B------:R-:W-:Y:S01]  /*ae80*/  LOP3.LUT R146, R44, 0x10000, RZ, 0xfc, !PT ;  /* 0x000100002c927812 */ /* 0x000fe200078efcff */
[----:B------:R-:W-:Y:S05]  /*ae90*/  WARPSYNC.ALL ;  /* 0x0000000000007948 */ /* 0x000fea0003800000 */
[----:B------:R-:W-:Y:S01]  /*aea0*/  MOV R5, 0x80000020 ;  /* 0x8000002000057802 */ /* 0x000fe20000000f00 */
[----:B------:R-:W-:Y:S01]  /*aeb0*/  WARPGROUP.ARRIVE ;  /* 0x00000000000079c5 */ /* 0x000fe20000000000 */
[C---:B------:R-:W-:Y:S01]  /*aec0*/  R2UR UR4, R146.reuse ;  /* 0x00000000920472ca */ /* 0x040fe200000e0000 */
[C---:B------:R-:W-:Y:S01]  /*aed0*/  VIADD R14, R146.reuse, 0x2 ;  /* 0x00000002920e7836 */ /* 0x040fe20000000000 */
[----:B------:R-:W-:Y:S01]  /*aee0*/  R2UR UR7, R5 ;  /* 0x00000000050772ca */ /* 0x000fe200000e0000 */
[----:B------:R-:W-:Y:S01]  /*aef0*/  IMAD.MOV.U32 R7, RZ, RZ, -0x7fffffe0 ;  /* 0x80000020ff077424 */ /* 0x000fe200078e00ff */
[----:B------:R-:W-:Y:S01]  /*af00*/  R2UR UR5, R147 ;  /* 0x00000000930572ca */ /* 0x000fe200000e0000 */
[C---:B------:R-:W-:Y:S01]  /*af10*/  VIADD R12, R146.reuse, 0x300 ;  /* 0x00000300920c7836 */ /* 0x040fe20000000000 */
[----:B------:R-:W-:Y:S01]  /*af20*/  MOV R15, 0x80000020 ;  /* 0x80000020000f7802 */ /* 0x000fe20000000f00 */
[----:B------:R-:W-:Y:S01]  /*af30*/  IMAD.MOV.U32 R13, RZ, RZ, -0x7fffffe0 ;  /* 0x80000020ff0d7424 */ /* 0x000fe200078e00ff */
[C---:B------:R-:W-:Y:S01]  /*af40*/  IADD3 R156, R146.reuse, 0x600, RZ ;  /* 0x00000600929c7810 */ /* 0x040fe20007ffe0ff */
[----:B------:R-:W-:Y:S01]  /*af50*/  VIADD R10, R146, 0x302 ;  /* 0x00000302920a7836 */ /* 0x000fe20000000000 */
[----:B------:R-:W-:Y:S01]  /*af60*/  MOV R5, 0x80000020 ;  /* 0x8000002000057802 */ /* 0x000fe20000000f00 */
[----:B------:R-:W-:Y:S01]  /*af70*/  IMAD.MOV.U32 R11, RZ, RZ, -0x7fffffe0 ;  /* 0x80000020ff0b7424 */ /* 0x000fe200078e00ff */
[----:B------:R3:W-:Y:S01]  /*af80*/  STL.64 [R1+0x10], R14 ;  /* 0x0000100e01007387 */ /* 0x0007e20000100a00 */
[----:B------:R-:W-:-:S02]  /*af90*/  IMAD.MOV.U32 R157, RZ, RZ, -0x7fffffe0 ;  /* 0x80000020ff9d7424 */ /* 0x000fc400078e00ff */
[----:B------:R-:W-:Y:S01]  /*afa0*/  VIADD R154, R146, 0x602 ;  /* 0x00000602929a7836 */ /* 0x000fe20000000000 */
[----:B------:R3:W-:Y:S01]  /*afb0*/  STL.64 [R1+0x8], R12 ;  /* 0x0000080c01007387 */ /* 0x0007e20000100a00 */
[----:B------:R-:W-:Y:S02]  /*afc0*/  IMAD.MOV.U32 R155, RZ, RZ, -0x7fffffe0 ;  /* 0x80000020ff9b7424 */ /* 0x000fe400078e00ff */
[----:B------:R-:W-:Y:S01]  /*afd0*/  IMAD.MOV.U32 R135, RZ, RZ, RZ ;  /* 0x000000ffff877224 */ /* 0x000fe200078e00ff */
[----:B------:R3:W-:Y:S01]  /*afe0*/  STL.64 [R1], R10 ;  /* 0x0000000a01007387 */ /* 0x0007e20000100a00 */
[----:B--2---:R-:W-:-:S04]  /*aff0*/  IMAD R4, R139, 0x600, R0 ;  /* 0x000006008b047824 */ /* 0x004fc800078e0200 */
[C---:B------:R-:W-:Y:S01]  /*b000*/  VIADD R6, R4.reuse, 0x2 ;  /* 0x0000000204067836 */ /* 0x040fe20000000000 */
[----:B------:R-:W-:-:S13]  /*b010*/  R2UR UR6, R4 ;  /* 0x00000000040672ca */ /* 0x000fda00000e0000 */
[----:B------:R-:W-:Y:S01]  /*b020*/  HGMMA.64x128x16.F32 R24, gdesc[UR4], RZ, !UPT, gsb0 ;  /* 0x01e00000041879f0 */ /* 0x000fe2000c0008ff */
[----:B------:R-:W-:Y:S01]  /*b030*/  R2UR UR6, R6 ;  /* 0x00000000060672ca */ /* 0x000fe200000e0000 */
[----:B------:R-:W-:Y:S01]  /*b040*/  VIADD R6, R4, 0x200 ;  /* 0x0000020004067836 */ /* 0x000fe20000000000 */
[----:B------:R-:W-:Y:S01]  /*b050*/  R2UR UR7, R7 ;  /* 0x00000000070772ca */ /* 0x000fe200000e0000 */
[----:B------:R-:W-:Y:S01]  /*b060*/  IMAD.MOV.U32 R7, RZ, RZ, -0x7fffffe0 ;  /* 0x80000020ff077424 */ /* 0x000fe200078e00ff */
[----:B------:R-:W-:Y:S02]  /*b070*/  R2UR UR4, R14 ;  /* 0x000000000e0472ca */ /* 0x000fe400000e0000 */
[----:B------:R-:W-:Y:S01]  /*b080*/  R2UR UR5, R15 ;  /* 0x000000000f0572ca */ /* 0x000fe200000e0000 */
[----:B------:R-:W-:Y:S02]  /*b090*/  WARPGROUP.DEPBAR.LE gsb0, 0x0 ;  /* 0x00008000000079c5 */ /* 0x000fe40000010000 */
[----:B------:R-:W-:-:S10]  /*b0a0*/  WARPGROUP.ARRIVE ;  /* 0x00000000000079c5 */ /* 0x000fd40000000000 */
[----:B------:R-:W-:Y:S01]  /*b0b0*/  HGMMA.64x128x16.F32 R24, gdesc[UR4], R24, gsb0 ;  /* 0x01e00000041879f0 */ /* 0x000fe20008000818 */
[----:B------:R-:W-:Y:S02]  /*b0c0*/  R2UR UR6, R6 ;  /* 0x00000000060672ca */ /* 0x000fe400000e0000 */
[----:B------:R-:W-:Y:S01]  /*b0d0*/  R2UR UR7, R7 ;  /* 0x00000000070772ca */ /* 0x000fe200000e0000 */
[----:B------:R-:W-:Y:S01]  /*b0e0*/  IMAD.MOV.U32 R7, RZ, RZ, -0x7fffffe0 ;  /* 0x80000020ff077424 */ /* 0x000fe200078e00ff */
[----:B------:R-:W-:Y:S02]  /*b0f0*/  R2UR UR4, R12 ;  /* 0x000000000c0472ca */ /* 0x000fe400000e0000 */
[----:B------:R-:W-:Y:S02]  /*b100*/  R2UR UR5, R13 ;  /* 0x000000000d0572ca */ /* 0x000fe400000e0000 */
[----:B------:R-:W-:Y:S01]  /*b110*/  IADD3 R6, R4, 0x202, RZ ;  /* 0x0000020204067810 */ /* 0x000fe20007ffe0ff */
[----:B------:R-:W-:-:S02]  /*b120*/  WARPGROUP.DEPBAR.LE gsb0, 0x0 ;  /* 0x00008000000079c5 */ /* 0x000fc40000010000 */
[----:B------:R-:W-:-:S08]  /*b130*/  WARPGROUP.ARRIVE ;  /* 0x00000000000079c5 */ /* 0x000fd00000000000 */
[----:B------:R-:W-:Y:S01]  /*b140*/  HGMMA.64x128x16.F32 R24, gdesc[UR4], R24, gsb0 ;  /* 0x01e00000041879f0 */ /* 0x000fe20008000818 */
[----:B------:R-:W-:Y:S01]  /*b150*/  R2UR UR6, R6 ;  /* 0x00000000060672ca */ /* 0x000fe200000e0000 */
[----:B------:R-:W-:Y:S01]  /*b160*/  VIADD R6, R4, 0x400 ;  /* 0x0000040004067836 */ /* 0x000fe20000000000 */
[----:B------:R-:W-:Y:S01]  /*b170*/  R2UR UR7, R7 ;  /* 0x00000000070772ca */ /* 0x000fe200000e0000 */
[----:B------:R-:W-:Y:S01]  /*b180*/  IMAD.MOV.U32 R7, RZ, RZ, -0x7fffffe0 ;  /* 0x80000020ff077424 */ /* 0x000fe200078e00ff */
[----:B------:R-:W-:Y:S01]  /*b190*/  R2UR UR4, R10 ;  /* 0x000000000a0472ca */ /* 0x000fe200000e0000 */
[----:B------:R-:W-:Y:S01]  /*b1a0*/  VIADD R4, R4, 0x402 ;  /* 0x0000040204047836 */ /* 0x000fe20000000000 */
[----:B------:R-:W-:Y:S01]  /*b1b0*/  R2UR UR5, R11 ;  /* 0x000000000b0572ca */ /* 0x000fe200000e0000 */
[----:B------:R-:W-:Y:S02]  /*b1c0*/  WARPGROUP.DEPBAR.LE gsb0, 0x0 ;  /* 0x00008000000079c5 */ /* 0x000fe40000010000 */
[----:B------:R-:W-:-:S10]  /*b1d0*/  WARPGROUP.ARRIVE ;  /* 0x00000000000079c5 */ /* 0x000fd40000000000 */
[----:B------:R-:W-:Y:S01]  /*b1e0*/  HGMMA.64x128x16.F32 R24, gdesc[UR4], R24, gsb0 ;  /* 0x01e00000041879f0 */ /* 0x000fe20008000818 */
[----:B------:R-:W-:Y:S02]  /*b1f0*/  R2UR UR6, R6 ;  /* 0x00000000060672ca */ /* 0x000fe400000e0000 */
[----:B------:R-:W-:Y:S02]  /*b200*/  R2UR UR7, R7 ;  /* 0x00000000070772ca */ /* 0x000fe400000e0000 */
[----:B------:R-:W-:Y:S02]  /*b210*/  R2UR UR4, R156 ;  /* 0x000000009c0472ca */ /* 0x000fe400000e0000 */
        /* <DEDUP_REMOVED lines=10> */
[----:B------:R-:W-:Y:S03]  /*b2c0*/  HGMMA.64x128x16.F32 R24, gdesc[UR4], R24, gsb0 ;  /* 0x01e00000041879f0 */ /* 0x000fe60008000818 */
[----:B------:R-:W-:Y:S02]  /*b2d0*/  WARPGROUP.DEPBAR.LE gsb0, 0x0 ;  /* 0x00008000000079c5 */ /* 0x000fe40000010000 */
[----:B---3--:R-:W-:Y:S05]  /*b2e0*/  @!P0 BRA `(.L_x_504) ;  /* 0x0000000000048947 */ /* 0x008fea0003800000 */
[----:B------:R-:W-:Y:S01]  /*b2f0*/  BPT.TRAP 0x1 ;  /* 0x000000040000795c */ /* 0x000fe20000300000 */
.L_x_504:
[----:B01----:R-:W2:Y:S04]  /*b300*/  LDL R3, [R1+0x88] ;  /* 0x0000880001037983 */ /* 0x003ea80000100800 */
[----:B------:R-:W3:Y:S01]  /*b310*/  LDL R0, [R1+0x68] ;  /* 0x0000680001007983 */ /* 0x000ee20000100800 */
[----:B------:R-:W-:Y:S01]  /*b320*/  P2R R4, PR, RZ, 0x1 ;  /* 0x00000001ff047803 */ /* 0x000fe20000000000 */
[----:B------:R-:W-:Y:S02]  /*b330*/  ULDC UR41, c[0x0][0x988] ;  /* 0x0002620000297ab9 */ /* 0x000fe40000000800 */
[----:B------:R-:W4:Y:S04]  /*b340*/  LDL R90, [R1+0x2c] ;  /* 0x00002c00015a7983 */ /* 0x000f280000100800 */
[----:B------:R-:W4:Y:S01]  /*b350*/  LDL R91, [R1+0x4c] ;  /* 0x00004c00015b7983 */ /* 0x000f220000100800 */
[----:B------:R-:W-:Y:S01]  /*b360*/  VIADD R8, R8, 0x2d840 ;  /* 0x0002d84008087836 */ /* 0x000fe20000000000 */
[----:B------:R-:W-:-:S02]  /*b370*/  ULDC UR44, c[0x0][0x988] ;  /* 0x00026200002c7ab9 */ /* 0x000fc40000000800 */
[----:B------:R-:W4:Y:S04]  /*b380*/  LDL R89, [R1+0x34] ;  /* 0x0000340001597983 */ /* 0x000f280000100800 */
[----:B------:R-:W4:Y:S01]  /*b390*/  LDL R88, [R1+0x30] ;  /* 0x0000300001587983 */ /* 0x000f220000100800 */
[----:B--2---:R-:W-:-:S04]  /*b3a0*/  IMAD.IADD R3, R3, 0x1, R101 ;  /* 0x0000000103037824 */ /* 0x004fc800078e0265 */
[----:B---3--:R-:W-:-:S05]  /*b3b0*/  IMAD R3, R0, -0x80, R3 ;  /* 0xffffff8000037824 */ /* 0x008fca00078e0203 */
[C---:B------:R-:W-:Y:S02]  /*b3c0*/  ISETP.GT.AND P3, PT, R3.reuse, RZ, PT ;  /* 0x000000ff0300720c */ /* 0x040fe40003f64270 */
[C---:B------:R-:W-:Y:S02]  /*b3d0*/  ISETP.GT.AND P1, PT, R3.reuse, 0x1, PT ;  /* 0x000000010300780c */ /* 0x040fe40003f24270 */
[----:B------:R-:W-:Y:S02]  /*b3e0*/  ISETP.GT.AND P2, PT, R3, 0x8, PT ;  /* 0x000000080300780c */ /* 0x000fe40003f44270 */
[----:B------:R-:W-:Y:S02]  /*b3f0*/  FSEL R24, R24, -INF , P3 ;  /* 0xff80000018187808 */ /* 0x000fe40001800000 */
        /* <DEDUP_REMOVED lines=79> */
[----:B------:R-:W-:-:S02]  /*b8f0*/  ISETP.GT.AND P0, PT, R3, 0x59, PT ;  /* 0x000000590300780c */ /* 0x000fc40003f04270 */
[----:B------:R-:W-:Y:S02]  /*b900*/  FSEL R68, R68, -INF , P2 ;  /* 0xff80000044447808 */ /* 0x000fe40001000000 */
[----:B------:R-:W-:Y:S02]  /*b910*/  FMNMX.FTZ R5, R65, R0, !PT ;  /* 0x0000000041057209 */ /* 0x000fe40007810000 */
[----:B------:R-:W-:Y:S02]  /*b920*/  ISETP.GT.AND P6, PT, R3, 0x60, PT ;  /* 0x000000600300780c */ /* 0x000fe40003fc4270 */
[----:B------:R-:W-:Y:S02]  /*b930*/  FSEL R69, R69, -INF , P0 ;  /* 0xff80000045457808 */ /* 0x000fe40000000000 */
[----:B------:R-:W-:Y:S02]  /*b940*/  FMNMX.FTZ R0, R68, R5, !PT ;  /* 0x0000000544007209 */ /* 0x000fe40007810000 */
        /* <DEDUP_REMOVED lines=12> */
[----:B------:R-:W-:-:S02]  /*ba10*/  FSEL R77, R77, -INF , P2 ;  /* 0xff8000004d4d7808 */ /* 0x000fc40001000000 */
[----:B------:R-:W-:Y:S02]  /*ba20*/  FMNMX.FTZ R0, R76, R5, !PT ;  /* 0x000000054c007209 */ /* 0x000fe40007810000 */
[----:B------:R-:W-:Y:S02]  /*ba30*/  ISETP.GT.AND P3, PT, R3, 0x70, PT ;  /* 0x000000700300780c */ /* 0x000fe40003f64270 */
[----:B------:R-:W-:Y:S02]  /*ba40*/  FSEL R63, R63, -INF , P4 ;  /* 0xff8000003f3f7808 */ /* 0x000fe40002000000 */
[----:B------:R-:W-:Y:S02]  /*ba50*/  FSEL R80, R80, -INF , P3 ;  /* 0xff80000050507808 */ /* 0x000fe40001800000 */
[----:B------:R-:W-:Y:S02]  /*ba60*/  FMNMX.FTZ R5, R77, R0, !PT ;  /* 0x000000004d057209 */ /* 0x000fe40007810000 */
[----:B------:R-:W-:-:S02]  /*ba70*/  ISETP.GT.AND P4, PT, R3, 0x71, PT ;  /* 0x000000710300780c */ /* 0x000fc40003f84270 */
[----:B------:R-:W-:Y:S02]  /*ba80*/  FSEL R62, R62, -INF , P5 ;  /* 0xff8000003e3e7808 */ /* 0x000fe40002800000 */
[----:B------:R-:W-:Y:S02]  /*ba90*/  FSEL R81, R81, -INF , P4 ;  /* 0xff80000051517808 */ /* 0x000fe40002000000 */
[----:B------:R-:W-:Y:S02]  /*baa0*/  FMNMX.FTZ R0, R80, R5, !PT ;  /* 0x0000000550007209 */ /* 0x000fe40007810000 */
[----:B------:R-:W-:Y:S02]  /*bab0*/  ISETP.GT.AND P5, PT, R3, 0x78, PT ;  /* 0x000000780300780c */ /* 0x000fe40003fa4270 */
[----:B------:R-:W-:Y:S02]  /*bac0*/  FMNMX.FTZ R5, R81, R0, !PT ;  /* 0x0000000051057209 */ /* 0x000fe40007810000 */
[----:B------:R-:W-:-:S02]  /*bad0*/  FSEL R84, R84, -INF , P5 ;  /* 0xff80000054547808 */ /* 0x000fc40002800000 */
[----:B------:R-:W-:Y:S02]  /*bae0*/  ISETP.GT.AND P6, PT, R3, 0x79, PT ;  /* 0x000000790300780c */ /* 0x000fe40003fc4270 */
[----:B------:R-:W-:Y:S02]  /*baf0*/  FMNMX.FTZ R0, R84, R5, !PT ;  /* 0x0000000554007209 */ /* 0x000fe40007810000 */
[----:B------:R-:W-:-:S04]  /*bb00*/  FSEL R85, R85, -INF , P6 ;  /* 0xff80000055557808 */ /* 0x000fc80003000000 */
[----:B------:R-:W-:-:S05]  /*bb10*/  FMNMX.FTZ R10, R85, R0, !PT ;  /* 0x00000000550a7209 */ /* 0x000fca0007810000 */
[----:B------:R-:W0:Y:S01]  /*bb20*/  SHFL.BFLY PT, R5, R10, 0x2, 0x1f ;  /* 0x0c401f000a057f89 */ /* 0x000e2200000e0000 */
[----:B------:R-:W-:Y:S02]  /*bb30*/  P2R R6, PR, RZ, 0x1 ;  /* 0x00000001ff067803 */ /* 0x000fe40000000000 */
[----:B------:R-:W-:Y:S02]  /*bb40*/  P2R R7, PR, RZ, 0x2 ;  /* 0x00000002ff077803 */ /* 0x000fe40000000000 */
[C---:B------:R-:W-:Y:S02]  /*bb50*/  ISETP.GT.AND P1, PT, R3.reuse, 0x59, PT ;  /* 0x000000590300780c */ /* 0x040fe40003f24270 */
[----:B------:R-:W-:Y:S02]  /*bb60*/  ISETP.GT.AND P0, PT, R3, 0x60, PT ;  /* 0x000000600300780c */ /* 0x000fe40003f04270 */
[----:B------:R-:W-:Y:S02]  /*bb70*/  FMNMX.FTZ R3, R26, R27, !PT ;  /* 0x0000001b1a037209 */ /* 0x000fe40007810000 */
[----:B0-----:R-:W-:-:S02]  /*bb80*/  FMNMX.FTZ R11, R10, R5, !PT ;  /* 0x000000050a0b7209 */ /* 0x001fc40007810000 */
[----:B------:R-:W-:-:S04]  /*bb90*/  FMNMX.FTZ R10, R30, R3, !PT ;  /* 0x000000031e0a7209 */ /* 0x000fc80007810000 */
        /* <DEDUP_REMOVED lines=10> */
[----:B------:R-:W-:Y:S01]  /*bc40*/  FMNMX.FTZ R3, R51, R12, !PT ;  /* 0x0000000c33037209 */ /* 0x000fe20007810000 */
[----:B------:R-:W0:Y:S03]  /*bc50*/  SHFL.BFLY PT, R0, R11, 0x1, 0x1f ;  /* 0x0c201f000b007f89 */ /* 0x000e2600000e0000 */
[----:B------:R-:W-:-:S04]  /*bc60*/  FMNMX.FTZ R12, R54, R3, !PT ;  /* 0x00000003360c7209 */ /* 0x000fc80007810000 */
[----:B------:R-:W-:-:S04]  /*bc70*/  FMNMX.FTZ R3, R55, R12, !PT ;  /* 0x0000000c37037209 */ /* 0x000fc80007810000 */
[----:B------:R-:W-:-:S04]  /*bc80*/  FMNMX.FTZ R12, R58, R3, !PT ;  /* 0x000000033a0c7209 */ /* 0x000fc80007810000 */
[----:B------:R-:W-:-:S04]  /*bc90*/  FMNMX.FTZ R3, R59, R12, !PT ;  /* 0x0000000c3b037209 */ /* 0x000fc80007810000 */
[----:B------:R-:W-:-:S04]  /*bca0*/  FMNMX.FTZ R12, R62, R3, !PT ;  /* 0x000000033e0c7209 */ /* 0x000fc80007810000 */
[----:B------:R-:W-:Y:S02]  /*bcb0*/  FMNMX.FTZ R3, R63, R12, !PT ;  /* 0x0000000c3f037209 */ /* 0x000fe40007810000 */
[----:B0-----:R-:W-:Y:S02]  /*bcc0*/  FMNMX.FTZ R0, R11, R0, !PT ;  /* 0x000000000b007209 */ /* 0x001fe40007810000 */
[----:B------:R-:W-:Y:S02]  /*bcd0*/  FMNMX.FTZ R14, R66, R3, !PT ;  /* 0x00000003420e7209 */ /* 0x000fe40007810000 */
[----:B------:R-:W-:Y:S01]  /*bce0*/  P2R R9, PR, RZ, 0x4 ;  /* 0x00000004ff097803 */ /* 0x000fe20000000000 */
[C---:B------:R-:W-:Y:S01]  /*bcf0*/  FMUL.FTZ R5, R0.reuse, UR41 ;  /* 0x0000002900057c20 */ /* 0x040fe20008410000 */
[----:B------:R-:W-:Y:S02]  /*bd00*/  FMNMX.FTZ R3, R67, R14, !PT ;  /* 0x0000000e43037209 */ /* 0x000fe40007810000 */
[----:B------:R-:W-:-:S02]  /*bd10*/  FSETP.NEU.FTZ.AND P2, PT, R0, -INF , PT ;  /* 0xff8000000000780b */ /* 0x000fc40003f5d000 */
[----:B------:R-:W-:Y:S02]  /*bd20*/  FSEL R71, R71, -INF , P1 ;  /* 0xff80000047477808 */ /* 0x000fe40000800000 */
[----:B------:R-:W-:Y:S02]  /*bd30*/  FSEL R74, R74, -INF , P0 ;  /* 0xff8000004a4a7808 */ /* 0x000fe40000000000 */
[----:B------:R-:W-:Y:S02]  /*bd40*/  FMNMX.FTZ R14, R70, R3, !PT ;  /* 0x00000003460e7209 */ /* 0x000fe40007810000 */
[----:B------:R-:W-:Y:S02]  /*bd50*/  ISETP.NE.AND P0, PT, R6, RZ, PT ;  /* 0x000000ff0600720c */ /* 0x000fe40003f05270 */
[----:B------:R-:W-:Y:S02]  /*bd60*/  FSEL R5, R5, RZ, P2 ;  /* 0x000000ff05057208 */ /* 0x000fe40001000000 */
[----:B------:R-:W-:-:S02]  /*bd70*/  FMNMX.FTZ R3, R71, R14, !PT ;  /* 0x0000000e47037209 */ /* 0x000fc40007810000 */
[----:B------:R-:W-:Y:S02]  /*bd80*/  FSEL R75, R75, -INF , P0 ;  /* 0xff8000004b4b7808 */ /* 0x000fe40000000000 */
[----:B------:R-:W-:Y:S01]  /*bd90*/  ISETP.NE.AND P0, PT, R4, RZ, PT ;  /* 0x000000ff0400720c */ /* 0x000fe20003f05270 */
[----:B------:R-:W-:Y:S01]  /*bda0*/  FFMA.FTZ R4, R24, UR41, -R5 ;  /* 0x0000002918047c23 */ /* 0x000fe20008010805 */
[----:B------:R-:W-:Y:S02]  /*bdb0*/  ISETP.NE.AND P1, PT, R7, RZ, PT ;  /* 0x000000ff0700720c */ /* 0x000fe40003f25270 */
[----:B------:R-:W-:Y:S02]  /*bdc0*/  FMNMX.FTZ R24, R74, R3, !PT ;  /* 0x000000034a187209 */ /* 0x000fe40007810000 */
[----:B------:R-:W-:Y:S02]  /*bdd0*/  ISETP.NE.AND P2, PT, R9, RZ, PT ;  /* 0x000000ff0900720c */ /* 0x000fe40003f45270 */
[----:B------:R-:W-:-:S02]  /*bde0*/  FSEL R78, R78, -INF , P1 ;  /* 0xff8000004e4e7808 */ /* 0x000fc40000800000 */
[----:B------:R-:W-:Y:S01]  /*bdf0*/  FMNMX.FTZ R3, R75, R24, !PT ;  /* 0x000000184b037209 */ /* 0x000fe20007810000 */
[----:B------:R-:W-:Y:S01]  /*be00*/  FFMA.FTZ R11, R36, UR41, -R5 ;  /* 0x00000029240b7c23 */ /* 0x000fe20008010805 */
[----:B------:R-:W-:Y:S02]  /*be10*/  FSEL R79, R79, -INF , P2 ;  /* 0xff8000004f4f7808 */ /* 0x000fe40001000000 */
[----:B------:R-:W-:Y:S02]  /*be20*/  FMNMX.FTZ R36, R78, R3, !PT ;  /* 0x000000034e247209 */ /* 0x000fe40007810000 */
[----:B------:R-:W-:Y:S02]  /*be30*/  FSEL R82, R82, -INF , P3 ;  /* 0xff80000052527808 */ /* 0x000fe40001800000 */
[----:B------:R-:W-:Y:S02]  /*be40*/  FMNMX.FTZ R3, R79, R36, !PT ;  /* 0x000000244f037209 */ /* 0x000fe40007810000 */
[----:B------:R-:W-:-:S02]  /*be50*/  FSEL R83, R83, -INF , P4 ;  /* 0xff80000053537808 */ /* 0x000fc40002000000 */
[----:B------:R-:W-:Y:S02]  /*be60*/  FMNMX.FTZ R36, R82, R3, !PT ;  /* 0x0000000352247209 */ /* 0x000fe40007810000 */
[----:B------:R-:W-:Y:S02]  /*be70*/  FSEL R86, R86, -INF , P5 ;  /* 0xff80000056567808 */ /* 0x000fe40002800000 */
[----:B------:R-:W-:Y:S02]  /*be80*/  FMNMX.FTZ R3, R83, R36, !PT ;  /* 0x0000002453037209 */ /* 0x000fe40007810000 */
[----:B------:R-:W-:Y:S02]  /*be90*/  FSEL R87, R87, -INF , P6 ;  /* 0xff80000057577808 */ /* 0x000fe40003000000 */
[----:B------:R-:W-:Y:S01]  /*bea0*/  FMNMX.FTZ R36, R86, R3, !PT ;  /* 0x0000000356247209 */ /* 0x000fe20007810000 */
[----:B------:R-:W-:-:S03]  /*beb0*/  FFMA.FTZ R7, R28, UR41, -R5 ;  /* 0x000000291c077c23 */ /* 0x000fc60008010805 */
[----:B------:R-:W-:Y:S01]  /*bec0*/  FMNMX.FTZ R3, R87, R36, !PT ;  /* 0x0000002457037209 */ /* 0x000fe20007810000 */
[----:B------:R-:W-:-:S04]  /*bed0*/  FFMA.FTZ R28, R44, UR41, -R5 ;  /* 0x000000292c1c7c23 */ /* 0x000fc80008010805 */
[----:B------:R-:W0:Y:S01]  /*bee0*/  SHFL.BFLY PT, R44, R3, 0x2, 0x1f ;  /* 0x0c401f00032c7f89 */ /* 0x000e2200000e0000 */
[--C-:B------:R-:W-:Y:S01]  /*bef0*/  FFMA.FTZ R21, R29, UR41, -R5.reuse ;  /* 0x000000291d157c23 */ /* 0x100fe20008010805 */
[----:B------:R-:W-:-:S04]  /*bf00*/  FFMA.FTZ R52, R52, UR41, -R5 ;  /* 0x0000002934347c23 */ /* 0x000fc80008010805 */
[----:B------:R1:W-:Y:S02]  /*bf10*/  MUFU.EX2 R14, R52 ;  /* 0x00000034000e7308 */ /* 0x0003e40000000800 */
[----:B-1----:R-:W-:Y:S01]  /*bf20*/  FFMA.FTZ R52, R60, UR41, -R5 ;  /* 0x000000293c347c23 */ /* 0x002fe20008010805 */
[----:B0-----:R-:W-:-:S05]  /*bf30*/  FMNMX.FTZ R29, R3, R44, !PT ;  /* 0x0000002c031d7209 */ /* 0x001fca0007810000 */
[----:B------:R-:W0:Y:S01]  /*bf40*/  SHFL.BFLY PT, R60, R29, 0x1, 0x1f ;  /* 0x0c201f001d3c7f89 */ /* 0x000e2200000e0000 */
[--C-:B------:R-:W-:Y:S01]  /*bf50*/  FFMA.FTZ R33, R33, UR41, -R5.reuse ;  /* 0x0000002921217c23 */ /* 0x100fe20008010805 */
[----:B------:R-:W-:-:S03]  /*bf60*/  FFMA.FTZ R6, R25, UR41, -R5 ;  /* 0x0000002919067c23 */ /* 0x000fc60008010805 */
[----:B------:R1:W-:Y:S01]  /*bf70*/  MUFU.EX2 R10, R33 ;  /* 0x00000021000a7308 */ /* 0x0003e20000000800 */
[--C-:B------:R-:W-:Y:S01]  /*bf80*/  FFMA.FTZ R48, R48, UR41, -R5.reuse ;  /* 0x0000002930307c23 */ /* 0x100fe20008010805 */
[--C-:B------:R-:W-:Y:S01]  /*bf90*/  FFMA.FTZ R53, R53, UR41, -R5.reuse ;  /* 0x0000002935357c23 */ /* 0x100fe20008010805 */
[--C-:B-1----:R-:W-:Y:S01]  /*bfa0*/  FFMA.FTZ R33, R56, UR41, -R5.reuse ;  /* 0x0000002938217c23 */ /* 0x102fe20008010805 */
[----:B------:R-:W-:Y:S01]  /*bfb0*/  FFMA.FTZ R56, R61, UR41, -R5 ;  /* 0x000000293d387c23 */ /* 0x000fe20008010805 */
[----:B0-----:R-:W-:-:S04]  /*bfc0*/  FMNMX.FTZ R3, R29, R60, !PT ;  /* 0x0000003c1d037209 */ /* 0x001fc80007810000 */
[C---:B------:R-:W-:Y:S01]  /*bfd0*/  FSETP.NEU.FTZ.AND P1, PT, R3.reuse, -INF , PT ;  /* 0xff8000000300780b */ /* 0x040fe20003f3d000 */
[----:B------:R-:W-:Y:S01]  /*bfe0*/  FMUL.FTZ R61, R3, UR41 ;  /* 0x00000029033d7c20 */ /* 0x000fe20008410000 */
[----:B------:R-:W-:Y:S01]  /*bff0*/  MUFU.EX2 R4, R4 ;  /* 0x0000000400047308 */ /* 0x000fe20000000800 */
[----:B------:R-:W-:-:S03]  /*c000*/  FFMA.FTZ R9, R32, UR41, -R5 ;  /* 0x0000002920097c23 */ /* 0x000fc60008010805 */
[----:B------:R-:W-:Y:S01]  /*c010*/  FSEL R61, R61, RZ, P1 ;  /* 0x000000ff3d3d7208 */ /* 0x000fe20000800000 */
[----:B------:R-:W-:-:S03]  /*c020*/  FFMA.FTZ R15, R37, UR41, -R5 ;  /* 0x00000029250f7c23 */ /* 0x000fc60008010805 */
[----:B------:R-:W0:Y:S01]  /*c030*/  MUFU.EX2 R6, R6 ;  /* 0x0000000600067308 */ /* 0x000e220000000800 */
[--C-:B------:R-:W-:Y:S01]  /*c040*/  FFMA.FTZ R20, R40, UR41, -R5.reuse ;  /* 0x0000002928147c23 */ /* 0x100fe20008010805 */
[--C-:B------:R-:W-:Y:S01]  /*c050*/  FFMA.FTZ R25, R41, UR41, -R5.reuse ;  /* 0x0000002929197c23 */ /* 0x100fe20008010805 */
[--C-:B------:R-:W-:Y:S01]  /*c060*/  FFMA.FTZ R32, R45, UR41, -R5.reuse ;  /* 0x000000292d207c23 */ /* 0x100fe20008010805 */
[--C-:B------:R-:W-:Y:S01]  /*c070*/  FFMA.FTZ R13, R49, UR41, -R5.reuse ;  /* 0x00000029310d7c23 */ /* 0x100fe20008010805 */
[--C-:B------:R-:W-:Y:S01]  /*c080*/  FFMA.FTZ R36, R64, UR41, -R5.reuse ;  /* 0x0000002940247c23 */ /* 0x100fe20008010805 */
[--C-:B------:R-:W-:Y:S02]  /*c090*/  FFMA.FTZ R40, R65, UR41, -R5.reuse ;  /* 0x0000002941287c23 */ /* 0x100fe40008010805 */
[----:B------:R1:W-:Y:S01]  /*c0a0*/  MUFU.EX2 R12, R48 ;  /* 0x00000030000c7308 */ /* 0x0003e20000000800 */
[--C-:B------:R-:W-:Y:S01]  /*c0b0*/  FFMA.FTZ R37, R68, UR41, -R5.reuse ;  /* 0x0000002944257c23 */ /* 0x100fe20008010805 */
[--C-:B------:R-:W-:Y:S01]  /*c0c0*/  FFMA.FTZ R41, R69, UR41, -R5.reuse ;  /* 0x0000002945297c23 */ /* 0x100fe20008010805 */
[--C-:B------:R-:W-:Y:S01]  /*c0d0*/  FFMA.FTZ R44, R72, UR41, -R5.reuse ;  /* 0x00000029482c7c23 */ /* 0x100fe20008010805 */
[--C-:B------:R-:W-:Y:S01]  /*c0e0*/  FFMA.FTZ R45, R73, UR41, -R5.reuse ;  /* 0x00000029492d7c23 */ /* 0x100fe20008010805 */
[--C-:B------:R-:W-:Y:S01]  /*c0f0*/  FFMA.FTZ R49, R76, UR41, -R5.reuse ;  /* 0x000000294c317c23 */ /* 0x100fe20008010805 */
[--C-:B------:R-:W-:Y:S01]  /*c100*/  FFMA.FTZ R81, R81, UR41, -R5.reuse ;  /* 0x0000002951517c23 */ /* 0x100fe20008010805 */
[--C-:B------:R-:W-:Y:S01]  /*c110*/  FFMA.FTZ R29, R84, UR41, -R5.reuse ;  /* 0x00000029541d7c23 */ /* 0x100fe20008010805 */
[----:B------:R2:W-:Y:S01]  /*c120*/  MUFU.EX2 R24, R53 ;  /* 0x0000003500187308 */ /* 0x0005e20000000800 */
[--C-:B-1----:R-:W-:Y:S01]  /*c130*/  FFMA.FTZ R48, R57, UR41, -R5.reuse ;  /* 0x0000002939307c23 */ /* 0x102fe20008010805 */
[--C-:B------:R-:W-:Y:S01]  /*c140*/  FFMA.FTZ R57, R80, UR41, -R5.reuse ;  /* 0x0000002950397c23 */ /* 0x100fe20008010805 */
[----:B------:R-:W-:Y:S01]  /*c150*/  FFMA.FTZ R142, R85, UR41, -R5 ;  /* 0x00000029558e7c23 */ /* 0x000fe20008010805 */
[----:B------:R-:W-:-:S04]  /*c160*/  FFMA.FTZ R64, R27, UR41, -R61 ;  /* 0x000000291b407c23 */ /* 0x000fc8000801083d */
[----:B------:R-:W1:Y:S01]  /*c170*/  MUFU.EX2 R7, R7 ;  /* 0x0000000700077308 */ /* 0x000e620000000800 */
[----:B--2---:R-:W-:Y:S01]  /*c180*/  FFMA.FTZ R53, R77, UR41, -R5 ;  /* 0x000000294d357c23 */ /* 0x004fe20008010805 */
[--C-:B------:R-:W-:Y:S01]  /*c190*/  FFMA.FTZ R5, R26, UR41, -R61.reuse ;  /* 0x000000291a057c23 */ /* 0x100fe2000801083d */
[----:B------:R-:W-:-:S05]  /*c1a0*/  FFMA.FTZ R65, R30, UR41, -R61 ;  /* 0x000000291e417c23 */ /* 0x000fca000801083d */
[----:B------:R-:W2:Y:S01]  /*c1b0*/  MUFU.EX2 R21, R21 ;  /* 0x0000001500157308 */ /* 0x000ea20000000800 */
[--C-:B------:R-:W-:Y:S01]  /*c1c0*/  FFMA.FTZ R72, R31, UR41, -R61.reuse ;  /* 0x000000291f487c23 */ /* 0x100fe2000801083d */
[----:B------:R-:W-:-:S06]  /*c1d0*/  FFMA.FTZ R31, R54, UR41, -R61 ;  /* 0x00000029361f7c23 */ /* 0x000fcc000801083d */
[----:B------:R-:W-:Y:S01]  /*c1e0*/  MUFU.EX2 R5, R5 ;  /* 0x0000000500057308 */ /* 0x000fe20000000800 */
[----:B0-----:R-:W-:-:S07]  /*c1f0*/  FADD.FTZ R54, R4, R6 ;  /* 0x0000000604367221 */ /* 0x001fce0000010000 */
[----:B------:R-:W0:Y:S01]  /*c200*/  MUFU.EX2 R64, R64 ;  /* 0x0000004000407308 */ /* 0x000e220000000800 */
[----:B------:R-:W-:-:S07]  /*c210*/  FFMA.FTZ R30, R51, UR41, -R61 ;  /* 0x00000029331e7c23 */ /* 0x000fce000801083d */
[----:B------:R-:W3:Y:S01]  /*c220*/  MUFU.EX2 R9, R9 ;  /* 0x0000000900097308 */ /* 0x000ee20000000800 */
[----:B------:R-:W-:Y:S01]  /*c230*/  MOV R51, UR39 ;  /* 0x0000002700337c02 */ /* 0x000fe20008000f00 */
[----:B-1----:R-:W-:-:S06]  /*c240*/  FADD.FTZ R54, R7, R54 ;  /* 0x0000003607367221 */ /* 0x002fcc0000010000 */
[----:B------:R-:W1:Y:S01]  /*c250*/  MUFU.EX2 R65, R65 ;  /* 0x0000004100417308 */ /* 0x000e620000000800 */
[----:B------:R-:W-:Y:S01]  /*c260*/  PRMT R8, R51, 0x654, R8 ;  /* 0x0000065433087816 */ /* 0x000fe20000000008 */
[----:B--2---:R-:W-:-:S06]  /*c270*/  FADD.FTZ R54, R21, R54 ;  /* 0x0000003615367221 */ /* 0x004fcc0000010000 */
[----:B------:R-:W2:Y:S01]  /*c280*/  MUFU.EX2 R11, R11 ;  /* 0x0000000b000b7308 */ /* 0x000ea20000000800 */
[--C-:B------:R-:W-:Y:S01]  /*c290*/  FFMA.FTZ R69, R47, UR41, -R61.reuse ;  /* 0x000000292f457c23 */ /* 0x100fe2000801083d */
[----:B------:R0:W-:Y:S06]  /*c2a0*/  SYNCS.ARRIVE.TRANS64.RED.A1T0 RZ, [R8+URZ], RZ ;  /* 0x000000ff08ff79a7 */ /* 0x0001ec000810043f */
[----:B------:R-:W4:Y:S01]  /*c2b0*/  MUFU.EX2 R72, R72 ;  /* 0x0000004800487308 */ /* 0x000f220000000800 */
[----:B------:R-:W-:Y:S01]  /*c2c0*/  FFMA.FTZ R47, R59, UR41, -R61 ;  /* 0x000000293b2f7c23 */ /* 0x000fe2000801083d */
[----:B0-----:R-:W-:Y:S01]  /*c2d0*/  FADD.FTZ R8, R5, R64 ;  /* 0x0000004005087221 */ /* 0x001fe20000010000 */
[----:B---3--:R-:W-:-:S05]  /*c2e0*/  FADD.FTZ R59, R9, R54 ;  /* 0x00000036093b7221 */ /* 0x008fca0000010000 */
[----:B------:R-:W0:Y:S01]  /*c2f0*/  MUFU.EX2 R15, R15 ;  /* 0x0000000f000f7308 */ /* 0x000e220000000800 */
[----:B------:R-:W-:Y:S02]  /*c300*/  F2FP.F16.F32.PACK_AB R4, R6, R4 ;  /* 0x000000040604723e */ /* 0x000fe400000000ff */
[----:B------:R-:W-:Y:S01]  /*c310*/  F2FP.F16.F32.PACK_AB R6, R21, R7 ;  /* 0x000000071506723e */ /* 0x000fe200000000ff */
[----:B-1----:R-:W-:-:S04]  /*c320*/  FADD.FTZ R7, R65, R8 ;  /* 0x0000000841077221 */ /* 0x002fc80000010000 */
[----:B------:R-:W1:Y:S01]  /*c330*/  MUFU.EX2 R20, R20 ;  /* 0x0000001400147308 */ /* 0x000e620000000800 */
[----:B------:R-:W-:Y:S01]  /*c340*/  FFMA.FTZ R26, R34, UR41, -R61 ;  /* 0x00000029221a7c23 */ /* 0x000fe2000801083d */
[----:B------:R-:W-:Y:S01]  /*c350*/  FADD.FTZ R8, R10, R59 ;  /* 0x0000003b0a087221 */ /* 0x000fe20000010000 */
[--C-:B------:R-:W-:Y:S01]  /*c360*/  FFMA.FTZ R34, R35, UR41, -R61.reuse ;  /* 0x0000002923227c23 */ /* 0x100fe2000801083d */
[--C-:B------:R-:W-:Y:S01]  /*c370*/  FFMA.FTZ R35, R38, UR41, -R61.reuse ;  /* 0x0000002926237c23 */ /* 0x100fe2000801083d */
[----:B------:R-:W-:-:S03]  /*c380*/  FFMA.FTZ R27, R50, UR41, -R61 ;  /* 0x00000029321b7c23 */ /* 0x000fc6000801083d */
[----:B------:R-:W3:Y:S01]  /*c390*/  MUFU.EX2 R25, R25 ;  /* 0x0000001900197308 */ /* 0x000ee20000000800 */
[--C-:B------:R-:W-:Y:S01]  /*c3a0*/  FFMA.FTZ R38, R39, UR41, -R61.reuse ;  /* 0x0000002927267c23 */ /* 0x100fe2000801083d */
[--C-:B------:R-:W-:Y:S01]  /*c3b0*/  FFMA.FTZ R50, R62, UR41, -R61.reuse ;  /* 0x000000293e327c23 */ /* 0x100fe2000801083d */
[--C-:B------:R-:W-:Y:S01]  /*c3c0*/  FFMA.FTZ R39, R42, UR41, -R61.reuse ;  /* 0x000000292a277c23 */ /* 0x100fe2000801083d */
[----:B--2---:R-:W-:Y:S01]  /*c3d0*/  FADD.FTZ R62, R11, R8 ;  /* 0x000000080b3e7221 */ /* 0x004fe20000010000 */
[----:B------:R-:W-:-:S03]  /*c3e0*/  FFMA.FTZ R42, R55, UR41, -R61 ;  /* 0x00000029372a7c23 */ /* 0x000fc6000801083d */
[----:B------:R-:W2:Y:S01]  /*c3f0*/  MUFU.EX2 R28, R28 ;  /* 0x0000001c001c7308 */ /* 0x000ea20000000800 */
[C---:B----4-:R-:W-:Y:S01]  /*c400*/  FADD.FTZ R55, R72.reuse, R7 ;  /* 0x0000000748377221 */ /* 0x050fe20000010000 */
[----:B------:R-:W-:Y:S01]  /*c410*/  F2FP.F16.F32.PACK_AB R7, R72, R65 ;  /* 0x000000414807723e */ /* 0x000fe200000000ff */
[----:B0-----:R-:W-:-:S05]  /*c420*/  FADD.FTZ R65, R15, R62 ;  /* 0x0000003e0f417221 */ /* 0x001fca0000010000 */
[----:B------:R-:W0:Y:S01]  /*c430*/  MUFU.EX2 R32, R32 ;  /* 0x0000002000207308 */ /* 0x000e220000000800 */
[----:B-1----:R-:W-:Y:S01]  /*c440*/  FADD.FTZ R62, R20, R65 ;  /* 0x00000041143e7221 */ /* 0x002fe20000010000 */
[----:B------:R-:W-:-:S03]  /*c450*/  F2FP.F16.F32.PACK_AB R5, R64, R5 ;  /* 0x000000054005723e */ /* 0x000fc600000000ff */
[----:B---3--:R-:W-:Y:S02]  /*c460*/  FADD.FTZ R65, R25, R62 ;  /* 0x0000003e19417221 */ /* 0x008fe40000010000 */
[----:B------:R1:W-:Y:S02]  /*c470*/  STSM.16.M88.4 [R90+0x21800], R4 ;  /* 0x021800045a007844 */ /* 0x0003e40000000200 */
[----:B--2---:R-:W-:Y:S01]  /*c480*/  FADD.FTZ R65, R28, R65 ;  /* 0x000000411c417221 */ /* 0x004fe20000010000 */
[----:B-1----:R-:W-:Y:S02]  /*c490*/  F2FP.F16.F32.PACK_AB R4, R10, R9 ;  /* 0x000000090a04723e */ /* 0x002fe400000000ff */
[----:B0-----:R-:W-:Y:S02]  /*c4a0*/  F2FP.F16.F32.PACK_AB R10, R32, R28 ;  /* 0x0000001c200a723e */ /* 0x001fe400000000ff */
[----:B------:R-:W2:Y:S01]  /*c4b0*/  LDL R28, [R1+0x50] ;  /* 0x00005000011c7983 */ /* 0x000ea20000100800 */
[----:B------:R-:W0:Y:S08]  /*c4c0*/  MUFU.EX2 R26, R26 ;  /* 0x0000001a001a7308 */ /* 0x000e300000000800 */
[----:B------:R-:W1:Y:S01]  /*c4d0*/  MUFU.EX2 R34, R34 ;  /* 0x0000002200227308 */ /* 0x000e620000000800 */
[----:B------:R-:W-:-:S07]  /*c4e0*/  FFMA.FTZ R68, R43, UR41, -R61 ;  /* 0x000000292b447c23 */ /* 0x000fce000801083d */
[----:B------:R-:W3:Y:S01]  /*c4f0*/  MUFU.EX2 R35, R35 ;  /* 0x0000002300237308 */ /* 0x000ee20000000800 */
[----:B0-----:R-:W-:Y:S01]  /*c500*/  FADD.FTZ R59, R26, R55 ;  /* 0x000000371a3b7221 */ /* 0x001fe20000010000 */
[----:B------:R-:W-:-:S06]  /*c510*/  FFMA.FTZ R46, R46, UR41, -R61 ;  /* 0x000000292e2e7c23 */ /* 0x000fcc000801083d */
[----:B------:R-:W0:Y:S01]  /*c520*/  MUFU.EX2 R38, R38 ;  /* 0x0000002600267308 */ /* 0x000e220000000800 */
[----:B-1----:R-:W-:-:S07]  /*c530*/  FADD.FTZ R8, R34, R59 ;  /* 0x0000003b22087221 */ /* 0x002fce0000010000 */
[----:B------:R-:W1:Y:S01]  /*c540*/  MUFU.EX2 R39, R39 ;  /* 0x0000002700277308 */ /* 0x000e620000000800 */
[----:B------:R-:W-:Y:S01]  /*c550*/  FFMA.FTZ R51, R63, UR41, -R61 ;  /* 0x000000293f337c23 */ /* 0x000fe2000801083d */
[----:B---3--:R-:W-:-:S06]  /*c560*/  FADD.FTZ R63, R35, R8 ;  /* 0x00000008233f7221 */ /* 0x008fcc0000010000 */
[----:B------:R-:W3:Y:S01]  /*c570*/  MUFU.EX2 R68, R68 ;  /* 0x0000004400447308 */ /* 0x000ee20000000800 */
[----:B0-----:R-:W-:-:S07]  /*c580*/  FADD.FTZ R8, R38, R63 ;  /* 0x0000003f26087221 */ /* 0x001fce0000010000 */
[----:B------:R-:W0:Y:S01]  /*c590*/  MUFU.EX2 R46, R46 ;  /* 0x0000002e002e7308 */ /* 0x000e220000000800 */
[----:B-1----:R-:W-:-:S07]  /*c5a0*/  FADD.FTZ R63, R39, R8 ;  /* 0x00000008273f7221 */ /* 0x002fce0000010000 */
[----:B------:R-:W1:Y:S01]  /*c5b0*/  MUFU.EX2 R69, R69 ;  /* 0x0000004500457308 */ /* 0x000e620000000800 */
[----:B---3--:R-:W-:-:S07]  /*c5c0*/  FADD.FTZ R63, R68, R63 ;  /* 0x0000003f443f7221 */ /* 0x008fce0000010000 */
[----:B------:R-:W3:Y:S01]  /*c5d0*/  MUFU.EX2 R27, R27 ;  /* 0x0000001b001b7308 */ /* 0x000ee20000000800 */
[----:B0-----:R-:W-:-:S07]  /*c5e0*/  FADD.FTZ R8, R46, R63 ;  /* 0x0000003f2e087221 */ /* 0x001fce0000010000 */
[----:B------:R-:W0:Y:S01]  /*c5f0*/  MUFU.EX2 R13, R13 ;  /* 0x0000000d000d7308 */ /* 0x000e220000000800 */
[----:B------:R-:W-:-:S07]  /*c600*/  FFMA.FTZ R43, R58, UR41, -R61 ;  /* 0x000000293a2b7c23 */ /* 0x000fce000801083d */
[----:B------:R-:W4:Y:S01]  /*c610*/  MUFU.EX2 R30, R30 ;  /* 0x0000001e001e7308 */ /* 0x000f220000000800 */
[----:B------:R-:W-:Y:S01]  /*c620*/  FADD.FTZ R65, R32, R65 ;  /* 0x0000004120417221 */ /* 0x000fe20000010000 */
[----:B-1----:R-:W-:-:S06]  /*c630*/  FADD.FTZ R8, R69, R8 ;  /* 0x0000000845087221 */ /* 0x002fcc0000010000 */
[----:B------:R-:W1:Y:S01]  /*c640*/  MUFU.EX2 R31, R31 ;  /* 0x0000001f001f7308 */ /* 0x000e620000000800 */
[----:B------:R-:W-:Y:S01]  /*c650*/  FADD.FTZ R62, R12, R65 ;  /* 0x000000410c3e7221 */ /* 0x000fe20000010000 */
[----:B---3--:R-:W-:-:S06]  /*c660*/  FADD.FTZ R9, R27, R8 ;  /* 0x000000081b097221 */ /* 0x008fcc0000010000 */
[----:B------:R-:W3:Y:S01]  /*c670*/  MUFU.EX2 R42, R42 ;  /* 0x0000002a002a7308 */ /* 0x000ee20000000800 */
[----:B0-----:R-:W-:Y:S01]  /*c680*/  FADD.FTZ R63, R13, R62 ;  /* 0x0000003e0d3f7221 */ /* 0x001fe20000010000 */
[----:B----4-:R-:W-:-:S06]  /*c690*/  FADD.FTZ R62, R30, R9 ;  /* 0x000000091e3e7221 */ /* 0x010fcc0000010000 */
[----:B------:R-:W0:Y:S08]  /*c6a0*/  MUFU.EX2 R33, R33 ;  /* 0x0000002100217308 */ /* 0x000e300000000800 */
[----:B------:R-:W4:Y:S01]  /*c6b0*/  MUFU.EX2 R43, R43 ;  /* 0x0000002b002b7308 */ /* 0x000f220000000800 */
[----:B------:R-:W-:Y:S01]  /*c6c0*/  FADD.FTZ R63, R14, R63 ;  /* 0x0000003f0e3f7221 */ /* 0x000fe20000010000 */
[----:B-1----:R-:W-:-:S06]  /*c6d0*/  FADD.FTZ R9, R31, R62 ;  /* 0x0000003e1f097221 */ /* 0x002fcc0000010000 */
[----:B------:R-:W1:Y:S01]  /*c6e0*/  MUFU.EX2 R48, R48 ;  /* 0x0000003000307308 */ /* 0x000e620000000800 */
[----:B------:R-:W-:-:S07]  /*c6f0*/  FFMA.FTZ R21, R66, UR41, -R61 ;  /* 0x0000002942157c23 */ /* 0x000fce000801083d */
[----:B------:R-:W1:Y:S01]  /*c700*/  MUFU.EX2 R47, R47 ;  /* 0x0000002f002f7308 */ /* 0x000e620000000800 */
[----:B------:R-:W-:Y:S01]  /*c710*/  FADD.FTZ R64, R24, R63 ;  /* 0x0000003f18407221 */ /* 0x000fe20000010000 */
[----:B------:R-:W-:-:S06]  /*c720*/  F2FP.F16.F32.PACK_AB R5, R34, R26 ;  /* 0x0000001a2205723e */ /* 0x000fcc00000000ff */
[----:B------:R-:W1:Y:S01]  /*c730*/  MUFU.EX2 R52, R52 ;  /* 0x0000003400347308 */ /* 0x000e620000000800 */
[----:B---3--:R-:W-:Y:S01]  /*c740*/  FADD.FTZ R26, R42, R9 ;  /* 0x000000092a1a7221 */ /* 0x008fe20000010000 */
[----:B------:R-:W-:-:S06]  /*c750*/  FFMA.FTZ R54, R67, UR41, -R61 ;  /* 0x0000002943367c23 */ /* 0x000fcc000801083d */
[----:B------:R-:W3:Y:S01]  /*c760*/  MUFU.EX2 R50, R50 ;  /* 0x0000003200327308 */ /* 0x000ee20000000800 */
[----:B------:R-:W-:Y:S01]  /*c770*/  F2FP.F16.F32.PACK_AB R6, R15, R11 ;  /* 0x0000000b0f06723e */ /* 0x000fe200000000ff */
[----:B0-----:R-:W-:-:S06]  /*c780*/  FADD.FTZ R11, R33, R64 ;  /* 0x00000040210b7221 */ /* 0x001fcc0000010000 */
[----:B------:R-:W0:Y:S01]  /*c790*/  MUFU.EX2 R56, R56 ;  /* 0x0000003800387308 */ /* 0x000e220000000800 */
[----:B----4-:R-:W-:Y:S01]  /*c7a0*/  FADD.FTZ R26, R43, R26 ;  /* 0x0000001a2b1a7221 */ /* 0x010fe20000010000 */
[----:B------:R-:W-:-:S06]  /*c7b0*/  FFMA.FTZ R55, R70, UR41, -R61 ;  /* 0x0000002946377c23 */ /* 0x000fcc000801083d */
[----:B------:R-:W4:Y:S01]  /*c7c0*/  MUFU.EX2 R51, R51 ;  /* 0x0000003300337308 */ /* 0x000f220000000800 */
[----:B-1----:R-:W-:Y:S01]  /*c7d0*/  FADD.FTZ R11, R48, R11 ;  /* 0x0000000b300b7221 */ /* 0x002fe20000010000 */
[----:B------:R-:W-:-:S06]  /*c7e0*/  FADD.FTZ R15, R47, R26 ;  /* 0x0000001a2f0f7221 */ /* 0x000fcc0000010000 */
[----:B------:R-:W1:Y:S01]  /*c7f0*/  MUFU.EX2 R36, R36 ;  /* 0x0000002400247308 */ /* 0x000e620000000800 */
[----:B------:R-:W-:-:S07]  /*c800*/  FFMA.FTZ R58, R71, UR41, -R61 ;  /* 0x00000029473a7c23 */ /* 0x000fce000801083d */
[----:B------:R-:W1:Y:S01]  /*c810*/  MUFU.EX2 R21, R21 ;  /* 0x0000001500157308 */ /* 0x000e620000000800 */
[----:B------:R-:W-:Y:S01]  /*c820*/  F2FP.F16.F32.PACK_AB R8, R25, R20 ;  /* 0x000000141908723e */ /* 0x000fe200000000ff */
[----:B------:R-:W-:-:S06]  /*c830*/  FADD.FTZ R25, R52, R11 ;  /* 0x0000000b34197221 */ /* 0x000fcc0000010000 */
[----:B------:R-:W1:Y:S01]  /*c840*/  MUFU.EX2 R40, R40 ;  /* 0x0000002800287308 */ /* 0x000e620000000800 */
[----:B---3--:R-:W-:Y:S01]  /*c850*/  FADD.FTZ R26, R50, R15 ;  /* 0x0000000f321a7221 */ /* 0x008fe20000010000 */
[----:B------:R-:W-:-:S06]  /*c860*/  FFMA.FTZ R59, R74, UR41, -R61 ;  /* 0x000000294a3b7c23 */ /* 0x000fcc000801083d */
[----:B------:R-:W3:Y:S01]  /*c870*/  MUFU.EX2 R54, R54 ;  /* 0x0000003600367308 */ /* 0x000ee20000000800 */
[----:B------:R-:W-:Y:S01]  /*c880*/  F2FP.F16.F32.PACK_AB R7, R38, R35 ;  /* 0x000000232607723e */ /* 0x000fe200000000ff */
[----:B0-----:R-:W-:-:S06]  /*c890*/  FADD.FTZ R25, R56, R25 ;  /* 0x0000001938197221 */ /* 0x001fcc0000010000 */
[----:B------:R-:W0:Y:S01]  /*c8a0*/  MUFU.EX2 R37, R37 ;  /* 0x0000002500257308 */ /* 0x000e220000000800 */
[----:B----4-:R-:W-:-:S07]  /*c8b0*/  FADD.FTZ R26, R51, R26 ;  /* 0x0000001a331a7221 */ /* 0x010fce0000010000 */
[----:B------:R-:W4:Y:S01]  /*c8c0*/  MUFU.EX2 R55, R55 ;  /* 0x0000003700377308 */ /* 0x000f220000000800 */
[----:B------:R-:W-:Y:S01]  /*c8d0*/  F2FP.F16.F32.PACK_AB R9, R68, R39 ;  /* 0x000000274409723e */ /* 0x000fe200000000ff */
[----:B------:R-:W-:Y:S01]  /*c8e0*/  FFMA.FTZ R75, R75, UR41, -R61 ;  /* 0x000000294b4b7c23 */ /* 0x000fe2000801083d */
[----:B------:R-:W-:-:S05]  /*c8f0*/  F2FP.F16.F32.PACK_AB R11, R69, R46 ;  /* 0x0000002e450b723e */ /* 0x000fca00000000ff */
[----:B------:R-:W4:Y:S01]  /*c900*/  MUFU.EX2 R41, R41 ;  /* 0x0000002900297308 */ /* 0x000f220000000800 */
[----:B------:R3:W-:Y:S01]  /*c910*/  STSM.16.M88.4 [R91], R4 ;  /* 0x000000045b007844 */ /* 0x0007e20000000200 */
[----:B-1----:R-:W-:-:S06]  /*c920*/  FADD.FTZ R25, R36, R25 ;  /* 0x0000001924197221 */ /* 0x002fcc0000010000 */
[----:B------:R-:W1:Y:S01]  /*c930*/  MUFU.EX2 R58, R58 ;  /* 0x0000003a003a7308 */ /* 0x000e620000000800 */
[----:B------:R-:W-:Y:S01]  /*c940*/  FFMA.FTZ R78, R78, UR41, -R61 ;  /* 0x000000294e4e7c23 */ /* 0x000fe2000801083d */
[----:B------:R-:W-:Y:S01]  /*c950*/  F2FP.F16.F32.PACK_AB R14, R24, R14 ;  /* 0x0000000e180e723e */ /* 0x000fe200000000ff */
[----:B------:R0:W-:Y:S05]  /*c960*/  STSM.16.M88.4 [R89], R8 ;  /* 0x0000000859007844 */ /* 0x0001ea0000000200 */
[----:B------:R-:W1:Y:S01]  /*c970*/  MUFU.EX2 R44, R44 ;  /* 0x0000002c002c7308 */ /* 0x000e620000000800 */
[----:B---3--:R-:W-:Y:S01]  /*c980*/  FADD.FTZ R5, R21, R26 ;  /* 0x0000001a15057221 */ /* 0x008fe20000010000 */
[----:B------:R-:W-:-:S06]  /*c990*/  FADD.FTZ R24, R40, R25 ;  /* 0x0000001928187221 */ /* 0x000fcc0000010000 */
[----:B------:R-:W3:Y:S01]  /*c9a0*/  MUFU.EX2 R59, R59 ;  /* 0x0000003b003b7308 */ /* 0x000ee20000000800 */
[----:B------:R-:W-:Y:S01]  /*c9b0*/  FFMA.FTZ R79, R79, UR41, -R61 ;  /* 0x000000294f4f7c23 */ /* 0x000fe2000801083d */
[----:B0-----:R-:W-:-:S06]  /*c9c0*/  FADD.FTZ R8, R54, R5 ;  /* 0x0000000536087221 */ /* 0x001fcc0000010000 */
[----:B------:R-:W0:Y:S01]  /*c9d0*/  MUFU.EX2 R45, R45 ;  /* 0x0000002d002d7308 */ /* 0x000e220000000800 */
[----:B------:R-:W-:Y:S01]  /*c9e0*/  FADD.FTZ R24, R37, R24 ;  /* 0x0000001825187221 */ /* 0x000fe20000010000 */
[----:B----4-:R-:W-:-:S06]  /*c9f0*/  FADD.FTZ R9, R55, R8 ;  /* 0x0000000837097221 */ /* 0x010fcc0000010000 */
[----:B------:R-:W4:Y:S01]  /*ca00*/  MUFU.EX2 R20, R75 ;  /* 0x0000004b00147308 */ /* 0x000f220000000800 */
[----:B------:R-:W-:Y:S01]  /*ca10*/  FFMA.FTZ R82, R82, UR41, -R61 ;  /* 0x0000002952527c23 */ /* 0x000fe2000801083d */
[----:B------:R-:W-:-:S06]  /*ca20*/  FADD.FTZ R5, R41, R24 ;  /* 0x0000001829057221 */ /* 0x000fcc0000010000 */
[----:B------:R-:W4:Y:S01]  /*ca30*/  MUFU.EX2 R49, R49 ;  /* 0x0000003100317308 */ /* 0x000f220000000800 */
[----:B-1----:R-:W-:Y:S01]  /*ca40*/  FADD.FTZ R8, R58, R9 ;  /* 0x000000093a087221 */ /* 0x002fe20000010000 */
[----:B------:R-:W-:-:S06]  /*ca50*/  FFMA.FTZ R83, R83, UR41, -R61 ;  /* 0x0000002953537c23 */ /* 0x000fcc000801083d */
[----:B------:R-:W1:Y:S01]  /*ca60*/  MUFU.EX2 R78, R78 ;  /* 0x0000004e004e7308 */ /* 0x000e620000000800 */
[--C-:B------:R-:W-:Y:S01]  /*ca70*/  FFMA.FTZ R86, R86, UR41, -R61.reuse ;  /* 0x0000002956567c23 */ /* 0x100fe2000801083d */
[----:B------:R-:W-:Y:S01]  /*ca80*/  FFMA.FTZ R61, R87, UR41, -R61 ;  /* 0x00000029573d7c23 */ /* 0x000fe2000801083d */
[----:B------:R-:W-:-:S05]  /*ca90*/  FADD.FTZ R10, R44, R5 ;  /* 0x000000052c0a7221 */ /* 0x000fca0000010000 */
[----:B------:R-:W2:Y:S01]  /*caa0*/  MUFU.EX2 R53, R53 ;  /* 0x0000003500357308 */ /* 0x000ea20000000800 */
[----:B---3--:R-:W-:-:S07]  /*cab0*/  FADD.FTZ R9, R59, R8 ;  /* 0x000000083b097221 */ /* 0x008fce0000010000 */
[----:B------:R-:W3:Y:S01]  /*cac0*/  MUFU.EX2 R79, R79 ;  /* 0x0000004f004f7308 */ /* 0x000ee20000000800 */
[----:B0-----:R-:W-:Y:S01]  /*cad0*/  FADD.FTZ R10, R45, R10 ;  /* 0x0000000a2d0a7221 */ /* 0x001fe20000010000 */
[----:B----4-:R-:W-:-:S06]  /*cae0*/  FADD.FTZ R9, R20, R9 ;  /* 0x0000000914097221 */ /* 0x010fcc0000010000 */
[----:B------:R-:W0:Y:S08]  /*caf0*/  MUFU.EX2 R57, R57 ;  /* 0x0000003900397308 */ /* 0x000e300000000800 */
[----:B------:R-:W-:Y:S01]  /*cb00*/  MUFU.EX2 R82, R82 ;  /* 0x0000005200527308 */ /* 0x000fe20000000800 */
[----:B------:R-:W-:Y:S01]  /*cb10*/  FADD.FTZ R10, R49, R10 ;  /* 0x0000000a310a7221 */ /* 0x000fe20000010000 */
[----:B-1----:R-:W-:-:S06]  /*cb20*/  FADD.FTZ R24, R78, R9 ;  /* 0x000000094e187221 */ /* 0x002fcc0000010000 */
[----:B------:R-:W1:Y:S01]  /*cb30*/  MUFU.EX2 R60, R81 ;  /* 0x00000051003c7308 */ /* 0x000e620000000800 */
[----:B------:R-:W-:-:S07]  /*cb40*/  F2FP.F16.F32.PACK_AB R12, R13, R12 ;  /* 0x0000000c0d0c723e */ /* 0x000fce00000000ff */
[----:B------:R-:W4:Y:S01]  /*cb50*/  MUFU.EX2 R83, R83 ;  /* 0x0000005300537308 */ /* 0x000f220000000800 */
[----:B------:R-:W-:-:S07]  /*cb60*/  F2FP.F16.F32.PACK_AB R13, R30, R27 ;  /* 0x0000001b1e0d723e */ /* 0x000fce00000000ff */
[----:B------:R-:W-:Y:S01]  /*cb70*/  MUFU.EX2 R29, R29 ;  /* 0x0000001d001d7308 */ /* 0x000fe20000000800 */
[----:B------:R-:W-:-:S07]  /*cb80*/  F2FP.F16.F32.PACK_AB R15, R42, R31 ;  /* 0x0000001f2a0f723e */ /* 0x000fce00000000ff */
[----:B------:R-:W4:Y:S01]  /*cb90*/  MUFU.EX2 R142, R142 ;  /* 0x0000008e008e7308 */ /* 0x000f220000000800 */
[----:B--2---:R-:W-:-:S07]  /*cba0*/  FADD.FTZ R10, R53, R10 ;  /* 0x0000000a350a7221 */ /* 0x004fce0000010000 */
[----:B------:R-:W-:Y:S08]  /*cbb0*/  MUFU.EX2 R86, R86 ;  /* 0x0000005600567308 */ /* 0x000ff00000000800 */
[----:B------:R-:W2:Y:S01]  /*cbc0*/  MUFU.EX2 R61, R61 ;  /* 0x0000003d003d7308 */ /* 0x000ea20000000800 */
[----:B---3--:R-:W-:Y:S01]  /*cbd0*/  FADD.FTZ R9, R79, R24 ;  /* 0x000000184f097221 */ /* 0x008fe20000010000 */
[----:B------:R-:W-:-:S02]  /*cbe0*/  F2FP.F16.F32.PACK_AB R4, R48, R33 ;  /* 0x000000213004723e */ /* 0x000fc400000000ff */
[----:B------:R-:W-:Y:S02]  /*cbf0*/  F2FP.F16.F32.PACK_AB R6, R56, R52 ;  /* 0x000000343806723e */ /* 0x000fe400000000ff */
[----:B------:R-:W-:Y:S02]  /*cc00*/  F2FP.F16.F32.PACK_AB R5, R47, R43 ;  /* 0x0000002b2f05723e */ /* 0x000fe400000000ff */
[----:B------:R-:W-:Y:S01]  /*cc10*/  F2FP.F16.F32.PACK_AB R7, R51, R50 ;  /* 0x000000323307723e */ /* 0x000fe200000000ff */
[----:B------:R3:W-:Y:S01]  /*cc20*/  STSM.16.M88.4 [R88], R12 ;  /* 0x0000000c58007844 */ /* 0x0007e20000000200 */
[----:B0-----:R-:W-:Y:S01]  /*cc30*/  FADD.FTZ R11, R57, R10 ;  /* 0x0000000a390b7221 */ /* 0x001fe20000010000 */
[----:B------:R-:W-:Y:S02]  /*cc40*/  F2FP.F16.F32.PACK_AB R8, R45, R44 ;  /* 0x0000002c2d08723e */ /* 0x000fe400000000ff */
[----:B------:R0:W-:Y:S01]  /*cc50*/  STSM.16.M88.4 [R90+0x27800], R4 ;  /* 0x027800045a007844 */ /* 0x0001e20000000200 */
[----:B-1----:R-:W-:Y:S01]  /*cc60*/  FADD.FTZ R24, R60, R11 ;  /* 0x0000000b3c187221 */ /* 0x002fe20000010000 */
[----:B------:R-:W-:-:S02]  /*cc70*/  F2FP.F16.F32.PACK_AB R10, R53, R49 ;  /* 0x00000031350a723e */ /* 0x000fc400000000ff */
[----:B------:R-:W-:Y:S01]  /*cc80*/  F2FP.F16.F32.PACK_AB R11, R79, R78 ;  /* 0x0000004e4f0b723e */ /* 0x000fe200000000ff */
[----:B---3--:R-:W-:Y:S01]  /*cc90*/  FADD.FTZ R14, R82, R9 ;  /* 0x00000009520e7221 */ /* 0x008fe20000010000 */
[----:B------:R-:W-:Y:S02]  /*cca0*/  F2FP.F16.F32.PACK_AB R9, R20, R59 ;  /* 0x0000003b1409723e */ /* 0x000fe400000000ff */
[----:B0-----:R-:W-:Y:S02]  /*ccb0*/  F2FP.F16.F32.PACK_AB R4, R40, R36 ;  /* 0x000000242804723e */ /* 0x001fe400000000ff */
[----:B------:R-:W-:Y:S02]  /*ccc0*/  F2FP.F16.F32.PACK_AB R6, R41, R37 ;  /* 0x000000252906723e */ /* 0x000fe400000000ff */
[----:B------:R-:W-:Y:S01]  /*ccd0*/  F2FP.F16.F32.PACK_AB R5, R54, R21 ;  /* 0x000000153605723e */ /* 0x000fe200000000ff */
[----:B----4-:R-:W-:Y:S01]  /*cce0*/  FADD.FTZ R21, R83, R14 ;  /* 0x0000000e53157221 */ /* 0x010fe20000010000 */
[----:B------:R-:W-:-:S02]  /*ccf0*/  F2FP.F16.F32.PACK_AB R7, R58, R55 ;  /* 0x000000373a07723e */ /* 0x000fc400000000ff */
[----:B------:R-:W-:Y:S02]  /*cd00*/  F2FP.F16.F32.PACK_AB R12, R60, R57 ;  /* 0x000000393c0c723e */ /* 0x000fe400000000ff */
[----:B------:R-:W-:Y:S02]  /*cd10*/  F2FP.F16.F32.PACK_AB R13, R83, R82 ;  /* 0x00000052530d723e */ /* 0x000fe400000000ff */
[----:B------:R-:W-:Y:S02]  /*cd20*/  F2FP.F16.F32.PACK_AB R14, R142, R29 ;  /* 0x0000001d8e0e723e */ /* 0x000fe400000000ff */
[----:B--2---:R-:W-:Y:S01]  /*cd30*/  F2FP.F16.F32.PACK_AB R15, R61, R86 ;  /* 0x000000563d0f723e */ /* 0x004fe200000000ff */
[----:B------:R-:W-:Y:S04]  /*cd40*/  STSM.16.M88.4 [R28], R4 ;  /* 0x000000041c007844 */ /* 0x000fe80000000200 */
[----:B------:R0:W-:Y:S04]  /*cd50*/  STSM.16.M88.4 [R89+0x6000], R8 ;  /* 0x0060000859007844 */ /* 0x0001e80000000200 */
[----:B------:R1:W-:Y:S01]  /*cd60*/  STSM.16.M88.4 [R88+0x6000], R12 ;  /* 0x0060000c58007844 */ /* 0x0003e20000000200 */
[----:B------:R2:W-:Y:S06]  /*cd70*/  MEMBAR.ALL.CTA ;  /* 0x0000000000007992 */ /* 0x0005ec0000008000 */
[----:B--2---:R-:W2:Y:S01]  /*cd80*/  FENCE.VIEW.ASYNC.S ;  /* 0x00000000000073c6 */ /* 0x004ea20000000000 */
[----:B------:R-:W-:Y:S01]  /*cd90*/  ISETP.GE.AND P1, PT, R101, 0x81, PT ;  /* 0x000000816500780c */ /* 0x000fe20003f26270 */
[----:B------:R-:W-:Y:S01]  /*cda0*/  FADD.FTZ R29, R29, R24 ;  /* 0x000000181d1d7221 */ /* 0x000fe20000010000 */
[----:B------:R-:W-:Y:S01]  /*cdb0*/  FADD.FTZ R86, R86, R21 ;  /* 0x0000001556567221 */ /* 0x000fe20000010000 */
[----:B------:R-:W-:Y:S01]  /*cdc0*/  IMAD.MOV.U32 R134, RZ, RZ, R135 ;  /* 0x000000ffff867224 */ /* 0x000fe200078e0087 */
[-C--:B------:R-:W-:Y:S01]  /*cdd0*/  MOV R130, R135.reuse ;  /* 0x0000008700827202 */ /* 0x080fe20000000f00 */
[----:B------:R-:W-:Y:S01]  /*cde0*/  FADD.FTZ R142, R142, R29 ;  /* 0x0000001d8e8e7221 */ /* 0x000fe20000010000 */
[----:B------:R-:W-:Y:S01]  /*cdf0*/  FADD.FTZ R21, R61, R86 ;  /* 0x000000563d157221 */ /* 0x000fe20000010000 */
[--C-:B------:R-:W-:Y:S01]  /*ce00*/  IMAD.MOV.U32 R133, RZ, RZ, R135.reuse ;  /* 0x000000ffff857224 */ /* 0x100fe200078e0087 */
[-C--:B------:R-:W-:Y:S01]  /*ce10*/  MOV R125, R135.reuse ;  /* 0x00000087007d7202 */ /* 0x080fe20000000f00 */
        /* <DEDUP_REMOVED lines=13> */
[----:B------:R-:W-:Y:S01]  /*cef0*/  MOV R90, R135 ;  /* 0x00000087005a7202 */ /* 0x000fe20000000f00 */
[----:B------:R-:W-:-:S02]  /*cf00*/  IMAD.MOV.U32 R123, RZ, RZ, R135 ;  /* 0x000000ffff7b7224 */ /* 0x000fc400078e0087 */
[--C-:B------:R-:W-:Y:S02]  /*cf10*/  IMAD.MOV.U32 R122, RZ, RZ, R135.reuse ;  /* 0x000000ffff7a7224 */ /* 0x100fe400078e0087 */
[--C-:B------:R-:W-:Y:S02]  /*cf20*/  IMAD.MOV.U32 R121, RZ, RZ, R135.reuse ;  /* 0x000000ffff797224 */ /* 0x100fe400078e0087 */
[--C-:B------:R-:W-:Y:S02]  /*cf30*/  IMAD.MOV.U32 R119, RZ, RZ, R135.reuse ;  /* 0x000000ffff777224 */ /* 0x100fe400078e0087 */
[--C-:B------:R-:W-:Y:S02]  /*cf40*/  IMAD.MOV.U32 R118, RZ, RZ, R135.reuse ;  /* 0x000000ffff767224 */ /* 0x100fe400078e0087 */
[--C-:B------:R-:W-:Y:S02]  /*cf50*/  IMAD.MOV.U32 R117, RZ, RZ, R135.reuse ;  /* 0x000000ffff757224 */ /* 0x100fe400078e0087 */
        /* <DEDUP_REMOVED lines=15> */
[--C-:B-----5:R-:W-:Y:S02]  /*d050*/  IMAD.MOV.U32 R97, RZ, RZ, R135.reuse ;  /* 0x000000ffff617224 */ /* 0x120fe400078e0087 */
[--C-:B------:R-:W-:Y:S02]  /*d060*/  IMAD.MOV.U32 R96, RZ, RZ, R135.reuse ;  /* 0x000000ffff607224 */ /* 0x100fe400078e0087 */
[--C-:B------:R-:W-:Y:S02]  /*d070*/  IMAD.MOV.U32 R94, RZ, RZ, R135.reuse ;  /* 0x000000ffff5e7224 */ /* 0x100fe400078e0087 */
[----:B------:R-:W-:-:S02]  /*d080*/  IMAD.MOV.U32 R93, RZ, RZ, R135 ;  /* 0x000000ffff5d7224 */ /* 0x000fc400078e0087 */
[--C-:B------:R-:W-:Y:S02]  /*d090*/  IMAD.MOV.U32 R92, RZ, RZ, R135.reuse ;  /* 0x000000ffff5c7224 */ /* 0x100fe400078e0087 */
[--C-:B------:R-:W-:Y:S02]  /*d0a0*/  IMAD.MOV.U32 R91, RZ, RZ, R135.reuse ;  /* 0x000000ffff5b7224 */ /* 0x100fe400078e0087 */
[--C-:B0-----:R-:W-:Y:S02]  /*d0b0*/  IMAD.MOV.U32 R89, RZ, RZ, R135.reuse ;  /* 0x000000ffff597224 */ /* 0x101fe400078e0087 */
[----:B-1----:R-:W-:Y:S01]  /*d0c0*/  IMAD.MOV.U32 R88, RZ, RZ, R135 ;  /* 0x000000ffff587224 */ /* 0x002fe200078e0087 */
[----:B--2---:R-:W-:Y:S01]  /*d0d0*/  NOP ;  /* 0x0000000000007918 */ /* 0x004fe20000000000 */
[----:B------:R-:W-:Y:S05]  /*d0e0*/  @!P1 BRA `(.L_x_505) ;  /* 0x00000024009c9947 */ /* 0x000fea0003800000 */
[----:B------:R-:W2:Y:S01]  /*d0f0*/  LDL.LU R73, [R1+0x68] ;  /* 0x0000680001497983 */ /* 0x000ea20000300800 */
[----:B------:R-:W-:Y:S01]  /*d100*/  IMAD.MOV.U32 R7, RZ, RZ, R3 ;  /* 0x000000ffff077224 */ /* 0x000fe200078e0003 */
[----:B------:R-:W-:Y:S01]  /*d110*/  MOV R8, R0 ;  /* 0x0000000000087202 */ /* 0x000fe20000000f00 */
        /* <DEDUP_REMOVED lines=25> */
[----:B------:R-:W-:Y:S01]  /*d2b0*/  CS2R R88, SRZ ;  /* 0x0000000000587805 */ /* 0x000fe2000001ff00 */
[----:B--2---:R-:W-:-:S07]  /*d2c0*/  VIADD R4, R73, 0xfffffffe ;  /* 0xfffffffe49047836 */ /* 0x004fce0000000000 */
.L_x_517:
[----:B------:R-:W2:Y:S01]  /*d2d0*/  LDL R0, [R1+0x38] ;  /* 0x0000380001007983 */ /* 0x000ea20000100800 */
[----:B------:R-:W-:Y:S01]  /*d2e0*/  ISETP.NE.AND P1, PT, R5, 0x1, PT ;  /* 0x000000010500780c */ /* 0x000fe20003f25270 */
[----:B------:R-:W-:Y:S05]  /*d2f0*/  YIELD ;  /* 0x0000000000007946 */ /* 0x000fea0003800000 */
[----:B------:R-:W-:-:S04]  /*d300*/  SEL R3, RZ, 0x1, P1 ;  /* 0x00000001ff037807 */ /* 0x000fc80000800000 */
[----:B------:R-:W-:Y:S02]  /*d310*/  LOP3.LUT R150, R6, R3, RZ, 0x3c, !PT ;  /* 0x0000000306967212 */ /* 0x000fe400078e3cff */
[----:B--2---:R-:W-:-:S13]  /*d320*/  ISETP.NE.AND P1, PT, R0, RZ, PT ;  /* 0x000000ff0000720c */ /* 0x004fda0003f25270 */
[----:B0-----:R-:W-:Y:S05]  /*d330*/  @P1 BRA `(.L_x_506) ;  /* 0x00000000003c1947 */ /* 0x001fea0003800000 */
[----:B------:R-:W-:Y:S05]  /*d340*/  @!P0 BRA `(.L_x_507) ;  /* 0x0000000000048947 */ /* 0x000fea0003800000 */
[----:B------:R-:W-:Y:S01]  /*d350*/  BPT.TRAP 0x1 ;  /* 0x000000040000795c */ /* 0x000fe20000300000 */
.L_x_507:
[----:B------:R-:W-:-:S05]  /*d360*/  VIADD R0, R5, 0x1 ;  /* 0x0000000105007836 */ /* 0x000fca0000000000 */
[----:B------:R-:W-:-:S04]  /*d370*/  ISETP.NE.AND P2, PT, R0, 0x2, PT ;  /* 0x000000020000780c */ /* 0x000fc80003f45270 */
[----:B------:R-:W-:Y:S02]  /*d380*/  SEL R3, R0, RZ, P2 ;  /* 0x000000ff00037207 */ /* 0x000fe40001000000 */
[----:B------:R-:W-:-:S03]  /*d390*/  SHF.L.U32 R0, R150, 0x1f, RZ ;  /* 0x0000001f96007819 */ /* 0x000fc600000006ff */
[----:B------:R-:W-:-:S04]  /*d3a0*/  IMAD R3, R3, 0x8, R2 ;  /* 0x0000000803037824 */ /* 0x000fc800078e0202 */
[----:B------:R0:W1:Y:S01]  /*d3b0*/  SYNCS.PHASECHK.TRANS64.TRYWAIT P2, [R3+URZ+0x2d830], R0 ;  /* 0x02d83000030075a7 */ /* 0x000062000804017f */
[----:B------:R-:W-:Y:S05]  /*d3c0*/  @!P0 BRA `(.L_x_508) ;  /* 0x0000000000048947 */ /* 0x000fea0003800000 */
[----:B------:R-:W-:Y:S01]  /*d3d0*/  BPT.TRAP 0x1 ;  /* 0x000000040000795c */ /* 0x000fe20000300000 */
.L_x_508:
[----:B------:R-:W-:Y:S04]  /*d3e0*/  BSSY B0, `(.L_x_506) ;  /* 0x0000004000007945 */ /* 0x000fe80003800000 */
[----:B-1----:R-:W-:Y:S05]  /*d3f0*/  @P2 BRA `(.L_x_509) ;  /* 0x0000000000082947 */ /* 0x002fea0003800000 */
[----:B------:R-:W1:Y:S02]  /*d400*/  SYNCS.PHASECHK.TRANS64.TRYWAIT P2, [R3+URZ+0x2d830], R0 ;  /* 0x02d83000030075a7 */ /* 0x000e64000804017f */
[----:B-1----:R-:W-:Y:S05]  /*d410*/  @!P2 BRA `(.L_x_510) ;  /* 0x000000c00020a947 */ /* 0x002fea0003800000 */
.L_x_509:
[----:B------:R-:W-:Y:S05]  /*d420*/  BSYNC B0 ;  /* 0x0000000000007941 */ /* 0x000fea0003800000 */
.L_x_506:
[----:B01----:R-:W2:Y:S01]  /*d430*/  LDL R3, [R1+0x3c] ;  /* 0x00003c0001037983 */ /* 0x003ea20000100800 */
[----:B------:R-:W-:Y:S01]  /*d440*/  IADD3 R139, R5, 0x1, RZ ;  /* 0x00000001058b7810 */ /* 0x000fe20007ffe0ff */
[----:B------:R-:W0:Y:S03]  /*d450*/  S2R R0, SR_TID.X ;  /* 0x0000000000007919 */ /* 0x000e260000002100 */
[----:B------:R-:W-:-:S04]  /*d460*/  ISETP.NE.AND P2, PT, R139, 0x2, PT ;  /* 0x000000028b00780c */ /* 0x000fc80003f45270 */
[----:B------:R-:W-:Y:S01]  /*d470*/  SEL R139, R139, RZ, P2 ;  /* 0x000000ff8b8b7207 */ /* 0x000fe20001000000 */
[----:B------:R-:W-:Y:S05]  /*d480*/  WARPSYNC.ALL ;  /* 0x0000000000007948 */ /* 0x000fea0003800000 */
[----:B------:R-:W-:-:S05]  /*d490*/  IMAD.MOV.U32 R11, RZ, RZ, -0x7fffffe0 ;  /* 0x80000020ff0b7424 */ /* 0x000fca00078e00ff */
[C---:B------:R-:W-:Y:S02]  /*d4a0*/  R2UR UR7, R11.reuse ;  /* 0x000000000b0772ca */ /* 0x040fe400000e0000 */
[----:B------:R-:W-:Y:S02]  /*d4b0*/  R2UR UR27, R11 ;  /* 0x000000000b1b72ca */ /* 0x000fe400000e0000 */
[----:B------:R-:W-:-:S04]  /*d4c0*/  MOV R15, 0x80000020 ;  /* 0x80000020000f7802 */ /* 0x000fc80000000f00 */
[C---:B------:R-:W-:Y:S02]  /*d4d0*/  R2UR UR11, R15.reuse ;  /* 0x000000000f0b72ca */ /* 0x040fe400000e0000 */
[----:B------:R-:W-:Y:S02]  /*d4e0*/  R2UR UR19, R15 ;  /* 0x000000000f1372ca */ /* 0x000fe400000e0000 */
[----:B0-----:R-:W-:-:S05]  /*d4f0*/  SHF.R.U32.HI R0, RZ, 0x7, R0 ;  /* 0x00000007ff007819 */ /* 0x001fca0000011600 */
[----:B------:R-:W-:Y:S01]  /*d500*/  VIADD R0, R0, 0x8 ;  /* 0x0000000800007836 */ /* 0x000fe20000000000 */
[----:B------:R-:W-:Y:S02]  /*d510*/  R2UR UR4, R146 ;  /* 0x00000000920472ca */ /* 0x000fe400000e0000 */
[----:B------:R-:W-:Y:S02]  /*d520*/  R2UR UR5, R147 ;  /* 0x00000000930572ca */ /* 0x000fe400000e0000 */
[----:B------:R-:W-:-:S04]  /*d530*/  MOV R25, 0x80000020 ;  /* 0x8000002000197802 */ /* 0x000fc80000000f00 */
[----:B------:R-:W-:Y:S01]  /*d540*/  R2UR UR23, R25 ;  /* 0x00000000191772ca */ /* 0x000fe200000e0000 */
[----:B------:R-:W-:Y:S02]  /*d550*/  IMAD.MOV.U32 R13, RZ, RZ, -0x7fffffe0 ;  /* 0x80000020ff0d7424 */ /* 0x000fe400078e00ff */
[----:B--2---:R-:W-:-:S04]  /*d560*/  IMAD R10, R139, 0x600, R3 ;  /* 0x000006008b0a7824 */ /* 0x004fc800078e0203 */
[C---:B------:R-:W-:Y:S01]  /*d570*/  VIADD R14, R10.reuse, 0x2 ;  /* 0x000000020a0e7836 */ /* 0x040fe20000000000 */
[C---:B------:R-:W-:Y:S01]  /*d580*/  R2UR UR6, R10.reuse ;  /* 0x000000000a0672ca */ /* 0x040fe200000e0000 */
[C---:B------:R-:W-:Y:S02]  /*d590*/  VIADD R12, R10.reuse, 0x200 ;  /* 0x000002000a0c7836 */ /* 0x040fe40000000000 */
[----:B------:R-:W-:Y:S01]  /*d5a0*/  VIADD R24, R10, 0x400 ;  /* 0x000004000a187836 */ /* 0x000fe20000000000 */
[----:B------:R-:W-:Y:S01]  /*d5b0*/  R2UR UR10, R14 ;  /* 0x000000000e0a72ca */ /* 0x000fe200000e0000 */
[C---:B------:R-:W-:Y:S02]  /*d5c0*/  VIADD R14, R10.reuse, 0x202 ;  /* 0x000002020a0e7836 */ /* 0x040fe40000000000 */
[----:B------:R-:W-:-:S05]  /*d5d0*/  VIADD R10, R10, 0x402 ;  /* 0x000004020a0a7836 */ /* 0x000fca0000000000 */
[----:B------:R-:W-:Y:S02]  /*d5e0*/  R2UR UR26, R10 ;  /* 0x000000000a1a72ca */ /* 0x000fe400000e0000 */
[----:B------:R-:W2:Y:S01]  /*d5f0*/  LDL.64 R10, [R1+0x10] ;  /* 0x00001000010a7983 */ /* 0x000ea20000100a00 */
[----:B------:R-:W-:-:S03]  /*d600*/  R2UR UR18, R14 ;  /* 0x000000000e1272ca */ /* 0x000fc600000e0000 */
[----:B------:R-:W3:Y:S01]  /*d610*/  LDL.64 R14, [R1+0x8] ;  /* 0x00000800010e7983 */ /* 0x000ee20000100a00 */
[----:B------:R-:W-:Y:S01]  /*d620*/  R2UR UR22, R24 ;  /* 0x00000000181672ca */ /* 0x000fe200000e0000 */
[----:B------:R0:W-:Y:S06]  /*d630*/  BAR.SYNC.DEFER_BLOCKING R0, 0x100 ;  /* 0x000400000000751d */ /* 0x0001ec0000010000 */
[----:B------:R-:W-:-:S06]  /*d640*/  WARPGROUP.ARRIVE ;  /* 0x00000000000079c5 */ /* 0x000fcc0000000000 */
[----:B------:R-:W-:Y:S01]  /*d650*/  HGMMA.64x128x16.F32 R24, gdesc[UR4], RZ, !UPT, gsb0 ;  /* 0x01e00000041879f0 */ /* 0x000fe2000c0008ff */
[----:B------:R-:W-:Y:S02]  /*d660*/  R2UR UR14, R12 ;  /* 0x000000000c0e72ca */ /* 0x000fe400000e0000 */
[----:B------:R-:W-:Y:S02]  /*d670*/  R2UR UR15, R13 ;  /* 0x000000000d0f72ca */ /* 0x000fe400000e0000 */
[----:B------:R-:W4:Y:S01]  /*d680*/  LDL.64 R12, [R1] ;  /* 0x00000000010c7983 */ /* 0x000f220000100a00 */
[----:B------:R-:W-:Y:S02]  /*d690*/  WARPGROUP.DEPBAR.LE gsb0, 0x0 ;  /* 0x00008000000079c5 */ /* 0x000fe40000010000 */
[----:B------:R-:W-:Y:S01]  /*d6a0*/  WARPGROUP.ARRIVE ;  /* 0x00000000000079c5 */ /* 0x000fe20000000000 */
[----:B--2---:R-:W-:Y:S02]  /*d6b0*/  R2UR UR8, R10 ;  /* 0x000000000a0872ca */ /* 0x004fe400000e0000 */
[----:B------:R-:W-:-:S13]  /*d6c0*/  R2UR UR9, R11 ;  /* 0x000000000b0972ca */ /* 0x000fda00000e0000 */
[----:B------:R-:W-:Y:S01]  /*d6d0*/  HGMMA.64x128x16.F32 R24, gdesc[UR8], R24, gsb0 ;  /* 0x01e00000081879f0 */ /* 0x000fe20008000818 */
[----:B---3--:R-:W-:Y:S02]  /*d6e0*/  R2UR UR12, R14 ;  /* 0x000000000e0c72ca */ /* 0x008fe400000e0000 */
[----:B------:R-:W-:Y:S01]  /*d6f0*/  R2UR UR13, R15 ;  /* 0x000000000f0d72ca */ /* 0x000fe200000e0000 */
[----:B------:R-:W-:Y:S02]  /*d700*/  WARPGROUP.DEPBAR.LE gsb0, 0x0 ;  /* 0x00008000000079c5 */ /* 0x000fe40000010000 */
[----:B------:R-:W-:-:S10]  /*d710*/  WARPGROUP.ARRIVE ;  /* 0x00000000000079c5 */ /* 0x000fd40000000000 */
[----:B------:R-:W-:Y:S01]  /*d720*/  HGMMA.64x128x16.F32 R24, gdesc[UR12], R24, gsb0 ;  /* 0x01e000000c1879f0 */ /* 0x000fe20008000818 */
[----:B----4-:R-:W-:Y:S02]  /*d730*/  R2UR UR16, R12 ;  /* 0x000000000c1072ca */ /* 0x010fe400000e0000 */
[----:B------:R-:W-:Y:S02]  /*d740*/  R2UR UR17, R13 ;  /* 0x000000000d1172ca */ /* 0x000fe400000e0000 */
[----:B------:R-:W-:Y:S02]  /*d750*/  R2UR UR20, R156 ;  /* 0x000000009c1472ca */ /* 0x000fe400000e0000 */
[----:B------:R-:W-:Y:S01]  /*d760*/  R2UR UR21, R157 ;  /* 0x000000009d1572ca */ /* 0x000fe200000e0000 */
[----:B------:R-:W-:Y:S02]  /*d770*/  WARPGROUP.DEPBAR.LE gsb0, 0x0 ;  /* 0x00008000000079c5 */ /* 0x000fe40000010000 */
[----:B------:R-:W-:-:S06]  /*d780*/  WARPGROUP.ARRIVE ;  /* 0x00000000000079c5 */ /* 0x000fcc0000000000 */
[----:B------:R-:W-:Y:S01]  /*d790*/  HGMMA.64x128x16.F32 R24, gdesc[UR16], R24, gsb0 ;  /* 0x01e00000101879f0 */ /* 0x000fe20008000818 */
[----:B------:R-:W-:Y:S02]  /*d7a0*/  R2UR UR24, R154 ;  /* 0x000000009a1872ca */ /* 0x000fe400000e0000 */
[----:B------:R-:W-:Y:S01]  /*d7b0*/  R2UR UR25, R155 ;  /* 0x000000009b1972ca */ /* 0x000fe200000e0000 */
[----:B------:R-:W-:Y:S02]  /*d7c0*/  WARPGROUP.DEPBAR.LE gsb0, 0x0 ;  /* 0x00008000000079c5 */ /* 0x000fe40000010000 */
[----:B------:R-:W-:-:S06]  /*d7d0*/  WARPGROUP.ARRIVE ;  /* 0x00000000000079c5 */ /* 0x000fcc0000000000 */
        /* <DEDUP_REMOVED lines=8> */
.L_x_512:
[----:B------:R-:W-:Y:S01]  /*d860*/  SHF.L.U32 R0, R6, 0x1f, RZ ;  /* 0x0000001f06007819 */ /* 0x000fe200000006ff */
[----:B------:R-:W-:-:S04]  /*d870*/  IMAD R3, R5, 0x8, R2 ;  /* 0x0000000805037824 */ /* 0x000fc800078e0202 */
[----:B------:R0:W1:Y:S01]  /*d880*/  SYNCS.PHASECHK.TRANS64.TRYWAIT P1, [R3+URZ+0x2d850], R0 ;  /* 0x02d85000030075a7 */ /* 0x000062000802017f */
[----:B------:R-:W-:Y:S05]  /*d890*/  @!P0 BRA `(.L_x_513) ;  /* 0x0000000000048947 */ /* 0x000fea0003800000 */
[----:B------:R-:W-:Y:S01]  /*d8a0*/  BPT.TRAP 0x1 ;  /* 0x000000040000795c */ /* 0x000fe20000300000 */
.L_x_513:
[----:B-1----:R-:W-:Y:S05]  /*d8b0*/  @P1 BRA `(.L_x_511) ;  /* 0x0000000000081947 */ /* 0x002fea0003800000 */
[----:B------:R-:W1:Y:S02]  /*d8c0*/  SYNCS.PHASECHK.TRANS64.TRYWAIT P1, [R3+URZ+0x2d850], R0 ;  /* 0x02d85000030075a7 */ /* 0x000e64000802017f */
[----:B-1----:R-:W-:Y:S05]  /*d8d0*/  @!P1 BRA `(.L_x_514) ;  /* 0x000000bc00049947 */ /* 0x002fea0003800000 */
.L_x_511:
[----:B------:R-:W2:Y:S01]  /*d8e0*/  LDL R6, [R1+0x40] ;  /* 0x0000400001067983 */ /* 0x000ea20000100800 */
[----:B01----:R-:W-:Y:S01]  /*d8f0*/  VIADD R0, R2, 0x400 ;  /* 0x0000040002007836 */ /* 0x003fe20000000000 */
[----:B------:R-:W-:Y:S05]  /*d900*/  WARPSYNC.ALL ;  /* 0x0000000000007948 */ /* 0x000fea0003800000 */
[----:B------:R-:W-:Y:S01]  /*d910*/  SHF.R.U32.HI R0, RZ, 0x4, R0 ;  /* 0x00000004ff007819 */ /* 0x000fe20000011600 */
[----:B------:R-:W-:Y:S01]  /*d920*/  IMAD.MOV.U32 R11, RZ, RZ, -0x7fffffe0 ;  /* 0x80000020ff0b7424 */ /* 0x000fe200078e00ff */
[----:B------:R-:W-:Y:S01]  /*d930*/  WARPGROUP.ARRIVE ;  /* 0x00000000000079c5 */ /* 0x000fe20000000000 */
[----:B------:R-:W-:-:S02]  /*d940*/  MOV R13, 0x80000020 ;  /* 0x80000020000d7802 */ /* 0x000fc40000000f00 */
[----:B------:R-:W-:Y:S02]  /*d950*/  LOP3.LUT R0, R0, 0x3fff, RZ, 0xc0, !PT ;  /* 0x00003fff00007812 */ /* 0x000fe400078ec0ff */
[C---:B------:R-:W-:Y:S02]  /*d960*/  R2UR UR7, R11.reuse ;  /* 0x000000000b0772ca */ /* 0x040fe400000e0000 */
[----:B------:R-:W-:Y:S02]  /*d970*/  LOP3.LUT R0, R0, 0x2000000, RZ, 0xfc, !PT ;  /* 0x0200000000007812 */ /* 0x000fe400078efcff */
[----:B------:R-:W-:Y:S01]  /*d980*/  R2UR UR35, R11 ;  /* 0x000000000b2372ca */ /* 0x000fe200000e0000 */
[----:B------:R-:W-:Y:S01]  /*d990*/  IMAD.MOV.U32 R11, RZ, RZ, 0x40000040 ;  /* 0x40000040ff0b7424 */ /* 0x000fe200078e00ff */
[----:B------:R-:W-:Y:S01]  /*d9a0*/  R2UR UR11, R13 ;  /* 0x000000000d0b72ca */ /* 0x000fe200000e0000 */
[----:B------:R-:W-:Y:S01]  /*d9b0*/  IMAD R10, R5, 0x600, R0 ;  /* 0x00000600050a7824 */ /* 0x000fe200078e0200 */
[----:B------:R-:W-:-:S02]  /*d9c0*/  R2UR UR15, R13 ;  /* 0x000000000d0f72ca */ /* 0x000fc400000e0000 */
[----:B------:R-:W-:Y:S01]  /*d9d0*/  R2UR UR5, R11 ;  /* 0x000000000b0572ca */ /* 0x000fe200000e0000 */
[C---:B------:R-:W-:Y:S01]  /*d9e0*/  VIADD R12, R10.reuse, 0x40 ;  /* 0x000000400a0c7836 */ /* 0x040fe20000000000 */
[----:B------:R-:W-:Y:S01]  /*d9f0*/  R2UR UR6, R10 ;  /* 0x000000000a0672ca */ /* 0x000fe200000e0000 */
[----:B------:R-:W-:Y:S01]  /*da00*/  IMAD.MOV.U32 R11, RZ, RZ, 0x40000040 ;  /* 0x40000040ff0b7424 */ /* 0x000fe200078e00ff */
[C---:B------:R-:W-:Y:S02]  /*da10*/  R2UR UR19, R13.reuse ;  /* 0x000000000d1372ca */ /* 0x040fe400000e0000 */
[----:B------:R-:W-:Y:S01]  /*da20*/  R2UR UR10, R12 ;  /* 0x000000000c0a72ca */ /* 0x000fe200000e0000 */
[----:B------:R-:W-:Y:S01]  /*da30*/  VIADD R12, R10, 0x80 ;  /* 0x000000800a0c7836 */ /* 0x000fe20000000000 */
[C---:B------:R-:W-:Y:S02]  /*da40*/  R2UR UR23, R13.reuse ;  /* 0x000000000d1772ca */ /* 0x040fe400000e0000 */
[----:B------:R-:W-:-:S02]  /*da50*/  R2UR UR27, R13 ;  /* 0x000000000d1b72ca */ /* 0x000fc400000e0000 */
[----:B------:R-:W-:Y:S01]  /*da60*/  R2UR UR14, R12 ;  /* 0x000000000c0e72ca */ /* 0x000fe200000e0000 */
[----:B------:R-:W-:Y:S01]  /*da70*/  VIADD R12, R10, 0xc0 ;  /* 0x000000c00a0c7836 */ /* 0x000fe20000000000 */
[----:B------:R-:W-:Y:S01]  /*da80*/  R2UR UR31, R13 ;  /* 0x000000000d1f72ca */ /* 0x000fe200000e0000 */
[----:B------:R-:W-:Y:S01]  /*da90*/  IMAD.MOV.U32 R13, RZ, RZ, 0x40000040 ;  /* 0x40000040ff0d7424 */ /* 0x000fe200078e00ff */
[----:B------:R-:W-:Y:S02]  /*daa0*/  R2UR UR33, R11 ;  /* 0x000000000b2172ca */ /* 0x000fe400000e0000 */
[----:B------:R-:W-:Y:S01]  /*dab0*/  R2UR UR18, R12 ;  /* 0x000000000c1272ca */ /* 0x000fe200000e0000 */
[----:B------:R-:W-:Y:S01]  /*dac0*/  VIADD R12, R10, 0x100 ;  /* 0x000001000a0c7836 */ /* 0x000fe20000000000 */
[----:B------:R-:W-:Y:S01]  /*dad0*/  R2UR UR9, R13 ;  /* 0x000000000d0972ca */ /* 0x000fe200000e0000 */
[----:B------:R-:W-:-:S03]  /*dae0*/  IMAD.MOV.U32 R13, RZ, RZ, 0x40000040 ;  /* 0x40000040ff0d7424 */ /* 0x000fc600078e00ff */
[----:B------:R-:W-:Y:S01]  /*daf0*/  R2UR UR22, R12 ;  /* 0x000000000c1672ca */ /* 0x000fe200000e0000 */
[----:B------:R-:W-:Y:S01]  /*db00*/  VIADD R12, R10, 0x140 ;  /* 0x000001400a0c7836 */ /* 0x000fe20000000000 */
[----:B------:R-:W-:Y:S01]  /*db10*/  R2UR UR13, R13 ;  /* 0x000000000d0d72ca */ /* 0x000fe200000e0000 */
[----:B------:R-:W-:-:S03]  /*db20*/  IMAD.MOV.U32 R13, RZ, RZ, 0x40000040 ;  /* 0x40000040ff0d7424 */ /* 0x000fc600078e00ff */
[----:B------:R-:W-:Y:S02]  /*db30*/  R2UR UR26, R12 ;  /* 0x000000000c1a72ca */ /* 0x000fe400000e0000 */
[C---:B------:R-:W-:Y:S01]  /*db40*/  IADD3 R12, R10.reuse, 0x180, RZ ;  /* 0x000001800a0c7810 */ /* 0x040fe20007ffe0ff */
[----:B------:R-:W-:Y:S01]  /*db50*/  VIADD R10, R10, 0x1c0 ;  /* 0x000001c00a0a7836 */ /* 0x000fe20000000000 */
[----:B------:R-:W-:Y:S02]  /*db60*/  R2UR UR17, R13 ;  /* 0x000000000d1172ca */ /* 0x000fe400000e0000 */
[----:B------:R-:W-:Y:S02]  /*db70*/  R2UR UR30, R12 ;  /* 0x000000000c1e72ca */ /* 0x000fe400000e0000 */
[----:B------:R-:W-:Y:S02]  /*db80*/  R2UR UR34, R10 ;  /* 0x000000000a2272ca */ /* 0x000fe400000e0000 */
[----:B------:R-:W-:-:S04]  /*db90*/  MOV R13, 0x40000040 ;  /* 0x40000040000d7802 */ /* 0x000fc80000000f00 */
[----:B------:R-:W-:Y:S01]  /*dba0*/  R2UR UR21, R13 ;  /* 0x000000000d1572ca */ /* 0x000fe200000e0000 */
[----:B------:R-:W-:-:S05]  /*dbb0*/  IMAD.MOV.U32 R13, RZ, RZ, 0x40000040 ;  /* 0x40000040ff0d7424 */ /* 0x000fca00078e00ff */
[----:B------:R-:W-:Y:S01]  /*dbc0*/  R2UR UR25, R13 ;  /* 0x000000000d1972ca */ /* 0x000fe200000e0000 */
[----:B------:R-:W-:-:S05]  /*dbd0*/  IMAD.MOV.U32 R13, RZ, RZ, 0x40000040 ;  /* 0x40000040ff0d7424 */ /* 0x000fca00078e00ff */
[----:B------:R-:W-:Y:S02]  /*dbe0*/  R2UR UR29, R13 ;  /* 0x000000000d1d72ca */ /* 0x000fe400000e0000 */
[----:B--2---:R-:W-:Y:S02]  /*dbf0*/  LOP3.LUT R10, R6, 0x10000, RZ, 0xfc, !PT ;  /* 0x00010000060a7812 */ /* 0x004fe400078efcff */
[----:B------:R-:W0:Y:S02]  /*dc00*/  S2R R6, SR_TID.X ;  /* 0x0000000000067919 */ /* 0x000e240000002100 */
[C---:B------:R-:W-:Y:S01]  /*dc10*/  R2UR UR4, R10.reuse ;  /* 0x000000000a0472ca */ /* 0x040fe200000e0000 */
[----:B------:R-:W-:-:S05]  /*dc20*/  VIADD R12, R10, 0x2 ;  /* 0x000000020a0c7836 */ /* 0x000fca0000000000 */
[----:B------:R-:W-:Y:S02]  /*dc30*/  R2UR UR8, R12 ;  /* 0x000000000c0872ca */ /* 0x000fe400000e0000 */
[----:B------:R-:W-:-:S04]  /*dc40*/  IADD3 R12, R10, 0x4, RZ ;  /* 0x000000040a0c7810 */ /* 0x000fc80007ffe0ff */
[----:B------:R-:W-:Y:S01]  /*dc50*/  R2UR UR12, R12 ;  /* 0x000000000c0c72ca */ /* 0x000fe200000e0000 */
[----:B------:R-:W-:Y:S01]  /*dc60*/  HGMMA.64x96x16.F32 R88, gdesc[UR4].tnspB, R88, gsb0 ;  /* 0x41600000045879f0 */ /* 0x000fe20008000858 */
[----:B------:R-:W-:-:S05]  /*dc70*/  VIADD R12, R10, 0x6 ;  /* 0x000000060a0c7836 */ /* 0x000fca0000000000 */
[----:B------:R-:W-:Y:S01]  /*dc80*/  R2UR UR16, R12 ;  /* 0x000000000c1072ca */ /* 0x000fe200000e0000 */
[----:B------:R-:W-:-:S05]  /*dc90*/  VIADD R12, R10, 0x600 ;  /* 0x000006000a0c7836 */ /* 0x000fca0000000000 */
[----:B------:R-:W-:Y:S01]  /*dca0*/  R2UR UR20, R12 ;  /* 0x000000000c1472ca */ /* 0x000fe200000e0000 */
[----:B------:R-:W-:Y:S01]  /*dcb0*/  VIADD R12, R10, 0x602 ;  /* 0x000006020a0c7836 */ /* 0x000fe20000000000 */
[----:B0-----:R-:W-:-:S04]  /*dcc0*/  SHF.R.U32.HI R0, RZ, 0x7, R6 ;  /* 0x00000007ff007819 */ /* 0x001fc80000011606 */
[----:B------:R-:W-:Y:S01]  /*dcd0*/  R2UR UR24, R12 ;  /* 0x000000000c1872ca */ /* 0x000fe200000e0000 */
[C---:B------:R-:W-:Y:S01]  /*dce0*/  VIADD R12, R10.reuse, 0x604 ;  /* 0x000006040a0c7836 */ /* 0x040fe20000000000 */
[----:B------:R-:W-:Y:S01]  /*dcf0*/  IADD3 R10, R10, 0x606, RZ ;  /* 0x000006060a0a7810 */ /* 0x000fe20007ffe0ff */
[----:B------:R-:W-:Y:S01]  /*dd00*/  VIADD R0, R0, 0x9 ;  /* 0x0000000900007836 */ /* 0x000fe20000000000 */
[----:B------:R-:W-:Y:S02]  /*dd10*/  ISETP.GE.U32.AND P1, PT, R6, 0x180, PT ;  /* 0x000001800600780c */ /* 0x000fe40003f26070 */
[----:B------:R-:W-:Y:S02]  /*dd20*/  R2UR UR28, R12 ;  /* 0x000000000c1c72ca */ /* 0x000fe400000e0000 */
[----:B------:R-:W-:Y:S02]  /*dd30*/  R2UR UR32, R10 ;  /* 0x000000000a2072ca */ /* 0x000fe400000e0000 */
[----:B------:R-:W-:Y:S01]  /*dd40*/  SEL R0, R0, 0x9, !P1 ;  /* 0x0000000900007807 */ /* 0x000fe20004800000 */
[----:B------:R-:W-:-:S02]  /*dd50*/  WARPGROUP.DEPBAR.LE gsb0, 0x0 ;  /* 0x00008000000079c5 */ /* 0x000fc40000010000 */
[----:B------:R-:W-:-:S06]  /*dd60*/  WARPGROUP.ARRIVE ;  /* 0x00000000000079c5 */ /* 0x000fcc0000000000 */
[----:B------:R-:W-:Y:S03]  /*dd70*/  HGMMA.64x96x16.F32 R88, gdesc[UR8].tnspB, R88, gsb0 ;  /* 0x41600000085879f0 */ /* 0x000fe60008000858 */
[----:B------:R-:W-:Y:S02]  /*dd80*/  WARPGROUP.DEPBAR.LE gsb0, 0x0 ;  /* 0x00008000000079c5 */ /* 0x000fe40000010000 */
        /* <DEDUP_REMOVED lines=18> */
[----:B------:R0:W-:Y:S06]  /*deb0*/  BAR.ARV R0, 0x100 ;  /* 0x000400000000751d */ /* 0x0001ec0000002000 */
[----:B------:R-:W-:Y:S05]  /*dec0*/  @!P0 BRA `(.L_x_515) ;  /* 0x0000000000048947 */ /* 0x000fea0003800000 */
[----:B------:R-:W-:Y:S01]  /*ded0*/  BPT.TRAP 0x1 ;  /* 0x000000040000795c */ /* 0x000fe20000300000 */
.L_x_515:
[----:B0-----:R-:W-:Y:S01]  /*dee0*/  IMAD R0, R139, 0x8, R2 ;  /* 0x000000088b007824 */ /* 0x001fe200078e0202 */
[----:B------:R-:W-:Y:S01]  /*def0*/  MOV R3, UR39 ;  /* 0x0000002700037c02 */ /* 0x000fe20008000f00 */
[----:B------:R-:W-:Y:S02]  /*df00*/  UMOV UR41, UR44 ;  /* 0x0000002c00297c82 */ /* 0x000fe40008000000 */
[----:B------:R-:W-:-:S05]  /*df10*/  VIADD R0, R0, 0x2d840 ;  /* 0x0002d84000007836 */ /* 0x000fca0000000000 */
[----:B------:R-:W-:-:S04]  /*df20*/  PRMT R0, R3, 0x654, R0 ;  /* 0x0000065403007816 */ /* 0x000fc80000000000 */
[----:B------:R0:W-:Y:S02]  /*df30*/  SYNCS.ARRIVE.TRANS64.RED.A1T0 RZ, [R0+URZ], RZ ;  /* 0x000000ff00ff79a7 */ /* 0x0001e4000810043f */
[----:B0-----:R-:W-:-:S04]  /*df40*/  FMNMX.FTZ R0, R24, R8, !PT ;  /* 0x0000000818007209 */ /* 0x001fc80007810000 */
        /* <DEDUP_REMOVED lines=30> */
[----:B------:R-:W-:-:S05]  /*e130*/  FMNMX.FTZ R0, R85, R0, !PT ;  /* 0x0000000055007209 */ /* 0x000fca0007810000 */
[----:B------:R-:W0:Y:S02]  /*e140*/  SHFL.BFLY PT, R3, R0, 0x2, 0x1f ;  /* 0x0c401f0000037f89 */ /* 0x000e2400000e0000 */
[----:B0-----:R-:W-:-:S05]  /*e150*/  FMNMX.FTZ R0, R0, R3, !PT ;  /* 0x0000000300007209 */ /* 0x001fca0007810000 */
[----:B------:R-:W0:Y:S02]  /*e160*/  SHFL.BFLY PT, R3, R0, 0x1, 0x1f ;  /* 0x0c201f0000037f89 */ /* 0x000e2400000e0000 */
[----:B0-----:R-:W-:Y:S02]  /*e170*/  FMNMX.FTZ R0, R0, R3, !PT ;  /* 0x0000000300007209 */ /* 0x001fe40007810000 */
[----:B------:R-:W-:-:S03]  /*e180*/  FMNMX.FTZ R3, R26, R7, !PT ;  /* 0x000000071a037209 */ /* 0x000fc60007810000 */
[----:B------:R-:W-:Y:S01]  /*e190*/  FADD.FTZ R9, -R0, R8 ;  /* 0x0000000800097221 */ /* 0x000fe20000010100 */
        /* <DEDUP_REMOVED lines=34> */
[----:B0-----:R-:W-:Y:S01]  /*e3c0*/  FMNMX.FTZ R3, R3, R6, !PT ;  /* 0x0000000603037209 */ /* 0x001fe20007810000 */
[----:B------:R-:W-:-:S04]  /*e3d0*/  FMUL.FTZ R6, R0, UR41 ;  /* 0x0000002900067c20 */ /* 0x000fc80008410000 */
[----:B------:R-:W-:Y:S01]  /*e3e0*/  FADD.FTZ R8, -R3, R7 ;  /* 0x0000000703087221 */ /* 0x000fe20000010100 */
[----:B------:R-:W-:Y:S01]  /*e3f0*/  FMUL.FTZ R7, R9, UR41 ;  /* 0x0000002909077c20 */ /* 0x000fe20008410000 */
[----:B------:R-:W-:Y:S01]  /*e400*/  FMUL.FTZ R9, R3, UR41 ;  /* 0x0000002903097c20 */ /* 0x000fe20008410000 */
[--C-:B------:R-:W-:Y:S01]  /*e410*/  FFMA.FTZ R24, R24, UR41, -R6.reuse ;  /* 0x0000002918187c23 */ /* 0x100fe20008010806 */
[----:B------:R-:W-:Y:S01]  /*e420*/  FMUL.FTZ R8, R8, UR41 ;  /* 0x0000002908087c20 */ /* 0x000fe20008410000 */
        /* <DEDUP_REMOVED lines=24> */
[----:B------:R-:W-:Y:S01]  /*e5b0*/  FFMA.FTZ R45, R45, UR41, -R6 ;  /* 0x000000292d2d7c23 */ /* 0x000fe20008010806 */
        /* <DEDUP_REMOVED lines=16> */
[----:B------:R-:W-:Y:S01]  /*e6c0*/  FFMA.FTZ R60, R60, UR41, -R6 ;  /* 0x000000293c3c7c23 */ /* 0x000fe20008010806 */
[----:B------:R-:W2:Y:S01]  /*e6d0*/  MUFU.EX2 R20, R27 ;  /* 0x0000001b00147308 */ /* 0x000ea20000000800 */
[----:B-1----:R-:W-:Y:S01]  /*e6e0*/  FFMA.FTZ R21, R8, R21, R26 ;  /* 0x0000001508157223 */ /* 0x002fe2000001001a */
[--C-:B------:R-:W-:Y:S01]  /*e6f0*/  FFMA.FTZ R62, R62, UR41, -R9.reuse ;  /* 0x000000293e3e7c23 */ /* 0x100fe20008010809 */
[--C-:B------:R-:W-:Y:S01]  /*e700*/  FFMA.FTZ R61, R61, UR41, -R6.reuse ;  /* 0x000000293d3d7c23 */ /* 0x100fe20008010806 */
[--C-:B------:R-:W-:Y:S01]  /*e710*/  FFMA.FTZ R63, R63, UR41, -R9.reuse ;  /* 0x000000293f3f7c23 */ /* 0x100fe20008010809 */
[--C-:B------:R-:W-:Y:S01]  /*e720*/  FFMA.FTZ R64, R64, UR41, -R6.reuse ;  /* 0x0000002940407c23 */ /* 0x100fe20008010806 */
[--C-:B------:R-:W-:Y:S01]  /*e730*/  FFMA.FTZ R66, R66, UR41, -R9.reuse ;  /* 0x0000002942427c23 */ /* 0x100fe20008010809 */
[----:B------:R-:W-:Y:S01]  /*e740*/  FFMA.FTZ R65, R65, UR41, -R6 ;  /* 0x0000002941417c23 */ /* 0x000fe20008010806 */
[----:B------:R-:W1:Y:S01]  /*e750*/  MUFU.EX2 R28, R28 ;  /* 0x0000001c001c7308 */ /* 0x000e620000000800 */
[----:B0-----:R-:W-:Y:S01]  /*e760*/  FADD.FTZ R10, R25, R142 ;  /* 0x0000008e190a7221 */ /* 0x001fe20000010000 */
[--C-:B------:R-:W-:Y:S01]  /*e770*/  FFMA.FTZ R67, R67, UR41, -R9.reuse ;  /* 0x0000002943437c23 */ /* 0x100fe20008010809 */
[--C-:B------:R-:W-:Y:S01]  /*e780*/  FFMA.FTZ R68, R68, UR41, -R6.reuse ;  /* 0x0000002944447c23 */ /* 0x100fe20008010806 */
[--C-:B------:R-:W-:Y:S01]  /*e790*/  FFMA.FTZ R70, R70, UR41, -R9.reuse ;  /* 0x0000002946467c23 */ /* 0x100fe20008010809 */
[--C-:B------:R-:W-:Y:S01]  /*e7a0*/  FFMA.FTZ R69, R69, UR41, -R6.reuse ;  /* 0x0000002945457c23 */ /* 0x100fe20008010806 */
[----:B------:R-:W-:Y:S01]  /*e7b0*/  FFMA.FTZ R71, R71, UR41, -R9 ;  /* 0x0000002947477c23 */ /* 0x000fe20008010809 */
[--C-:B------:R-:W-:Y:S01]  /*e7c0*/  FFMA.FTZ R72, R72, UR41, -R6.reuse ;  /* 0x0000002948487c23 */ /* 0x100fe20008010806 */
[----:B------:R-:W0:Y:S01]  /*e7d0*/  MUFU.EX2 R27, R30 ;  /* 0x0000001e001b7308 */ /* 0x000e220000000800 */
[----:B--2---:R-:W-:Y:S01]  /*e7e0*/  FADD.FTZ R11, R20, R21 ;  /* 0x00000015140b7221 */ /* 0x004fe20000010000 */
[--C-:B------:R-:W-:Y:S01]  /*e7f0*/  FFMA.FTZ R74, R74, UR41, -R9.reuse ;  /* 0x000000294a4a7c23 */ /* 0x100fe20008010809 */
[--C-:B------:R-:W-:Y:S01]  /*e800*/  FFMA.FTZ R73, R73, UR41, -R6.reuse ;  /* 0x0000002949497c23 */ /* 0x100fe20008010806 */
[--C-:B------:R-:W-:Y:S01]  /*e810*/  FFMA.FTZ R75, R75, UR41, -R9.reuse ;  /* 0x000000294b4b7c23 */ /* 0x100fe20008010809 */
[--C-:B------:R-:W-:Y:S01]  /*e820*/  FFMA.FTZ R76, R76, UR41, -R6.reuse ;  /* 0x000000294c4c7c23 */ /* 0x100fe20008010806 */
[--C-:B------:R-:W-:Y:S01]  /*e830*/  FFMA.FTZ R78, R78, UR41, -R9.reuse ;  /* 0x000000294e4e7c23 */ /* 0x100fe20008010809 */
[----:B------:R-:W-:Y:S01]  /*e840*/  FFMA.FTZ R77, R77, UR41, -R6 ;  /* 0x000000294d4d7c23 */ /* 0x000fe20008010806 */
[----:B------:R-:W2:Y:S01]  /*e850*/  MUFU.EX2 R29, R29 ;  /* 0x0000001d001d7308 */ /* 0x000ea20000000800 */
[----:B-1----:R-:W-:Y:S01]  /*e860*/  FADD.FTZ R10, R28, R10 ;  /* 0x0000000a1c0a7221 */ /* 0x002fe20000010000 */
[--C-:B------:R-:W-:Y:S01]  /*e870*/  FFMA.FTZ R79, R79, UR41, -R9.reuse ;  /* 0x000000294f4f7c23 */ /* 0x100fe20008010809 */
[--C-:B------:R-:W-:Y:S01]  /*e880*/  FFMA.FTZ R80, R80, UR41, -R6.reuse ;  /* 0x0000002950507c23 */ /* 0x100fe20008010806 */
[--C-:B------:R-:W-:Y:S01]  /*e890*/  FFMA.FTZ R82, R82, UR41, -R9.reuse ;  /* 0x0000002952527c23 */ /* 0x100fe20008010809 */
[--C-:B------:R-:W-:Y:S01]  /*e8a0*/  FFMA.FTZ R81, R81, UR41, -R6.reuse ;  /* 0x0000002951517c23 */ /* 0x100fe20008010806 */
[----:B------:R-:W-:Y:S01]  /*e8b0*/  FFMA.FTZ R83, R83, UR41, -R9 ;  /* 0x0000002953537c23 */ /* 0x000fe20008010809 */
[--C-:B------:R-:W-:Y:S01]  /*e8c0*/  FFMA.FTZ R84, R84, UR41, -R6.reuse ;  /* 0x0000002954547c23 */ /* 0x100fe20008010806 */
[----:B------:R-:W1:Y:S01]  /*e8d0*/  MUFU.EX2 R31, R31 ;  /* 0x0000001f001f7308 */ /* 0x000e620000000800 */
[----:B0-----:R-:W-:Y:S01]  /*e8e0*/  FADD.FTZ R11, R27, R11 ;  /* 0x0000000b1b0b7221 */ /* 0x001fe20000010000 */
[--C-:B------:R-:W-:Y:S01]  /*e8f0*/  FFMA.FTZ R86, R86, UR41, -R9.reuse ;  /* 0x0000002956567c23 */ /* 0x100fe20008010809 */
[----:B------:R-:W-:Y:S01]  /*e900*/  FFMA.FTZ R6, R85, UR41, -R6 ;  /* 0x0000002955067c23 */ /* 0x000fe20008010806 */
[----:B------:R-:W-:-:S04]  /*e910*/  FFMA.FTZ R9, R87, UR41, -R9 ;  /* 0x0000002957097c23 */ /* 0x000fc80008010809 */
        /* <DEDUP_REMOVED lines=116> */
.L_x_516:
[----:B------:R-:W2:Y:S04]  /*f060*/  LDL R62, [R1+0x2c] ;  /* 0x00002c00013e7983 */ /* 0x000ea80000100800 */
[----:B------:R-:W3:Y:S04]  /*f070*/  LDL R70, [R1+0x4c] ;  /* 0x00004c0001467983 */ /* 0x000ee80000100800 */
[----:B------:R-:W4:Y:S04]  /*f080*/  LDL R46, [R1+0x34] ;  /* 0x00003400012e7983 */ /* 0x000f280000100800 */
[----:B------:R-:W5:Y:S04]  /*f090*/  LDL R38, [R1+0x30] ;  /* 0x0000300001267983 */ /* 0x000f680000100800 */
[----:B------:R-:W5:Y:S01]  /*f0a0*/  LDL R54, [R1+0x50] ;  /* 0x0000500001367983 */ /* 0x000f620000100800 */
[----:B------:R-:W-:-:S02]  /*f0b0*/  IMAD R5, R5, 0x8, R2 ;  /* 0x0000000805057824 */ /* 0x000fc400078e0202 */
[----:B------:R-:W-:Y:S02]  /*f0c0*/  IMAD.U32 R30, RZ, RZ, UR39 ;  /* 0x00000027ff1e7e24 */ /* 0x000fe4000f8e00ff */
[----:B------:R-:W-:Y:S01]  /*f0d0*/  VIADD R5, R5, 0x2d860 ;  /* 0x0002d86005057836 */ /* 0x000fe20000000000 */
[----:B------:R-:W-:Y:S02]  /*f0e0*/  F2FP.F16.F32.PACK_AB R24, R25, R24 ;  /* 0x000000181918723e */ /* 0x000fe400000000ff */
[----:B------:R-:W-:Y:S02]  /*f0f0*/  F2FP.F16.F32.PACK_AB R25, R20, R26 ;  /* 0x0000001a1419723e */ /* 0x000fe400000000ff */
[----:B------:R-:W-:Y:S02]  /*f100*/  F2FP.F16.F32.PACK_AB R32, R33, R32 ;  /* 0x000000202120723e */ /* 0x000fe400000000ff */
[----:B------:R-:W-:Y:S02]  /*f110*/  PRMT R5, R30, 0x654, R5 ;  /* 0x000006541e057816 */ /* 0x000fe40000000005 */
[----:B------:R-:W-:-:S02]  /*f120*/  F2FP.F16.F32.PACK_AB R26, R29, R28 ;  /* 0x0000001c1d1a723e */ /* 0x000fc400000000ff */
[----:B------:R-:W-:Y:S01]  /*f130*/  F2FP.F16.F32.PACK_AB R27, R31, R27 ;  /* 0x0000001b1f1b723e */ /* 0x000fe200000000ff */
[----:B------:R0:W-:Y:S01]  /*f140*/  SYNCS.ARRIVE.TRANS64.RED.A1T0 RZ, [R5+URZ], RZ ;  /* 0x000000ff05ff79a7 */ /* 0x0001e2000810043f */
[----:B------:R-:W-:Y:S02]  /*f150*/  F2FP.F16.F32.PACK_AB R33, R15, R34 ;  /* 0x000000220f21723e */ /* 0x000fe400000000ff */
[----:B------:R-:W-:Y:S02]  /*f160*/  F2FP.F16.F32.PACK_AB R40, R41, R40 ;  /* 0x000000282928723e */ /* 0x000fe400000000ff */
[----:B------:R-:W-:Y:S02]  /*f170*/  F2FP.F16.F32.PACK_AB R34, R37, R36 ;  /* 0x000000242522723e */ /* 0x000fe400000000ff */
[----:B------:R-:W-:Y:S02]  /*f180*/  F2FP.F16.F32.PACK_AB R35, R39, R35 ;  /* 0x000000232723723e */ /* 0x000fe400000000ff */
[----:B------:R-:W-:-:S02]  /*f190*/  F2FP.F16.F32.PACK_AB R41, R14, R42 ;  /* 0x0000002a0e29723e */ /* 0x000fc400000000ff */
[----:B------:R-:W-:Y:S02]  /*f1a0*/  F2FP.F16.F32.PACK_AB R48, R49, R48 ;  /* 0x000000303130723e */ /* 0x000fe400000000ff */
        /* <DEDUP_REMOVED lines=21> */
[----:B------:R-:W-:Y:S01]  /*f300*/  ISETP.GT.AND P1, PT, R4, RZ, PT ;  /* 0x000000ff0400720c */ /* 0x000fe20003f24270 */
        /* <DEDUP_REMOVED lines=51> */
[----:B------:R-:W-:Y:S02]  /*f640*/  IMAD.MOV.U32 R6, RZ, RZ, R150 ;  /* 0x000000ffff067224 */ /* 0x000fe400078e0096 */
[----:B0-----:R-:W-:Y:S01]  /*f650*/  IMAD.MOV.U32 R5, RZ, RZ, R139 ;  /* 0x000000ffff057224 */ /* 0x001fe200078e008b */
[----:B--2---:R0:W-:Y:S04]  /*f660*/  STSM.16.M88.4 [R62+0x21800], R24 ;  /* 0x021800183e007844 */ /* 0x0041e80000000200 */
[----:B---3--:R0:W-:Y:S04]  /*f670*/  STSM.16.M88.4 [R70], R32 ;  /* 0x0000002046007844 */ /* 0x0081e80000000200 */
[----:B----4-:R0:W-:Y:S04]  /*f680*/  STSM.16.M88.4 [R46], R40 ;  /* 0x000000282e007844 */ /* 0x0101e80000000200 */
[----:B-----5:R0:W-:Y:S04]  /*f690*/  STSM.16.M88.4 [R38], R48 ;  /* 0x0000003026007844 */ /* 0x0201e80000000200 */
[----:B------:R0:W-:Y:S04]  /*f6a0*/  STSM.16.M88.4 [R62+0x27800], R56 ;  /* 0x027800383e007844 */ /* 0x0001e80000000200 */
[----:B------:R0:W-:Y:S04]  /*f6b0*/  STSM.16.M88.4 [R54], R64 ;  /* 0x0000004036007844 */ /* 0x0001e80000000200 */
[----:B------:R0:W-:Y:S04]  /*f6c0*/  STSM.16.M88.4 [R46+0x6000], R72 ;  /* 0x006000482e007844 */ /* 0x0001e80000000200 */
[----:B------:R0:W-:Y:S01]  /*f6d0*/  STSM.16.M88.4 [R38+0x6000], R80 ;  /* 0x0060005026007844 */ /* 0x0001e20000000200 */
[----:B------:R-:W-:Y:S01]  /*f6e0*/  @!PT LDS RZ, [RZ] ;  /* 0x00000000fffff984 */ /* 0x000fe20000000800 */
[----:B------:R-:W-:Y:S01]  /*f6f0*/  @!PT LDS RZ, [RZ] ;  /* 0x00000000fffff984 */ /* 0x000fe20000000800 */
[----:B------:R-:W-:Y:S01]  /*f700*/  @!PT LDS RZ, [RZ] ;  /* 0x00000000fffff984 */ /* 0x000fe20000000800 */
[----:B------:R-:W-:Y:S01]  /*f710*/  @!PT LDS RZ, [RZ] ;  /* 0x00000000fffff984 */ /* 0x000fe20000000800 */
[----:B------:R1:W-:Y:S06]  /*f720*/  MEMBAR.ALL.CTA ;  /* 0x0000000000007992 */ /* 0x0003ec0000008000 */
[----:B-1----:R-:W1:Y:S02]  /*f730*/  FENCE.VIEW.ASYNC.S ;  /* 0x00000000000073c6 */ /* 0x002e640000000000 */
[----:B-1----:R-:W-:Y:S01]  /*f740*/  NOP ;  /* 0x0000000000007918 */ /* 0x002fe20000000000 */
[----:B------:R-:W-:Y:S05]  /*f750*/  @P1 BRA `(.L_x_517) ;  /* 0xffffffd800dc1947 */ /* 0x000fea000383ffff */
.L_x_505:
[----:B------:R-:W-:Y:S05]  /*f760*/  WARPSYNC.ALL ;  /* 0x0000000000007948 */ /* 0x000fea0003800000 */
[----:B------:R-:W-:Y:S06]  /*f770*/  BAR.ARV 0x8, 0x200 ;  /* 0x0208000000007b1d */ /* 0x000fec0000002000 */
[----:B------:R-:W-:Y:S05]  /*f780*/  @!P0 BRA `(.L_x_518) ;  /* 0x0000000000048947 */ /* 0x000fea0003800000 */
[----:B------:R-:W-:Y:S01]  /*f790*/  BPT.TRAP 0x1 ;  /* 0x000000040000795c */ /* 0x000fe20000300000 */
.L_x_518:
[----:B------:R-:W-:Y:S01]  /*f7a0*/  IMAD R12, R139, 0x8, R2 ;  /* 0x000000088b0c7824 */ /* 0x000fe200078e0202 */
[----:B------:R-:W-:-:S04]  /*f7b0*/  SHF.L.U32 R7, R150, 0x1f, RZ ;  /* 0x0000001f96077819 */ /* 0x000fc800000006ff */
[----:B------:R1:W2:Y:S01]  /*f7c0*/  SYNCS.PHASECHK.TRANS64.TRYWAIT P1, [R12+URZ+0x2d850], R7 ;  /* 0x02d850070c0075a7 */ /* 0x0002a2000802017f */
[----:B------:R-:W-:Y:S05]  /*f7d0*/  @!P0 BRA `(.L_x_519) ;  /* 0x0000000000048947 */ /* 0x000fea0003800000 */
[----:B------:R-:W-:Y:S01]  /*f7e0*/  BPT.TRAP 0x1 ;  /* 0x000000040000795c */ /* 0x000fe20000300000 */
.L_x_519:
[----:B------:R-:W3:Y:S01]  /*f7f0*/  LDL.LU R4, [R1+0x40] ;  /* 0x0000400001047983 */ /* 0x000ee20000300800 */
[----:B------:R-:W-:Y:S01]  /*f800*/  IADD3 R2, R2, 0x400, RZ ;  /* 0x0000040002027810 */ /* 0x000fe20007ffe0ff */
[----:B------:R-:W-:-:S03]  /*f810*/  IMAD.MOV.U32 R5, RZ, RZ, 0x40000040 ;  /* 0x40000040ff057424 */ /* 0x000fc600078e00ff */
[----:B------:R-:W-:-:S04]  /*f820*/  SHF.R.U32.HI R2, RZ, 0x4, R2 ;  /* 0x00000004ff027819 */ /* 0x000fc80000011602 */
[----:B------:R-:W-:-:S04]  /*f830*/  LOP3.LUT R2, R2, 0x3fff, RZ, 0xc0, !PT ;  /* 0x00003fff02027812 */ /* 0x000fc800078ec0ff */
[----:B------:R-:W-:Y:S02]  /*f840*/  LOP3.LUT R2, R2, 0x2000000, RZ, 0xfc, !PT ;  /* 0x0200000002027812 */ /* 0x000fe400078efcff */
[----:B---3--:R-:W-:Y:S01]  /*f850*/  LOP3.LUT R4, R4, 0x10000, RZ, 0xfc, !PT ;  /* 0x0001000004047812 */ /* 0x008fe200078efcff */
[----:B--2---:R-:W-:Y:S06]  /*f860*/  @P1 BRA `(.L_x_520) ;  /* 0x0000000000081947 */ /* 0x004fec0003800000 */
[----:B------:R-:W2:Y:S02]  /*f870*/  SYNCS.PHASECHK.TRANS64.TRYWAIT P1, [R12+URZ+0x2d850], R7 ;  /* 0x02d850070c0075a7 */ /* 0x000ea4000802017f */
[----:B--2---:R-:W-:Y:S05]  /*f880*/  @!P1 BRA `(.L_x_521) ;  /* 0x0000009c002c9947 */ /* 0x004fea0003800000 */
.L_x_520:
[----:B------:R-:W-:Y:S01]  /*f890*/  IMAD R6, R139, 0x600, R2 ;  /* 0x000006008b067824 */ /* 0x000fe200078e0202 */
[----:B------:R-:W-:Y:S05]  /*f8a0*/  WARPSYNC.ALL ;  /* 0x0000000000007948 */ /* 0x000fea0003800000 */
[----:B-12---:R-:W-:Y:S01]  /*f8b0*/  IMAD.MOV.U32 R7, RZ, RZ, -0x7fffffe0 ;  /* 0x80000020ff077424 */ /* 0x006fe200078e00ff */
[C---:B------:R-:W-:Y:S01]  /*f8c0*/  R2UR UR4, R4.reuse ;  /* 0x00000000040472ca */ /* 0x040fe200000e0000 */
[----:B------:R-:W-:Y:S01]  /*f8d0*/  WARPGROUP.ARRIVE ;  /* 0x00000000000079c5 */ /* 0x000fe20000000000 */
[----:B------:R-:W-:Y:S01]  /*f8e0*/  R2UR UR5, R5 ;  /* 0x00000000050572ca */ /* 0x000fe200000e0000 */
[----:B------:R-:W-:Y:S01]  /*f8f0*/  VIADD R8, R4, 0x2 ;  /* 0x0000000204087836 */ /* 0x000fe20000000000 */
[C---:B------:R-:W-:Y:S01]  /*f900*/  R2UR UR6, R6.reuse ;  /* 0x00000000060672ca */ /* 0x040fe200000e0000 */
[----:B------:R-:W-:Y:S01]  /*f910*/  VIADD R10, R6, 0x40 ;  /* 0x00000040060a7836 */ /* 0x000fe20000000000 */
[----:B------:R-:W-:Y:S01]  /*f920*/  R2UR UR7, R7 ;  /* 0x00000000070772ca */ /* 0x000fe200000e0000 */
[----:B------:R-:W-:Y:S01]  /*f930*/  IMAD.MOV.U32 R11, RZ, RZ, -0x7fffffe0 ;  /* 0x80000020ff0b7424 */ /* 0x000fe200078e00ff */
[----:B------:R-:W-:Y:S01]  /*f940*/  MOV R9, 0x40000040 ;  /* 0x4000004000097802 */ /* 0x000fe20000000f00 */
[----:B------:R-:W-:Y:S01]  /*f950*/  IMAD.MOV.U32 R5, RZ, RZ, 0x40000040 ;  /* 0x40000040ff057424 */ /* 0x000fe200078e00ff */
[----:B------:R-:W-:Y:S01]  /*f960*/  MOV R7, 0x80000020 ;  /* 0x8000002000077802 */ /* 0x000fe20000000f00 */
[----:B------:R-:W1:Y:S01]  /*f970*/  SHFL.BFLY PT, R2, R21, 0x2, 0x1f ;  /* 0x0c401f0015027f89 */ /* 0x000e6200000e0000 */
[----:B------:R-:W-:Y:S01]  /*f980*/  IMAD.MOV.U32 R39, RZ, RZ, RZ ;  /* 0x000000ffff277224 */ /* 0x000fe200078e00ff */
[----:B0-----:R-:W-:Y:S01]  /*f990*/  MOV R40, 0xff800000 ;  /* 0xff80000000287802 */ /* 0x001fe20000000f00 */
[----:B------:R-:W-:-:S05]  /*f9a0*/  IMAD.MOV.U32 R41, RZ, RZ, -0x800000 ;  /* 0xff800000ff297424 */ /* 0x000fca00078e00ff */
[----:B------:R-:W-:Y:S01]  /*f9b0*/  HGMMA.64x96x16.F32 R88, gdesc[UR4].tnspB, R88, gsb0 ;  /* 0x41600000045879f0 */ /* 0x000fe20008000858 */
[----:B------:R-:W-:Y:S01]  /*f9c0*/  R2UR UR4, R8 ;  /* 0x00000000080472ca */ /* 0x000fe200000e0000 */
[----:B------:R-:W-:Y:S01]  /*f9d0*/  VIADD R8, R4, 0x4 ;  /* 0x0000000404087836 */ /* 0x000fe20000000000 */
[----:B------:R-:W-:Y:S01]  /*f9e0*/  R2UR UR5, R9 ;  /* 0x00000000090572ca */ /* 0x000fe200000e0000 */
[----:B------:R-:W-:Y:S01]  /*f9f0*/  IMAD.MOV.U32 R9, RZ, RZ, 0x40000040 ;  /* 0x40000040ff097424 */ /* 0x000fe200078e00ff */
[----:B------:R-:W-:Y:S01]  /*fa00*/  R2UR UR6, R10 ;  /* 0x000000000a0672ca */ /* 0x000fe200000e0000 */
[----:B------:R-:W-:Y:S01]  /*fa10*/  VIADD R10, R6, 0x80 ;  /* 0x00000080060a7836 */ /* 0x000fe20000000000 */
[----:B------:R-:W-:Y:S02]  /*fa20*/  R2UR UR7, R11 ;  /* 0x000000000b0772ca */ /* 0x000fe400000e0000 */
[----:B------:R-:W-:Y:S01]  /*fa30*/  MOV R11, 0x80000020 ;  /* 0x80000020000b7802 */ /* 0x000fe20000000f00 */
[----:B------:R-:W-:-:S02]  /*fa40*/  WARPGROUP.DEPBAR.LE gsb0, 0x0 ;  /* 0x00008000000079c5 */ /* 0x000fc40000010000 */
[----:B------:R-:W-:-:S08]  /*fa50*/  WARPGROUP.ARRIVE ;  /* 0x00000000000079c5 */ /* 0x000fd00000000000 */
[----:B------:R-:W-:Y:S01]  /*fa60*/  HGMMA.64x96x16.F32 R88, gdesc[UR4].tnspB, R88, gsb0 ;  /* 0x41600000045879f0 */ /* 0x000fe20008000858 */
[----:B------:R-:W-:Y:S01]  /*fa70*/  R2UR UR4, R8 ;  /* 0x00000000080472ca */ /* 0x000fe200000e0000 */
[----:B------:R-:W-:Y:S01]  /*fa80*/  VIADD R8, R4, 0x6 ;  /* 0x0000000604087836 */ /* 0x000fe20000000000 */
[----:B------:R-:W-:Y:S01]  /*fa90*/  R2UR UR5, R9 ;  /* 0x00000000090572ca */ /* 0x000fe200000e0000 */
[----:B------:R-:W-:Y:S01]  /*faa0*/  IMAD.MOV.U32 R9, RZ, RZ, 0x40000040 ;  /* 0x40000040ff097424 */ /* 0x000fe200078e00ff */
[----:B------:R-:W-:Y:S01]  /*fab0*/  R2UR UR6, R10 ;  /* 0x000000000a0672ca */ /* 0x000fe200000e0000 */
[----:B------:R-:W-:Y:S01]  /*fac0*/  VIADD R10, R6, 0xc0 ;  /* 0x000000c0060a7836 */ /* 0x000fe20000000000 */
[----:B------:R-:W-:Y:S01]  /*fad0*/  R2UR UR7, R11 ;  /* 0x000000000b0772ca */ /* 0x000fe200000e0000 */
[----:B------:R-:W-:Y:S01]  /*fae0*/  IMAD.MOV.U32 R11, RZ, RZ, -0x7fffffe0 ;  /* 0x80000020ff0b7424 */ /* 0x000fe200078e00ff */
[----:B------:R-:W-:Y:S02]  /*faf0*/  WARPGROUP.DEPBAR.LE gsb0, 0x0 ;  /* 0x00008000000079c5 */ /* 0x000fe40000010000 */
[----:B------:R-:W-:-:S09]  /*fb00*/  WARPGROUP.ARRIVE ;  /* 0x00000000000079c5 */ /* 0x000fd20000000000 */
[----:B------:R-:W-:Y:S01]  /*fb10*/  HGMMA.64x96x16.F32 R88, gdesc[UR4].tnspB, R88, gsb0 ;  /* 0x41600000045879f0 */ /* 0x000fe20008000858 */
[----:B------:R-:W-:Y:S02]  /*fb20*/  R2UR UR4, R8 ;  /* 0x00000000080472ca */ /* 0x000fe400000e0000 */
[----:B------:R-:W-:Y:S01]  /*fb30*/  R2UR UR5, R9 ;  /* 0x00000000090572ca */ /* 0x000fe200000e0000 */
[----:B------:R-:W-:Y:S01]  /*fb40*/  IMAD.MOV.U32 R9, RZ, RZ, 0x40000040 ;  /* 0x40000040ff097424 */ /* 0x000fe200078e00ff */
[----:B------:R-:W-:Y:S01]  /*fb50*/  R2UR UR6, R10 ;  /* 0x000000000a0672ca */ /* 0x000fe200000e0000 */
[----:B------:R-:W-:Y:S01]  /*fb60*/  VIADD R10, R6, 0x100 ;  /* 0x00000100060a7836 */ /* 0x000fe20000000000 */
[----:B------:R-:W-:Y:S01]  /*fb70*/  R2UR UR7, R11 ;  /* 0x000000000b0772ca */ /* 0x000fe200000e0000 */
[----:B------:R-:W-:Y:S01]  /*fb80*/  IMAD.MOV.U32 R11, RZ, RZ, -0x7fffffe0 ;  /* 0x80000020ff0b7424 */ /* 0x000fe200078e00ff */
[----:B------:R-:W-:Y:S01]  /*fb90*/  IADD3 R8, R4, 0x600, RZ ;  /* 0x0000060004087810 */ /* 0x000fe20007ffe0ff */
[----:B------:R-:W-:-:S02]  /*fba0*/  WARPGROUP.DEPBAR.LE gsb0, 0x0 ;  /* 0x00008000000079c5 */ /* 0x000fc40000010000 */
[----:B------:R-:W-:-:S08]  /*fbb0*/  WARPGROUP.ARRIVE ;  /* 0x00000000000079c5 */ /* 0x000fd00000000000 */
[----:B------:R-:W-:Y:S01]  /*fbc0*/  HGMMA.64x96x16.F32 R88, gdesc[UR4].tnspB, R88, gsb0 ;  /* 0x41600000045879f0 */ /* 0x000fe20008000858 */
[----:B------:R-:W-:Y:S01]  /*fbd0*/  R2UR UR4, R8 ;  /* 0x00000000080472ca */ /* 0x000fe200000e0000 */
[----:B------:R-:W-:Y:S01]  /*fbe0*/  VIADD R8, R4, 0x602 ;  /* 0x0000060204087836 */ /* 0x000fe20000000000 */
[----:B------:R-:W-:Y:S01]  /*fbf0*/  R2UR UR5, R9 ;  /* 0x00000000090572ca */ /* 0x000fe200000e0000 */
[----:B------:R-:W-:Y:S01]  /*fc00*/  IMAD.MOV.U32 R9, RZ, RZ, 0x40000040 ;  /* 0x40000040ff097424 */ /* 0x000fe200078e00ff */
[----:B------:R-:W-:Y:S02]  /*fc10*/  R2UR UR6, R10 ;  /* 0x000000000a0672ca */ /* 0x000fe400000e0000 */
[----:B------:R-:W-:Y:S01]  /*fc20*/  R2UR UR7, R11 ;  /* 0x000000000b0772ca */ /* 0x000fe200000e0000 */
[----:B------:R-:W-:Y:S01]  /*fc30*/  IMAD.MOV.U32 R11, RZ, RZ, -0x7fffffe0 ;  /* 0x80000020ff0b7424 */ /* 0x000fe200078e00ff */
[----:B------:R-:W-:Y:S01]  /*fc40*/  IADD3 R10, R6, 0x140, RZ ;  /* 0x00000140060a7810 */ /* 0x000fe20007ffe0ff */
[----:B------:R-:W-:-:S02]  /*fc50*/  WARPGROUP.DEPBAR.LE gsb0, 0x0 ;  /* 0x00008000000079c5 */ /* 0x000fc40000010000 */
[----:B------:R-:W-:-:S08]  /*fc60*/  WARPGROUP.ARRIVE ;  /* 0x00000000000079c5 */ /* 0x000fd00000000000 */
[----:B------:R-:W-:Y:S01]  /*fc70*/  HGMMA.64x96x16.F32 R88, gdesc[UR4].tnspB, R88, gsb0 ;  /* 0x41600000045879f0 */ /* 0x000fe20008000858 */
[----:B------:R-:W-:Y:S01]  /*fc80*/  R2UR UR4, R8 ;  /* 0x00000000080472ca */ /* 0x000fe200000e0000 */
[C---:B------:R-:W-:Y:S01]  /*fc90*/  VIADD R8, R4.reuse, 0x604 ;  /* 0x0000060404087836 */ /* 0x040fe20000000000 */
[----:B------:R-:W-:Y:S01]  /*fca0*/  R2UR UR5, R9 ;  /* 0x00000000090572ca */ /* 0x000fe200000e0000 */
[----:B------:R-:W-:Y:S01]  /*fcb0*/  VIADD R4, R4, 0x606 ;  /* 0x0000060604047836 */ /* 0x000fe20000000000 */
[----:B------:R-:W-:Y:S01]  /*fcc0*/  R2UR UR6, R10 ;  /* 0x000000000a0672ca */ /* 0x000fe200000e0000 */
[C---:B------:R-:W-:Y:S01]  /*fcd0*/  VIADD R10, R6.reuse, 0x180 ;  /* 0x00000180060a7836 */ /* 0x040fe20000000000 */
[----:B------:R-:W-:Y:S01]  /*fce0*/  R2UR UR7, R11 ;  /* 0x000000000b0772ca */ /* 0x000fe200000e0000 */
[----:B------:R-:W-:Y:S01]  /*fcf0*/  IMAD.MOV.U32 R11, RZ, RZ, -0x7fffffe0 ;  /* 0x80000020ff0b7424 */ /* 0x000fe200078e00ff */
[----:B------:R-:W-:Y:S01]  /*fd00*/  MOV R9, 0x40000040 ;  /* 0x4000004000097802 */ /* 0x000fe20000000f00 */
[----:B------:R-:W-:Y:S01]  /*fd10*/  VIADD R6, R6, 0x1c0 ;  /* 0x000001c006067836 */ /* 0x000fe20000000000 */
[----:B------:R-:W-:-:S02]  /*fd20*/  WARPGROUP.DEPBAR.LE gsb0, 0x0 ;  /* 0x00008000000079c5 */ /* 0x000fc40000010000 */
[----:B------:R-:W-:-:S07]  /*fd30*/  WARPGROUP.ARRIVE ;  /* 0x00000000000079c5 */ /* 0x000fce0000000000 */
[----:B------:R-:W-:Y:S01]  /*fd40*/  HGMMA.64x96x16.F32 R88, gdesc[UR4].tnspB, R88, gsb0 ;  /* 0x41600000045879f0 */ /* 0x000fe20008000858 */
[----:B------:R-:W-:Y:S02]  /*fd50*/  R2UR UR4, R8 ;  /* 0x00000000080472ca */ /* 0x000fe400000e0000 */
[----:B------:R-:W-:Y:S02]  /*fd60*/  R2UR UR5, R9 ;  /* 0x00000000090572ca */ /* 0x000fe400000e0000 */
[----:B------:R-:W-:Y:S02]  /*fd70*/  R2UR UR6, R10 ;  /* 0x000000000a0672ca */ /* 0x000fe400000e0000 */
[----:B------:R-:W-:Y:S01]  /*fd80*/  R2UR UR7, R11 ;  /* 0x000000000b0772ca */ /* 0x000fe200000e0000 */
[----:B------:R-:W-:Y:S01]  /*fd90*/  IMAD.U32 R11, RZ, RZ, UR41 ;  /* 0x00000029ff0b7e24 */ /* 0x000fe2000f8e00ff */
[----:B------:R-:W-:Y:S02]  /*fda0*/  WARPGROUP.DEPBAR.LE gsb0, 0x0 ;  /* 0x00008000000079c5 */ /* 0x000fe40000010000 */
[----:B------:R-:W-:-:S09]  /*fdb0*/  WARPGROUP.ARRIVE ;  /* 0x00000000000079c5 */ /* 0x000fd20000000000 */
[----:B------:R-:W-:Y:S01]  /*fdc0*/  HGMMA.64x96x16.F32 R88, gdesc[UR4].tnspB, R88, gsb0 ;  /* 0x41600000045879f0 */ /* 0x000fe20008000858 */
[----:B------:R-:W-:Y:S01]  /*fdd0*/  R2UR UR4, R4 ;  /* 0x00000000040472ca */ /* 0x000fe200000e0000 */
[----:B-1----:R-:W-:Y:S01]  /*fde0*/  FADD.FTZ R4, R2, R21 ;  /* 0x0000001502047221 */ /* 0x002fe20000010000 */
[----:B------:R-:W-:Y:S02]  /*fdf0*/  R2UR UR5, R5 ;  /* 0x00000000050572ca */ /* 0x000fe400000e0000 */
[----:B------:R-:W-:Y:S01]  /*fe00*/  R2UR UR6, R6 ;  /* 0x00000000060672ca */ /* 0x000fe200000e0000 */
[----:B------:R-:W0:Y:S01]  /*fe10*/  SHFL.BFLY PT, R5, R142, 0x2, 0x1f ;  /* 0x0c401f008e057f89 */ /* 0x000e2200000e0000 */
[----:B------:R-:W-:-:S03]  /*fe20*/  R2UR UR7, R7 ;  /* 0x00000000070772ca */ /* 0x000fc600000e0000 */
[----:B------:R-:W1:Y:S01]  /*fe30*/  SHFL.BFLY PT, R7, R4, 0x1, 0x1f ;  /* 0x0c201f0004077f89 */ /* 0x000e6200000e0000 */
[----:B0-----:R-:W-:Y:S01]  /*fe40*/  FADD.FTZ R5, R5, R142 ;  /* 0x0000008e05057221 */ /* 0x001fe20000010000 */
[----:B-1----:R-:W-:-:S04]  /*fe50*/  FADD.FTZ R9, R4, R7 ;  /* 0x0000000704097221 */ /* 0x002fc80000010000 */
[----:B------:R-:W0:Y:S01]  /*fe60*/  SHFL.BFLY PT, R2, R5, 0x1, 0x1f ;  /* 0x0c201f0005027f89 */ /* 0x000e2200000e0000 */
[----:B------:R-:W-:-:S13]  /*fe70*/  FSETP.NE.FTZ.AND P2, PT, R9, RZ, PT ;  /* 0x000000ff0900720b */ /* 0x000fda0003f55000 */
[----:B------:R-:W1:Y:S01]  /*fe80*/  @P2 MUFU.LG2 R7, R9 ;  /* 0x0000000900072308 */ /* 0x000e620000000c00 */
[----:B------:R-:W-:Y:S01]  /*fe90*/  @P2 FMUL.FTZ R11, R11, 0.69314718246459960938 ;  /* 0x3f3172180b0b2820 */ /* 0x000fe20000410000 */
[----:B0-----:R-:W-:Y:S01]  /*fea0*/  FADD.FTZ R8, R5, R2 ;  /* 0x0000000205087221 */ /* 0x001fe20000010000 */
[----:B------:R-:W-:Y:S02]  /*feb0*/  IMAD.MOV.U32 R2, RZ, RZ, RZ ;  /* 0x000000ffff027224 */ /* 0x000fe400078e00ff */
[----:B------:R-:W-:Y:S02]  /*fec0*/  IMAD.U32 R5, RZ, RZ, UR41 ;  /* 0x00000029ff057e24 */ /* 0x000fe4000f8e00ff */
[----:B------:R-:W-:Y:S02]  /*fed0*/  FSETP.NE.FTZ.AND P1, PT, R8, RZ, PT ;  /* 0x000000ff0800720b */ /* 0x000fe40003f35000 */
[----:B------:R-:W-:Y:S01]  /*fee0*/  @P2 MUFU.RCP R2, R9 ;  /* 0x0000000900022308 */ /* 0x000fe20000001000 */
[----:B-1----:R-:W-:-:S04]  /*fef0*/  @P2 FMUL.FTZ R4, R7, 0.69314718246459960938 ;  /* 0x3f31721807042820 */ /* 0x002fc80000410000 */
[----:B------:R-:W-:-:S06]  /*ff00*/  @P2 FFMA.FTZ R41, R11, R3, R4 ;  /* 0x000000030b292223 */ /* 0x000fcc0000010004 */
[----:B------:R-:W0:Y:S01]  /*ff10*/  @P1 MUFU.LG2 R6, R8 ;  /* 0x0000000800061308 */ /* 0x000e220000000c00 */
[----:B------:R-:W-:-:S07]  /*ff20*/  @P1 FMUL.FTZ R5, R5, 0.69314718246459960938 ;  /* 0x3f31721805051820 */ /* 0x000fce0000410000 */
[----:B------:R1:W2:Y:S01]  /*ff30*/  @P1 MUFU.RCP R39, R8 ;  /* 0x0000000800271308 */ /* 0x0002a20000001000 */
[----:B0-----:R-:W-:-:S04]  /*ff40*/  @P1 FMUL.FTZ R6, R6, 0.69314718246459960938 ;  /* 0x3f31721806061820 */ /* 0x001fc80000410000 */
[----:B------:R-:W-:Y:S01]  /*ff50*/  @P1 FFMA.FTZ R40, R5, R0, R6 ;  /* 0x0000000005281223 */ /* 0x000fe20000010006 */
[----:B------:R-:W-:Y:S02]  /*ff60*/  WARPGROUP.DEPBAR.LE gsb0, 0x0 ;  /* 0x00008000000079c5 */ /* 0x000fe40000010000 */
[----:B------:R-:W-:-:S06]  /*ff70*/  WARPGROUP.ARRIVE ;  /* 0x00000000000079c5 */ /* 0x000fcc0000000000 */
[----:B------:R-:W-:Y:S03]  /*ff80*/  HGMMA.64x96x16.F32 R88, gdesc[UR4].tnspB, R88, gsb0 ;  /* 0x41600000045879f0 */ /* 0x000fe60008000858 */
[----:B------:R-:W-:Y:S02]  /*ff90*/  WARPGROUP.DEPBAR.LE gsb0, 0x0 ;  /* 0x00008000000079c5 */ /* 0x000fe40000010000 */
[----:B-12---:R-:W-:Y:S05]  /*ffa0*/  @!P0 BRA `(.L_x_522) ;  /* 0x0000000000048947 */ /* 0x006fea0003800000 */
[----:B------:R-:W-:Y:S01]  /*ffb0*/  BPT.TRAP 0x1 ;  /* 0x000000040000795c */ /* 0x000fe20000300000 */
.L_x_522:
[----:B------:R-:W-:Y:S02]  /*ffc0*/  VIADD R12, R12, 0x2d860 ;  /* 0x0002d8600c0c7836 */ /* 0x000fe40000000000 */
[-C--:B------:R-:W-:Y:S01]  /*ffd0*/  FMUL.FTZ R7, R88, R39.reuse ;  /* 0x0000002758077220 */ /* 0x080fe20000410000 */
[----:B------:R-:W-:Y:S02]  /*ffe0*/  IMAD.U32 R3, RZ, RZ, UR39 ;  /* 0x00000027ff037e24 */ /* 0x000fe4000f8e00ff */
[-C--:B------:R-:W-:Y:S01]  /*fff0*/  FMUL.FTZ R50, R89, R39.reuse ;  /* 0x0000002759327220 */ /* 0x080fe20000410000 */
[----:B------:R-:W-:Y:S02]  /*10000*/  VIADD R139, R139, 0x1 ;  /* 0x000000018b8b7836 */ /* 0x000fe40000000000 */
[-C--:B------:R-:W-:Y:S01]  /*10010*/  FMUL.FTZ R6, R92, R39.reuse ;  /* 0x000000275c067220 */ /* 0x080fe20000410000 */
[-C--:B------:R-:W-:Y:S01]  /*10020*/  FMUL.FTZ R51, R93, R39.reuse ;  /* 0x000000275d337220 */ /* 0x080fe20000410000 */
[----:B------:R-:W-:Y:S01]  /*10030*/  PRMT R12, R3, 0x654, R12 ;  /* 0x00000654030c7816 */ /* 0x000fe2000000000c */
[-C--:B------:R-:W-:Y:S01]  /*10040*/  FMUL.FTZ R37, R96, R39.reuse ;  /* 0x0000002760257220 */ /* 0x080fe20000410000 */
[----:B------:R-:W-:Y:S01]  /*10050*/  ISETP.NE.AND P0, PT, R139, 0x2, PT ;  /* 0x000000028b00780c */ /* 0x000fe20003f05270 */
[-C--:B------:R-:W-:Y:S01]  /*10060*/  FMUL.FTZ R48, R97, R39.reuse ;  /* 0x0000002761307220 */ /* 0x080fe20000410000 */
[----:B------:R0:W-:Y:S01]  /*10070*/  SYNCS.ARRIVE.TRANS64.RED.A1T0 RZ, [R12+URZ], RZ ;  /* 0x000000ff0cff79a7 */ /* 0x0001e2000810043f */
[-C--:B------:R-:W-:Y:S01]  /*10080*/  FMUL.FTZ R36, R100, R39.reuse ;  /* 0x0000002764247220 */ /* 0x080fe20000410000 */
[----:B------:R-:W-:Y:S01]  /*10090*/  SEL R5, RZ, 0x1, P0 ;  /* 0x00000001ff057807 */ /* 0x000fe20000000000 */
        /* <DEDUP_REMOVED lines=42> */
[----:B------:R-:W-:Y:S01]  /*10340*/  LOP3.LUT R150, R150, R5, RZ, 0x3c, !PT ;  /* 0x0000000596967212 */ /* 0x000fe200078e3cff */
[----:B------:R-:W-:Y:S01]  /*10350*/  UIADD3 UR37, UR37, 0x1, URZ ;  /* 0x0000000125257890 */ /* 0x000fe2000fffe03f */
[----:B0-----:R-:W-:-:S11]  /*10360*/  SEL R139, R139, RZ, P0 ;  /* 0x000000ff8b8b7207 */ /* 0x001fd60000000000 */
.L_x_463:
[----:B------:R-:W-:Y:S05]  /*10370*/  WARPSYNC.ALL ;  /* 0x0000000000007948 */ /* 0x000fea0003800000 */
[----:B------:R-:W0:Y:S08]  /*10380*/  S2UR UR39, SR_CgaCtaId ;  /* 0x00000000002779c3 */ /* 0x000e300000008800 */
[----:B------:R-:W-:Y:S06]  /*10390*/  BAR.SYNC.DEFER_BLOCKING 0x5, 0x200 ;  /* 0x0148000000007b1d */ /* 0x000fec0000010000 */
[----:B------:R-:W-:Y:S01]  /*103a0*/  UMOV UR4, 0x400 ;  /* 0x0000040000047882 */ /* 0x000fe20000000000 */
[----:B------:R-:W-:Y:S01]  /*103b0*/  BSSY B0, `(.L_x_523) ;  /* 0x00001d1000007945 */ /* 0x000fe20003800000 */
[----:B0-----:R-:W-:-:S06]  /*103c0*/  ULEA UR4, UR39, UR4, 0x18 ;  /* 0x0000000427047291 */ /* 0x001fcc000f8ec03f */
[----:B------:R-:W-:-:S05]  /*103d0*/  MOV R2, UR4 ;  /* 0x0000000400027c02 */ /* 0x000fca0008000f00 */
[----:B------:R0:W1:Y:S01]  /*103e0*/  LDS.128 R32, [R2+0x2d8d0] ;  /* 0x02d8d00002207984 */ /* 0x0000620000000c00 */
[----:B------:R-:W-:Y:S06]  /*103f0*/  BAR.ARV 0x4, 0x200 ;  /* 0x0108000000007b1d */ /* 0x000fec0000002000 */
[----:B------:R-:W-:Y:S05]  /*10400*/  @P1 BRA `(.L_x_524) ;  /* 0x0000001000801947 */ /* 0x000fea0003800000 */
[----:B------:R-:W2:Y:S04]  /*10410*/  LDL R4, [R1+0x90] ;  /* 0x0000900001047983 */ /* 0x000ea80000100800 */
[----:B------:R-:W3:Y:S04]  /*10420*/  LDL.LU R82, [R1+0x58] ;  /* 0x0000580001527983 */ /* 0x000ee80000300800 */
[----:B------:R-:W4:Y:S01]  /*10430*/  LDL.LU R80, [R1+0x5c] ;  /* 0x00005c0001507983 */ /* 0x000f220000300800 */
[----:B------:R-:W0:Y:S01]  /*10440*/  S2R R5, SR_SWINHI ;  /* 0x0000000000057919 */ /* 0x000e220000002f00 */
[----:B------:R-:W-:Y:S05]  /*10450*/  WARPSYNC.ALL ;  /* 0x0000000000007948 */ /* 0x000fea0003800000 */
[----:B------:R-:W-:Y:S01]  /*10460*/  F2FP.F16.F32.PACK_AB R6, R51, R6 ;  /* 0x000000063306723e */ /* 0x000fe200000000ff */
[----:B------:R-:W-:Y:S01]  /*10470*/  ULDC.64 UR4, c[0x0][0xc00] ;  /* 0x0003000000047ab9 */ /* 0x000fe20000000a00 */
[----:B------:R-:W-:Y:S01]  /*10480*/  F2FP.F16.F32.PACK_AB R26, R47, R26 ;  /* 0x0000001a2f1a723e */ /* 0x000fe200000000ff */
[----:B------:R-:W4:Y:S01]  /*10490*/  LDL R78, [R1+0x54] ;  /* 0x00005400014e7983 */ /* 0x000f220000100800 */
[----:B------:R-:W-:-:S02]  /*104a0*/  MOV R20, R2 ;  /* 0x0000000200147202 */ /* 0x000fc40000000f00 */
[----:B0-----:R-:W-:Y:S01]  /*104b0*/  MOV R21, R5 ;  /* 0x0000000500157202 */ /* 0x001fe20000000f00 */
[----:B------:R-:W-:Y:S02]  /*104c0*/  BAR.SYNC.DEFER_BLOCKING 0x1, 0x180 ;  /* 0x0046000000007b1d */ /* 0x000fe40000010000 */
[----:B--2---:R-:W-:-:S03]  /*104d0*/  IMAD.WIDE R4, R4, 0x2, R20 ;  /* 0x0000000204047825 */ /* 0x004fc600078e0214 */
[----:B------:R-:W-:-:S04]  /*104e0*/  IADD3 R75, P4, R4, 0x20, RZ ;  /* 0x00000020044b7810 */ /* 0x000fc80007f9e0ff */
[----:B------:R-:W-:Y:S02]  /*104f0*/  LOP3.LUT R8, R75, 0x180, RZ, 0xc0, !PT ;  /* 0x000001804b087812 */ /* 0x000fe400078ec0ff */
[----:B------:R-:W-:Y:S02]  /*10500*/  IADD3 R77, P3, R4, 0x3000, RZ ;  /* 0x00003000044d7810 */ /* 0x000fe40007f7e0ff */
[----:B------:R-:W-:Y:S02]  /*10510*/  SHF.R.U64 R8, R8, 0x3, RZ ;  /* 0x0000000308087819 */ /* 0x000fe400000012ff */
[C---:B------:R-:W-:Y:S02]  /*10520*/  IADD3 R79, P2, R4.reuse, 0x3020, RZ ;  /* 0x00003020044f7810 */ /* 0x040fe40007f5e0ff */
[C---:B------:R-:W-:Y:S02]  /*10530*/  IADD3 R81, P1, R4.reuse, 0x6000, RZ ;  /* 0x0000600004517810 */ /* 0x040fe40007f3e0ff */
[----:B------:R-:W-:-:S02]  /*10540*/  LOP3.LUT R9, R4, 0x180, RZ, 0xc0, !PT ;  /* 0x0000018004097812 */ /* 0x000fc400078ec0ff */
[----:B------:R-:W-:Y:S02]  /*10550*/  LOP3.LUT R12, R8, R75, RZ, 0x3c, !PT ;  /* 0x0000004b080c7212 */ /* 0x000fe400078e3cff */
[----:B------:R-:W-:Y:S02]  /*10560*/  LOP3.LUT R8, R77, 0x180, RZ, 0xc0, !PT ;  /* 0x000001804d087812 */ /* 0x000fe400078ec0ff */
[----:B------:R-:W-:Y:S02]  /*10570*/  LOP3.LUT R10, R79, 0x180, RZ, 0xc0, !PT ;  /* 0x000001804f0a7812 */ /* 0x000fe400078ec0ff */
[----:B-1----:R-:W-:Y:S02]  /*10580*/  LOP3.LUT R32, R81, 0x180, RZ, 0xc0, !PT ;  /* 0x0000018051207812 */ /* 0x002fe400078ec0ff */
[----:B------:R-:W-:Y:S02]  /*10590*/  SHF.R.U64 R9, R9, 0x3, RZ ;  /* 0x0000000309097819 */ /* 0x000fe400000012ff */
[----:B------:R-:W-:-:S02]  /*105a0*/  SHF.R.U64 R8, R8, 0x3, RZ ;  /* 0x0000000308087819 */ /* 0x000fc400000012ff */
[----:B------:R-:W-:Y:S02]  /*105b0*/  IADD3 R76, P0, R4, 0x6020, RZ ;  /* 0x00006020044c7810 */ /* 0x000fe40007f1e0ff */
[----:B------:R-:W-:Y:S02]  /*105c0*/  SHF.R.U64 R10, R10, 0x3, RZ ;  /* 0x000000030a0a7819 */ /* 0x000fe400000012ff */
[----:B------:R-:W-:Y:S02]  /*105d0*/  SHF.R.U64 R32, R32, 0x3, RZ ;  /* 0x0000000320207819 */ /* 0x000fe400000012ff */
[----:B------:R-:W-:Y:S01]  /*105e0*/  LOP3.LUT R4, R9, R4, RZ, 0x3c, !PT ;  /* 0x0000000409047212 */ /* 0x000fe200078e3cff */
[--C-:B------:R-:W-:Y:S01]  /*105f0*/  IMAD.X R13, RZ, RZ, R5.reuse, P4 ;  /* 0x000000ffff0d7224 */ /* 0x100fe200020e0605 */
[----:B------:R-:W-:Y:S01]  /*10600*/  LOP3.LUT R14, R8, R77, RZ, 0x3c, !PT ;  /* 0x0000004d080e7212 */ /* 0x000fe200078e3cff */
[--C-:B------:R-:W-:Y:S01]  /*10610*/  IMAD.X R15, RZ, RZ, R5.reuse, P3 ;  /* 0x000000ffff0f7224 */ /* 0x100fe200018e0605 */
[----:B------:R-:W-:Y:S01]  /*10620*/  LOP3.LUT R24, R10, R79, RZ, 0x3c, !PT ;  /* 0x0000004f0a187212 */ /* 0x000fe200078e3cff */
[----:B------:R-:W-:Y:S01]  /*10630*/  IMAD.X R25, RZ, RZ, R5, P2 ;  /* 0x000000ffff197224 */ /* 0x000fe200010e0605 */
[----:B------:R-:W-:-:S02]  /*10640*/  LOP3.LUT R8, R32, R81, RZ, 0x3c, !PT ;  /* 0x0000005120087212 */ /* 0x000fc400078e3cff */
[----:B------:R-:W-:Y:S02]  /*10650*/  LOP3.LUT R75, R76, 0x180, RZ, 0xc0, !PT ;  /* 0x000001804c4b7812 */ /* 0x000fe400078ec0ff */
[----:B------:R-:W-:Y:S01]  /*10660*/  MOV R32, R4 ;  /* 0x0000000400207202 */ /* 0x000fe20000000f00 */
[----:B------:R-:W-:Y:S01]  /*10670*/  IMAD.X R9, RZ, RZ, R5, P1 ;  /* 0x000000ffff097224 */ /* 0x000fe200008e0605 */
[----:B------:R-:W-:Y:S02]  /*10680*/  F2FP.F16.F32.PACK_AB R4, R50, R7 ;  /* 0x000000073204723e */ /* 0x000fe400000000ff */
[----:B------:R-:W-:Y:S02]  /*10690*/  IADD3.X R11, RZ, R5, RZ, P0, !PT ;  /* 0x00000005ff0b7210 */ /* 0x000fe400007fe4ff */
[----:B------:R-:W-:Y:S02]  /*106a0*/  F2FP.F16.F32.PACK_AB R7, R66, R63 ;  /* 0x0000003f4207723e */ /* 0x000fe400000000ff */
[----:B------:R-:W-:-:S02]  /*106b0*/  F2FP.F16.F32.PACK_AB R5, R73, R64 ;  /* 0x000000404905723e */ /* 0x000fc400000000ff */
[----:B------:R-:W-:Y:S02]  /*106c0*/  MOV R63, R12 ;  /* 0x0000000c003f7202 */ /* 0x000fe40000000f00 */
[----:B------:R-:W-:Y:S02]  /*106d0*/  MOV R51, R14 ;  /* 0x0000000e00337202 */ /* 0x000fe40000000f00 */
[----:B------:R-:W-:Y:S02]  /*106e0*/  MOV R50, R24 ;  /* 0x0000001800327202 */ /* 0x000fe40000000f00 */
[----:B------:R-:W-:Y:S02]  /*106f0*/  SHF.R.U64 R75, R75, 0x3, RZ ;  /* 0x000000034b4b7819 */ /* 0x000fe400000012ff */
[----:B------:R-:W-:Y:S02]  /*10700*/  F2FP.F16.F32.PACK_AB R12, R48, R37 ;  /* 0x00000025300c723e */ /* 0x000fe400000000ff */
[----:B------:R-:W-:-:S02]  /*10710*/  F2FP.F16.F32.PACK_AB R13, R71, R62 ;  /* 0x0000003e470d723e */ /* 0x000fc400000000ff */
[----:B------:R-:W-:Y:S02]  /*10720*/  F2FP.F16.F32.PACK_AB R14, R49, R36 ;  /* 0x00000024310e723e */ /* 0x000fe400000000ff */
[----:B------:R-:W-:Y:S02]  /*10730*/  F2FP.F16.F32.PACK_AB R15, R74, R61 ;  /* 0x0000003d4a0f723e */ /* 0x000fe400000000ff */
[----:B------:R-:W-:Y:S02]  /*10740*/  F2FP.F16.F32.PACK_AB R24, R46, R27 ;  /* 0x0000001b2e18723e */ /* 0x000fe400000000ff */
[----:B------:R-:W-:Y:S02]  /*10750*/  F2FP.F16.F32.PACK_AB R25, R69, R60 ;  /* 0x0000003c4519723e */ /* 0x000fe400000000ff */
[----:B------:R-:W-:Y:S01]  /*10760*/  F2FP.F16.F32.PACK_AB R27, R72, R59 ;  /* 0x0000003b481b723e */ /* 0x000fe200000000ff */
[----:B------:R0:W-:Y:S01]  /*10770*/  STSM.16.M88.4 [R32], R4 ;  /* 0x0000000420007844 */ /* 0x0001e20000000200 */
[----:B------:R-:W-:-:S03]  /*10780*/  LOP3.LUT R10, R75, R76, RZ, 0x3c, !PT ;  /* 0x0000004c4b0a7212 */ /* 0x000fc600078e3cff */
[----:B------:R-:W-:Y:S01]  /*10790*/  STSM.16.M88.4 [R63], R12 ;  /* 0x0000000c3f007844 */ /* 0x000fe20000000200 */
[----:B------:R-:W-:-:S03]  /*107a0*/  ISETP.NE.U32.AND P0, PT, RZ, UR4, PT ;  /* 0x00000004ff007c0c */ /* 0x000fc6000bf05070 */
[----:B------:R3:W-:Y:S01]  /*107b0*/  STSM.16.M88.4 [R51], R24 ;  /* 0x0000001833007844 */ /* 0x0007e20000000200 */
[----:B------:R-:W-:Y:S02]  /*107c0*/  MOV R36, R8 ;  /* 0x0000000800247202 */ /* 0x000fe40000000f00 */
[----:B------:R-:W-:Y:S02]  /*107d0*/  F2FP.F16.F32.PACK_AB R8, R42, R29 ;  /* 0x0000001d2a08723e */ /* 0x000fe400000000ff */
[----:B------:R-:W-:Y:S02]  /*107e0*/  F2FP.F16.F32.PACK_AB R9, R65, R56 ;  /* 0x000000384109723e */ /* 0x000fe400000000ff */
[----:B0-----:R-:W-:Y:S02]  /*107f0*/  MOV R32, R10 ;  /* 0x0000000a00207202 */ /* 0x001fe40000000f00 */
[----:B------:R-:W-:Y:S02]  /*10800*/  F2FP.F16.F32.PACK_AB R4, R44, R31 ;  /* 0x0000001f2c04723e */ /* 0x000fe400000000ff */
[----:B------:R-:W-:-:S02]  /*10810*/  F2FP.F16.F32.PACK_AB R5, R67, R58 ;  /* 0x0000003a4305723e */ /* 0x000fc400000000ff */
[----:B------:R-:W-:Y:S02]  /*10820*/  F2FP.F16.F32.PACK_AB R6, R45, R30 ;  /* 0x0000001e2d06723e */ /* 0x000fe400000000ff */
[----:B---3--:R-:W-:Y:S02]  /*10830*/  IADD3 R24, P1, R82, UR4, RZ ;  /* 0x0000000452187c10 */ /* 0x008fe4000ff3e0ff */
[----:B------:R-:W-:Y:S02]  /*10840*/  F2FP.F16.F32.PACK_AB R7, R70, R57 ;  /* 0x000000394607723e */ /* 0x000fe400000000ff */
[----:B------:R-:W-:Y:S02]  /*10850*/  F2FP.F16.F32.PACK_AB R10, R43, R28 ;  /* 0x0000001c2b0a723e */ /* 0x000fe400000000ff */
[----:B------:R-:W-:Y:S02]  /*10860*/  F2FP.F16.F32.PACK_AB R11, R68, R55 ;  /* 0x00000037440b723e */ /* 0x000fe400000000ff */
[----:B------:R-:W-:-:S02]  /*10870*/  F2FP.F16.F32.PACK_AB R12, R38, R3 ;  /* 0x00000003260c723e */ /* 0x000fc400000000ff */
[----:B------:R-:W-:Y:S02]  /*10880*/  F2FP.F16.F32.PACK_AB R13, R54, R53 ;  /* 0x00000035360d723e */ /* 0x000fe400000000ff */
[----:B------:R-:W-:Y:S02]  /*10890*/  F2FP.F16.F32.PACK_AB R14, R39, R0 ;  /* 0x00000000270e723e */ /* 0x000fe400000000ff */
[----:B------:R-:W-:Y:S02]  /*108a0*/  F2FP.F16.F32.PACK_AB R15, R135, R52 ;  /* 0x00000034870f723e */ /* 0x000fe400000000ff */
[----:B------:R-:W-:Y:S02]  /*108b0*/  ISETP.NE.AND.EX P0, PT, RZ, UR5, PT, P0 ;  /* 0x00000005ff007c0c */ /* 0x000fe4000bf05300 */
[----:B----4-:R-:W-:Y:S01]  /*108c0*/  IADD3.X R25, R80, UR5, RZ, P1, !PT ;  /* 0x0000000550197c10 */ /* 0x010fe20008ffe4ff */
[----:B------:R-:W-:Y:S01]  /*108d0*/  ULDC.64 UR4, c[0x0][0xc08] ;  /* 0x0003020000047ab9 */ /* 0x000fe20000000a00 */
[----:B------:R0:W-:Y:S01]  /*108e0*/  STSM.16.M88.4 [R50], R4 ;  /* 0x0000000432007844 */ /* 0x0001e20000000200 */
[----:B------:R-:W-:Y:S01]  /*108f0*/  ISETP.NE.U32.AND P2, PT, RZ, UR4, PT ;  /* 0x00000004ff007c0c */ /* 0x000fe2000bf45070 */
[----:B------:R-:W-:Y:S01]  /*10900*/  IMAD.MOV.U32 R42, RZ, RZ, RZ ;  /* 0x000000ffff2a7224 */ /* 0x000fe200078e00ff */
[----:B------:R-:W1:Y:S01]  /*10910*/  LDC R3, c[0x0][0xbe8] ;  /* 0x0002fa00ff037b82 */ /* 0x000e620000000800 */
[----:B------:R-:W-:Y:S01]  /*10920*/  STSM.16.M88.4 [R36], R8 ;  /* 0x0000000824007844 */ /* 0x000fe20000000200 */
[----:B------:R-:W-:-:S03]  /*10930*/  ISETP.NE.AND.EX P2, PT, RZ, UR5, PT, P2 ;  /* 0x00000005ff007c0c */ /* 0x000fc6000bf45320 */
[----:B------:R2:W-:Y:S03]  /*10940*/  STSM.16.M88.4 [R32], R12 ;  /* 0x0000000c20007844 */ /* 0x0005e60000000200 */
[----:B------:R-:W-:Y:S07]  /*10950*/  BAR.SYNC.DEFER_BLOCKING 0x1, 0x180 ;  /* 0x0046000000007b1d */ /* 0x000fee0000010000 */
[----:B0-----:R-:W-:Y:S01]  /*10960*/  @P2 IADD3 R4, P3, R82, UR4, RZ ;  /* 0x0000000452042c10 */ /* 0x001fe2000ff7e0ff */
[----:B------:R-:W-:-:S03]  /*10970*/  ULDC UR4, c[0x0][0xa88] ;  /* 0x0002a20000047ab9 */ /* 0x000fc60000000800 */
[----:B------:R-:W-:Y:S01]  /*10980*/  @P2 IADD3.X R5, R80, UR5, RZ, P3, !PT ;  /* 0x0000000550052c10 */ /* 0x000fe20009ffe4ff */
[----:B--2---:R-:W-:Y:S01]  /*10990*/  IMAD.U32 R32, RZ, RZ, UR4 ;  /* 0x00000004ff207e24 */ /* 0x004fe2000f8e00ff */
[----:B------:R0:W5:Y:S05]  /*109a0*/  @P0 LDG.E R42, desc[UR42][R24.64] ;  /* 0x0000002a182a0981 */ /* 0x00016a000c1e1900 */
[----:B------:R0:W5:Y:S01]  /*109b0*/  @P2 LDG.E R32, desc[UR42][R4.64] ;  /* 0x0000002a04202981 */ /* 0x000162000c1e1900 */
[----:B-1----:R-:W-:-:S13]  /*109c0*/  ISETP.NE.AND P1, PT, R3, 0x1, PT ;  /* 0x000000010300780c */ /* 0x002fda0003f25270 */
[----:B------:R-:W1:Y:S08]  /*109d0*/  @P1 LDC R6, c[0x0][0xbec] ;  /* 0x0002fb00ff061b82 */ /* 0x000e700000000800 */
[----:B------:R-:W2:Y:S01]  /*109e0*/  @P1 LDC R27, c[0x0][0xbf0] ;  /* 0x0002fc00ff1b1b82 */ /* 0x000ea20000000800 */
[----:B------:R-:W-:Y:S01]  /*109f0*/  SHF.R.S32.HI R49, RZ, 0x1f, R78 ;  /* 0x0000001fff317819 */ /* 0x000fe2000001144e */
[----:B0-----:R-:W-:Y:S06]  /*10a00*/  @P2 BRA `(.L_x_525) ;  /* 0x0000000000102947 */ /* 0x001fec0003800000 */
[----:B------:R-:W-:Y:S05]  /*10a10*/  @!P0 BRA `(.L_x_525) ;  /* 0x00000000000c8947 */ /* 0x000fea0003800000 */
[----:B------:R-:W3:Y:S04]  /*10a20*/  LDG.E R5, desc[UR42][R24.64] ;  /* 0x0000002a18057981 */ /* 0x000ee8000c1e1900 */
[----:B-----5:R-:W3:Y:S02]  /*10a30*/  LDG.E R32, desc[UR42][R24.64+0x4] ;  /* 0x0000042a18207981 */ /* 0x020ee4000c1e1900 */
[----:B---3--:R-:W-:-:S07]  /*10a40*/  IMAD.IADD R32, R32, 0x1, -R5 ;  /* 0x0000000120207824 */ /* 0x008fce00078e0a05 */
.L_x_525:
[----:B------:R-:W3:Y:S01]  /*10a50*/  LDL R5, [R1+0x8c] ;  /* 0x00008c0001057983 */ /* 0x000ee20000100800 */
[----:B------:R-:W-:Y:S01]  /*10a60*/  ULDC.64 UR4, c[0x0][0xb90] ;  /* 0x0002e40000047ab9 */ /* 0x000fe20000000a00 */
[----:B------:R-:W0:Y:S01]  /*10a70*/  S2R R4, SR_TID.X ;  /* 0x0000000000047919 */ /* 0x000e220000002100 */
[----:B-----5:R-:W-:Y:S01]  /*10a80*/  SHF.R.S32.HI R43, RZ, 0x1f, R42 ;  /* 0x0000001fff2b7819 */ /* 0x020fe2000001142a */
[----:B------:R-:W-:Y:S01]  /*10a90*/  IMAD R32, R32, R3, RZ ;  /* 0x0000000320207224 */ /* 0x000fe200078e02ff */
[----:B------:R-:W4:Y:S01]  /*10aa0*/  @P1 LDC R51, c[0x0][0xbec] ;  /* 0x0002fb00ff331b82 */ /* 0x000f220000000800 */
[----:B------:R-:W2:Y:S04]  /*10ab0*/  LDL.LU R10, [R1+0x6c] ;  /* 0x00006c00010a7983 */ /* 0x000ea80000300800 */
[----:B------:R-:W4:Y:S04]  /*10ac0*/  LDL.LU R8, [R1+0x60] ;  /* 0x0000600001087983 */ /* 0x000f280000300800 */
[----:B------:R-:W3:Y:S01]  /*10ad0*/  LDL.LU R52, [R1+0x64] ;  /* 0x0000640001347983 */ /* 0x000ee20000300800 */
[----:B------:R-:W-:-:S04]  /*10ae0*/  IMAD R0, R49, UR4, RZ ;  /* 0x0000000431007c24 */ /* 0x000fc8000f8e02ff */
[----:B------:R-:W-:Y:S02]  /*10af0*/  IMAD R11, R78, UR5, R0 ;  /* 0x000000054e0b7c24 */ /* 0x000fe4000f8e0200 */
[----:B0-----:R-:W-:-:S05]  /*10b00*/  VIADD R15, R4, 0xffffff80 ;  /* 0xffffff80040f7836 */ /* 0x001fca0000000000 */
[--C-:B------:R-:W-:Y:S02]  /*10b10*/  SHF.R.S32.HI R54, RZ, 0x1f, R15.reuse ;  /* 0x0000001fff367819 */ /* 0x100fe4000001140f */
[----:B------:R-:W-:Y:S02]  /*10b20*/  SHF.R.S32.HI R53, RZ, 0x1f, R15 ;  /* 0x0000001fff357819 */ /* 0x000fe4000001140f */
[-C--:B------:R-:W-:Y:S02]  /*10b30*/  LEA.HI R54, R54, R15.reuse, RZ, 0x2 ;  /* 0x0000000f36367211 */ /* 0x080fe400078f10ff */
[----:B------:R-:W-:Y:S02]  /*10b40*/  LEA.HI R53, R53, R15, RZ, 0x2 ;  /* 0x0000000f35357211 */ /* 0x000fe400078f10ff */
[----:B------:R-:W-:Y:S02]  /*10b50*/  LOP3.LUT R54, R54, 0xfffffffc, RZ, 0xc0, !PT ;  /* 0xfffffffc36367812 */ /* 0x000fe400078ec0ff */
[----:B------:R-:W-:-:S02]  /*10b60*/  SHF.R.S32.HI R53, RZ, 0x2, R53 ;  /* 0x00000002ff357819 */ /* 0x000fc40000011435 */
[----:B------:R-:W-:-:S05]  /*10b70*/  IADD3 R54, R15, -R54, RZ ;  /* 0x800000360f367210 */ /* 0x000fca0007ffe0ff */
[----:B------:R-:W-:-:S04]  /*10b80*/  IMAD.SHL.U32 R0, R54, 0x8, RZ ;  /* 0x0000000836007824 */ /* 0x000fc800078e00ff */
[----:B------:R-:W-:Y:S01]  /*10b90*/  IMAD R9, R53, 0x20, R0 ;  /* 0x0000002035097824 */ /* 0x000fe200078e0200 */
[----:B--2---:R-:W-:Y:S02]  /*10ba0*/  SEL R48, R10, RZ, !P0 ;  /* 0x000000ff0a307207 */ /* 0x004fe40004000000 */
[----:B------:R-:W2:Y:S01]  /*10bb0*/  LDL R10, [R1+0x84] ;  /* 0x00008400010a7983 */ /* 0x000ea20000100800 */
[----:B----4-:R-:W-:Y:S01]  /*10bc0*/  SEL R50, R8, RZ, !P0 ;  /* 0x000000ff08327207 */ /* 0x010fe20004000000 */
[----:B---3--:R-:W-:Y:S02]  /*10bd0*/  IMAD R13, R52, 0xc0, R5 ;  /* 0x000000c0340d7824 */ /* 0x008fe400078e0205 */
[----:B------:R-:W-:Y:S01]  /*10be0*/  IMAD.WIDE.U32 R4, R78, UR4, R42 ;  /* 0x000000044e047c25 */ /* 0x000fe2000f8e002a */
[----:B------:R-:W-:-:S03]  /*10bf0*/  ULDC.64 UR4, c[0x0][0xb98] ;  /* 0x0002e60000047ab9 */ /* 0x000fc60000000a00 */
[----:B-1----:R-:W-:-:S04]  /*10c00*/  @P1 IMAD.HI.U32 R6, R13, R6, RZ ;  /* 0x000000060d061227 */ /* 0x002fc800078e00ff */
[----:B------:R-:W-:Y:S01]  /*10c10*/  IMAD.MOV.U32 R7, RZ, RZ, R13 ;  /* 0x000000ffff077224 */ /* 0x000fe200078e000d */
[----:B------:R-:W-:Y:S01]  /*10c20*/  @P1 SHF.R.U32.HI R7, RZ, R27, R6 ;  /* 0x0000001bff071219 */ /* 0x000fe20000011606 */
[----:B------:R-:W-:-:S03]  /*10c30*/  IMAD.IADD R5, R5, 0x1, R11 ;  /* 0x0000000105057824 */ /* 0x000fc600078e020b */
[----:B------:R-:W-:Y:S01]  /*10c40*/  IADD3 R6, -R7, RZ, RZ ;  /* 0x000000ff07067210 */ /* 0x000fe20007ffe1ff */
[----:B------:R-:W-:-:S04]  /*10c50*/  IMAD.WIDE R20, R9, 0x2, R20 ;  /* 0x0000000209147825 */ /* 0x000fc800078e0214 */
[----:B------:R-:W-:Y:S02]  /*10c60*/  IMAD R11, R48, UR4, RZ ;  /* 0x00000004300b7c24 */ /* 0x000fe4000f8e02ff */
[----:B------:R-:W-:-:S04]  /*10c70*/  IMAD.WIDE.U32 R4, R50, UR4, R4 ;  /* 0x0000000432047c25 */ /* 0x000fc8000f8e0004 */
[----:B------:R-:W-:Y:S01]  /*10c80*/  IMAD R9, R3, R6, R13 ;  /* 0x0000000603097224 */ /* 0x000fe200078e020d */
[----:B------:R-:W-:Y:S01]  /*10c90*/  IADD3 R4, P0, R7, R4, RZ ;  /* 0x0000000407047210 */ /* 0x000fe20007f1e0ff */
[----:B------:R-:W-:Y:S01]  /*10ca0*/  IMAD R8, R50, UR5, R11 ;  /* 0x0000000532087c24 */ /* 0x000fe2000f8e020b */
[----:B------:R-:W-:Y:S01]  /*10cb0*/  SHF.R.S32.HI R11, RZ, 0x1f, R7 ;  /* 0x0000001fff0b7819 */ /* 0x000fe20000011407 */
[----:B------:R-:W-:Y:S01]  /*10cc0*/  ULDC.64 UR4, c[0x0][0xb88] ;  /* 0x0002e20000047ab9 */ /* 0x000fe20000000a00 */
[----:B------:R-:W-:Y:S02]  /*10cd0*/  SHF.R.S32.HI R6, RZ, 0x1f, R9 ;  /* 0x0000001fff067819 */ /* 0x000fe40000011409 */
[----:B------:R-:W-:-:S03]  /*10ce0*/  IADD3.X R5, R11, R5, R8, P0, !PT ;  /* 0x000000050b057210 */ /* 0x000fc600007fe408 */
[----:B------:R-:W-:Y:S01]  /*10cf0*/  IMAD R6, R6, UR4, RZ ;  /* 0x0000000406067c24 */ /* 0x000fe2000f8e02ff */
[----:B------:R-:W-:Y:S01]  /*10d00*/  SHF.R.S32.HI R14, RZ, 0x1f, R15 ;  /* 0x0000001fff0e7819 */ /* 0x000fe2000001140f */
[----:B------:R-:W-:-:S04]  /*10d10*/  IMAD.WIDE.U32 R4, R9, UR4, R4 ;  /* 0x0000000409047c25 */ /* 0x000fc8000f8e0004 */
[----:B------:R-:W-:Y:S01]  /*10d20*/  IMAD R11, R9, UR5, R6 ;  /* 0x00000005090b7c24 */ /* 0x000fe2000f8e0206 */
[----:B------:R-:W-:Y:S01]  /*10d30*/  LEA.HI R14, R14, R15, RZ, 0x7 ;  /* 0x0000000f0e0e7211 */ /* 0x000fe200078f38ff */
[----:B------:R-:W-:Y:S02]  /*10d40*/  ULDC.64 UR4, c[0x0][0xb50] ;  /* 0x0002d40000047ab9 */ /* 0x000fe40000000a00 */
[----:B------:R-:W-:Y:S01]  /*10d50*/  IMAD.IADD R5, R5, 0x1, R11 ;  /* 0x0000000105057824 */ /* 0x000fe200078e020b */
[----:B------:R-:W-:Y:S02]  /*10d60*/  LEA R6, P0, R4, UR4, 0x2 ;  /* 0x0000000404067c11 */ /* 0x000fe4000f8010ff */
[----:B------:R-:W-:Y:S02]  /*10d70*/  LOP3.LUT R14, R14, 0xffffff80, RZ, 0xc0, !PT ;  /* 0xffffff800e0e7812 */ /* 0x000fe400078ec0ff */
[----:B------:R-:W-:Y:S01]  /*10d80*/  LEA.HI.X R4, R4, UR5, R5, 0x2, P0 ;  /* 0x0000000504047c11 */ /* 0x000fe200080f1405 */
[----:B------:R-:W-:Y:S01]  /*10d90*/  SHFL.IDX PT, R44, R6, RZ, 0x1c1f ;  /* 0x001c1fff062c7589 */ /* 0x000fe200000e0000 */
[C---:B------:R-:W-:Y:S01]  /*10da0*/  IADD3 R7, P2, R20.reuse, 0x1800, RZ ;  /* 0x0000180014077810 */ /* 0x040fe20007f5e0ff */
[----:B------:R-:W-:Y:S01]  /*10db0*/  IMAD.IADD R14, R15, 0x1, -R14 ;  /* 0x000000010f0e7824 */ /* 0x000fe200078e0a0e */
[C---:B------:R-:W-:Y:S01]  /*10dc0*/  IADD3 R13, P3, R20.reuse, 0x3000, RZ ;  /* 0x00003000140d7810 */ /* 0x040fe20007f7e0ff */
[----:B------:R-:W0:Y:S01]  /*10dd0*/  SHFL.IDX PT, R45, R4, RZ, 0x1c1f ;  /* 0x001c1fff042d7589 */ /* 0x000e2200000e0000 */
[----:B------:R-:W-:Y:S01]  /*10de0*/  LOP3.LUT R11, R20, 0x180, RZ, 0xc0, !PT ;  /* 0x00000180140b7812 */ /* 0x000fe200078ec0ff */
[----:B------:R-:W-:Y:S01]  /*10df0*/  ULDC.64 UR4, c[0x0][0xaa0] ;  /* 0x0002a80000047ab9 */ /* 0x000fe20000000a00 */
[----:B------:R-:W-:Y:S01]  /*10e00*/  LOP3.LUT P0, RZ, R14, 0x3, RZ, 0xc0, !PT ;  /* 0x000000030eff7812 */ /* 0x000fe2000780c0ff */
[----:B------:R-:W-:Y:S04]  /*10e10*/  SHFL.IDX PT, R46, R6, 0x1, 0x1c1f ;  /* 0x003c1f00062e7f89 */ /* 0x000fe800000e0000 */
[----:B------:R1:W3:Y:S01]  /*10e20*/  SHFL.IDX PT, R47, R4, 0x1, 0x1c1f ;  /* 0x003c1f00042f7f89 */ /* 0x0002e200000e0000 */
[----:B------:R-:W-:Y:S01]  /*10e30*/  IMAD.X R9, RZ, RZ, R21, P2 ;  /* 0x000000ffff097224 */ /* 0x000fe200010e0615 */
[----:B------:R-:W-:-:S02]  /*10e40*/  LOP3.LUT R12, R13, 0x180, RZ, 0xc0, !PT ;  /* 0x000001800d0c7812 */ /* 0x000fc400078ec0ff */
[----:B------:R-:W-:Y:S02]  /*10e50*/  LOP3.LUT R8, R7, 0x180, RZ, 0xc0, !PT ;  /* 0x0000018007087812 */ /* 0x000fe400078ec0ff */
[----:B------:R-:W-:Y:S02]  /*10e60*/  SHF.R.U64 R12, R12, 0x3, RZ ;  /* 0x000000030c0c7819 */ /* 0x000fe400000012ff */
[----:B------:R-:W-:Y:S02]  /*10e70*/  SHF.R.U64 R8, R8, 0x3, RZ ;  /* 0x0000000308087819 */ /* 0x000fe400000012ff */
[----:B------:R-:W-:Y:S02]  /*10e80*/  LOP3.LUT R12, R12, R13, RZ, 0x3c, !PT ;  /* 0x0000000d0c0c7212 */ /* 0x000fe400078e3cff */
[----:B------:R-:W-:Y:S02]  /*10e90*/  LOP3.LUT R8, R8, R7, RZ, 0x3c, !PT ;  /* 0x0000000708087212 */ /* 0x000fe400078e3cff */
[----:B------:R-:W-:-:S02]  /*10ea0*/  IADD3.X R13, RZ, R21, RZ, P3, !PT ;  /* 0x00000015ff0d7210 */ /* 0x000fc40001ffe4ff */
[C---:B------:R-:W-:Y:S02]  /*10eb0*/  IADD3 R7, P3, R20.reuse, 0x7800, RZ ;  /* 0x0000780014077810 */ /* 0x040fe40007f7e0ff */
[C---:B------:R-:W-:Y:S02]  /*10ec0*/  IADD3 R25, P5, R20.reuse, 0x4800, RZ ;  /* 0x0000480014197810 */ /* 0x040fe40007fbe0ff */
[----:B------:R-:W-:Y:S01]  /*10ed0*/  IADD3 R29, P4, R20, 0x6000, RZ ;  /* 0x00006000141d7810 */ /* 0x000fe20007f9e0ff */
[----:B------:R-:W-:Y:S01]  /*10ee0*/  IMAD R43, R43, UR4, RZ ;  /* 0x000000042b2b7c24 */ /* 0x000fe2000f8e02ff */
[----:B-1----:R-:W-:Y:S02]  /*10ef0*/  LOP3.LUT R4, R7, 0x180, RZ, 0xc0, !PT ;  /* 0x0000018007047812 */ /* 0x002fe400078ec0ff */
[----:B------:R-:W-:Y:S02]  /*10f00*/  SHF.R.U64 R11, R11, 0x3, RZ ;  /* 0x000000030b0b7819 */ /* 0x000fe400000012ff */
[----:B------:R-:W-:-:S02]  /*10f10*/  LOP3.LUT R24, R25, 0x180, RZ, 0xc0, !PT ;  /* 0x0000018019187812 */ /* 0x000fc400078ec0ff */
[----:B------:R-:W-:Y:S02]  /*10f20*/  LOP3.LUT R28, R29, 0x180, RZ, 0xc0, !PT ;  /* 0x000001801d1c7812 */ /* 0x000fe400078ec0ff */
[----:B------:R-:W-:Y:S02]  /*10f30*/  SHF.R.U64 R4, R4, 0x3, RZ ;  /* 0x0000000304047819 */ /* 0x000fe400000012ff */
[----:B------:R-:W-:Y:S02]  /*10f40*/  LOP3.LUT R20, R11, R20, RZ, 0x3c, !PT ;  /* 0x000000140b147212 */ /* 0x000fe400078e3cff */
        /* <DEDUP_REMOVED lines=8> */
[----:B------:R-:W-:Y:S01]  /*10fd0*/  BSSY B1, `(.L_x_526) ;  /* 0x0000050000017945 */ /* 0x000fe20003800000 */
[----:B--2---:R-:W-:-:S05]  /*10fe0*/  IMAD R5, R52, 0xc0, R10 ;  /* 0x000000c034057824 */ /* 0x004fca00078e020a */
[C---:B------:R-:W-:Y:S01]  /*10ff0*/  ISETP.GE.OR P2, PT, R5.reuse, R32, P0 ;  /* 0x000000200500720c */ /* 0x040fe20000746670 */
[----:B------:R-:W-:-:S05]  /*11000*/  VIADD R5, R5, 0x8 ;  /* 0x0000000805057836 */ /* 0x000fca0000000000 */
[----:B------:R-:W-:-:S07]  /*11010*/  ISETP.GE.OR P0, PT, R5, R32, P0 ;  /* 0x000000200500720c */ /* 0x000fce0000706670 */
[----:B0-----:R0:W-:Y:S06]  /*11020*/  @!P2 ST.E desc[UR42][R44.64], R40 ;  /* 0x000000282c00a985 */ /* 0x0011ec000c10192a */
[----:B---3--:R1:W-:Y:S04]  /*11030*/  @!P0 ST.E desc[UR42][R46.64], R41 ;  /* 0x000000292e008985 */ /* 0x0083e8000c10192a */
[----:B------:R2:W5:Y:S01]  /*11040*/  LD.E.128 R4, desc[UR42][R20.64] ;  /* 0x0000002a14047980 */ /* 0x000562000c101d00 */
[C---:B0-----:R-:W-:Y:S01]  /*11050*/  IMAD R45, R42.reuse, UR5, R43 ;  /* 0x000000052a2d7c24 */ /* 0x041fe2000f8e022b */
[----:B-1----:R-:W0:Y:S01]  /*11060*/  @P1 LDC R47, c[0x0][0xbf0] ;  /* 0x0002fc00ff2f1b82 */ /* 0x002e220000000800 */
[----:B------:R-:W-:Y:S01]  /*11070*/  IMAD.WIDE.U32 R42, R42, UR4, RZ ;  /* 0x000000042a2a7c25 */ /* 0x000fe2000f8e00ff */
[----:B------:R-:W-:Y:S01]  /*11080*/  ULDC.64 UR4, c[0x0][0xae8] ;  /* 0x0002ba0000047ab9 */ /* 0x000fe20000000a00 */
[----:B------:R-:W5:Y:S02]  /*11090*/  LD.E.128 R8, desc[UR42][R8.64] ;  /* 0x0000002a08087980 */ /* 0x000f64000c101d00 */
[----:B------:R-:W-:Y:S01]  /*110a0*/  IMAD R40, R54, 0x60, R53 ;  /* 0x0000006036287824 */ /* 0x000fe200078e0235 */
[----:B--2---:R-:W-:Y:S01]  /*110b0*/  MOV R20, R42 ;  /* 0x0000002a00147202 */ /* 0x004fe20000000f00 */
[----:B------:R-:W-:Y:S01]  /*110c0*/  IMAD.IADD R21, R43, 0x1, R45 ;  /* 0x000000012b157824 */ /* 0x000fe200078e022d */
[----:B------:R-:W5:Y:S01]  /*110d0*/  LD.E.128 R12, desc[UR42][R12.64] ;  /* 0x0000002a0c0c7980 */ /* 0x000f62000c101d00 */
[----:B------:R-:W-:-:S02]  /*110e0*/  IMAD R49, R49, UR4, RZ ;  /* 0x0000000431317c24 */ /* 0x000fc4000f8e02ff */
[----:B------:R-:W-:Y:S01]  /*110f0*/  IMAD R42, R52, 0xc0, R40 ;  /* 0x000000c0342a7824 */ /* 0x000fe200078e0228 */
[----:B------:R-:W5:Y:S01]  /*11100*/  LD.E.128 R24, desc[UR42][R24.64] ;  /* 0x0000002a18187980 */ /* 0x000f62000c101d00 */
[C---:B------:R-:W-:Y:S02]  /*11110*/  IMAD R49, R78.reuse, UR5, R49 ;  /* 0x000000054e317c24 */ /* 0x040fe4000f8e0231 */
[----:B------:R-:W-:Y:S01]  /*11120*/  IMAD.WIDE.U32 R20, R78, UR4, R20 ;  /* 0x000000044e147c25 */ /* 0x000fe2000f8e0014 */
[----:B------:R-:W-:Y:S01]  /*11130*/  ULDC.64 UR4, c[0x0][0xaf0] ;  /* 0x0002bc0000047ab9 */ /* 0x000fe20000000a00 */
[----:B------:R-:W5:Y:S02]  /*11140*/  LD.E.128 R28, desc[UR42][R28.64] ;  /* 0x0000002a1c1c7980 */ /* 0x000f64000c101d00 */
[----:B------:R-:W-:Y:S02]  /*11150*/  @P1 IMAD.HI.U32 R40, R42, R51, RZ ;  /* 0x000000332a281227 */ /* 0x000fe400078e00ff */
[----:B------:R-:W5:Y:S02]  /*11160*/  LD.E.128 R36, desc[UR42][R36.64] ;  /* 0x0000002a24247980 */ /* 0x000f64000c101d00 */
[----:B------:R-:W-:-:S02]  /*11170*/  IMAD R43, R48, UR4, RZ ;  /* 0x00000004302b7c24 */ /* 0x000fc4000f8e02ff */
[----:B------:R-:W-:Y:S01]  /*11180*/  IMAD.IADD R21, R21, 0x1, R49 ;  /* 0x0000000115157824 */ /* 0x000fe200078e0231 */
[----:B------:R-:W-:Y:S01]  /*11190*/  @!PT LDS RZ, [RZ] ;  /* 0x00000000fffff984 */ /* 0x000fe20000000800 */
[----:B------:R-:W-:Y:S01]  /*111a0*/  @!PT LDS RZ, [RZ] ;  /* 0x00000000fffff984 */ /* 0x000fe20000000800 */
[----:B------:R-:W-:Y:S01]  /*111b0*/  @!PT LDS RZ, [RZ] ;  /* 0x00000000fffff984 */ /* 0x000fe20000000800 */
[----:B------:R-:W-:Y:S01]  /*111c0*/  @!PT LDS RZ, [RZ] ;  /* 0x00000000fffff984 */ /* 0x000fe20000000800 */
[----:B------:R1:W-:Y:S06]  /*111d0*/  MEMBAR.ALL.CTA ;  /* 0x0000000000007992 */ /* 0x0003ec0000008000 */
[----:B-1----:R-:W1:Y:S01]  /*111e0*/  FENCE.VIEW.ASYNC.S ;  /* 0x00000000000073c6 */ /* 0x002e620000000000 */
[----:B------:R-:W-:Y:S01]  /*111f0*/  IMAD.MOV.U32 R41, RZ, RZ, R42 ;  /* 0x000000ffff297224 */ /* 0x000fe200078e002a */
[----:B0-----:R-:W-:Y:S01]  /*11200*/  @P1 SHF.R.U32.HI R41, RZ, R47, R40 ;  /* 0x0000002fff291219 */ /* 0x001fe20000011628 */
[----:B------:R-:W-:-:S02]  /*11210*/  IMAD R43, R50, UR5, R43 ;  /* 0x00000005322b7c24 */ /* 0x000fc4000f8e022b */
[----:B------:R-:W-:Y:S01]  /*11220*/  IMAD.WIDE.U32 R50, R50, UR4, R20 ;  /* 0x0000000432327c25 */ /* 0x000fe2000f8e0014 */
[--C-:B------:R-:W-:Y:S01]  /*11230*/  SHF.R.S32.HI R20, RZ, 0x1f, R41.reuse ;  /* 0x0000001fff147819 */ /* 0x100fe20000011429 */
[----:B------:R-:W-:Y:S02]  /*11240*/  ULDC.64 UR4, c[0x0][0xae0] ;  /* 0x0002b80000047ab9 */ /* 0x000fe40000000a00 */
[----:B------:R-:W-:Y:S02]  /*11250*/  IMAD.MOV R40, RZ, RZ, -R41 ;  /* 0x000000ffff287224 */ /* 0x000fe400078e0a29 */
[----:B------:R-:W-:Y:S02]  /*11260*/  IMAD R20, R20, UR4, RZ ;  /* 0x0000000414147c24 */ /* 0x000fe4000f8e02ff */
[----:B------:R-:W-:Y:S02]  /*11270*/  IMAD.IADD R51, R51, 0x1, R43 ;  /* 0x0000000133337824 */ /* 0x000fe400078e022b */
[----:B------:R-:W-:-:S02]  /*11280*/  IMAD R3, R3, R40, R42 ;  /* 0x0000002803037224 */ /* 0x000fc400078e022a */
[C---:B------:R-:W-:Y:S02]  /*11290*/  IMAD R43, R41.reuse, UR5, R20 ;  /* 0x00000005292b7c24 */ /* 0x040fe4000f8e0214 */
[----:B------:R-:W-:Y:S01]  /*112a0*/  IMAD.WIDE.U32 R20, R41, UR4, R50 ;  /* 0x0000000429147c25 */ /* 0x000fe2000f8e0032 */
[----:B------:R-:W-:Y:S01]  /*112b0*/  SHF.R.S32.HI R40, RZ, 0x1f, R3 ;  /* 0x0000001fff287819 */ /* 0x000fe20000011403 */
[----:B------:R-:W-:-:S03]  /*112c0*/  ULDC.64 UR4, c[0x0][0xad8] ;  /* 0x0002b60000047ab9 */ /* 0x000fc60000000a00 */
[----:B------:R-:W-:Y:S01]  /*112d0*/  IADD3 R21, R21, R43, RZ ;  /* 0x0000002b15157210 */ /* 0x000fe20007ffe0ff */
[----:B------:R-:W-:-:S04]  /*112e0*/  IMAD R40, R40, UR4, RZ ;  /* 0x0000000428287c24 */ /* 0x000fc8000f8e02ff */
[C---:B------:R-:W-:Y:S02]  /*112f0*/  IMAD R41, R3.reuse, UR5, R40 ;  /* 0x0000000503297c24 */ /* 0x040fe4000f8e0228 */
[----:B------:R-:W-:Y:S01]  /*11300*/  IMAD.WIDE.U32 R20, R3, UR4, R20 ;  /* 0x0000000403147c25 */ /* 0x000fe2000f8e0014 */
[----:B------:R-:W-:-:S03]  /*11310*/  ULDC.64 UR4, c[0x0][0xa80] ;  /* 0x0002a00000047ab9 */ /* 0x000fc60000000a00 */
[----:B------:R-:W-:Y:S01]  /*11320*/  IMAD.IADD R21, R21, 0x1, R41 ;  /* 0x0000000115157824 */ /* 0x000fe200078e0229 */
[----:B------:R-:W-:Y:S01]  /*11330*/  LEA R46, P0, R20, UR4, 0x1 ;  /* 0x00000004142e7c11 */ /* 0x000fe2000f8008ff */
[----:B------:R-:W-:-:S03]  /*11340*/  IMAD R49, R52, 0xc0, R53 ;  /* 0x000000c034317824 */ /* 0x000fc600078e0235 */
[----:B------:R-:W-:Y:S02]  /*11350*/  LEA.HI.X R47, R20, UR5, R21, 0x1, P0 ;  /* 0x00000005142f7c11 */ /* 0x000fe400080f0c15 */
[----:B------:R-:W-:Y:S01]  /*11360*/  ISETP.GE.AND P0, PT, R49, R32, PT ;  /* 0x000000203100720c */ /* 0x000fe20003f06270 */
[----:B------:R-:W-:Y:S02]  /*11370*/  VIADD R3, R2, 0x2d820 ;  /* 0x0002d82002037836 */ /* 0x000fe40000000000 */
[----:B------:R-:W-:-:S03]  /*11380*/  VIADD R53, R0, 0x40 ;  /* 0x0000004000357836 */ /* 0x000fc60000000000 */
[----:B------:R-:W-:Y:S01]  /*11390*/  PRMT R3, RZ, 0x654, R3 ;  /* 0x00000654ff037816 */ /* 0x000fe20000000003 */
[----:B------:R-:W-:Y:S01]  /*113a0*/  VIADD R51, R0, 0x20 ;  /* 0x0000002000337836 */ /* 0x000fe20000000000 */
[----:B-1----:R0:W1:Y:S02]  /*113b0*/  SHFL.IDX PT, R40, R46, RZ, 0x1c1f ;  /* 0x001c1fff2e287589 */ /* 0x00206400000e0000 */
[----:B------:R0:W-:Y:S02]  /*113c0*/  SYNCS.ARRIVE.TRANS64.RED.A1T0 RZ, [R3+URZ], RZ ;  /* 0x000000ff03ff79a7 */ /* 0x0001e4000810043f */
[----:B------:R0:W2:Y:S01]  /*113d0*/  SHFL.IDX PT, R41, R47, RZ, 0x1c1f ;  /* 0x001c1fff2f297589 */ /* 0x0000a200000e0000 */
[----:B------:R-:W-:Y:S02]  /*113e0*/  SHF.R.S32.HI R48, RZ, 0x1f, R53 ;  /* 0x0000001fff307819 */ /* 0x000fe40000011435 */
[----:B------:R-:W-:Y:S01]  /*113f0*/  SHF.R.S32.HI R50, RZ, 0x1f, R51 ;  /* 0x0000001fff327819 */ /* 0x000fe20000011433 */
[----:B------:R-:W-:Y:S06]  /*11400*/  @P0 BRA `(.L_x_527) ;  /* 0x0000000000300947 */ /* 0x000fec0003800000 */
[----:B------:R-:W-:Y:S02]  /*11410*/  ULDC UR4, c[0x0][0xac8] ;  /* 0x0002b20000047ab9 */ /* 0x000fe40000000800 */
[----:B------:R-:W-:Y:S02]  /*11420*/  ISETP.GE.AND P1, PT, R51, UR4, PT ;  /* 0x0000000433007c0c */ /* 0x000fe4000bf26270 */
[----:B------:R-:W-:Y:S02]  /*11430*/  ISETP.GE.AND P2, PT, R53, UR4, PT ;  /* 0x0000000435007c0c */ /* 0x000fe4000bf46270 */
[----:B------:R-:W-:-:S09]  /*11440*/  ISETP.GE.AND P0, PT, R0, UR4, PT ;  /* 0x0000000400007c0c */ /* 0x000fd2000bf06270 */
[-C--:B-1----:R-:W-:Y:S02]  /*11450*/  @!P1 LEA R42, P3, R51, R40.reuse, 0x1 ;  /* 0x00000028332a9211 */ /* 0x082fe400078608ff */
[----:B------:R-:W-:Y:S02]  /*11460*/  @!P2 LEA R44, P4, R53, R40, 0x1 ;  /* 0x00000028352ca211 */ /* 0x000fe400078808ff */
[----:B--2---:R-:W-:Y:S01]  /*11470*/  @!P0 IMAD.WIDE R20, R0, 0x2, R40 ;  /* 0x0000000200148825 */ /* 0x004fe200078e0228 */
[-C--:B------:R-:W-:Y:S02]  /*11480*/  @!P1 LEA.HI.X R43, R51, R41.reuse, R50, 0x1, P3 ;  /* 0x00000029332b9211 */ /* 0x080fe400018f0c32 */
[----:B------:R-:W-:Y:S02]  /*11490*/  @!P2 LEA.HI.X R45, R53, R41, R48, 0x1, P4 ;  /* 0x00000029352da211 */ /* 0x000fe400020f0c30 */
[----:B-----5:R3:W-:Y:S04]  /*114a0*/  @!P0 ST.E.128 desc[UR42][R20.64], R4 ;  /* 0x0000000414008985 */ /* 0x0207e8000c101d2a */
[----:B------:R3:W-:Y:S04]  /*114b0*/  @!P1 ST.E.128 desc[UR42][R42.64], R12 ;  /* 0x0000000c2a009985 */ /* 0x0007e8000c101d2a */
[----:B------:R3:W-:Y:S02]  /*114c0*/  @!P2 ST.E.128 desc[UR42][R44.64], R28 ;  /* 0x0000001c2c00a985 */ /* 0x0007e4000c101d2a */
.L_x_527:
[----:B------:R-:W-:Y:S05]  /*114d0*/  BSYNC B1 ;  /* 0x0000000000017941 */ /* 0x000fea0003800000 */
.L_x_526:
[----:B0-----:R-:W-:Y:S01]  /*114e0*/  IADD3 R3, R49, 0x60, RZ ;  /* 0x0000006031037810 */ /* 0x001fe20007ffe0ff */
[----:B---3-5:R0:W3:Y:S03]  /*114f0*/  SHFL.IDX PT, R7, R47, 0x1, 0x1c1f ;  /* 0x003c1f002f077f89 */ /* 0x0280e600000e0000 */
[----:B------:R-:W-:Y:S01]  /*11500*/  ISETP.GE.AND P0, PT, R3, R32, PT ;  /* 0x000000200300720c */ /* 0x000fe20003f06270 */
[----:B------:R0:W4:-:S12]  /*11510*/  SHFL.IDX PT, R6, R46, 0x1, 0x1c1f ;  /* 0x003c1f002e067f89 */ /* 0x00011800000e0000 */
[----:B0-----:R-:W-:Y:S05]  /*11520*/  @P0 BRA `(.L_x_528) ;  /* 0x0000000800e40947 */ /* 0x001fea0003800000 */
[----:B------:R-:W-:Y:S02]  /*11530*/  ULDC UR4, c[0x0][0xac8] ;  /* 0x0002b20000047ab9 */ /* 0x000fe40000000800 */
[----:B------:R-:W-:Y:S02]  /*11540*/  ISETP.GE.AND P2, PT, R51, UR4, PT ;  /* 0x0000000433007c0c */ /* 0x000fe4000bf46270 */
[----:B------:R-:W-:-:S11]  /*11550*/  ISETP.GE.AND P1, PT, R0, UR4, PT ;  /* 0x0000000400007c0c */ /* 0x000fd6000bf26270 */
[C---:B----4-:R-:W-:Y:S02]  /*11560*/  @!P2 LEA R12, P0, R51.reuse, R6, 0x1 ;  /* 0x00000006330ca211 */ /* 0x050fe400078008ff */
[----:B---3--:R-:W-:Y:S02]  /*11570*/  @!P1 IMAD.WIDE R4, R0, 0x2, R6 ;  /* 0x0000000200049825 */ /* 0x008fe400078e0206 */
[----:B------:R-:W-:Y:S02]  /*11580*/  @!P2 LEA.HI.X R13, R51, R7, R50, 0x1, P0 ;  /* 0x00000007330da211 */ /* 0x000fe400000f0c32 */
[----:B------:R-:W-:Y:S01]  /*11590*/  ISETP.GE.AND P0, PT, R53, UR4, PT ;  /* 0x0000000435007c0c */ /* 0x000fe2000bf06270 */
[----:B------:R0:W-:Y:S04]  /*115a0*/  @!P1 ST.E.128 desc[UR42][R4.64], R8 ;  /* 0x0000000804009985 */ /* 0x0001e8000c101d2a */
[----:B------:R0:W-:Y:S08]  /*115b0*/  @!P2 ST.E.128 desc[UR42][R12.64], R24 ;  /* 0x000000180c00a985 */ /* 0x0001f0000c101d2a */
[----:B------:R-:W-:Y:S05]  /*115c0*/  @P0 BRA `(.L_x_528) ;  /* 0x0000000800bc0947 */ /* 0x000fea0003800000 */
[----:B0-----:R-:W-:-:S04]  /*115d0*/  LEA R4, P0, R53, R6, 0x1 ;  /* 0x0000000635047211 */ /* 0x001fc800078008ff */
[----:B------:R-:W-:-:S05]  /*115e0*/  LEA.HI.X R5, R53, R7, R48, 0x1, P0 ;  /* 0x0000000735057211 */ /* 0x000fca00000f0c30 */
[----:B------:R0:W-:Y:S01]  /*115f0*/  ST.E.128 desc[UR42][R4.64], R36 ;  /* 0x0000002404007985 */ /* 0x0001e2000c101d2a */
[----:B------:R-:W-:Y:S05]  /*11600*/  BRA `(.L_x_528) ;  /* 0x0000000800ac7947 */ /* 0x000fea0003800000 */
.L_x_524:
[----:B------:R-:W2:Y:S01]  /*11610*/  LDL.LU R6, [R1+0x58] ;  /* 0x0000580001067983 */ /* 0x000ea20000300800 */
[----:B------:R-:W-:Y:S01]  /*11620*/  ULDC.64 UR4, c[0x0][0xc00] ;  /* 0x0003000000047ab9 */ /* 0x000fe20000000a00 */
[----:B------:R-:W-:Y:S01]  /*11630*/  IMAD.MOV.U32 R0, RZ, RZ, RZ ;  /* 0x000000ffff007224 */ /* 0x000fe200078e00ff */
[----:B------:R-:W3:Y:S01]  /*11640*/  LDC R21, c[0x0][0xbe8] ;  /* 0x0002fa00ff157b82 */ /* 0x000ee20000000800 */
[----:B------:R-:W4:Y:S01]  /*11650*/  LDL.LU R3, [R1+0x5c] ;  /* 0x00005c0001037983 */ /* 0x000f220000300800 */
[----:B------:R-:W-:-:S04]  /*11660*/  ISETP.NE.U32.AND P0, PT, RZ, UR4, PT ;  /* 0x00000004ff007c0c */ /* 0x000fc8000bf05070 */
[----:B------:R-:W-:Y:S02]  /*11670*/  ISETP.NE.AND.EX P0, PT, RZ, UR5, PT, P0 ;  /* 0x00000005ff007c0c */ /* 0x000fe4000bf05300 */
[----:B--2---:R-:W-:-:S04]  /*11680*/  IADD3 R4, P1, R6, UR4, RZ ;  /* 0x0000000406047c10 */ /* 0x004fc8000ff3e0ff */
[----:B----4-:R-:W-:Y:S01]  /*11690*/  IADD3.X R5, R3, UR5, RZ, P1, !PT ;  /* 0x0000000503057c10 */ /* 0x010fe20008ffe4ff */
[----:B------:R-:W-:Y:S02]  /*116a0*/  ULDC.64 UR4, c[0x0][0xc08] ;  /* 0x0003020000047ab9 */ /* 0x000fe40000000a00 */
[----:B------:R-:W-:-:S04]  /*116b0*/  ISETP.NE.U32.AND P1, PT, RZ, UR4, PT ;  /* 0x00000004ff007c0c */ /* 0x000fc8000bf25070 */
[----:B------:R2:W5:Y:S01]  /*116c0*/  @P0 LDG.E R0, desc[UR42][R4.64] ;  /* 0x0000002a04000981 */ /* 0x000562000c1e1900 */
[----:B------:R-:W-:Y:S01]  /*116d0*/  ISETP.NE.AND.EX P1, PT, RZ, UR5, PT, P1 ;  /* 0x00000005ff007c0c */ /* 0x000fe2000bf25310 */
[----:B------:R-:W4:-:S12]  /*116e0*/  S2R R9, SR_TID.X ;  /* 0x0000000000097919 */ /* 0x000f180000002100 */
[----:B------:R-:W-:Y:S01]  /*116f0*/  @P1 IADD3 R6, P2, R6, UR4, RZ ;  /* 0x0000000406061c10 */ /* 0x000fe2000ff5e0ff */
[----:B------:R-:W-:Y:S02]  /*11700*/  ULDC UR4, c[0x0][0xa88] ;  /* 0x0002a20000047ab9 */ /* 0x000fe40000000800 */
[----:B------:R-:W-:Y:S01]  /*11710*/  IMAD.U32 R8, RZ, RZ, UR4 ;  /* 0x00000004ff087e24 */ /* 0x000fe2000f8e00ff */
[----:B------:R-:W-:-:S05]  /*11720*/  @P1 IADD3.X R7, R3, UR5, RZ, P2, !PT ;  /* 0x0000000503071c10 */ /* 0x000fca00097fe4ff */
[----:B------:R2:W5:Y:S01]  /*11730*/  @P1 LDG.E R8, desc[UR42][R6.64] ;  /* 0x0000002a06081981 */ /* 0x000562000c1e1900 */
[----:B---3--:R-:W-:Y:S01]  /*11740*/  ISETP.NE.AND P2, PT, R21, 0x1, PT ;  /* 0x000000011500780c */ /* 0x008fe20003f45270 */
[----:B----4-:R-:W-:-:S12]  /*11750*/  VIADD R28, R9, 0xffffff80 ;  /* 0xffffff80091c7836 */ /* 0x010fd80000000000 */
[----:B------:R-:W3:Y:S01]  /*11760*/  @P2 LDC R20, c[0x0][0xbec] ;  /* 0x0002fb00ff142b82 */ /* 0x000ee20000000800 */
[----:B------:R-:W-:-:S07]  /*11770*/  ISETP.GE.AND P3, PT, R28, 0xc0, PT ;  /* 0x000000c01c00780c */ /* 0x000fce0003f66270 */
[----:B------:R-:W4:Y:S01]  /*11780*/  @P2 LDC R25, c[0x0][0xbf0] ;  /* 0x0002fc00ff192b82 */ /* 0x000f220000000800 */
[----:B--2---:R-:W-:Y:S05]  /*11790*/  @P1 BRA `(.L_x_529) ;  /* 0x0000000000101947 */ /* 0x004fea0003800000 */
[----:B------:R-:W-:Y:S05]  /*117a0*/  @!P0 BRA `(.L_x_529) ;  /* 0x00000000000c8947 */ /* 0x000fea0003800000 */
[----:B------:R-:W2:Y:S04]  /*117b0*/  LDG.E R3, desc[UR42][R4.64] ;  /* 0x0000002a04037981 */ /* 0x000ea8000c1e1900 */
[----:B-----5:R-:W2:Y:S02]  /*117c0*/  LDG.E R8, desc[UR42][R4.64+0x4] ;  /* 0x0000042a04087981 */ /* 0x020ea4000c1e1900 */
[----:B--2---:R-:W-:-:S07]  /*117d0*/  IMAD.IADD R8, R8, 0x1, -R3 ;  /* 0x0000000108087824 */ /* 0x004fce00078e0a03 */
.L_x_529:
[----:B------:R-:W2:Y:S04]  /*117e0*/  LDL.LU R4, [R1+0x60] ;  /* 0x0000600001047983 */ /* 0x000ea80000300800 */
[----:B------:R-:W3:Y:S04]  /*117f0*/  LDL.LU R3, [R1+0x6c] ;  /* 0x00006c0001037983 */ /* 0x000ee80000300800 */
[----:B------:R-:W4:Y:S04]  /*11800*/  LDL R24, [R1+0x54] ;  /* 0x0000540001187983 */ /* 0x000f280000100800 */
[----:B------:R0:W5:Y:S01]  /*11810*/  LDL R26, [R1+0x64] ;  /* 0x00006400011a7983 */ /* 0x0001620000100800 */
[----:B------:R-:W-:Y:S01]  /*11820*/  BSSY B1, `(.L_x_530) ;  /* 0x000002d000017945 */ /* 0x000fe20003800000 */
[----:B-----5:R-:W-:-:S02]  /*11830*/  SHF.R.S32.HI R11, RZ, 0x1f, R0 ;  /* 0x0000001fff0b7819 */ /* 0x020fc40000011400 */
[----:B--2---:R-:W-:Y:S02]  /*11840*/  SEL R13, R4, RZ, !P0 ;  /* 0x000000ff040d7207 */ /* 0x004fe40004000000 */
[----:B---3--:R-:W-:Y:S02]  /*11850*/  SEL R12, R3, RZ, !P0 ;  /* 0x000000ff030c7207 */ /* 0x008fe40004000000 */
[----:B----4-:R-:W-:Y:S01]  /*11860*/  SHF.R.S32.HI R10, RZ, 0x1f, R24 ;  /* 0x0000001fff0a7819 */ /* 0x010fe20000011418 */
[----:B0-----:R-:W-:Y:S06]  /*11870*/  @P3 BRA `(.L_x_531) ;  /* 0x00000000009c3947 */ /* 0x001fec0003800000 */
[----:B------:R-:W0:Y:S01]  /*11880*/  LDC R14, c[0x0][0xbe8] ;  /* 0x0002fa00ff0e7b82 */ /* 0x000e220000000800 */
[----:B------:R-:W-:-:S05]  /*11890*/  IMAD R3, R26, 0xc0, R9 ;  /* 0x000000c01a037824 */ /* 0x000fca00078e0209 */
[----:B------:R-:W-:Y:S01]  /*118a0*/  IADD3 R9, R3, -0x80, RZ ;  /* 0xffffff8003097810 */ /* 0x000fe20007ffe0ff */
[----:B0-----:R-:W-:-:S05]  /*118b0*/  IMAD R4, R8, R14, RZ ;  /* 0x0000000e08047224 */ /* 0x001fca00078e02ff */
        /* <DEDUP_REMOVED lines=9> */
[----:B------:R-:W0:Y:S01]  /*11950*/  @P0 LDC R6, c[0x0][0xbec] ;  /* 0x0002fb00ff060b82 */ /* 0x000e220000000800 */
[----:B------:R-:W-:Y:S01]  /*11960*/  IMAD R7, R24, UR5, R7 ;  /* 0x0000000518077c24 */ /* 0x000fe2000f8e0207 */
[----:B------:R-:W-:-:S03]  /*11970*/  ULDC.64 UR4, c[0x0][0xb98] ;  /* 0x0002e60000047ab9 */ /* 0x000fc60000000a00 */
[----:B------:R-:W-:-:S03]  /*11980*/  IMAD.IADD R5, R5, 0x1, R7 ;  /* 0x0000000105057824 */ /* 0x000fc600078e0207 */
[----:B------:R-:W2:Y:S01]  /*11990*/  @P0 LDC R15, c[0x0][0xbf0] ;  /* 0x0002fc00ff0f0b82 */ /* 0x000ea20000000800 */
[----:B------:R-:W-:-:S04]  /*119a0*/  IMAD.WIDE.U32 R4, R13, UR4, R4 ;  /* 0x000000040d047c25 */ /* 0x000fc8000f8e0004 */
[----:B0-----:R-:W-:-:S05]  /*119b0*/  @P0 IMAD.HI.U32 R6, R9, R6, RZ ;  /* 0x0000000609060227 */ /* 0x001fca00078e00ff */
[----:B--2---:R-:W-:Y:S01]  /*119c0*/  @P0 SHF.R.U32.HI R3, RZ, R15, R6 ;  /* 0x0000000fff030219 */ /* 0x004fe20000011606 */
[----:B------:R-:W-:-:S03]  /*119d0*/  IMAD R6, R12, UR4, RZ ;  /* 0x000000040c067c24 */ /* 0x000fc6000f8e02ff */
[----:B------:R-:W-:Y:S01]  /*119e0*/  IADD3 R7, -R3, RZ, RZ ;  /* 0x000000ff03077210 */ /* 0x000fe20007ffe1ff */
[----:B------:R-:W-:Y:S01]  /*119f0*/  IMAD R6, R13, UR5, R6 ;  /* 0x000000050d067c24 */ /* 0x000fe2000f8e0206 */
[----:B------:R-:W-:Y:S01]  /*11a00*/  IADD3 R4, P0, R3, R4, RZ ;  /* 0x0000000403047210 */ /* 0x000fe20007f1e0ff */
[----:B------:R-:W-:Y:S02]  /*11a10*/  ULDC.64 UR4, c[0x0][0xb88] ;  /* 0x0002e20000047ab9 */ /* 0x000fe40000000a00 */
[----:B------:R-:W-:Y:S01]  /*11a20*/  IMAD R7, R14, R7, R9 ;  /* 0x000000070e077224 */ /* 0x000fe200078e0209 */
[----:B------:R-:W-:-:S04]  /*11a30*/  SHF.R.S32.HI R9, RZ, 0x1f, R3 ;  /* 0x0000001fff097819 */ /* 0x000fc80000011403 */
        /* <DEDUP_REMOVED lines=11> */
.L_x_531:
[----:B------:R-:W-:Y:S05]  /*11af0*/  BSYNC B1 ;  /* 0x0000000000017941 */ /* 0x000fea0003800000 */
.L_x_530:
[--C-:B------:R-:W-:Y:S01]  /*11b00*/  SHF.R.S32.HI R14, RZ, 0x1f, R28.reuse ;  /* 0x0000001fff0e7819 */ /* 0x100fe2000001141c */
[----:B------:R-:W-:Y:S01]  /*11b10*/  ULDC.64 UR4, c[0x0][0xaa0] ;  /* 0x0002a80000047ab9 */ /* 0x000fe20000000a00 */
[----:B------:R-:W-:Y:S01]  /*11b20*/  SHF.R.S32.HI R27, RZ, 0x1f, R28 ;  /* 0x0000001fff1b7819 */ /* 0x000fe2000001141c */
[----:B0-----:R-:W-:Y:S01]  /*11b30*/  IMAD R3, R11, UR4, RZ ;  /* 0x000000040b037c24 */ /* 0x001fe2000f8e02ff */
[-C--:B------:R-:W-:Y:S01]  /*11b40*/  LEA.HI R14, R14, R28.reuse, RZ, 0x2 ;  /* 0x0000001c0e0e7211 */ /* 0x080fe200078f10ff */
[----:B------:R-:W-:Y:S01]  /*11b50*/  IMAD.WIDE.U32 R4, R0, UR4, RZ ;  /* 0x0000000400047c25 */ /* 0x000fe2000f8e00ff */
[----:B------:R-:W-:Y:S02]  /*11b60*/  LEA.HI R27, R27, R28, RZ, 0x2 ;  /* 0x0000001c1b1b7211 */ /* 0x000fe400078f10ff */
[----:B------:R-:W-:Y:S01]  /*11b70*/  LOP3.LUT R14, R14, 0xfffffffc, RZ, 0xc0, !PT ;  /* 0xfffffffc0e0e7812 */ /* 0x000fe200078ec0ff */
[----:B------:R-:W-:Y:S01]  /*11b80*/  IMAD R3, R0, UR5, R3 ;  /* 0x0000000500037c24 */ /* 0x000fe2000f8e0203 */
[----:B------:R-:W-:Y:S01]  /*11b90*/  SHF.R.S32.HI R27, RZ, 0x2, R27 ;  /* 0x00000002ff1b7819 */ /* 0x000fe2000001141b */
[----:B------:R-:W-:-:S02]  /*11ba0*/  ULDC.64 UR4, c[0x0][0xae8] ;  /* 0x0002ba0000047ab9 */ /* 0x000fc40000000a00 */
[----:B------:R-:W-:Y:S02]  /*11bb0*/  IMAD.IADD R14, R28, 0x1, -R14 ;  /* 0x000000011c0e7824 */ /* 0x000fe400078e0a0e */
[----:B------:R-:W-:Y:S02]  /*11bc0*/  IMAD.IADD R5, R5, 0x1, R3 ;  /* 0x0000000105057824 */ /* 0x000fe400078e0203 */
[----:B------:R-:W-:Y:S02]  /*11bd0*/  IMAD R0, R14, 0x60, R27 ;  /* 0x000000600e007824 */ /* 0x000fe400078e021b */
[----:B------:R-:W-:Y:S02]  /*11be0*/  IMAD R6, R10, UR4, RZ ;  /* 0x000000040a067c24 */ /* 0x000fe4000f8e02ff */
[----:B------:R-:W-:Y:S02]  /*11bf0*/  IMAD R9, R26, 0xc0, R0 ;  /* 0x000000c01a097824 */ /* 0x000fe400078e0200 */
[----:B------:R-:W-:-:S02]  /*11c00*/  IMAD R7, R24, UR5, R6 ;  /* 0x0000000518077c24 */ /* 0x000fc4000f8e0206 */
[----:B------:R-:W-:Y:S01]  /*11c10*/  @P2 IMAD.HI.U32 R0, R9, R20, RZ ;  /* 0x0000001409002227 */ /* 0x000fe200078e00ff */
[----:B------:R-:W-:-:S03]  /*11c20*/  MOV R3, R9 ;  /* 0x0000000900037202 */ /* 0x000fc60000000f00 */
[----:B------:R-:W-:Y:S01]  /*11c30*/  IMAD.WIDE.U32 R4, R24, UR4, R4 ;  /* 0x0000000418047c25 */ /* 0x000fe2000f8e0004 */
[----:B------:R-:W-:Y:S01]  /*11c40*/  ULDC.64 UR4, c[0x0][0xaf0] ;  /* 0x0002bc0000047ab9 */ /* 0x000fe20000000a00 */
[----:B------:R-:W-:Y:S02]  /*11c50*/  @P2 SHF.R.U32.HI R3, RZ, R25, R0 ;  /* 0x00000019ff032219 */ /* 0x000fe40000011600 */
[----:B------:R-:W-:Y:S02]  /*11c60*/  IMAD R6, R12, UR4, RZ ;  /* 0x000000040c067c24 */ /* 0x000fe4000f8e02ff */
[----:B------:R-:W-:Y:S01]  /*11c70*/  IMAD.IADD R5, R5, 0x1, R7 ;  /* 0x0000000105057824 */ /* 0x000fe200078e0207 */
[----:B------:R-:W-:Y:S01]  /*11c80*/  SHF.R.S32.HI R0, RZ, 0x1f, R3 ;  /* 0x0000001fff007819 */ /* 0x000fe20000011403 */
[C---:B------:R-:W-:Y:S02]  /*11c90*/  IMAD R7, R13.reuse, UR5, R6 ;  /* 0x000000050d077c24 */ /* 0x040fe4000f8e0206 */
[----:B------:R-:W-:Y:S01]  /*11ca0*/  IMAD.WIDE.U32 R4, R13, UR4, R4 ;  /* 0x000000040d047c25 */ /* 0x000fe2000f8e0004 */
[----:B------:R-:W-:-:S03]  /*11cb0*/  ULDC.64 UR4, c[0x0][0xae0] ;  /* 0x0002b80000047ab9 */ /* 0x000fc60000000a00 */
[----:B------:R-:W-:Y:S02]  /*11cc0*/  IMAD.MOV R6, RZ, RZ, -R3 ;  /* 0x000000ffff067224 */ /* 0x000fe400078e0a03 */
[----:B------:R-:W-:Y:S02]  /*11cd0*/  IMAD.IADD R5, R5, 0x1, R7 ;  /* 0x0000000105057824 */ /* 0x000fe400078e0207 */
[----:B------:R-:W-:Y:S02]  /*11ce0*/  IMAD R0, R0, UR4, RZ ;  /* 0x0000000400007c24 */ /* 0x000fe4000f8e02ff */
[----:B------:R-:W-:Y:S02]  /*11cf0*/  IMAD R7, R21, R6, R9 ;  /* 0x0000000615077224 */ /* 0x000fe400078e0209 */
[C---:B------:R-:W-:Y:S02]  /*11d00*/  IMAD R9, R3.reuse, UR5, R0 ;  /* 0x0000000503097c24 */ /* 0x040fe4000f8e0200 */
[----:B------:R-:W-:Y:S01]  /*11d10*/  IMAD.WIDE.U32 R4, R3, UR4, R4 ;  /* 0x0000000403047c25 */ /* 0x000fe2000f8e0004 */
[----:B------:R-:W-:Y:S01]  /*11d20*/  SHF.R.S32.HI R0, RZ, 0x1f, R7 ;  /* 0x0000001fff007819 */ /* 0x000fe20000011407 */
[----:B------:R-:W-:-:S02]  /*11d30*/  ULDC.64 UR4, c[0x0][0xad8] ;  /* 0x0002b60000047ab9 */ /* 0x000fc40000000a00 */
[----:B------:R-:W-:Y:S01]  /*11d40*/  IMAD.IADD R5, R5, 0x1, R9 ;  /* 0x0000000105057824 */ /* 0x000fe200078e0209 */
[----:B------:R-:W-:Y:S01]  /*11d50*/  SHF.L.U32 R9, R14, 0x3, RZ ;  /* 0x000000030e097819 */ /* 0x000fe200000006ff */
[----:B------:R-:W-:Y:S02]  /*11d60*/  IMAD R0, R0, UR4, RZ ;  /* 0x0000000400007c24 */ /* 0x000fe4000f8e02ff */
[----:B------:R-:W-:-:S04]  /*11d70*/  IMAD.WIDE.U32 R4, R7, UR4, R4 ;  /* 0x0000000407047c25 */ /* 0x000fc8000f8e0004 */
[----:B------:R-:W-:Y:S01]  /*11d80*/  IMAD R3, R7, UR5, R0 ;  /* 0x0000000507037c24 */ /* 0x000fe2000f8e0200 */
[----:B------:R-:W-:Y:S01]  /*11d90*/  ULDC.64 UR4, c[0x0][0xa80] ;  /* 0x0002a00000047ab9 */ /* 0x000fe20000000a00 */
[----:B------:R-:W-:Y:S01]  /*11da0*/  VIADD R10, R9, 0x20 ;  /* 0x00000020090a7836 */ /* 0x000fe20000000000 */
[C---:B------:R-:W-:Y:S01]  /*11db0*/  LEA R0, P0, R4.reuse, UR4, 0x1 ;  /* 0x0000000404007c11 */ /* 0x040fe2000f8008ff */
[----:B------:R-:W-:Y:S01]  /*11dc0*/  IMAD.IADD R3, R5, 0x1, R3 ;  /* 0x0000000105037824 */ /* 0x000fe200078e0203 */
[----:B------:R-:W-:Y:S01]  /*11dd0*/  UMOV UR4, 0xffffffff ;  /* 0xffffffff00047882 */ /* 0x000fe20000000000 */
[----:B------:R-:W-:Y:S01]  /*11de0*/  VIADD R7, R9, 0x40 ;  /* 0x0000004009077836 */ /* 0x000fe20000000000 */
[----:B------:R-:W-:Y:S02]  /*11df0*/  SHF.R.S32.HI R20, RZ, 0x1f, R10 ;  /* 0x0000001fff147819 */ /* 0x000fe4000001140a */
[----:B------:R-:W-:Y:S02]  /*11e00*/  LEA.HI.X R4, R4, UR5, R3, 0x1, P0 ;  /* 0x0000000504047c11 */ /* 0x000fe400080f0c03 */
[----:B------:R-:W-:Y:S01]  /*11e10*/  SHF.R.S32.HI R24, RZ, 0x1f, R7 ;  /* 0x0000001fff187819 */ /* 0x000fe20000011407 */
[----:B------:R-:W-:Y:S06]  /*11e20*/  BRA.DIV UR4, `(.L_x_532) ;  /* 0x0000007604d87947 */ /* 0x000fec000b800000 */
[----:B------:R0:W2:Y:S04]  /*11e30*/  SHFL.IDX PT, R3, R4, RZ, 0x1c1f ;  /* 0x001c1fff04037589 */ /* 0x0000a800000e0000 */
[----:B------:R0:W3:Y:S02]  /*11e40*/  SHFL.IDX PT, R14, R0, RZ, 0x1c1f ;  /* 0x001c1fff000e7589 */ /* 0x0000e400000e0000 */
.L_x_694:
[----:B------:R-:W-:Y:S01]  /*11e50*/  IMAD R21, R8, R21, RZ ;  /* 0x0000001508157224 */ /* 0x000fe200078e02ff */
[----:B------:R-:W-:Y:S01]  /*11e60*/  BSSY B1, `(.L_x_533) ;  /* 0x0000011000017945 */ /* 0x000fe20003800000 */
[----:B------:R-:W-:-:S05]  /*11e70*/  IMAD R6, R26, 0xc0, R27 ;  /* 0x000000c01a067824 */ /* 0x000fca00078e021b */
[----:B------:R-:W-:-:S13]  /*11e80*/  ISETP.GE.AND P0, PT, R6, R21, PT ;  /* 0x000000150600720c */ /* 0x000fda0003f06270 */
[----:B------:R-:W-:Y:S05]  /*11e90*/  @P0 BRA `(.L_x_534) ;  /* 0x0000000000340947 */ /* 0x000fea0003800000 */
[----:B------:R-:W-:Y:S02]  /*11ea0*/  ULDC UR4, c[0x0][0xac8] ;  /* 0x0002b20000047ab9 */ /* 0x000fe40000000800 */
[----:B------:R-:W-:Y:S02]  /*11eb0*/  ISETP.GE.AND P2, PT, R9, UR4, PT ;  /* 0x0000000409007c0c */ /* 0x000fe4000bf46270 */
[----:B------:R-:W-:Y:S02]  /*11ec0*/  ISETP.GE.AND P3, PT, R10, UR4, PT ;  /* 0x000000040a007c0c */ /* 0x000fe4000bf66270 */
[----:B------:R-:W-:-:S09]  /*11ed0*/  ISETP.GE.AND P4, PT, R7, UR4, PT ;  /* 0x0000000407007c0c */ /* 0x000fd2000bf86270 */
[----:B--2---:R-:W-:Y:S02]  /*11ee0*/  @!P2 IMAD.MOV.U32 R15, RZ, RZ, R3 ;  /* 0x000000ffff0fa224 */ /* 0x004fe400078e0003 */
[CC--:B---3--:R-:W-:Y:S02]  /*11ef0*/  @!P3 LEA R26, P0, R10.reuse, R14.reuse, 0x1 ;  /* 0x0000000e0a1ab211 */ /* 0x0c8fe400078008ff */
[----:B------:R-:W-:Y:S01]  /*11f00*/  @!P4 LEA R28, P1, R7, R14, 0x1 ;  /* 0x0000000e071cc211 */ /* 0x000fe200078208ff */
[----:B------:R-:W-:Y:S01]  /*11f10*/  @!P2 IMAD.WIDE R12, R9, 0x2, R14 ;  /* 0x00000002090ca825 */ /* 0x000fe200078e020e */
[-C--:B------:R-:W-:Y:S02]  /*11f20*/  @!P3 LEA.HI.X R27, R10, R3.reuse, R20, 0x1, P0 ;  /* 0x000000030a1bb211 */ /* 0x080fe400000f0c14 */
[----:B------:R-:W-:Y:S02]  /*11f30*/  @!P4 LEA.HI.X R29, R7, R3, R24, 0x1, P1 ;  /* 0x00000003071dc211 */ /* 0x000fe400008f0c18 */
[----:B------:R4:W-:Y:S04]  /*11f40*/  @!P2 ST.E.128 desc[UR42][R12.64], RZ ;  /* 0x000000ff0c00a985 */ /* 0x0009e8000c101d2a */
[----:B------:R4:W-:Y:S04]  /*11f50*/  @!P3 ST.E.128 desc[UR42][R26.64], RZ ;  /* 0x000000ff1a00b985 */ /* 0x0009e8000c101d2a */
[----:B------:R4:W-:Y:S02]  /*11f60*/  @!P4 ST.E.128 desc[UR42][R28.64], RZ ;  /* 0x000000ff1c00c985 */ /* 0x0009e4000c101d2a */
.L_x_534:
[----:B------:R-:W-:Y:S05]  /*11f70*/  BSYNC B1 ;  /* 0x0000000000017941 */ /* 0x000fea0003800000 */
.L_x_533:
[----:B------:R-:W-:-:S03]  /*11f80*/  UMOV UR4, 0xffffffff ;  /* 0xffffffff00047882 */ /* 0x000fc60000000000 */
[----:B------:R-:W-:Y:S05]  /*11f90*/  BRA.DIV UR4, `(.L_x_535) ;  /* 0x0000007604b07947 */ /* 0x000fea000b800000 */
[----:B--2---:R2:W0:Y:S04]  /*11fa0*/  SHFL.IDX PT, R3, R4, 0x1, 0x1c1f ;  /* 0x003c1f0004037f89 */ /* 0x00442800000e0000 */
[----:B---3--:R2:W3:Y:S02]  /*11fb0*/  SHFL.IDX PT, R14, R0, 0x1, 0x1c1f ;  /* 0x003c1f00000e7f89 */ /* 0x0084e400000e0000 */
.L_x_698:
[----:B0-2---:R-:W-:-:S04]  /*11fc0*/  IADD3 R0, R6, 0x60, RZ ;  /* 0x0000006006007810 */ /* 0x005fc80007ffe0ff */
[----:B------:R-:W-:-:S13]  /*11fd0*/  ISETP.GE.AND P0, PT, R0, R21, PT ;  /* 0x000000150000720c */ /* 0x000fda0003f06270 */
[----:B------:R-:W-:Y:S05]  /*11fe0*/  @P0 BRA `(.L_x_528) ;  /* 0x0000000000340947 */ /* 0x000fea0003800000 */
[----:B------:R-:W-:Y:S02]  /*11ff0*/  ULDC UR4, c[0x0][0xac8] ;  /* 0x0002b20000047ab9 */ /* 0x000fe40000000800 */
[----:B------:R-:W-:Y:S02]  /*12000*/  ISETP.GE.AND P2, PT, R9, UR4, PT ;  /* 0x0000000409007c0c */ /* 0x000fe4000bf46270 */
[----:B------:R-:W-:Y:S02]  /*12010*/  ISETP.GE.AND P3, PT, R10, UR4, PT ;  /* 0x000000040a007c0c */ /* 0x000fe4000bf66270 */
[----:B------:R-:W-:-:S09]  /*12020*/  ISETP.GE.AND P4, PT, R7, UR4, PT ;  /* 0x0000000407007c0c */ /* 0x000fd2000bf86270 */
[----:B------:R-:W-:Y:S02]  /*12030*/  @!P2 IMAD.MOV.U32 R15, RZ, RZ, R3 ;  /* 0x000000ffff0fa224 */ /* 0x000fe400078e0003 */
        /* <DEDUP_REMOVED lines=8> */
.L_x_528:
[----:B------:R-:W-:Y:S05]  /*120c0*/  BSYNC B0 ;  /* 0x0000000000007941 */ /* 0x000fea0003800000 */
.L_x_523:
[----:B------:R-:W-:Y:S02]  /*120d0*/  ULDC UR4, c[0x0][0xc3c] ;  /* 0x00030f0000047ab9 */ /* 0x000fe40000000800 */
[----:B-1----:R-:W-:-:S13]  /*120e0*/  ISETP.GE.AND P0, PT, R35, UR4, PT ;  /* 0x0000000423007c0c */ /* 0x002fda000bf06270 */
[----:B------:R-:W-:Y:S05]  /*120f0*/  @!P0 BRA `(.L_x_536) ;  /* 0xfffffef000f48947 */ /* 0x000fea000383ffff */
[----:B------:R-:W-:Y:S05]  /*12100*/  BRA `(.L_x_394) ;  /* 0x0000006800487947 */ /* 0x000fea0003800000 */
.L_x_392:
        /* <DEDUP_REMOVED lines=16> */
.L_x_537:
        /* <DEDUP_REMOVED lines=37> */
[----:B------:R-:W0:Y:S01]  /*12460*/  LDC R6, c[0x0][0xc3c] ;  /* 0x00030f00ff067b82 */ /* 0x000e220000000800 */
[----:B------:R-:W-:Y:S01]  /*12470*/  MOV R4, R3 ;  /* 0x0000000300047202 */ /* 0x000fe20000000f00 */
[----:B------:R-:W-:Y:S01]  /*12480*/  UMOV UR4, URZ ;  /* 0x0000003f00047c82 */ /* 0x000fe20008000000 */
[----:B------:R-:W-:Y:S01]  /*12490*/  ULDC UR7, c[0x0][0xc3c] ;  /* 0x00030f0000077ab9 */ /* 0x000fe20000000800 */
[----:B------:R-:W-:-:S05]  /*124a0*/  ULDC UR5, c[0x0][0xc38] ;  /* 0x00030e0000057ab9 */ /* 0x000fca0000000800 */
.L_x_543:
[----:B------:R-:W-:Y:S01]  /*124b0*/  UIADD3 UR4, UR4, 0x1f, URZ ;  /* 0x0000001f04047890 */ /* 0x000fe2000fffe03f */
[----:B------:R-:W-:-:S05]  /*124c0*/  IMAD.U32 R19, RZ, RZ, UR7 ;  /* 0x00000007ff137e24 */ /* 0x000fca000f8e00ff */
        /* <DEDUP_REMOVED lines=10> */
.L_x_542:
[----:B------:R-:W-:Y:S05]  /*12570*/  BSYNC B0 ;  /* 0x0000000000007941 */ /* 0x000fea0003800000 */
.L_x_541:
        /* <DEDUP_REMOVED lines=20> */
[----:B------:R-:W-:-:S07]  /*126c0*/  MOV R7, R9 ;  /* 0x0000000900077202 */ /* 0x000fce0000000f00 */
.L_x_539:
        /* <DEDUP_REMOVED lines=15> */
.L_x_544:
        /* <DEDUP_REMOVED lines=15> */
[----:B------:R-:W-:Y:S01]  /*128b0*/  @!P1 IMAD.IADD R3, R3, 0x1, -R4 ;  /* 0x0000000103039824 */ /* 0x000fe200078e0a04 */
[----:B------:R-:W-:Y:S02]  /*128c0*/  @!P1 IADD3 R2, R2, 0x1, RZ ;  /* 0x0000000102029810 */ /* 0x000fe40007ffe0ff */
        /* <DEDUP_REMOVED lines=11> */
.L_x_540:
[----:B------:R-:W-:Y:S02]  /*12980*/  IMAD.MOV.U32 R17, RZ, RZ, RZ ;  /* 0x000000ffff117224 */ /* 0x000fe400078e00ff */
[----:B------:R-:W-:Y:S02]  /*12990*/  IMAD.U32 R16, RZ, RZ, UR6 ;  /* 0x00000006ff107e24 */ /* 0x000fe4000f8e00ff */
[----:B------:R-:W-:-:S07]  /*129a0*/  IMAD.MOV.U32 R18, RZ, RZ, RZ ;  /* 0x000000ffff127224 */ /* 0x000fce00078e00ff */
.L_x_545:
[----:B------:R-:W-:-:S13]  /*129b0*/  ISETP.NE.AND P0, PT, R5, RZ, PT ;  /* 0x000000ff0500720c */ /* 0x000fda0003f05270 */
[----:B------:R-:W0:Y:S01]  /*129c0*/  @!P0 S2R R3, SR_CgaCtaId ;  /* 0x0000000000038919 */ /* 0x000e220000008800 */
[----:B------:R-:W-:-:S04]  /*129d0*/  @!P0 MOV R0, 0x400 ;  /* 0x0000040000008802 */ /* 0x000fc80000000f00 */
[----:B0-----:R-:W-:-:S05]  /*129e0*/  @!P0 LEA R0, R3, R0, 0x18 ;  /* 0x0000000003008211 */ /* 0x001fca00078ec0ff */
[----:B------:R0:W-:Y:S01]  /*129f0*/  @!P0 STS.128 [R0+0x2d8d0], R16 ;  /* 0x02d8d01000008388 */ /* 0x0001e20000000c00 */
[----:B------:R-:W-:Y:S06]  /*12a00*/  BAR.ARV 0x5, 0x200 ;  /* 0x0148000000007b1d */ /* 0x000fec0000002000 */
.L_x_538:
[----:B0-----:R-:W-:Y:S01]  /*12a10*/  IMAD.MOV.U32 R0, RZ, RZ, 0x1 ;  /* 0x00000001ff007424 */ /* 0x001fe200078e00ff */
[----:B------:R0:W-:Y:S01]  /*12a20*/  STL [R1+0x48], RZ ;  /* 0x000048ff01007387 */ /* 0x0001e20000100800 */
[----:B------:R-:W-:Y:S01]  /*12a30*/  ULDC UR4, c[0x0][0xc3c] ;  /* 0x00030f0000047ab9 */ /* 0x000fe20000000800 */
[----:B------:R-:W-:Y:S02]  /*12a40*/  MOV R26, RZ ;  /* 0x000000ff001a7202 */ /* 0x000fe40000000f00 */
[----:B------:R0:W-:Y:S01]  /*12a50*/  STL [R1], R0 ;  /* 0x0000000001007387 */ /* 0x0001e20000100800 */
[----:B-1----:R-:W-:-:S13]  /*12a60*/  ISETP.GE.AND P0, PT, R19, UR4, PT ;  /* 0x0000000413007c0c */ /* 0x002fda000bf06270 */
[----:B0-----:R-:W-:Y:S05]  /*12a70*/  @P0 BRA `(.L_x_546) ;  /* 0x0000005c00080947 */ /* 0x001fea0003800000 */
[----:B------:R-:W0:Y:S01]  /*12a80*/  S2R R7, SR_TID.X ;  /* 0x0000000000077919 */ /* 0x000e220000002100 */
[----:B------:R-:W1:Y:S01]  /*12a90*/  S2UR UR5, SR_CgaCtaId ;  /* 0x00000000000579c3 */ /* 0x000e620000008800 */
[----:B------:R-:W-:Y:S01]  /*12aa0*/  UMOV UR4, 0x400 ;  /* 0x0000040000047882 */ /* 0x000fe20000000000 */
[----:B------:R-:W-:Y:S01]  /*12ab0*/  BSSY B8, `(.L_x_546) ;  /* 0x00005be000087945 */ /* 0x000fe20003800000 */
[----:B------:R-:W-:Y:S01]  /*12ac0*/  MOV R26, RZ ;  /* 0x000000ff001a7202 */ /* 0x000fe20000000f00 */
[----:B------:R-:W-:Y:S01]  /*12ad0*/  IMAD.MOV.U32 R28, RZ, RZ, RZ ;  /* 0x000000ffff1c7224 */ /* 0x000fe200078e00ff */
[----:B------:R-:W-:Y:S01]  /*12ae0*/  ULDC.64 UR40, c[0x0][0x198] ;  /* 0x0000660000287ab9 */ /* 0x000fe20000000a00 */
[----:B------:R-:W-:Y:S01]  /*12af0*/  ULOP3.LUT UR38, UR36, 0x2, URZ, 0xfc, !UPT ;  /* 0x0000000224267892 */ /* 0x000fe2000f8efc3f */
[----:B------:R-:W-:Y:S01]  /*12b00*/  ULDC UR37, c[0x0][0xc] ;  /* 0x0000030000257ab9 */ /* 0x000fe20000000800 */
[----:B-1----:R-:W-:-:S06]  /*12b10*/  ULEA UR4, UR5, UR4, 0x18 ;  /* 0x0000000405047291 */ /* 0x002fcc000f8ec03f */
[----:B------:R-:W-:Y:S01]  /*12b20*/  IMAD.U32 R22, RZ, RZ, UR4 ;  /* 0x00000004ff167e24 */ /* 0x000fe2000f8e00ff */
[C---:B0-----:R-:W-:Y:S01]  /*12b30*/  LOP3.LUT R6, R7.reuse, 0x7f, RZ, 0xc0, !PT ;  /* 0x0000007f07067812 */ /* 0x041fe200078ec0ff */
[----:B------:R-:W-:-:S04]  /*12b40*/  IMAD.SHL.U32 R0, R7, 0x8, RZ ;  /* 0x0000000807007824 */ /* 0x000fc800078e00ff */
[----:B------:R-:W-:Y:S01]  /*12b50*/  IMAD.SHL.U32 R4, R6, 0x8, RZ ;  /* 0x0000000806047824 */ /* 0x000fe200078e00ff */
[C---:B------:R-:W-:Y:S02]  /*12b60*/  LOP3.LUT R3, R0.reuse, 0x20, RZ, 0xc0, !PT ;  /* 0x0000002000037812 */ /* 0x040fe400078ec0ff */
[----:B------:R-:W-:Y:S02]  /*12b70*/  LOP3.LUT R2, R0, 0xd8, RZ, 0xc0, !PT ;  /* 0x000000d800027812 */ /* 0x000fe400078ec0ff */
[----:B------:R-:W-:Y:S01]  /*12b80*/  LOP3.LUT R3, R3, 0x300, R4, 0xf8, !PT ;  /* 0x0000030003037812 */ /* 0x000fe200078ef804 */
[----:B------:R-:W-:Y:S01]  /*12b90*/  IMAD.MOV.U32 R4, RZ, RZ, 0x1 ;  /* 0x00000001ff047424 */ /* 0x000fe200078e00ff */
[----:B------:R-:W-:Y:S02]  /*12ba0*/  LOP3.LUT R2, R2, 0x18, R7, 0x78, !PT ;  /* 0x0000001802027812 */ /* 0x000fe400078e7807 */
[----:B------:R-:W-:Y:S02]  /*12bb0*/  LOP3.LUT R0, R0, 0x18, RZ, 0xc0, !PT ;  /* 0x0000001800007812 */ /* 0x000fe400078ec0ff */
[----:B------:R-:W-:Y:S01]  /*12bc0*/  LOP3.LUT R5, R3, R2, RZ, 0xfc, !PT ;  /* 0x0000000203057212 */ /* 0x000fe200078efcff */
[----:B------:R-:W-:Y:S01]  /*12bd0*/  IMAD.SHL.U32 R2, R7, 0x20, RZ ;  /* 0x0000002007027824 */ /* 0x000fe200078e00ff */
[----:B------:R-:W-:-:S03]  /*12be0*/  SHF.R.U32.HI R3, RZ, 0x2, R6 ;  /* 0x00000002ff037819 */ /* 0x000fc60000011606 */
[----:B------:R-:W-:Y:S01]  /*12bf0*/  STL [R1+0x14], R5 ;  /* 0x0000140501007387 */ /* 0x000fe20000100800 */
[----:B------:R-:W-:-:S03]  /*12c00*/  LOP3.LUT R2, R2, 0x60, RZ, 0xc0, !PT ;  /* 0x0000006002027812 */ /* 0x000fc600078ec0ff */
[----:B------:R-:W-:Y:S04]  /*12c10*/  STL [R1], R4 ;  /* 0x0000000401007387 */ /* 0x000fe80000100800 */
[----:B------:R0:W-:Y:S04]  /*12c20*/  STL [R1+0x4], R4 ;  /* 0x0000040401007387 */ /* 0x0001e80000100800 */
[----:B------:R1:W-:Y:S01]  /*12c30*/  STL [R1+0x48], RZ ;  /* 0x000048ff01007387 */ /* 0x0003e20000100800 */
[----:B0-----:R-:W-:Y:S02]  /*12c40*/  LOP3.LUT R4, R3, R2, RZ, 0xfc, !PT ;  /* 0x0000000203047212 */ /* 0x001fe400078efcff */
[----:B------:R-:W-:-:S02]  /*12c50*/  LOP3.LUT R3, R0, 0x20, RZ, 0xfc, !PT ;  /* 0x0000002000037812 */ /* 0x000fc400078efcff */
[----:B------:R-:W-:Y:S01]  /*12c60*/  LOP3.LUT R2, R0, 0x40, RZ, 0xfc, !PT ;  /* 0x0000004000027812 */ /* 0x000fe200078efcff */
[----:B------:R-:W-:-:S05]  /*12c70*/  IMAD R0, R5, 0x2, R22 ;  /* 0x0000000205007824 */ /* 0x000fca00078e0216 */
[----:B------:R1:W-:Y:S02]  /*12c80*/  STL [R1+0x30], R0 ;  /* 0x0000300001007387 */ /* 0x0003e40000100800 */
.L_x_647:
[----:B0-----:R-:W0:Y:S02]  /*12c90*/  LDC.64 R2, c[0x0][0xc88] ;  /* 0x00032200ff027b82 */ /* 0x001e240000000a00 */
[----:B0-----:R-:W-:-:S05]  /*12ca0*/  IMAD.WIDE R2, R19, 0x4, R2 ;  /* 0x0000000413027825 */ /* 0x001fca00078e0202 */
[----:B-1----:R-:W1:Y:S01]  /*12cb0*/  LDG.E R29, desc[UR42][R2.64] ;  /* 0x0000002a021d7981 */ /* 0x002e62000c1e1900 */
[----:B------:R-:W-:Y:S05]  /*12cc0*/  YIELD ;  /* 0x0000000000007946 */ /* 0x000fea0003800000 */
[----:B------:R-:W-:Y:S01]  /*12cd0*/  ULDC.64 UR4, c[0x0][0xa28] ;  /* 0x00028a0000047ab9 */ /* 0x000fe20000000a00 */
[----:B------:R-:W-:Y:S01]  /*12ce0*/  IMAD.MOV.U32 R9, RZ, RZ, RZ ;  /* 0x000000ffff097224 */ /* 0x000fe200078e00ff */
[----:B------:R-:W-:Y:S01]  /*12cf0*/  ISETP.NE.U32.AND P0, PT, RZ, UR4, PT ;  /* 0x00000004ff007c0c */ /* 0x000fe2000bf05070 */
[----:B------:R-:W-:Y:S01]  /*12d00*/  IMAD.MOV.U32 R6, RZ, RZ, RZ ;  /* 0x000000ffff067224 */ /* 0x000fe200078e00ff */
[----:B------:R-:W-:Y:S01]  /*12d10*/  ULDC.64 UR8, c[0x0][0xa18] ;  /* 0x0002860000087ab9 */ /* 0x000fe20000000a00 */
[----:B------:R-:W-:Y:S01]  /*12d20*/  ULDC.64 UR6, c[0x0][0xa10] ;  /* 0x0002840000067ab9 */ /* 0x000fe20000000a00 */
[----:B------:R-:W-:-:S02]  /*12d30*/  ISETP.NE.AND.EX P0, PT, RZ, UR5, PT, P0 ;  /* 0x00000005ff007c0c */ /* 0x000fc4000bf05300 */
[----:B-1----:R-:W-:-:S11]  /*12d40*/  SHF.R.S32.HI R0, RZ, 0x1f, R29 ;  /* 0x0000001fff007819 */ /* 0x002fd6000001141d */
[C---:B------:R-:W-:Y:S02]  /*12d50*/  @P0 LEA R2, P1, R29.reuse, UR4, 0x2 ;  /* 0x000000041d020c11 */ /* 0x040fe4000f8210ff */
[C---:B------:R-:W-:Y:S01]  /*12d60*/  SHF.L.U32 R24, R29.reuse, 0x2, RZ ;  /* 0x000000021d187819 */ /* 0x040fe200000006ff */
[----:B------:R0:W-:Y:S01]  /*12d70*/  STL [R1+0x34], R0 ;  /* 0x0000340001007387 */ /* 0x0001e20000100800 */
[----:B------:R-:W-:Y:S01]  /*12d80*/  @P0 LEA.HI.X R3, R29, UR5, R0, 0x2, P1 ;  /* 0x000000051d030c11 */ /* 0x000fe200088f1400 */
[----:B------:R-:W-:-:S04]  /*12d90*/  ULDC.64 UR4, c[0x0][0xa00] ;  /* 0x0002800000047ab9 */ /* 0x000fc80000000a00 */
[----:B--2---:R1:W2:Y:S01]  /*12da0*/  @P0 LDG.E R9, desc[UR42][R2.64] ;  /* 0x0000002a02090981 */ /* 0x0042a2000c1e1900 */
[----:B------:R-:W-:Y:S02]  /*12db0*/  ISETP.NE.U32.AND P0, PT, RZ, UR4, PT ;  /* 0x00000004ff007c0c */ /* 0x000fe4000bf05070 */
[----:B------:R-:W-:Y:S01]  /*12dc0*/  SHF.L.U64.HI R25, R29, 0x2, R0 ;  /* 0x000000021d197819 */ /* 0x000fe20000010200 */
[----:B0-----:R-:W-:Y:S01]  /*12dd0*/  IMAD.MOV.U32 R0, RZ, RZ, RZ ;  /* 0x000000ffff007224 */ /* 0x001fe200078e00ff */
[----:B------:R-:W-:Y:S02]  /*12de0*/  ISETP.NE.AND.EX P0, PT, RZ, UR5, PT, P0 ;  /* 0x00000005ff007c0c */ /* 0x000fe4000bf05300 */
[----:B------:R-:W-:Y:S02]  /*12df0*/  ISETP.NE.U32.AND P2, PT, RZ, UR8, PT ;  /* 0x00000008ff007c0c */ /* 0x000fe4000bf45070 */
[----:B------:R-:W-:Y:S02]  /*12e00*/  ISETP.NE.U32.AND P1, PT, RZ, UR6, PT ;  /* 0x00000006ff007c0c */ /* 0x000fe4000bf25070 */
[----:B-1----:R-:W-:-:S02]  /*12e10*/  IADD3 R2, P3, R24, UR4, RZ ;  /* 0x0000000418027c10 */ /* 0x002fc4000ff7e0ff */
[----:B------:R-:W-:Y:S02]  /*12e20*/  ISETP.NE.AND.EX P2, PT, RZ, UR9, PT, P2 ;  /* 0x00000009ff007c0c */ /* 0x000fe4000bf45320 */
[C---:B------:R-:W-:Y:S02]  /*12e30*/  IADD3.X R3, R25.reuse, UR5, RZ, P3, !PT ;  /* 0x0000000519037c10 */ /* 0x040fe40009ffe4ff */
[----:B------:R-:W-:Y:S02]  /*12e40*/  ISETP.NE.AND.EX P1, PT, RZ, UR7, PT, P1 ;  /* 0x00000007ff007c0c */ /* 0x000fe4000bf25310 */
[----:B------:R-:W-:Y:S01]  /*12e50*/  IADD3 R4, P4, R24, UR6, RZ ;  /* 0x0000000618047c10 */ /* 0x000fe2000ff9e0ff */
[----:B------:R-:W3:Y:S01]  /*12e60*/  @P0 LDG.E R6, desc[UR42][R2.64] ;  /* 0x0000002a02060981 */ /* 0x000ee2000c1e1900 */
[----:B------:R-:W-:Y:S02]  /*12e70*/  ULDC UR4, c[0x0][0x288] ;  /* 0x0000a20000047ab9 */ /* 0x000fe40000000800 */
[----:B------:R-:W-:Y:S01]  /*12e80*/  IMAD.U32 R8, RZ, RZ, UR4 ;  /* 0x00000004ff087e24 */ /* 0x000fe2000f8e00ff */
[----:B------:R-:W-:Y:S01]  /*12e90*/  IADD3.X R5, R25, UR7, RZ, P4, !PT ;  /* 0x0000000719057c10 */ /* 0x000fe2000a7fe4ff */
[----:B------:R-:W-:-:S05]  /*12ea0*/  ULDC.64 UR4, c[0x0][0x418] ;  /* 0x0001060000047ab9 */ /* 0x000fca0000000a00 */
[----:B------:R-:W5:Y:S04]  /*12eb0*/  @P1 LDG.E R0, desc[UR42][R4.64] ;  /* 0x0000002a04001981 */ /* 0x000f68000c1e1900 */
[----:B---3--:R0:W-:Y:S02]  /*12ec0*/  STL [R1+0x8], R6 ;  /* 0x0000080601007387 */ /* 0x0081e40000100800 */
[----:B0-----:R-:W-:-:S04]  /*12ed0*/  @P2 IADD3 R6, P3, R24, UR8, RZ ;  /* 0x0000000818062c10 */ /* 0x001fc8000ff7e0ff */
[----:B------:R-:W-:-:S05]  /*12ee0*/  @P2 IADD3.X R7, R25, UR9, RZ, P3, !PT ;  /* 0x0000000919072c10 */ /* 0x000fca0009ffe4ff */
[----:B------:R0:W3:Y:S01]  /*12ef0*/  @P2 LDG.E R8, desc[UR42][R6.64] ;  /* 0x0000002a06082981 */ /* 0x0000e2000c1e1900 */
[----:B------:R-:W-:-:S03]  /*12f00*/  UISETP.NE.U32.AND UP0, UPT, UR4, URZ, UPT ;  /* 0x0000003f0400728c */ /* 0x000fc6000bf05070 */
[----:B--2---:R1:W-:Y:S01]  /*12f10*/  STL [R1+0x28], R9 ;  /* 0x0000280901007387 */ /* 0x0043e20000100800 */
[----:B------:R-:W-:Y:S01]  /*12f20*/  UISETP.NE.AND.EX UP0, UPT, UR5, URZ, UPT, UP0 ;  /* 0x0000003f0500728c */ /* 0x000fe2000bf05300 */
[----:B------:R-:W-:Y:S02]  /*12f30*/  ULDC UR4, c[0x0][0x424] ;  /* 0x0001090000047ab9 */ /* 0x000fe40000000800 */
[----:B------:R-:W-:Y:S01]  /*12f40*/  ULDC UR5, c[0x0][0x2f0] ;  /* 0x0000bc0000057ab9 */ /* 0x000fe20000000800 */
[----:B------:R-:W-:-:S04]  /*12f50*/  USEL UR4, UR4, 0x1, UP0 ;  /* 0x0000000104047887 */ /* 0x000fc80008000000 */
[----:B------:R-:W-:-:S03]  /*12f60*/  UIMAD UR4, UR4, UR5, URZ ;  /* 0x00000005040472a4 */ /* 0x000fc6000f8e023f */
[----:B------:R-:W-:Y:S02]  /*12f70*/  ULDC UR5, c[0x0][0x348] ;  /* 0x0000d20000057ab9 */ /* 0x000fe40000000800 */
[----:B0-----:R-:W-:Y:S01]  /*12f80*/  IMAD.U32 R6, RZ, RZ, UR5 ;  /* 0x00000005ff067e24 */ /* 0x001fe2000f8e00ff */
[----:B------:R-:W-:Y:S01]  /*12f90*/  MOV R7, UR4 ;  /* 0x0000000400077c02 */ /* 0x000fe20008000f00 */
[----:B---3--:R1:W-:Y:S01]  /*12fa0*/  STL [R1+0x40], R8 ;  /* 0x0000400801007387 */ /* 0x0083e20000100800 */
[----:B----4-:R-:W-:Y:S05]  /*12fb0*/  @P2 BRA `(.L_x_547) ;  /* 0x0000000000142947 */ /* 0x010fea0003800000 */
[----:B------:R-:W-:Y:S05]  /*12fc0*/  @!P0 BRA `(.L_x_547) ;  /* 0x0000000000108947 */ /* 0x000fea0003800000 */
[----:B-1----:R-:W2:Y:S04]  /*12fd0*/  LDG.E R8, desc[UR42][R2.64] ;  /* 0x0000002a02087981 */ /* 0x002ea8000c1e1900 */
[----:B------:R-:W2:Y:S02]  /*12fe0*/  LDG.E R2, desc[UR42][R2.64+0x4] ;  /* 0x0000042a02027981 */ /* 0x000ea4000c1e1900 */
[----:B--2---:R-:W-:-:S05]  /*12ff0*/  IMAD.IADD R2, R2, 0x1, -R8 ;  /* 0x0000000102027824 */ /* 0x004fca00078e0a08 */
[----:B------:R0:W-:Y:S02]  /*13000*/  STL [R1+0x40], R2 ;  /* 0x0000400201007387 */ /* 0x0001e40000100800 */
.L_x_547:
[----:B-1----:R-:W-:Y:S01]  /*13010*/  IMAD.MOV.U32 R8, RZ, RZ, R29 ;  /* 0x000000ffff087224 */ /* 0x002fe200078e001d */
[----:B------:R-:W-:Y:S02]  /*13020*/  ULDC.64 UR4, c[0x0][0xa20] ;  /* 0x0002880000047ab9 */ /* 0x000fe40000000a00 */
[----:B------:R-:W-:Y:S02]  /*13030*/  ISETP.NE.U32.AND P0, PT, RZ, UR4, PT ;  /* 0x00000004ff007c0c */ /* 0x000fe4000bf05070 */
[----:B------:R1:W-:Y:S02]  /*13040*/  STL [R1+0x10], R8 ;  /* 0x0000100801007387 */ /* 0x0003e40000100800 */
[----:B------:R-:W-:-:S13]  /*13050*/  ISETP.NE.AND.EX P0, PT, RZ, UR5, PT, P0 ;  /* 0x00000005ff007c0c */ /* 0x000fda000bf05300 */
[----:B-1----:R-:W-:Y:S05]  /*13060*/  @!P0 BRA `(.L_x_548) ;  /* 0x0000000000108947 */ /* 0x002fea0003800000 */
[----:B0-----:R-:W-:-:S04]  /*13070*/  IADD3 R2, P0, R24, UR4, RZ ;  /* 0x0000000418027c10 */ /* 0x001fc8000ff1e0ff */
[----:B------:R-:W-:-:S05]  /*13080*/  IADD3.X R3, R25, UR5, RZ, P0, !PT ;  /* 0x0000000519037c10 */ /* 0x000fca00087fe4ff */
[----:B------:R0:W5:Y:S01]  /*13090*/  LDG.E R7, desc[UR42][R2.64] ;  /* 0x0000002a02077981 */ /* 0x000162000c1e1900 */
[----:B------:R-:W-:Y:S05]  /*130a0*/  BRA `(.L_x_549) ;  /* 0x0000000000247947 */ /* 0x000fea0003800000 */
.L_x_548:
[----:B------:R-:W-:Y:S02]  /*130b0*/  ULDC.64 UR4, c[0x0][0xa08] ;  /* 0x0002820000047ab9 */ /* 0x000fe40000000a00 */
[----:B------:R-:W-:-:S04]  /*130c0*/  ISETP.NE.U32.AND P0, PT, RZ, UR4, PT ;  /* 0x00000004ff007c0c */ /* 0x000fc8000bf05070 */
[----:B------:R-:W-:-:S13]  /*130d0*/  ISETP.NE.AND.EX P0, PT, RZ, UR5, PT, P0 ;  /* 0x00000005ff007c0c */ /* 0x000fda000bf05300 */
[----:B------:R-:W-:Y:S05]  /*130e0*/  @!P0 BRA `(.L_x_549) ;  /* 0x0000000000148947 */ /* 0x000fea0003800000 */
[----:B0-----:R-:W0:Y:S02]  /*130f0*/  LDC.64 R2, c[0x0][0xa08] ;  /* 0x00028200ff027b82 */ /* 0x001e240000000a00 */
[----:B0-----:R-:W-:-:S05]  /*13100*/  IMAD.WIDE R2, R8, 0x4, R2 ;  /* 0x0000000408027825 */ /* 0x001fca00078e0202 */
[----:B------:R-:W2:Y:S04]  /*13110*/  LDG.E R7, desc[UR42][R2.64] ;  /* 0x0000002a02077981 */ /* 0x000ea8000c1e1900 */
[----:B------:R-:W2:Y:S02]  /*13120*/  LDG.E R2, desc[UR42][R2.64+0x4] ;  /* 0x0000042a02027981 */ /* 0x000ea4000c1e1900 */
[----:B--2---:R-:W-:-:S07]  /*13130*/  IMAD.IADD R7, R2, 0x1, -R7 ;  /* 0x0000000102077824 */ /* 0x004fce00078e0a07 */
.L_x_549:
[----:B0-----:R-:W2:Y:S04]  /*13140*/  @P1 LDG.E R2, desc[UR42][R4.64] ;  /* 0x0000002a04021981 */ /* 0x001ea8000c1e1900 */
[----:B------:R-:W2:Y:S01]  /*13150*/  @P1 LDG.E R4, desc[UR42][R4.64+0x4] ;  /* 0x0000042a04041981 */ /* 0x000ea2000c1e1900 */
[----:B-----5:R-:W-:Y:S01]  /*13160*/  IADD3 R7, -R9, R7, RZ ;  /* 0x0000000709077210 */ /* 0x020fe20007ffe1ff */
[----:B------:R-:W-:Y:S01]  /*13170*/  BSSY B0, `(.L_x_550) ;  /* 0x000015c000007945 */ /* 0x000fe20003800000 */
[----:B--2---:R-:W-:-:S04]  /*13180*/  @P1 IMAD.IADD R6, R4, 0x1, -R2 ;  /* 0x0000000104061824 */ /* 0x004fc800078e0a02 */
[----:B------:R-:W-:-:S05]  /*13190*/  IMAD.IADD R2, R7, 0x1, R6 ;  /* 0x0000000107027824 */ /* 0x000fca00078e0206 */
[----:B------:R0:W-:Y:S02]  /*131a0*/  STL [R1+0x24], R2 ;  /* 0x0000240201007387 */ /* 0x0001e40000100800 */
[----:B0-----:R-:W-:-:S05]  /*131b0*/  VIADD R2, R2, 0x7f ;  /* 0x0000007f02027836 */ /* 0x001fca0000000000 */
[----:B------:R-:W-:-:S04]  /*131c0*/  SHF.R.S32.HI R3, RZ, 0x1f, R2 ;  /* 0x0000001fff037819 */ /* 0x000fc80000011402 */
[----:B------:R-:W-:Y:S01]  /*131d0*/  LEA.HI R4, R3, R2, RZ, 0x7 ;  /* 0x0000000203047211 */ /* 0x000fe200078f38ff */
[----:B------:R-:W-:-:S03]  /*131e0*/  IMAD.MOV R3, RZ, RZ, -R7 ;  /* 0x000000ffff037224 */ /* 0x000fc600078e0a07 */
[----:B------:R-:W-:Y:S01]  /*131f0*/  LOP3.LUT R2, R4, 0xffffff80, RZ, 0xc0, !PT ;  /* 0xffffff8004027812 */ /* 0x000fe200078ec0ff */
[----:B------:R0:W-:Y:S01]  /*13200*/  STL [R1+0x44], R4 ;  /* 0x0000440401007387 */ /* 0x0001e20000100800 */
[----:B------:R-:W-:Y:S02]  /*13210*/  VIMNMX R3, RZ, R3, !PT ;  /* 0x00000003ff037248 */ /* 0x000fe40007fe0100 */
[----:B------:R-:W-:-:S04]  /*13220*/  VIADDMNMX R2, R2, -R7, R6, PT ;  /* 0x8000000702027246 */ /* 0x000fc80003800106 */
[----:B------:R-:W-:Y:S02]  /*13230*/  ISETP.GT.AND P0, PT, R2, R3, PT ;  /* 0x000000030200720c */ /* 0x000fe40003f04270 */
[----:B------:R-:W-:-:S11]  /*13240*/  SHF.R.U32.HI R3, RZ, 0x7, R3 ;  /* 0x00000007ff037819 */ /* 0x000fd60000011603 */
[----:B------:R-:W-:-:S05]  /*13250*/  @P0 VIADD R2, R2, 0x7f ;  /* 0x0000007f02020836 */ /* 0x000fca0000000000 */
[----:B0-----:R-:W-:-:S04]  /*13260*/  @P0 SHF.R.S32.HI R4, RZ, 0x1f, R2 ;  /* 0x0000001fff040819 */ /* 0x001fc80000011402 */
[----:B------:R-:W-:Y:S02]  /*13270*/  @P0 LEA.HI R2, R4, R2, RZ, 0x7 ;  /* 0x0000000204020211 */ /* 0x000fe400078f38ff */
[-C--:B------:R-:W-:Y:S02]  /*13280*/  MOV R4, R3.reuse ;  /* 0x0000000300047202 */ /* 0x080fe40000000f00 */
[----:B------:R-:W-:Y:S02]  /*13290*/  @P0 SHF.R.S32.HI R4, RZ, 0x7, R2 ;  /* 0x00000007ff040819 */ /* 0x000fe40000011402 */
[----:B------:R-:W-:Y:S02]  /*132a0*/  PLOP3.LUT P0, PT, PT, PT, PT, 0x80, 0x0 ;  /* 0x000000000000781c */ /* 0x000fe40003f0f070 */
[----:B------:R-:W-:-:S13]  /*132b0*/  ISETP.GT.AND P2, PT, R4, R3, PT ;  /* 0x000000030400720c */ /* 0x000fda0003f44270 */
[----:B------:R-:W-:Y:S05]  /*132c0*/  @!P2 BRA `(.L_x_551) ;  /* 0x000000140018a947 */ /* 0x000fea0003800000 */
[----:B------:R-:W-:Y:S01]  /*132d0*/  UMOV UR4, 0xffffffff ;  /* 0xffffffff00047882 */ /* 0x000fe20000000000 */
[----:B------:R-:W-:Y:S02]  /*132e0*/  SEL R2, R8, RZ, !P1 ;  /* 0x000000ff08027207 */ /* 0x000fe40004800000 */
[----:B------:R-:W-:Y:S05]  /*132f0*/  BRA.DIV UR4, `(.L_x_552) ;  /* 0x0000006604207947 */ /* 0x000fea000b800000 */
[----:B------:R-:W0:Y:S02]  /*13300*/  S2R R5, SR_TID.X ;  /* 0x0000000000057919 */ /* 0x000e240000002100 */
[----:B0-----:R-:W-:-:S04]  /*13310*/  SHF.R.U32.HI R5, RZ, 0x5, R5 ;  /* 0x00000005ff057819 */ /* 0x001fc80000011605 */
[----:B------:R-:W-:-:S05]  /*13320*/  LOP3.LUT R5, R5, 0x3, RZ, 0xc0, !PT ;  /* 0x0000000305057812 */ /* 0x000fca00078ec0ff */
[----:B------:R0:W1:Y:S02]  /*13330*/  SHFL.IDX PT, R14, R5, RZ, 0x1f ;  /* 0x00001fff050e7589 */ /* 0x00006400000e0000 */
.L_x_701:
[----:B-1----:R-:W-:Y:S02]  /*13340*/  ISETP.NE.AND P0, PT, R14, RZ, PT ;  /* 0x000000ff0e00720c */ /* 0x002fe40003f05270 */
[----:B------:R-:W-:-:S11]  /*13350*/  PLOP3.LUT P6, PT, PT, PT, PT, 0x8, 0x0 ;  /* 0x000000000000781c */ /* 0x000fd60003fce170 */
[----:B------:R-:W-:Y:S05]  /*13360*/  @P0 BRA `(.L_x_553) ;  /* 0x00000000000c0947 */ /* 0x000fea0003800000 */
[----:B------:R-:W-:-:S03]  /*13370*/  UMOV UR4, 0xffffffff ;  /* 0xffffffff00047882 */ /* 0x000fc60000000000 */
[----:B------:R-:W-:Y:S05]  /*13380*/  BRA.DIV UR4, `(.L_x_554) ;  /* 0x0000006604307947 */ /* 0x000fea000b800000 */
[----:B------:R-:W-:-:S13]  /*13390*/  ELECT P6, URZ, PT ;  /* 0x00000000003f782f */ /* 0x000fda00038c0000 */
.L_x_553:
[----:B0-----:R-:W2:Y:S01]  /*133a0*/  LDL R5, [R1+0x48] ;  /* 0x0000480001057983 */ /* 0x001ea20000100800 */
[----:B------:R-:W-:Y:S01]  /*133b0*/  BSSY B1, `(.L_x_555) ;  /* 0x0000008000017945 */ /* 0x000fe20003800000 */
[----:B--2---:R-:W-:-:S05]  /*133c0*/  VIADD R5, R5, 0x1 ;  /* 0x0000000105057836 */ /* 0x004fca0000000000 */
[----:B------:R-:W-:-:S04]  /*133d0*/  LEA.HI R6, R5, R5, RZ, 0x1 ;  /* 0x0000000505067211 */ /* 0x000fc800078f08ff */
[----:B------:R-:W-:-:S05]  /*133e0*/  LOP3.LUT R6, R6, 0xfffffffe, RZ, 0xc0, !PT ;  /* 0xfffffffe06067812 */ /* 0x000fca00078ec0ff */
[----:B------:R-:W-:-:S05]  /*133f0*/  IMAD.IADD R5, R5, 0x1, -R6 ;  /* 0x0000000105057824 */ /* 0x000fca00078e0a06 */
[----:B------:R-:W-:-:S04]  /*13400*/  SHF.L.U32 R5, R5, 0x1f, RZ ;  /* 0x0000001f05057819 */ /* 0x000fc800000006ff */
[----:B------:R-:W0:Y:S02]  /*13410*/  SYNCS.PHASECHK.TRANS64.TRYWAIT P0, [R22+URZ+0x2d820], R5 ;  /* 0x02d82005160075a7 */ /* 0x000e24000800017f */
[----:B0-----:R-:W-:Y:S05]  /*13420*/  @!P0 BRA `(.L_x_556) ;  /* 0x0000006400288947 */ /* 0x001fea0003800000 */
.L_x_704:
[----:B------:R-:W-:Y:S05]  /*13430*/  BSYNC B1 ;  /* 0x0000000000017941 */ /* 0x000fea0003800000 */
.L_x_555:
[----:B------:R-:W-:Y:S04]  /*13440*/  BSSY B1, `(.L_x_557) ;  /* 0x000008c000017945 */ /* 0x000fe80003800000 */
[----:B------:R-:W-:Y:S05]  /*13450*/  @!P6 BRA `(.L_x_558) ;  /* 0x000000080028e947 */ /* 0x000fea0003800000 */
[----:B------:R-:W2:Y:S01]  /*13460*/  LDL R7, [R1+0x4] ;  /* 0x0000040001077983 */ /* 0x000ea20000100800 */
[----:B------:R-:W-:Y:S01]  /*13470*/  IMAD R8, R28, 0x8, R22 ;  /* 0x000000081c087824 */ /* 0x000fe200078e0216 */
[----:B------:R-:W1:Y:S01]  /*13480*/  S2R R6, SR_TID.X ;  /* 0x0000000000067919 */ /* 0x000e620000002100 */
[----:B------:R-:W-:Y:S01]  /*13490*/  BSSY B2, `(.L_x_559) ;  /* 0x0000006000027945 */ /* 0x000fe20003800000 */
[----:B-1----:R-:W-:-:S04]  /*134a0*/  LOP3.LUT R6, R6, 0x7f, RZ, 0xc0, !PT ;  /* 0x0000007f06067812 */ /* 0x002fc800078ec0ff */
[----:B------:R-:W-:Y:S02]  /*134b0*/  ISETP.NE.AND P1, PT, R6, RZ, PT ;  /* 0x000000ff0600720c */ /* 0x000fe40003f25270 */
[----:B--2---:R-:W-:-:S04]  /*134c0*/  SHF.L.U32 R10, R7, 0x1f, RZ ;  /* 0x0000001f070a7819 */ /* 0x004fc800000006ff */
[----:B------:R-:W1:Y:S02]  /*134d0*/  SYNCS.PHASECHK.TRANS64.TRYWAIT P0, [R8+URZ+0x2d8a0], R10 ;  /* 0x02d8a00a080075a7 */ /* 0x000e64000800017f */
[----:B-1----:R-:W-:Y:S05]  /*134e0*/  @!P0 BRA `(.L_x_560) ;  /* 0x00000064000c8947 */ /* 0x002fea0003800000 */
.L_x_705:
[----:B------:R-:W-:Y:S05]  /*134f0*/  BSYNC B2 ;  /* 0x0000000000027941 */ /* 0x000fea0003800000 */
.L_x_559:
[----:B------:R-:W-:Y:S04]  /*13500*/  BSSY B2, `(.L_x_561) ;  /* 0x0000009000027945 */ /* 0x000fe80003800000 */
[----:B------:R-:W-:Y:S05]  /*13510*/  @P1 BRA `(.L_x_562) ;  /* 0x00000000001c1947 */ /* 0x000fea0003800000 */
[----:B0-----:R-:W0:Y:S02]  /*13520*/  S2R R5, SR_TID.X ;  /* 0x0000000000057919 */ /* 0x001e240000002100 */
[----:B0-----:R-:W-:Y:S01]  /*13530*/  LOP3.LUT R6, R5, 0x1f, RZ, 0xc0, !PT ;  /* 0x0000001f05067812 */ /* 0x001fe200078ec0ff */
[----:B------:R-:W-:-:S03]  /*13540*/  IMAD.MOV.U32 R5, RZ, RZ, 0x6000 ;  /* 0x00006000ff057424 */ /* 0x000fc600078e00ff */
[----:B------:R-:W-:Y:S01]  /*13550*/  ISETP.NE.AND P0, PT, R6, RZ, PT ;  /* 0x000000ff0600720c */ /* 0x000fe20003f05270 */
[----:B------:R2:W-:-:S12]  /*13560*/  SYNCS.ARRIVE.TRANS64 RZ, [R8+URZ+0x2d890], R5 ;  /* 0x02d8900508ff79a7 */ /* 0x0005d8000800003f */
[----:B--2---:R-:W-:Y:S05]  /*13570*/  @!P0 BRA `(.L_x_562) ;  /* 0x0000000000048947 */ /* 0x004fea0003800000 */
[----:B------:R-:W-:Y:S01]  /*13580*/  BPT.TRAP 0x1 ;  /* 0x000000040000795c */ /* 0x000fe20000300000 */
.L_x_562:
[----:B------:R-:W-:Y:S05]  /*13590*/  BSYNC B2 ;  /* 0x0000000000027941 */ /* 0x000fea0003800000 */
.L_x_561:
[----:B------:R-:W-:Y:S01]  /*135a0*/  MOV R14, RZ ;  /* 0x000000ff000e7202 */ /* 0x000fe20000000f00 */
[----:B------:R-:W-:Y:S01]  /*135b0*/  IMAD R6, R4, 0x80, R0 ;  /* 0x0000008004067824 */ /* 0x000fe200078e0200 */
[----:B------:R-:W-:Y:S01]  /*135c0*/  UIADD3 UR4, UP0, UR40, 0x570, URZ ;  /* 0x0000057028047890 */ /* 0x000fe2000ff1e03f */
[----:B------:R-:W-:Y:S01]  /*135d0*/  IMAD R7, R28, 0x6000, R22 ;  /* 0x000060001c077824 */ /* 0x000fe200078e0216 */
[----:B------:R-:W-:Y:S01]  /*135e0*/  R2UR UR10, R14 ;  /* 0x000000000e0a72ca */ /* 0x000fe200000e0000 */
[----:B------:R-:W-:Y:S01]  /*135f0*/  VIADD R6, R6, 0xffffff80 ;  /* 0xffffff8006067836 */ /* 0x000fe20000000000 */
[----:B------:R-:W-:Y:S01]  /*13600*/  PLOP3.LUT P0, PT, PT, PT, PT, 0x80, 0x0 ;  /* 0x000000000000781c */ /* 0x000fe20003f0f070 */
[----:B0-----:R-:W-:Y:S01]  /*13610*/  VIADD R5, R8, 0x2d890 ;  /* 0x0002d89008057836 */ /* 0x001fe20000000000 */
[----:B------:R-:W-:Y:S01]  /*13620*/  UIADD3.X UR5, URZ, UR41, URZ, UP0, !UPT ;  /* 0x000000293f057290 */ /* 0x000fe200087fe43f */
[----:B------:R-:W-:Y:S01]  /*13630*/  VIADD R9, R7, 0x15400 ;  /* 0x0001540007097836 */ /* 0x000fe20000000000 */
[----:B------:R-:W-:Y:S01]  /*13640*/  UMOV UR6, 0x0 ;  /* 0x0000000000067882 */ /* 0x000fe20000000000 */
[----:B------:R-:W-:-:S09]  /*13650*/  UMOV UR7, 0x12f00000 ;  /* 0x12f0000000077882 */ /* 0x000fd20000000000 */
.L_x_563:
[----:B------:R-:W-:-:S13]  /*13660*/  @P0 ELECT P2, URZ, PT ;  /* 0x00000000003f082f */ /* 0x000fda0003840000 */
[----:B------:R-:W-:Y:S02]  /*13670*/  @P2 R2UR UR13, R2 ;  /* 0x00000000020d22ca */ /* 0x000fe400000e0000 */
[----:B------:R-:W-:Y:S02]  /*13680*/  @P2 R2UR UR12, R18 ;  /* 0x00000000120c22ca */ /* 0x000fe400000e0000 */
[----:B------:R-:W-:Y:S02]  /*13690*/  @P2 R2UR UR11, R6 ;  /* 0x00000000060b22ca */ /* 0x000fe400000e0000 */
[----:B------:R-:W-:Y:S02]  /*136a0*/  @P2 R2UR UR9, R5 ;  /* 0x00000000050922ca */ /* 0x000fe400000e0000 */
[----:B------:R-:W-:Y:S02]  /*136b0*/  @P2 R2UR UR8, R9 ;  /* 0x00000000090822ca */ /* 0x000fe400000e0000 */
[----:B------:R-:W-:-:S02]  /*136c0*/  @P2 PLOP3.LUT P0, PT, P2, PT, PT, 0x8, 0x0 ;  /* 0x000000000000281c */ /* 0x000fc4000170e170 */
[----:B------:R-:W-:-:S09]  /*136d0*/  PLOP3.LUT P2, PT, PT, PT, PT, 0x8, 0x0 ;  /* 0x000000000000781c */ /* 0x000fd20003f4e170 */
[----:B------:R0:W-:Y:S02]  /*136e0*/  UTMALDG.4D [UR8], [UR4], desc[UR6] ;  /* 0x00000608040075b4 */ /* 0x0001e40008019000 */
[----:B0-----:R-:W-:Y:S05]  /*136f0*/  @P0 BRA.U.ANY `(.L_x_563) ;  /* 0xfffffffd00d80947 */ /* 0x001fea000393ffff */
[----:B------:R-:W-:Y:S01]  /*13700*/  MOV R13, 0x20 ;  /* 0x00000020000d7802 */ /* 0x000fe20000000f00 */
[----:B------:R-:W-:Y:S01]  /*13710*/  VIADD R9, R7, 0x17400 ;  /* 0x0001740007097836 */ /* 0x000fe20000000000 */
[----:B------:R-:W-:Y:S01]  /*13720*/  PLOP3.LUT P0, PT, PT, PT, PT, 0x80, 0x0 ;  /* 0x000000000000781c */ /* 0x000fe20003f0f070 */
[----:B------:R-:W-:Y:S01]  /*13730*/  UMOV UR6, 0x0 ;  /* 0x0000000000067882 */ /* 0x000fe20000000000 */
[----:B------:R-:W-:Y:S01]  /*13740*/  R2UR UR10, R13 ;  /* 0x000000000d0a72ca */ /* 0x000fe200000e0000 */
[----:B------:R-:W-:-:S14]  /*13750*/  UMOV UR7, 0x12f00000 ;  /* 0x12f0000000077882 */ /* 0x000fdc0000000000 */
.L_x_564:
        /* <DEDUP_REMOVED lines=10> */
[----:B------:R-:W-:Y:S01]  /*13800*/  IMAD.MOV.U32 R12, RZ, RZ, 0x40 ;  /* 0x00000040ff0c7424 */ /* 0x000fe200078e00ff */
[----:B------:R-:W-:Y:S01]  /*13810*/  PLOP3.LUT P0, PT, PT, PT, PT, 0x80, 0x0 ;  /* 0x000000000000781c */ /* 0x000fe20003f0f070 */
[----:B------:R-:W-:Y:S01]  /*13820*/  VIADD R9, R7, 0x19400 ;  /* 0x0001940007097836 */ /* 0x000fe20000000000 */
[----:B------:R-:W-:Y:S01]  /*13830*/  UMOV UR6, 0x0 ;  /* 0x0000000000067882 */ /* 0x000fe20000000000 */
[----:B------:R-:W-:Y:S01]  /*13840*/  UMOV UR7, 0x12f00000 ;  /* 0x12f0000000077882 */ /* 0x000fe20000000000 */
[----:B------:R-:W-:-:S15]  /*13850*/  R2UR UR10, R12 ;  /* 0x000000000c0a72ca */ /* 0x000fde00000e0000 */
.L_x_565:
        /* <DEDUP_REMOVED lines=10> */
[----:B------:R-:W0:Y:S01]  /*13900*/  SYNCS.PHASECHK.TRANS64.TRYWAIT P0, [R8+URZ+0x2d8c0], R10 ;  /* 0x02d8c00a080075a7 */ /* 0x000e22000800017f */
[----:B------:R-:W-:Y:S04]  /*13910*/  BSSY B2, `(.L_x_566) ;  /* 0x0000002000027945 */ /* 0x000fe80003800000 */
[----:B0-----:R-:W-:Y:S05]  /*13920*/  @!P0 BRA `(.L_x_567) ;  /* 0x0000006000108947 */ /* 0x001fea0003800000 */
.L_x_706:
[----:B------:R-:W-:Y:S05]  /*13930*/  BSYNC B2 ;  /* 0x0000000000027941 */ /* 0x000fea0003800000 */
.L_x_566:
[----:B------:R-:W-:Y:S01]  /*13940*/  BSSY B2, `(.L_x_568) ;  /* 0x000000b000027945 */ /* 0x000fe20003800000 */
[----:B01----:R-:W-:Y:S01]  /*13950*/  IMAD.MOV.U32 R10, RZ, RZ, 0x0 ;  /* 0x00000000ff0a7424 */ /* 0x003fe200078e00ff */
[----:B------:R-:W-:Y:S02]  /*13960*/  MOV R11, 0x12f00000 ;  /* 0x12f00000000b7802 */ /* 0x000fe40000000f00 */
[----:B------:R-:W-:Y:S05]  /*13970*/  @P1 BRA `(.L_x_569) ;  /* 0x00000000001c1947 */ /* 0x000fea0003800000 */
[----:B------:R-:W0:Y:S02]  /*13980*/  S2R R5, SR_TID.X ;  /* 0x0000000000057919 */ /* 0x000e240000002100 */
[----:B0-----:R-:W-:Y:S01]  /*13990*/  LOP3.LUT R9, R5, 0x1f, RZ, 0xc0, !PT ;  /* 0x0000001f05097812 */ /* 0x001fe200078ec0ff */
[----:B------:R-:W-:-:S03]  /*139a0*/  IMAD.MOV.U32 R5, RZ, RZ, 0x6000 ;  /* 0x00006000ff057424 */ /* 0x000fc600078e00ff */
[----:B------:R-:W-:Y:S01]  /*139b0*/  ISETP.NE.AND P0, PT, R9, RZ, PT ;  /* 0x000000ff0900720c */ /* 0x000fe20003f05270 */
[----:B------:R0:W-:-:S12]  /*139c0*/  SYNCS.ARRIVE.TRANS64 RZ, [R8+URZ+0x2d8b0], R5 ;  /* 0x02d8b00508ff79a7 */ /* 0x0001d8000800003f */
[----:B0-----:R-:W-:Y:S05]  /*139d0*/  @!P0 BRA `(.L_x_569) ;  /* 0x0000000000048947 */ /* 0x001fea0003800000 */
[----:B------:R-:W-:Y:S01]  /*139e0*/  BPT.TRAP 0x1 ;  /* 0x000000040000795c */ /* 0x000fe20000300000 */
.L_x_569:
[----:B------:R-:W-:Y:S05]  /*139f0*/  BSYNC B2 ;  /* 0x0000000000027941 */ /* 0x000fea0003800000 */
.L_x_568:
[----:B------:R-:W-:Y:S01]  /*13a00*/  R2UR UR10, R14 ;  /* 0x000000000e0a72ca */ /* 0x000fe200000e0000 */
[----:B------:R-:W-:Y:S01]  /*13a10*/  UIADD3 UR4, UP0, UR40, 0x670, URZ ;  /* 0x0000067028047890 */ /* 0x000fe2000ff1e03f */
[----:B------:R-:W-:Y:S01]  /*13a20*/  R2UR UR6, R10 ;  /* 0x000000000a0672ca */ /* 0x000fe200000e0000 */
[----:B------:R-:W-:Y:S01]  /*13a30*/  VIADD R8, R8, 0x2d8b0 ;  /* 0x0002d8b008087836 */ /* 0x000fe20000000000 */
[----:B------:R-:W-:Y:S01]  /*13a40*/  R2UR UR7, R11 ;  /* 0x000000000b0772ca */ /* 0x000fe200000e0000 */
[----:B------:R-:W-:Y:S01]  /*13a50*/  VIADD R5, R7, 0x400 ;  /* 0x0000040007057836 */ /* 0x000fe20000000000 */
[----:B------:R-:W-:Y:S01]  /*13a60*/  PLOP3.LUT P0, PT, PT, PT, PT, 0x80, 0x0 ;  /* 0x000000000000781c */ /* 0x000fe20003f0f070 */
[----:B------:R-:W-:-:S12]  /*13a70*/  UIADD3.X UR5, URZ, UR41, URZ, UP0, !UPT ;  /* 0x000000293f057290 */ /* 0x000fd800087fe43f */
.L_x_570:
        /* <DEDUP_REMOVED lines=10> */
[----:B------:R-:W-:Y:S01]  /*13b20*/  R2UR UR10, R13 ;  /* 0x000000000d0a72ca */ /* 0x000fe200000e0000 */
[----:B------:R-:W-:Y:S01]  /*13b30*/  VIADD R5, R7, 0x2400 ;  /* 0x0000240007057836 */ /* 0x000fe20000000000 */
[----:B------:R-:W-:Y:S02]  /*13b40*/  R2UR UR6, R10 ;  /* 0x000000000a0672ca */ /* 0x000fe400000e0000 */
[----:B------:R-:W-:Y:S02]  /*13b50*/  R2UR UR7, R11 ;  /* 0x000000000b0772ca */ /* 0x000fe400000e0000 */
[----:B------:R-:W-:-:S13]  /*13b60*/  PLOP3.LUT P0, PT, PT, PT, PT, 0x80, 0x0 ;  /* 0x000000000000781c */ /* 0x000fda0003f0f070 */
.L_x_571:
        /* <DEDUP_REMOVED lines=10> */
[----:B------:R-:W-:Y:S02]  /*13c10*/  R2UR UR10, R12 ;  /* 0x000000000c0a72ca */ /* 0x000fe400000e0000 */
[----:B------:R-:W-:Y:S02]  /*13c20*/  R2UR UR6, R10 ;  /* 0x000000000a0672ca */ /* 0x000fe400000e0000 */
[----:B------:R-:W-:Y:S02]  /*13c30*/  R2UR UR7, R11 ;  /* 0x000000000b0772ca */ /* 0x000fe400000e0000 */
[----:B------:R-:W-:Y:S02]  /*13c40*/  PLOP3.LUT P0, PT, PT, PT, PT, 0x80, 0x0 ;  /* 0x000000000000781c */ /* 0x000fe40003f0f070 */
[----:B------:R-:W-:-:S11]  /*13c50*/  IADD3 R7, R7, 0x4400, RZ ;  /* 0x0000440007077810 */ /* 0x000fd60007ffe0ff */
.L_x_572:
        /* <DEDUP_REMOVED lines=9> */
[----:B-1----:R-:W-:Y:S05]  /*13cf0*/  @P0 BRA.U.ANY `(.L_x_572) ;  /* 0xfffffffd00d80947 */ /* 0x002fea000393ffff */
.L_x_558:
[----:B------:R-:W-:Y:S05]  /*13d00*/  BSYNC B1 ;  /* 0x0000000000017941 */ /* 0x000fea0003800000 */
.L_x_557:
[----:B0-----:R-:W2:Y:S01]  /*13d10*/  LDL.LU R5, [R1+0x4] ;  /* 0x0000040001057983 */ /* 0x001ea20000300800 */
[----:B------:R-:W-:Y:S01]  /*13d20*/  VIADD R28, R28, 0x1 ;  /* 0x000000011c1c7836 */ /* 0x000fe20000000000 */
[----:B------:R-:W-:Y:S01]  /*13d30*/  PLOP3.LUT P0, PT, PT, PT, PT, 0x8, 0x0 ;  /* 0x000000000000781c */ /* 0x000fe20003f0e170 */
[----:B------:R-:W-:-:S03]  /*13d40*/  VIADD R9, R4, 0xfffffffe ;  /* 0xfffffffe04097836 */ /* 0x000fc60000000000 */
[C---:B------:R-:W-:Y:S02]  /*13d50*/  ISETP.NE.AND P1, PT, R28.reuse, 0x2, PT ;  /* 0x000000021c00780c */ /* 0x040fe40003f25270 */
[----:B------:R-:W-:Y:S02]  /*13d60*/  ISETP.GE.AND P2, PT, R9, R3, PT ;  /* 0x000000030900720c */ /* 0x000fe40003f46270 */
[----:B------:R-:W-:Y:S02]  /*13d70*/  SEL R4, RZ, 0x1, P1 ;  /* 0x00000001ff047807 */ /* 0x000fe40000800000 */
[----:B------:R-:W-:Y:S02]  /*13d80*/  SEL R28, R28, RZ, P1 ;  /* 0x000000ff1c1c7207 */ /* 0x000fe40000800000 */
[----:B--2---:R-:W-:-:S05]  /*13d90*/  LOP3.LUT R5, R5, R4, RZ, 0x3c, !PT ;  /* 0x0000000405057212 */ /* 0x004fca00078e3cff */
[----:B------:R0:W-:Y:S02]  /*13da0*/  STL [R1+0x4], R5 ;  /* 0x0000040501007387 */ /* 0x0001e40000100800 */
[----:B------:R-:W-:Y:S05]  /*13db0*/  @!P2 BRA `(.L_x_551) ;  /* 0x00000008005ca947 */ /* 0x000fea0003800000 */
.L_x_589:
[----:B------:R-:W-:Y:S05]  /*13dc0*/  YIELD ;  /* 0x0000000000007946 */ /* 0x000fea0003800000 */
[----:B------:R-:W-:Y:S04]  /*13dd0*/  BSSY B1, `(.L_x_573) ;  /* 0x000008b000017945 */ /* 0x000fe80003800000 */
[----:B-1----:R-:W-:Y:S05]  /*13de0*/  @!P6 BRA `(.L_x_574) ;  /* 0x000000080024e947 */ /* 0x002fea0003800000 */
[----:B0-----:R-:W2:Y:S01]  /*13df0*/  LDL R5, [R1+0x4] ;  /* 0x0000040001057983 */ /* 0x001ea20000100800 */
[----:B------:R-:W-:Y:S01]  /*13e00*/  IMAD R8, R28, 0x8, R22 ;  /* 0x000000081c087824 */ /* 0x000fe200078e0216 */
[----:B------:R-:W0:Y:S01]  /*13e10*/  S2R R4, SR_TID.X ;  /* 0x0000000000047919 */ /* 0x000e220000002100 */
[----:B------:R-:W-:Y:S01]  /*13e20*/  BSSY B2, `(.L_x_575) ;  /* 0x0000006000027945 */ /* 0x000fe20003800000 */
[----:B0-----:R-:W-:-:S04]  /*13e30*/  LOP3.LUT R4, R4, 0x7f, RZ, 0xc0, !PT ;  /* 0x0000007f04047812 */ /* 0x001fc800078ec0ff */
[----:B------:R-:W-:Y:S02]  /*13e40*/  ISETP.NE.AND P2, PT, R4, RZ, PT ;  /* 0x000000ff0400720c */ /* 0x000fe40003f45270 */
[----:B--2---:R-:W-:-:S04]  /*13e50*/  SHF.L.U32 R7, R5, 0x1f, RZ ;  /* 0x0000001f05077819 */ /* 0x004fc800000006ff */
[----:B------:R-:W0:Y:S02]  /*13e60*/  SYNCS.PHASECHK.TRANS64.TRYWAIT P1, [R8+URZ+0x2d8a0], R7 ;  /* 0x02d8a007080075a7 */ /* 0x000e24000802017f */
[----:B0-----:R-:W-:Y:S05]  /*13e70*/  @!P1 BRA `(.L_x_576) ;  /* 0x0000005800d09947 */ /* 0x001fea0003800000 */
.L_x_707:
[----:B------:R-:W-:Y:S05]  /*13e80*/  BSYNC B2 ;  /* 0x0000000000027941 */ /* 0x000fea0003800000 */
.L_x_575:
[----:B------:R-:W-:Y:S04]  /*13e90*/  BSSY B2, `(.L_x_577) ;  /* 0x0000009000027945 */ /* 0x000fe80003800000 */
[----:B------:R-:W-:Y:S05]  /*13ea0*/  @P2 BRA `(.L_x_578) ;  /* 0x00000000001c2947 */ /* 0x000fea0003800000 */
[----:B------:R-:W1:Y:S02]  /*13eb0*/  S2R R4, SR_TID.X ;  /* 0x0000000000047919 */ /* 0x000e640000002100 */
[----:B-1----:R-:W-:Y:S01]  /*13ec0*/  LOP3.LUT R5, R4, 0x1f, RZ, 0xc0, !PT ;  /* 0x0000001f04057812 */ /* 0x002fe200078ec0ff */
[----:B------:R-:W-:-:S03]  /*13ed0*/  IMAD.MOV.U32 R4, RZ, RZ, 0x6000 ;  /* 0x00006000ff047424 */ /* 0x000fc600078e00ff */
[----:B------:R-:W-:Y:S01]  /*13ee0*/  ISETP.NE.AND P1, PT, R5, RZ, PT ;  /* 0x000000ff0500720c */ /* 0x000fe20003f25270 */
[----:B------:R1:W-:-:S12]  /*13ef0*/  SYNCS.ARRIVE.TRANS64 RZ, [R8+URZ+0x2d890], R4 ;  /* 0x02d8900408ff79a7 */ /* 0x0003d8000800003f */
[----:B-1----:R-:W-:Y:S05]  /*13f00*/  @!P1 BRA `(.L_x_578) ;  /* 0x0000000000049947 */ /* 0x002fea0003800000 */
[----:B------:R-:W-:Y:S01]  /*13f10*/  BPT.TRAP 0x1 ;  /* 0x000000040000795c */ /* 0x000fe20000300000 */
.L_x_578:
[----:B------:R-:W-:Y:S05]  /*13f20*/  BSYNC B2 ;  /* 0x0000000000027941 */ /* 0x000fea0003800000 */
.L_x_577:
[----:B------:R-:W-:Y:S01]  /*13f30*/  MOV R12, RZ ;  /* 0x000000ff000c7202 */ /* 0x000fe20000000f00 */
[----:B------:R-:W-:Y:S01]  /*13f40*/  IMAD R6, R28, 0x6000, R22 ;  /* 0x000060001c067824 */ /* 0x000fe200078e0216 */
[----:B------:R-:W-:Y:S01]  /*13f50*/  UIADD3 UR4, UP0, UR40, 0x570, URZ ;  /* 0x0000057028047890 */ /* 0x000fe2000ff1e03f */
[----:B------:R-:W-:Y:S01]  /*13f60*/  PLOP3.LUT P1, PT, PT, PT, PT, 0x80, 0x0 ;  /* 0x000000000000781c */ /* 0x000fe20003f2f070 */
[----:B------:R-:W-:Y:S01]  /*13f70*/  IMAD R5, R9, 0x80, R0 ;  /* 0x0000008009057824 */ /* 0x000fe200078e0200 */
[----:B------:R-:W-:Y:S01]  /*13f80*/  R2UR UR10, R12 ;  /* 0x000000000c0a72ca */ /* 0x000fe200000e0000 */
[----:B------:R-:W-:Y:S01]  /*13f90*/  VIADD R4, R8, 0x2d890 ;  /* 0x0002d89008047836 */ /* 0x000fe20000000000 */
[----:B------:R-:W-:Y:S01]  /*13fa0*/  UIADD3.X UR5, URZ, UR41, URZ, UP0, !UPT ;  /* 0x000000293f057290 */ /* 0x000fe200087fe43f */
[----:B------:R-:W-:Y:S01]  /*13fb0*/  VIADD R10, R6, 0x15400 ;  /* 0x00015400060a7836 */ /* 0x000fe20000000000 */
[----:B------:R-:W-:Y:S01]  /*13fc0*/  UMOV UR6, 0x0 ;  /* 0x0000000000067882 */ /* 0x000fe20000000000 */
[----:B------:R-:W-:-:S10]  /*13fd0*/  UMOV UR7, 0x12f00000 ;  /* 0x12f0000000077882 */ /* 0x000fd40000000000 */
.L_x_579:
        /* <DEDUP_REMOVED lines=10> */
[----:B------:R-:W-:Y:S01]  /*14080*/  IMAD.MOV.U32 R14, RZ, RZ, 0x20 ;  /* 0x00000020ff0e7424 */ /* 0x000fe200078e00ff */
[----:B------:R-:W-:Y:S01]  /*14090*/  PLOP3.LUT P1, PT, PT, PT, PT, 0x80, 0x0 ;  /* 0x000000000000781c */ /* 0x000fe20003f2f070 */
[----:B------:R-:W-:Y:S01]  /*140a0*/  UMOV UR6, 0x0 ;  /* 0x0000000000067882 */ /* 0x000fe20000000000 */
[----:B------:R-:W-:Y:S01]  /*140b0*/  IADD3 R10, R6, 0x17400, RZ ;  /* 0x00017400060a7810 */ /* 0x000fe20007ffe0ff */
[----:B------:R-:W-:Y:S01]  /*140c0*/  UMOV UR7, 0x12f00000 ;  /* 0x12f0000000077882 */ /* 0x000fe20000000000 */
[----:B------:R-:W-:-:S15]  /*140d0*/  R2UR UR10, R14 ;  /* 0x000000000e0a72ca */ /* 0x000fde00000e0000 */
.L_x_580:
        /* <DEDUP_REMOVED lines=12> */
[----:B------:R-:W-:Y:S01]  /*141a0*/  VIADD R10, R6, 0x19400 ;  /* 0x00019400060a7836 */ /* 0x000fe20000000000 */
[----:B------:R-:W-:Y:S01]  /*141b0*/  UMOV UR6, 0x0 ;  /* 0x0000000000067882 */ /* 0x000fe20000000000 */
[----:B------:R-:W-:Y:S01]  /*141c0*/  UMOV UR7, 0x12f00000 ;  /* 0x12f0000000077882 */ /* 0x000fe20000000000 */
[----:B------:R-:W-:-:S15]  /*141d0*/  R2UR UR10, R13 ;  /* 0x000000000d0a72ca */ /* 0x000fde00000e0000 */
.L_x_581:
        /* <DEDUP_REMOVED lines=10> */
[----:B------:R-:W1:Y:S01]  /*14280*/  SYNCS.PHASECHK.TRANS64.TRYWAIT P1, [R8+URZ+0x2d8c0], R7 ;  /* 0x02d8c007080075a7 */ /* 0x000e62000802017f */
[----:B------:R-:W-:Y:S04]  /*14290*/  BSSY B2, `(.L_x_582) ;  /* 0x0000002000027945 */ /* 0x000fe80003800000 */
[----:B-1----:R-:W-:Y:S05]  /*142a0*/  @!P1 BRA `(.L_x_583) ;  /* 0x0000005400d89947 */ /* 0x002fea0003800000 */
.L_x_708:
[----:B------:R-:W-:Y:S05]  /*142b0*/  BSYNC B2 ;  /* 0x0000000000027941 */ /* 0x000fea0003800000 */
.L_x_582:
[----:B------:R-:W-:Y:S01]  /*142c0*/  BSSY B2, `(.L_x_584) ;  /* 0x000000b000027945 */ /* 0x000fe20003800000 */
[----:B------:R-:W-:Y:S02]  /*142d0*/  IMAD.MOV.U32 R10, RZ, RZ, 0x0 ;  /* 0x00000000ff0a7424 */ /* 0x000fe400078e00ff */
[----:B------:R-:W-:Y:S01]  /*142e0*/  IMAD.MOV.U32 R11, RZ, RZ, 0x12f00000 ;  /* 0x12f00000ff0b7424 */ /* 0x000fe200078e00ff */
[----:B------:R-:W-:Y:S06]  /*142f0*/  @P2 BRA `(.L_x_585) ;  /* 0x00000000001c2947 */ /* 0x000fec0003800000 */
[----:B------:R-:W2:Y:S02]  /*14300*/  S2R R4, SR_TID.X ;  /* 0x0000000000047919 */ /* 0x000ea40000002100 */
[----:B--2---:R-:W-:Y:S02]  /*14310*/  LOP3.LUT R15, R4, 0x1f, RZ, 0xc0, !PT ;  /* 0x0000001f040f7812 */ /* 0x004fe400078ec0ff */
[----:B------:R-:W-:Y:S02]  /*14320*/  MOV R4, 0x6000 ;  /* 0x0000600000047802 */ /* 0x000fe40000000f00 */
[----:B------:R-:W-:Y:S02]  /*14330*/  ISETP.NE.AND P1, PT, R15, RZ, PT ;  /* 0x000000ff0f00720c */ /* 0x000fe40003f25270 */
[----:B------:R2:W-:Y:S11]  /*14340*/  SYNCS.ARRIVE.TRANS64 RZ, [R8+URZ+0x2d8b0], R4 ;  /* 0x02d8b00408ff79a7 */ /* 0x0005f6000800003f */
[----:B--2---:R-:W-:Y:S05]  /*14350*/  @!P1 BRA `(.L_x_585) ;  /* 0x0000000000049947 */ /* 0x004fea0003800000 */
[----:B------:R-:W-:Y:S01]  /*14360*/  BPT.TRAP 0x1 ;  /* 0x000000040000795c */ /* 0x000fe20000300000 */
.L_x_585:
[----:B------:R-:W-:Y:S05]  /*14370*/  BSYNC B2 ;  /* 0x0000000000027941 */ /* 0x000fea0003800000 */
.L_x_584:
[----:B------:R-:W-:Y:S01]  /*14380*/  R2UR UR10, R12 ;  /* 0x000000000c0a72ca */ /* 0x000fe200000e0000 */
[----:B------:R-:W-:Y:S01]  /*14390*/  UIADD3 UR4, UP0, UR40, 0x670, URZ ;  /* 0x0000067028047890 */ /* 0x000fe2000ff1e03f */
[----:B------:R-:W-:Y:S01]  /*143a0*/  R2UR UR6, R10 ;  /* 0x000000000a0672ca */ /* 0x000fe200000e0000 */
[----:B01----:R-:W-:Y:S01]  /*143b0*/  VIADD R8, R8, 0x2d8b0 ;  /* 0x0002d8b008087836 */ /* 0x003fe20000000000 */
[----:B------:R-:W-:Y:S01]  /*143c0*/  R2UR UR7, R11 ;  /* 0x000000000b0772ca */ /* 0x000fe200000e0000 */
[----:B------:R-:W-:Y:S01]  /*143d0*/  VIADD R4, R6, 0x400 ;  /* 0x0000040006047836 */ /* 0x000fe20000000000 */
[----:B------:R-:W-:Y:S01]  /*143e0*/  PLOP3.LUT P1, PT, PT, PT, PT, 0x80, 0x0 ;  /* 0x000000000000781c */ /* 0x000fe20003f2f070 */
[----:B------:R-:W-:-:S12]  /*143f0*/  UIADD3.X UR5, URZ, UR41, URZ, UP0, !UPT ;  /* 0x000000293f057290 */ /* 0x000fd800087fe43f */
.L_x_586:
        /* <DEDUP_REMOVED lines=15> */
.L_x_587:
        /* <DEDUP_REMOVED lines=15> */
.L_x_588:
        /* <DEDUP_REMOVED lines=10> */
.L_x_574:
[----:B------:R-:W-:Y:S05]  /*14680*/  BSYNC B1 ;  /* 0x0000000000017941 */ /* 0x000fea0003800000 */
.L_x_573:
[----:B------:R-:W2:Y:S01]  /*14690*/  LDL.LU R7, [R1+0x4] ;  /* 0x0000040001077983 */ /* 0x000ea20000300800 */
[----:B------:R-:W-:Y:S02]  /*146a0*/  IADD3 R28, R28, 0x1, RZ ;  /* 0x000000011c1c7810 */ /* 0x000fe40007ffe0ff */
[C---:B------:R-:W-:Y:S01]  /*146b0*/  ISETP.GT.AND P2, PT, R9.reuse, R3, PT ;  /* 0x000000030900720c */ /* 0x040fe20003f44270 */
[----:B------:R-:W-:Y:S01]  /*146c0*/  VIADD R9, R9, 0xffffffff ;  /* 0xffffffff09097836 */ /* 0x000fe20000000000 */
[----:B------:R-:W-:-:S04]  /*146d0*/  ISETP.NE.AND P1, PT, R28, 0x2, PT ;  /* 0x000000021c00780c */ /* 0x000fc80003f25270 */
[----:B------:R-:W-:Y:S02]  /*146e0*/  SEL R4, RZ, 0x1, P1 ;  /* 0x00000001ff047807 */ /* 0x000fe40000800000 */
[----:B------:R-:W-:Y:S02]  /*146f0*/  SEL R28, R28, RZ, P1 ;  /* 0x000000ff1c1c7207 */ /* 0x000fe40000800000 */
[----:B--2---:R-:W-:-:S05]  /*14700*/  LOP3.LUT R7, R7, R4, RZ, 0x3c, !PT ;  /* 0x0000000407077212 */ /* 0x004fca00078e3cff */
[----:B------:R1:W-:Y:S01]  /*14710*/  STL [R1+0x4], R7 ;  /* 0x0000040701007387 */ /* 0x0003e20000100800 */
[----:B------:R-:W-:Y:S05]  /*14720*/  @P2 BRA `(.L_x_589) ;  /* 0xfffffff400a42947 */ /* 0x000fea000383ffff */
.L_x_551:
[----:B------:R-:W-:Y:S05]  /*14730*/  BSYNC B0 ;  /* 0x0000000000007941 */ /* 0x000fea0003800000 */
.L_x_550:
[----:B------:R-:W2:Y:S01]  /*14740*/  LDL R4, [R1+0x24] ;  /* 0x0000240001047983 */ /* 0x000ea20000100800 */
[----:B------:R-:W-:Y:S05]  /*14750*/  @!P0 WARPSYNC.ALL ;  /* 0x0000000000008948 */ /* 0x000fea0003800000 */
[----:B------:R-:W-:Y:S06]  /*14760*/  @!P0 BAR.SYNC.DEFER_BLOCKING 0xc, 0x200 ;  /* 0x0308000000008b1d */ /* 0x000fec0000010000 */
[----:B------:R-:W-:Y:S01]  /*14770*/  BSSY B7, `(.L_x_590) ;  /* 0x0000353000077945 */ /* 0x000fe20003800000 */
[----:B--2---:R-:W-:-:S13]  /*14780*/  ISETP.GT.AND P0, PT, R4, RZ, PT ;  /* 0x000000ff0400720c */ /* 0x004fda0003f04270 */
[----:B------:R-:W-:Y:S05]  /*14790*/  @P0 BRA `(.L_x_591) ;  /* 0x0000000000440947 */ /* 0x000fea0003800000 */
[----:B------:R-:W2:Y:S02]  /*147a0*/  S2R R4, SR_TID.X ;  /* 0x0000000000047919 */ /* 0x000ea40000002100 */
[----:B--2---:R-:W-:-:S04]  /*147b0*/  LOP3.LUT R4, R4, 0x7f, RZ, 0xc0, !PT ;  /* 0x0000007f04047812 */ /* 0x004fc800078ec0ff */
[----:B------:R-:W-:-:S13]  /*147c0*/  ISETP.NE.AND P0, PT, R4, RZ, PT ;  /* 0x000000ff0400720c */ /* 0x000fda0003f05270 */
[----:B------:R-:W-:Y:S05]  /*147d0*/  @P0 BRA `(.L_x_592) ;  /* 0x0000003400300947 */ /* 0x000fea0003800000 */
[----:B0-----:R-:W0:Y:S01]  /*147e0*/  S2R R5, SR_LANEID ;  /* 0x0000000000057919 */ /* 0x001e220000000000 */
[----:B------:R-:W-:Y:S01]  /*147f0*/  VOTEU.ANY UR4, UPT, PT ;  /* 0x0000000000047886 */ /* 0x000fe200038e0100 */
[----:B------:R-:W2:Y:S01]  /*14800*/  LDC.64 R2, c[0x0][0xc60] ;  /* 0x00031800ff027b82 */ /* 0x000ea20000000a00 */
[----:B------:R-:W0:Y:S02]  /*14810*/  FLO.U32 R0, UR4 ;  /* 0x0000000400007d00 */ /* 0x000e2400080e0000 */
[----:B0-----:R-:W-:-:S06]  /*14820*/  ISETP.EQ.U32.AND P0, PT, R0, R5, PT ;  /* 0x000000050000720c */ /* 0x001fcc0003f02070 */
[----:B------:R-:W2:Y:S07]  /*14830*/  POPC R5, UR4 ;  /* 0x0000000400057d09 */ /* 0x000eae0008000000 */
[----:B--2---:R-:W2:Y:S01]  /*14840*/  @P0 ATOMG.E.ADD.STRONG.GPU PT, R3, desc[UR42][R2.64], R5 ;  /* 0x00000005020309a8 */ /* 0x004ea200081ee1ea */
[----:B------:R-:W0:Y:S02]  /*14850*/  S2R R4, SR_LTMASK ;  /* 0x0000000000047919 */ /* 0x000e240000003900 */
[----:B0-----:R-:W-:-:S04]  /*14860*/  LOP3.LUT R4, R4, UR4, RZ, 0xc0, !PT ;  /* 0x0000000404047c12 */ /* 0x001fc8000f8ec0ff */
[----:B-1----:R-:W0:Y:S01]  /*14870*/  POPC R7, R4 ;  /* 0x0000000400077309 */ /* 0x002e220000000000 */
[----:B--2---:R-:W0:Y:S02]  /*14880*/  SHFL.IDX PT, R0, R3, R0, 0x1f ;  /* 0x00001f0003007589 */ /* 0x004e2400000e0000 */
[----:B0-----:R-:W-:Y:S01]  /*14890*/  IADD3 R16, R0, UR37, R7 ;  /* 0x0000002500107c10 */ /* 0x001fe2000fffe007 */
[----:B------:R-:W-:Y:S06]  /*148a0*/  BRA `(.L_x_592) ;  /* 0x0000003000fc7947 */ /* 0x000fec0003800000 */
.L_x_591:
        /* <DEDUP_REMOVED lines=9> */
[----:B------:R-:W-:Y:S01]  /*14940*/  MOV R6, UR8 ;  /* 0x0000000800067c02 */ /* 0x000fe20008000f00 */
[----:B------:R-:W2:Y:S01]  /*14950*/  LDC.64 R2, c[0x4][R2] ;  /* 0x0100000002027b82 */ /* 0x000ea20000000a00 */
[----:B0-----:R-:W-:Y:S01]  /*14960*/  IMAD.U32 R5, RZ, RZ, UR7 ;  /* 0x00000007ff057e24 */ /* 0x001fe2000f8e00ff */
[----:B------:R-:W-:Y:S01]  /*14970*/  MOV R12, 0x1 ;  /* 0x00000001000c7802 */ /* 0x000fe20000000f00 */
[----:B-1----:R-:W-:Y:S02]  /*14980*/  IMAD.U32 R7, RZ, RZ, UR9 ;  /* 0x00000009ff077e24 */ /* 0x002fe4000f8e00ff */
[----:B------:R-:W-:-:S02]  /*14990*/  IMAD.U32 R10, RZ, RZ, UR4 ;  /* 0x00000004ff0a7e24 */ /* 0x000fc4000f8e00ff */
[----:B------:R-:W-:Y:S02]  /*149a0*/  IMAD.U32 R11, RZ, RZ, UR5 ;  /* 0x00000005ff0b7e24 */ /* 0x000fe4000f8e00ff */
[----:B------:R-:W-:Y:S02]  /*149b0*/  IMAD.MOV.U32 R8, RZ, RZ, 0x70 ;  /* 0x00000070ff087424 */ /* 0x000fe400078e00ff */
[----:B------:R-:W-:-:S07]  /*149c0*/  IMAD.MOV.U32 R13, RZ, RZ, RZ ;  /* 0x000000ffff0d7224 */ /* 0x000fce00078e00ff */
[----:B------:R-:W-:-:S07]  /*149d0*/  LEPC R20, `(.L_x_594) ;  /* 0x000000001014794e */ /* 0x000fce0000000000 */
[----:B--2---:R-:W-:Y:S05]  /*149e0*/  CALL.ABS.NOINC R2 ;  /* 0x0000000002007343 */ /* 0x004fea0003c00000 */
.L_x_594:
[----:B------:R-:W-:Y:S05]  /*149f0*/  BSYNC B6 ;  /* 0x0000000000067941 */ /* 0x000fea0003800000 */
.L_x_593:
        /* <DEDUP_REMOVED lines=8> */
[----:B------:R2:W3:Y:S01]  /*14a80*/  LDC.64 R2, c[0x4][R27] ;  /* 0x010000001b027b82 */ /* 0x0004e20000000a00 */
[----:B------:R-:W-:Y:S01]  /*14a90*/  IMAD.U32 R4, RZ, RZ, UR6 ;  /* 0x00000006ff047e24 */ /* 0x000fe2000f8e00ff */
[----:B------:R-:W-:Y:S01]  /*14aa0*/  MOV R6, UR8 ;  /* 0x0000000800067c02 */ /* 0x000fe20008000f00 */
[----:B0-----:R-:W-:Y:S01]  /*14ab0*/  IMAD.U32 R5, RZ, RZ, UR7 ;  /* 0x00000007ff057e24 */ /* 0x001fe2000f8e00ff */
[----:B------:R-:W-:Y:S01]  /*14ac0*/  MOV R12, 0x1 ;  /* 0x00000001000c7802 */ /* 0x000fe20000000f00 */
[----:B-1----:R-:W-:Y:S02]  /*14ad0*/  IMAD.U32 R7, RZ, RZ, UR9 ;  /* 0x00000009ff077e24 */ /* 0x002fe4000f8e00ff */
[----:B------:R-:W-:-:S02]  /*14ae0*/  IMAD.U32 R10, RZ, RZ, UR4 ;  /* 0x00000004ff0a7e24 */ /* 0x000fc4000f8e00ff */
[----:B------:R-:W-:Y:S02]  /*14af0*/  IMAD.U32 R11, RZ, RZ, UR5 ;  /* 0x00000005ff0b7e24 */ /* 0x000fe4000f8e00ff */
[----:B------:R-:W-:Y:S02]  /*14b00*/  IMAD.MOV.U32 R8, RZ, RZ, 0x70 ;  /* 0x00000070ff087424 */ /* 0x000fe400078e00ff */
[----:B--2---:R-:W-:-:S07]  /*14b10*/  IMAD.MOV.U32 R13, RZ, RZ, RZ ;  /* 0x000000ffff0d7224 */ /* 0x004fce00078e00ff */
[----:B------:R-:W-:-:S07]  /*14b20*/  LEPC R20, `(.L_x_597) ;  /* 0x000000001014794e */ /* 0x000fce0000000000 */
[----:B---3--:R-:W-:Y:S05]  /*14b30*/  CALL.ABS.NOINC R2 ;  /* 0x0000000002007343 */ /* 0x008fea0003c00000 */
.L_x_597:
[----:B------:R0:W1:Y:S01]  /*14b40*/  LDC.64 R2, c[0x4][R27] ;  /* 0x010000001b027b82 */ /* 0x0000620000000a00 */
[----:B------:R-:W-:Y:S01]  /*14b50*/  ULDC.64 UR4, c[0x4][0x88] ;  /* 0x0100220000047ab9 */ /* 0x000fe20000000a00 */
[----:B------:R-:W-:Y:S01]  /*14b60*/  ULDC.64 UR6, c[0x4][0x90] ;  /* 0x0100240000067ab9 */ /* 0x000fe20000000a00 */
[----:B------:R-:W-:Y:S01]  /*14b70*/  ULDC.64 UR8, c[0x4][0x18] ;  /* 0x0100060000087ab9 */ /* 0x000fe20000000a00 */
[----:B------:R-:W-:Y:S01]  /*14b80*/  IMAD.U32 R4, RZ, RZ, UR4 ;  /* 0x00000004ff047e24 */ /* 0x000fe2000f8e00ff */
[----:B------:R-:W-:Y:S01]  /*14b90*/  MOV R7, UR7 ;  /* 0x0000000700077c02 */ /* 0x000fe20008000f00 */
[----:B------:R-:W-:Y:S01]  /*14ba0*/  IMAD.U32 R5, RZ, RZ, UR5 ;  /* 0x00000005ff057e24 */ /* 0x000fe2000f8e00ff */
[----:B------:R-:W-:Y:S01]  /*14bb0*/  MOV R13, RZ ;  /* 0x000000ff000d7202 */ /* 0x000fe20000000f00 */
[----:B------:R-:W-:Y:S02]  /*14bc0*/  IMAD.U32 R6, RZ, RZ, UR6 ;  /* 0x00000006ff067e24 */ /* 0x000fe4000f8e00ff */
[----:B------:R-:W-:-:S02]  /*14bd0*/  IMAD.U32 R10, RZ, RZ, UR8 ;  /* 0x00000008ff0a7e24 */ /* 0x000fc4000f8e00ff */
[----:B------:R-:W-:Y:S02]  /*14be0*/  IMAD.U32 R11, RZ, RZ, UR9 ;  /* 0x00000009ff0b7e24 */ /* 0x000fe4000f8e00ff */
[----:B------:R-:W-:Y:S02]  /*14bf0*/  IMAD.MOV.U32 R8, RZ, RZ, 0x70 ;  /* 0x00000070ff087424 */ /* 0x000fe400078e00ff */
[----:B0-----:R-:W-:-:S07]  /*14c00*/  IMAD.MOV.U32 R12, RZ, RZ, 0x1 ;  /* 0x00000001ff0c7424 */ /* 0x001fce00078e00ff */
[----:B------:R-:W-:-:S07]  /*14c10*/  LEPC R20, `(.L_x_596) ;  /* 0x000000001014794e */ /* 0x000fce0000000000 */
[----:B-1----:R-:W-:Y:S05]  /*14c20*/  CALL.ABS.NOINC R2 ;  /* 0x0000000002007343 */ /* 0x002fea0003c00000 */
.L_x_596:
[----:B------:R-:W-:Y:S05]  /*14c30*/  BSYNC B6 ;  /* 0x0000000000067941 */ /* 0x000fea0003800000 */
.L_x_595:
[----:B------:R2:W3:Y:S01]  /*14c40*/  LDL R20, [R1+0x10] ;  /* 0x0000100001147983 */ /* 0x0004e20000100800 */
[----:B------:R-:W-:Y:S01]  /*14c50*/  ULDC.64 UR4, c[0x0][0x9f8] ;  /* 0x00027e0000047ab9 */ /* 0x000fe20000000a00 */
[----:B-1----:R-:W1:Y:S01]  /*14c60*/  LDC R7, c[0x0][0x430] ;  /* 0x00010c00ff077b82 */ /* 0x002e620000000800 */
[----:B------:R-:W-:Y:S01]  /*14c70*/  ISETP.NE.U32.AND P0, PT, RZ, UR4, PT ;  /* 0x00000004ff007c0c */ /* 0x000fe2000bf05070 */
[----:B------:R-:W4:Y:S03]  /*14c80*/  LDL R27, [R1+0x44] ;  /* 0x00004400011b7983 */ /* 0x000f260000100800 */
[----:B------:R-:W-:Y:S01]  /*14c90*/  ISETP.NE.AND.EX P0, PT, RZ, UR5, PT, P0 ;  /* 0x00000005ff007c0c */ /* 0x000fe2000bf05300 */
[----:B------:R-:W2:Y:S04]  /*14ca0*/  LDL R21, [R1+0x24] ;  /* 0x0000240001157983 */ /* 0x000ea80000100800 */
[----:B------:R-:W2:Y:S08]  /*14cb0*/  LDL R2, [R1+0x28] ;  /* 0x0000280001027983 */ /* 0x000eb00000100800 */
[----:B------:R-:W-:Y:S01]  /*14cc0*/  @P0 IADD3 R24, P1, R24, UR4, RZ ;  /* 0x0000000418180c10 */ /* 0x000fe2000ff3e0ff */
[----:B------:R-:W0:Y:S01]  /*14cd0*/  S2R R3, SR_TID.X ;  /* 0x0000000000037919 */ /* 0x000e220000002100 */
[----:B------:R-:W-:-:S02]  /*14ce0*/  ULDC UR4, c[0x0][0x2f4] ;  /* 0x0000bd0000047ab9 */ /* 0x000fc40000000800 */
[----:B------:R-:W-:Y:S01]  /*14cf0*/  @P0 IADD3.X R25, R25, UR5, RZ, P1, !PT ;  /* 0x0000000519190c10 */ /* 0x000fe20008ffe4ff */
[----:B------:R-:W4:Y:S04]  /*14d00*/  S2R R0, SR_TID.X ;  /* 0x0000000000007919 */ /* 0x000f280000002100 */
[----:B---3--:R-:W3:Y:S01]  /*14d10*/  @P0 LDG.E R20, desc[UR42][R24.64] ;  /* 0x0000002a18140981 */ /* 0x008ee2000c1e1900 */
[----:B-1----:R-:W-:Y:S01]  /*14d20*/  ISETP.NE.AND P1, PT, R7, 0x1, PT ;  /* 0x000000010700780c */ /* 0x002fe20003f25270 */
[----:B0-----:R-:W-:Y:S01]  /*14d30*/  IMAD.SHL.U32 R3, R3, 0x20, RZ ;  /* 0x0000002003037824 */ /* 0x001fe200078e00ff */
[----:B----4-:R-:W-:Y:S02]  /*14d40*/  LEA.HI.SX32 R27, R27, 0xffffffff, 0x19 ;  /* 0xffffffff1b1b7811 */ /* 0x010fe400078fcaff */
[----:B------:R-:W-:-:S02]  /*14d50*/  LOP3.LUT R0, R0, 0x7f, RZ, 0xc0, !PT ;  /* 0x0000007f00007812 */ /* 0x000fc400078ec0ff */
[----:B------:R-:W-:Y:S01]  /*14d60*/  LOP3.LUT R3, R3, 0x60, RZ, 0xc0, !PT ;  /* 0x0000006003037812 */ /* 0x000fe200078ec0ff */
[----:B------:R-:W-:Y:S01]  /*14d70*/  IMAD.SHL.U32 R10, R27, 0x80, RZ ;  /* 0x000000801b0a7824 */ /* 0x000fe200078e00ff */
[----:B------:R-:W-:-:S04]  /*14d80*/  SHF.R.U32.HI R0, RZ, 0x2, R0 ;  /* 0x00000002ff007819 */ /* 0x000fc80000011600 */
[----:B------:R-:W-:Y:S01]  /*14d90*/  LOP3.LUT R0, R10, R0, R3, 0xfe, !PT ;  /* 0x000000000a007212 */ /* 0x000fe200078efe03 */
[----:B------:R-:W0:Y:S08]  /*14da0*/  @P1 LDC R4, c[0x0][0x434] ;  /* 0x00010d00ff041b82 */ /* 0x000e300000000800 */
[----:B------:R-:W1:Y:S01]  /*14db0*/  @P1 LDC R5, c[0x0][0x438] ;  /* 0x00010e00ff051b82 */ /* 0x000e620000000800 */
[----:B------:R-:W4:Y:S01]  /*14dc0*/  S2R R11, SR_TID.X ;  /* 0x00000000000b7919 */ /* 0x000f220000002100 */
[----:B------:R-:W-:Y:S01]  /*14dd0*/  LOP3.LUT R23, R23, 0xfffffff7, RZ, 0xc0, !PT ;  /* 0xfffffff717177812 */ /* 0x000fe200078ec0ff */
[----:B----4-:R-:W-:-:S05]  /*14de0*/  IMAD.SHL.U32 R11, R11, 0x8, RZ ;  /* 0x000000080b0b7824 */ /* 0x010fca00078e00ff */
[----:B------:R-:W-:-:S04]  /*14df0*/  LOP3.LUT R11, R11, 0x18, RZ, 0xc0, !PT ;  /* 0x000000180b0b7812 */ /* 0x000fc800078ec0ff */
[----:B------:R-:W-:Y:S01]  /*14e00*/  LOP3.LUT R12, R11, 0x20, RZ, 0xfc, !PT ;  /* 0x000000200b0c7812 */ /* 0x000fe200078efcff */
[----:B------:R-:W-:Y:S01]  /*14e10*/  UMOV UR5, 0xffffffff ;  /* 0xffffffff00057882 */ /* 0x000fe20000000000 */
[----:B---3--:R-:W-:Y:S01]  /*14e20*/  @P0 STL [R1+0x10], R20 ;  /* 0x0000101401000387 */ /* 0x008fe20000100800 */
[C---:B--2---:R-:W-:Y:S01]  /*14e30*/  ISETP.GE.AND P0, PT, R0.reuse, R21, PT ;  /* 0x000000150000720c */ /* 0x044fe20003f06270 */
[----:B------:R-:W-:-:S04]  /*14e40*/  IMAD.IADD R0, R0, 0x1, R2 ;  /* 0x0000000100007824 */ /* 0x000fc800078e0202 */
[----:B0-----:R-:W-:-:S08]  /*14e50*/  @P1 IMAD.HI.U32 R4, R0, R4, RZ ;  /* 0x0000000400041227 */ /* 0x001fd000078e00ff */
[----:B------:R-:W0:Y:S01]  /*14e60*/  @!P0 LDC.64 R2, c[0x0][0x428] ;  /* 0x00010a00ff028b82 */ /* 0x000e220000000a00 */
[----:B------:R-:W-:Y:S01]  /*14e70*/  IMAD.MOV.U32 R6, RZ, RZ, R0 ;  /* 0x000000ffff067224 */ /* 0x000fe200078e0000 */
[----:B-1----:R-:W-:Y:S02]  /*14e80*/  @P1 SHF.R.U32.HI R6, RZ, R5, R4 ;  /* 0x00000005ff061219 */ /* 0x002fe40000011604 */
[----:B------:R-:W-:Y:S02]  /*14e90*/  SHF.R.S32.HI R8, RZ, 0x1f, R20 ;  /* 0x0000001fff087819 */ /* 0x000fe40000011414 */
[----:B------:R-:W-:-:S05]  /*14ea0*/  IADD3 R4, -R6, RZ, RZ ;  /* 0x000000ff06047210 */ /* 0x000fca0007ffe1ff */
[----:B------:R-:W-:Y:S01]  /*14eb0*/  IMAD R4, R7, R4, R0 ;  /* 0x0000000407047224 */ /* 0x000fe200078e0200 */
[--C-:B------:R-:W-:Y:S01]  /*14ec0*/  @!P0 SHF.R.S32.HI R7, RZ, 0x1f, R6.reuse ;  /* 0x0000001fff078819 */ /* 0x100fe20000011406 */
[-C--:B0-----:R-:W-:Y:S02]  /*14ed0*/  @!P0 IMAD R0, R8, R2.reuse, RZ ;  /* 0x0000000208008224 */ /* 0x081fe400078e02ff */
[----:B------:R-:W-:-:S04]  /*14ee0*/  @!P0 IMAD.WIDE.U32 R6, R20, R2, R6 ;  /* 0x0000000214068225 */ /* 0x000fc800078e0006 */
[----:B------:R-:W-:Y:S02]  /*14ef0*/  @!P0 IMAD R0, R20, R3, R0 ;  /* 0x0000000314008224 */ /* 0x000fe400078e0200 */
[----:B------:R-:W0:Y:S01]  /*14f00*/  @!P0 LDC.64 R2, c[0x0][0x418] ;  /* 0x00010600ff028b82 */ /* 0x000e220000000a00 */
[----:B------:R-:W-:Y:S01]  /*14f10*/  IMAD.U32 R5, RZ, RZ, UR38 ;  /* 0x00000026ff057e24 */ /* 0x000fe2000f8e00ff */
[----:B------:R0:W-:Y:S01]  /*14f20*/  STL [R1+0x2c], R8 ;  /* 0x00002c0801007387 */ /* 0x0001e20000100800 */
[----:B------:R-:W-:-:S03]  /*14f30*/  @!P0 IMAD.IADD R0, R7, 0x1, R0 ;  /* 0x0000000107008824 */ /* 0x000fc600078e0200 */
[----:B------:R-:W-:Y:S02]  /*14f40*/  ISETP.NE.AND P2, PT, R5, 0x3, PT ;  /* 0x000000030500780c */ /* 0x000fe40003f45270 */
[----:B0-----:R-:W-:Y:S01]  /*14f50*/  @!P0 LEA R8, P1, R6, R2, 0x2 ;  /* 0x0000000206088211 */ /* 0x001fe200078210ff */
[----:B------:R-:W-:-:S03]  /*14f60*/  IMAD.MOV.U32 R2, RZ, RZ, RZ ;  /* 0x000000ffff027224 */ /* 0x000fc600078e00ff */
[----:B------:R-:W-:-:S05]  /*14f70*/  @!P0 LEA.HI.X R9, R6, R3, R0, 0x2, P1 ;  /* 0x0000000306098211 */ /* 0x000fca00008f1400 */
[----:B------:R0:W5:Y:S01]  /*14f80*/  @!P0 LDG.E R2, desc[UR42][R8.64] ;  /* 0x0000002a08028981 */ /* 0x000162000c1e1900 */
[----:B------:R-:W-:Y:S02]  /*14f90*/  ISETP.GE.AND P0, PT, R11, UR4, PT ;  /* 0x000000040b007c0c */ /* 0x000fe4000bf06270 */
[----:B------:R-:W-:-:S04]  /*14fa0*/  @P2 LOP3.LUT R23, R23, 0x8, RZ, 0xfc, !PT ;  /* 0x0000000817172812 */ /* 0x000fc800078efcff */
        /* <DEDUP_REMOVED lines=9> */
[----:B0-----:R-:W-:Y:S06]  /*15040*/  BRA.DIV UR5, `(.L_x_598) ;  /* 0x0000004a05847947 */ /* 0x001fec000b800000 */
.L_x_711:
[----:B------:R-:W-:-:S05]  /*15050*/  SHF.R.S32.HI R9, RZ, 0x1f, R18 ;  /* 0x0000001fff097819 */ /* 0x000fca0000011412 */
[----:B------:R0:W-:Y:S01]  /*15060*/  STL [R1+0xc], R9 ;  /* 0x00000c0901007387 */ /* 0x0001e20000100800 */
[----:B------:R-:W-:Y:S05]  /*15070*/  @!P2 BRA `(.L_x_599) ;  /* 0x000000000004a947 */ /* 0x000fea0003800000 */
[----:B------:R-:W-:Y:S01]  /*15080*/  BPT.TRAP 0x1 ;  /* 0x000000040000795c */ /* 0x000fe20000300000 */
.L_x_599:
[----:B------:R-:W2:Y:S01]  /*15090*/  LDL R5, [R1] ;  /* 0x0000000001057983 */ /* 0x000ea20000100800 */
[----:B------:R-:W-:Y:S01]  /*150a0*/  SHF.R.S32.HI R3, RZ, 0x1f, R4 ;  /* 0x0000001fff037819 */ /* 0x000fe20000011404 */
[----:B------:R-:W-:Y:S01]  /*150b0*/  ULDC.64 UR4, c[0x0][0x328] ;  /* 0x0000ca0000047ab9 */ /* 0x000fe20000000a00 */
[----:B-----5:R-:W-:Y:S01]  /*150c0*/  SHF.R.S32.HI R8, RZ, 0x1f, R2 ;  /* 0x0000001fff087819 */ /* 0x020fe20000011402 */
[----:B------:R-:W-:Y:S01]  /*150d0*/  IMAD.WIDE.U32 R6, R4, UR4, RZ ;  /* 0x0000000404067c25 */ /* 0x000fe2000f8e00ff */
[----:B------:R-:W-:Y:S03]  /*150e0*/  BSSY B0, `(.L_x_600) ;  /* 0x0000015000007945 */ /* 0x000fe60003800000 */
[----:B------:R-:W-:-:S04]  /*150f0*/  IMAD R0, R3, UR4, RZ ;  /* 0x0000000403007c24 */ /* 0x000fc8000f8e02ff */
[----:B------:R-:W-:Y:S01]  /*15100*/  IMAD R0, R4, UR5, R0 ;  /* 0x0000000504007c24 */ /* 0x000fe2000f8e0200 */
[----:B------:R-:W-:-:S04]  /*15110*/  ULDC.64 UR4, c[0x0][0x338] ;  /* 0x0000ce0000047ab9 */ /* 0x000fc80000000a00 */
[----:B------:R-:W-:Y:S01]  /*15120*/  IADD3 R7, R7, R0, RZ ;  /* 0x0000000007077210 */ /* 0x000fe20007ffe0ff */
[----:B------:R-:W-:-:S04]  /*15130*/  IMAD R0, R8, UR4, RZ ;  /* 0x0000000408007c24 */ /* 0x000fc8000f8e02ff */
[C---:B------:R-:W-:Y:S02]  /*15140*/  IMAD R0, R2.reuse, UR5, R0 ;  /* 0x0000000502007c24 */ /* 0x040fe4000f8e0200 */
[----:B------:R-:W-:Y:S01]  /*15150*/  IMAD.WIDE.U32 R6, R2, UR4, R6 ;  /* 0x0000000402067c25 */ /* 0x000fe2000f8e0006 */
[----:B------:R-:W-:-:S03]  /*15160*/  ULDC.64 UR4, c[0x0][0x330] ;  /* 0x0000cc0000047ab9 */ /* 0x000fc60000000a00 */
[----:B------:R-:W-:Y:S02]  /*15170*/  IMAD.IADD R7, R7, 0x1, R0 ;  /* 0x0000000107077824 */ /* 0x000fe400078e0200 */
[----:B------:R-:W-:Y:S02]  /*15180*/  IMAD R0, R9, UR4, RZ ;  /* 0x0000000409007c24 */ /* 0x000fe4000f8e02ff */
[----:B------:R-:W-:-:S04]  /*15190*/  IMAD.WIDE.U32 R6, R18, UR4, R6 ;  /* 0x0000000412067c25 */ /* 0x000fc8000f8e0006 */
[----:B------:R-:W-:Y:S01]  /*151a0*/  IMAD R0, R18, UR5, R0 ;  /* 0x0000000512007c24 */ /* 0x000fe2000f8e0200 */
[----:B------:R-:W-:Y:S02]  /*151b0*/  ULDC.64 UR4, c[0x0][0x318] ;  /* 0x0000c60000047ab9 */ /* 0x000fe40000000a00 */
[----:B------:R-:W-:Y:S01]  /*151c0*/  LEA R24, P0, R6, UR4, 0x1 ;  /* 0x0000000406187c11 */ /* 0x000fe2000f8008ff */
[----:B------:R-:W-:Y:S02]  /*151d0*/  IMAD.IADD R25, R7, 0x1, R0 ;  /* 0x0000000107197824 */ /* 0x000fe400078e0200 */
[----:B------:R-:W-:-:S03]  /*151e0*/  IMAD R0, R26, 0x8, R22 ;  /* 0x000000081a007824 */ /* 0x000fc600078e0216 */
[----:B------:R-:W-:Y:S02]  /*151f0*/  LEA.HI.X R25, R6, UR5, R25, 0x1, P0 ;  /* 0x0000000506197c11 */ /* 0x000fe400080f0c19 */
[----:B--2---:R-:W-:-:S04]  /*15200*/  SHF.L.U32 R5, R5, 0x1f, RZ ;  /* 0x0000001f05057819 */ /* 0x004fc800000006ff */
[----:B------:R-:W1:Y:S02]  /*15210*/  SYNCS.PHASECHK.TRANS64.TRYWAIT P0, [R0+URZ+0x2d840], R5 ;  /* 0x02d84005000075a7 */ /* 0x000e64000800017f */
[----:B-1----:R-:W-:Y:S05]  /*15220*/  @!P0 BRA `(.L_x_601) ;  /* 0x0000004800408947 */ /* 0x002fea0003800000 */
.L_x_712:
[----:B------:R-:W-:Y:S05]  /*15230*/  BSYNC B0 ;  /* 0x0000000000007941 */ /* 0x000fea0003800000 */
.L_x_600:
[----:B------:R-:W2:Y:S01]  /*15240*/  LDL R7, [R1+0xc] ;  /* 0x00000c0001077983 */ /* 0x000ea20000100800 */
[----:B------:R-:W-:-:S03]  /*15250*/  ULDC.64 UR4, c[0x0][0x300] ;  /* 0x0000c00000047ab9 */ /* 0x000fc60000000a00 */
[----:B0-----:R-:W3:Y:S04]  /*15260*/  LDL R9, [R1+0x14] ;  /* 0x0000140001097983 */ /* 0x001ee80000100800 */
[----:B------:R-:W4:Y:S01]  /*15270*/  LDL R12, [R1+0x24] ;  /* 0x00002400010c7983 */ /* 0x000f220000100800 */
[----:B------:R-:W0:Y:S01]  /*15280*/  S2R R6, SR_TID.X ;  /* 0x0000000000067919 */ /* 0x000e220000002100 */
[----:B------:R-:W-:-:S04]  /*15290*/  IMAD R3, R3, UR4, RZ ;  /* 0x0000000403037c24 */ /* 0x000fc8000f8e02ff */
[C---:B------:R-:W-:Y:S02]  /*152a0*/  IMAD R3, R4.reuse, UR5, R3 ;  /* 0x0000000504037c24 */ /* 0x040fe4000f8e0203 */
[----:B-1----:R-:W-:Y:S01]  /*152b0*/  IMAD.WIDE.U32 R4, R4, UR4, RZ ;  /* 0x0000000404047c25 */ /* 0x002fe2000f8e00ff */
[----:B------:R-:W-:-:S03]  /*152c0*/  ULDC.64 UR4, c[0x0][0x310] ;  /* 0x0000c40000047ab9 */ /* 0x000fc60000000a00 */
[----:B------:R-:W-:Y:S02]  /*152d0*/  IMAD.IADD R5, R5, 0x1, R3 ;  /* 0x0000000105057824 */ /* 0x000fe400078e0203 */
[----:B------:R-:W-:Y:S01]  /*152e0*/  IMAD R8, R8, UR4, RZ ;  /* 0x0000000408087c24 */ /* 0x000fe2000f8e02ff */
[----:B0-----:R-:W-:-:S04]  /*152f0*/  LOP3.LUT R6, R6, 0x7f, RZ, 0xc0, !PT ;  /* 0x0000007f06067812 */ /* 0x001fc800078ec0ff */
[----:B------:R-:W-:Y:S02]  /*15300*/  SHF.R.U32.HI R11, RZ, 0x2, R6 ;  /* 0x00000002ff0b7819 */ /* 0x000fe40000011606 */
[----:B------:R-:W0:Y:S01]  /*15310*/  S2R R6, SR_TID.X ;  /* 0x0000000000067919 */ /* 0x000e220000002100 */
[----:B------:R-:W-:-:S04]  /*15320*/  IMAD.WIDE.U32 R4, R2, UR4, R4 ;  /* 0x0000000402047c25 */ /* 0x000fc8000f8e0004 */
[----:B------:R-:W-:Y:S01]  /*15330*/  IMAD R2, R2, UR5, R8 ;  /* 0x0000000502027c24 */ /* 0x000fe2000f8e0208 */
[----:B------:R-:W-:-:S04]  /*15340*/  ULDC.64 UR4, c[0x0][0x308] ;  /* 0x0000c20000047ab9 */ /* 0x000fc80000000a00 */
[----:B------:R-:W-:Y:S01]  /*15350*/  IADD3 R3, R5, R2, RZ ;  /* 0x0000000205037210 */ /* 0x000fe20007ffe0ff */
[----:B------:R-:W-:Y:S01]  /*15360*/  IMAD.MOV.U32 R2, RZ, RZ, R4 ;  /* 0x000000ffff027224 */ /* 0x000fe200078e0004 */
[C---:B------:R-:W-:Y:S02]  /*15370*/  LOP3.LUT P4, RZ, R23.reuse, 0x4, RZ, 0xc0, !PT ;  /* 0x0000000417ff7812 */ /* 0x040fe4000788c0ff */
[C---:B------:R-:W-:Y:S02]  /*15380*/  LOP3.LUT P3, RZ, R23.reuse, 0x2, RZ, 0xc0, !PT ;  /* 0x0000000217ff7812 */ /* 0x040fe4000786c0ff */
[----:B------:R-:W-:Y:S01]  /*15390*/  LOP3.LUT P2, RZ, R23, 0x1, RZ, 0xc0, !PT ;  /* 0x0000000117ff7812 */ /* 0x000fe2000784c0ff */
[----:B--2---:R-:W-:-:S04]  /*153a0*/  IMAD R4, R7, UR4, RZ ;  /* 0x0000000407047c24 */ /* 0x004fc8000f8e02ff */
[C---:B------:R-:W-:Y:S02]  /*153b0*/  IMAD R7, R18.reuse, UR5, R4 ;  /* 0x0000000512077c24 */ /* 0x040fe4000f8e0204 */
[----:B------:R-:W-:Y:S01]  /*153c0*/  IMAD.WIDE.U32 R4, R18, UR4, R2 ;  /* 0x0000000412047c25 */ /* 0x000fe2000f8e0002 */
[----:B------:R-:W-:-:S03]  /*153d0*/  ULDC.64 UR4, c[0x0][0x2e8] ;  /* 0x0000ba0000047ab9 */ /* 0x000fc60000000a00 */
[----:B------:R-:W-:Y:S01]  /*153e0*/  IMAD.IADD R7, R5, 0x1, R7 ;  /* 0x0000000105077824 */ /* 0x000fe200078e0207 */
[----:B------:R-:W-:Y:S01]  /*153f0*/  LEA R2, P0, R4, UR4, 0x1 ;  /* 0x0000000404027c11 */ /* 0x000fe2000f8008ff */
[----:B---3--:R-:W-:Y:S01]  /*15400*/  IMAD R8, R26, 0x3000, R9 ;  /* 0x000030001a087824 */ /* 0x008fe200078e0209 */
[----:B------:R-:W-:Y:S01]  /*15410*/  UMOV UR4, 0xffffffff ;  /* 0xffffffff00047882 */ /* 0x000fe20000000000 */
[----:B0-----:R-:W-:Y:S01]  /*15420*/  IMAD.SHL.U32 R9, R6, 0x8, RZ ;  /* 0x0000000806097824 */ /* 0x001fe200078e00ff */
[----:B----4-:R-:W-:Y:S02]  /*15430*/  IADD3 R3, -R11, R12, -R10 ;  /* 0x0000000c0b037210 */ /* 0x010fe40007ffe90a */
[----:B------:R-:W-:Y:S02]  /*15440*/  LEA.HI.X R7, R4, UR5, R7, 0x1, P0 ;  /* 0x0000000504077c11 */ /* 0x000fe400080f0c07 */
[----:B------:R-:W-:Y:S02]  /*15450*/  ISETP.GE.AND P0, PT, R3, 0x1, PT ;  /* 0x000000010300780c */ /* 0x000fe40003f06270 */
[----:B------:R-:W-:Y:S01]  /*15460*/  LOP3.LUT R9, R9, 0x18, RZ, 0xc0, !PT ;  /* 0x0000001809097812 */ /* 0x000fe200078ec0ff */
[----:B------:R-:W-:Y:S10]  /*15470*/  BRA.DIV UR4, `(.L_x_602) ;  /* 0x0000004604c07947 */ /* 0x000ff4000b800000 */
[----:B------:R-:W0:Y:S04]  /*15480*/  SHFL.IDX PT, R4, R2, RZ, 0x1c1f ;  /* 0x001c1fff02047589 */ /* 0x000e2800000e0000 */
[----:B------:R-:W1:Y:S01]  /*15490*/  SHFL.IDX PT, R6, R7, RZ, 0x1c1f ;  /* 0x001c1fff07067589 */ /* 0x000e6200000e0000 */
[----:B0-----:R-:W-:-:S05]  /*154a0*/  @P0 LEA R5, P1, R9, R4, 0x1 ;  /* 0x0000000409050211 */ /* 0x001fca00078208ff */
[----:B-1----:R-:W-:Y:S01]  /*154b0*/  @P0 IMAD.X R4, RZ, RZ, R6, P1 ;  /* 0x000000ffff040224 */ /* 0x002fe200008e0606 */
[----:B------:R-:W-:Y:S02]  /*154c0*/  @P0 LEA R6, R8, R22, 0x1 ;  /* 0x0000001608060211 */ /* 0x000fe400078e08ff */
        /* <DEDUP_REMOVED lines=8> */
[----:B0-----:R-:W0:Y:S04]  /*15550*/  SHFL.IDX PT, R4, R2, 0x1, 0x1c1f ;  /* 0x003c1f0002047f89 */ /* 0x001e2800000e0000 */
[----:B------:R-:W1:Y:S01]  /*15560*/  SHFL.IDX PT, R6, R7, 0x1, 0x1c1f ;  /* 0x003c1f0007067f89 */ /* 0x000e6200000e0000 */
[----:B0-----:R-:W-:-:S05]  /*15570*/  @P1 LEA R5, P0, R9, R4, 0x1 ;  /* 0x0000000409051211 */ /* 0x001fca00078008ff */
[----:B-1----:R-:W-:Y:S02]  /*15580*/  @P1 IMAD.X R4, RZ, RZ, R6, P0 ;  /* 0x000000ffff041224 */ /* 0x002fe400000e0606 */
[----:B------:R-:W-:-:S03]  /*15590*/  @P1 IMAD R6, R8, 0x2, R22 ;  /* 0x0000000208061824 */ /* 0x000fc600078e0216 */
[----:B------:R-:W-:-:S04]  /*155a0*/  @P1 LOP3.LUT R5, R5, R4, RZ, 0x3c, !PT ;  /* 0x0000000405051212 */ /* 0x000fc800078e3cff */
[----:B------:R-:W-:-:S04]  /*155b0*/  @P1 LOP3.LUT R4, R5, R4, RZ, 0x3c, !PT ;  /* 0x0000000405041212 */ /* 0x000fc800078e3cff */
[----:B------:R-:W-:-:S05]  /*155c0*/  @P1 LOP3.LUT R5, R5, R4, RZ, 0x3c, !PT ;  /* 0x0000000405051212 */ /* 0x000fca00078e3cff */
[----:B------:R-:W-:Y:S04]  /*155d0*/  @P1 LDGSTS.E.BYPASS.LTC128B.128 [R6+0x15c00], desc[UR42][R4.64], !P4 ;  /* 0x15c0000004061fae */ /* 0x000fe8000e101d6a */
[----:B------:R-:W-:Y:S04]  /*155e0*/  @P1 LDGSTS.E.BYPASS.LTC128B.128 [R6+0x17c00], desc[UR42][R4.64+0x40], !P3 ;  /* 0x17c0004004061fae */ /* 0x000fe8000d901d6a */
[----:B------:R0:W-:Y:S01]  /*155f0*/  @P1 LDGSTS.E.BYPASS.LTC128B.128 [R6+0x19c00], desc[UR42][R4.64+0x80], !P2 ;  /* 0x19c0008004061fae */ /* 0x0001e2000d101d6a */
[----:B------:R-:W-:-:S03]  /*15600*/  ISETP.GE.AND P1, PT, R3, 0x41, PT ;  /* 0x000000410300780c */ /* 0x000fc60003f26270 */
[----:B0-----:R-:W0:Y:S04]  /*15610*/  SHFL.IDX PT, R4, R2, 0x2, 0x1c1f ;  /* 0x005c1f0002047f89 */ /* 0x001e2800000e0000 */
[----:B------:R-:W1:Y:S04]  /*15620*/  SHFL.IDX PT, R6, R7, 0x2, 0x1c1f ;  /* 0x005c1f0007067f89 */ /* 0x000e6800000e0000 */
[----:B------:R-:W2:Y:S04]  /*15630*/  SHFL.IDX PT, R7, R7, 0x3, 0x1c1f ;  /* 0x007c1f0007077f89 */ /* 0x000ea800000e0000 */
[----:B------:R-:W3:Y:S01]  /*15640*/  SHFL.IDX PT, R2, R2, 0x3, 0x1c1f ;  /* 0x007c1f0002027f89 */ /* 0x000ee200000e0000 */
[----:B0-----:R-:W-:-:S05]  /*15650*/  @P1 LEA R5, P0, R9, R4, 0x1 ;  /* 0x0000000409051211 */ /* 0x001fca00078008ff */
[----:B-1----:R-:W-:Y:S02]  /*15660*/  @P1 IMAD.X R4, RZ, RZ, R6, P0 ;  /* 0x000000ffff041224 */ /* 0x002fe400000e0606 */
[----:B------:R-:W-:-:S03]  /*15670*/  @P1 IMAD R6, R8, 0x2, R22 ;  /* 0x0000000208061824 */ /* 0x000fc600078e0216 */
[----:B------:R-:W-:-:S04]  /*15680*/  @P1 LOP3.LUT R5, R5, R4, RZ, 0x3c, !PT ;  /* 0x0000000405051212 */ /* 0x000fc800078e3cff */
[----:B------:R-:W-:-:S04]  /*15690*/  @P1 LOP3.LUT R4, R5, R4, RZ, 0x3c, !PT ;  /* 0x0000000405041212 */ /* 0x000fc800078e3cff */
[----:B------:R-:W-:-:S05]  /*156a0*/  @P1 LOP3.LUT R5, R5, R4, RZ, 0x3c, !PT ;  /* 0x0000000405051212 */ /* 0x000fca00078e3cff */
[----:B------:R0:W-:Y:S04]  /*156b0*/  @P1 LDGSTS.E.BYPASS.LTC128B.128 [R6+0x16400], desc[UR42][R4.64], !P4 ;  /* 0x1640000004061fae */ /* 0x0001e8000e101d6a */
[----:B------:R0:W-:Y:S04]  /*156c0*/  @P1 LDGSTS.E.BYPASS.LTC128B.128 [R6+0x18400], desc[UR42][R4.64+0x40], !P3 ;  /* 0x1840004004061fae */ /* 0x0001e8000d901d6a */
[----:B--23--:R0:W-:Y:S02]  /*156d0*/  @P1 LDGSTS.E.BYPASS.LTC128B.128 [R6+0x1a400], desc[UR42][R4.64+0x80], !P2 ;  /* 0x1a40008004061fae */ /* 0x00c1e4000d101d6a */
.L_x_722:
[----:B------:R-:W-:-:S13]  /*156e0*/  ISETP.GE.AND P0, PT, R3, 0x61, PT ;  /* 0x000000610300780c */ /* 0x000fda0003f06270 */
[----:B------:R-:W-:Y:S01]  /*156f0*/  @P0 LEA R2, P1, R9, R2, 0x1 ;  /* 0x0000000209020211 */ /* 0x000fe200078208ff */
[----:B------:R-:W-:-:S03]  /*15700*/  @P0 IMAD R8, R8, 0x2, R22 ;  /* 0x0000000208080824 */ /* 0x000fc600078e0216 */
        /* <DEDUP_REMOVED lines=9> */
.L_x_603:
[----:B------:R-:W-:Y:S02]  /*157a0*/  PLOP3.LUT P1, PT, P1, P0, PT, 0xa2, 0x0 ;  /* 0x000000000000781c */ /* 0x000fe40000f21472 */
[----:B------:R-:W-:-:S08]  /*157b0*/  @P0 R2UR P1, UR4, R0 ;  /* 0x00000000000402ca */ /* 0x000fd00000020000 */
[----:B------:R-:W-:-:S05]  /*157c0*/  @P0 PLOP3.LUT P0, PT, P1, PT, PT, 0x80, 0x0 ;  /* 0x000000000000081c */ /* 0x000fca0000f0f070 */
[----:B------:R-:W-:Y:S01]  /*157d0*/  @!P1 SYNCS.ARRIVE.TRANS64.RED.A0T1 RZ, [UR4+0x2d830], RZ ;  /* 0x02d830ffffff99a7 */ /* 0x000fe20008200404 */
[----:B------:R-:W-:Y:S07]  /*157e0*/  @!P1 ARRIVES.LDGSTSBAR.64.TRANSCNT [UR4+0x2d830] ;  /* 0x02d83000ff0099b0 */ /* 0x000fee0008000a84 */
[----:B------:R-:W-:Y:S05]  /*157f0*/  @P0 BRA.U.ANY `(.L_x_603) ;  /* 0xfffffffd00e80947 */ /* 0x000fea000393ffff */
[----:B------:R-:W-:Y:S01]  /*15800*/  NOP ;  /* 0x0000000000007918 */ /* 0x000fe20000000000 */
[----:B--2---:R-:W-:-:S05]  /*15810*/  IMAD.U32 R2, RZ, RZ, UR38 ;  /* 0x00000026ff027e24 */ /* 0x004fca000f8e00ff */
[----:B------:R-:W-:-:S13]  /*15820*/  ISETP.NE.AND P2, PT, R2, 0x3, PT ;  /* 0x000000030200780c */ /* 0x000fda0003f45270 */
[----:B------:R-:W-:Y:S05]  /*15830*/  @!P2 BRA `(.L_x_604) ;  /* 0x000000000004a947 */ /* 0x000fea0003800000 */
[----:B------:R-:W-:Y:S01]  /*15840*/  BPT.TRAP 0x1 ;  /* 0x000000040000795c */ /* 0x000fe20000300000 */
.L_x_604:
[----:B01----:R0:W5:Y:S01]  /*15850*/  LDL.LU R4, [R1+0x8] ;  /* 0x0000080001047983 */ /* 0x0031620000300800 */
[----:B------:R0:W-:Y:S03]  /*15860*/  SYNCS.ARRIVE.TRANS64.A1T0 RZ, [R0+URZ+0x2d830], RZ ;  /* 0x02d830ff00ff79a7 */ /* 0x0001e6000810003f */
[----:B------:R0:W5:Y:S02]  /*15870*/  LDL.LU R3, [R1+0x34] ;  /* 0x0000340001037983 */ /* 0x0001640000300800 */
[----:B------:R-:W-:Y:S05]  /*15880*/  WARPSYNC.ALL ;  /* 0x0000000000007948 */ /* 0x000fea0003800000 */
[----:B------:R-:W-:Y:S01]  /*15890*/  ULDC.64 UR4, c[0x0][0x298] ;  /* 0x0000a60000047ab9 */ /* 0x000fe20000000a00 */
[----:B------:R-:W-:Y:S01]  /*158a0*/  ULDC.64 UR6, c[0x0][0xa00] ;  /* 0x0002800000067ab9 */ /* 0x000fe20000000a00 */
[----:B0-----:R-:W-:Y:S01]  /*158b0*/  VIADD R0, R22, 0xc400 ;  /* 0x0000c40016007836 */ /* 0x001fe20000000000 */
[----:B------:R-:W-:Y:S01]  /*158c0*/  BAR.SYNC.DEFER_BLOCKING 0x8, 0x200 ;  /* 0x0208000000007b1d */ /* 0x000fe20000010000 */
[----:B------:R-:W-:-:S03]  /*158d0*/  ISETP.NE.U32.AND P0, PT, RZ, UR6, PT ;  /* 0x00000006ff007c0c */ /* 0x000fc6000bf05070 */
[----:B------:R-:W-:Y:S02]  /*158e0*/  LOP3.LUT P1, RZ, R0, 0x1bf, RZ, 0xc0, !PT ;  /* 0x000001bf00ff7812 */ /* 0x000fe4000782c0ff */
[----:B------:R-:W-:Y:S01]  /*158f0*/  ISETP.NE.AND.EX P0, PT, RZ, UR7, PT, P0 ;  /* 0x00000007ff007c0c */ /* 0x000fe2000bf05300 */
[----:B------:R-:W-:Y:S03]  /*15900*/  BSSY B6, `(.L_x_605) ;  /* 0x000001c000067945 */ /* 0x000fe60003800000 */
[----:B------:R-:W-:Y:S02]  /*15910*/  SEL R29, R29, RZ, !P0 ;  /* 0x000000ff1d1d7207 */ /* 0x000fe40004000000 */
[----:B-----5:R-:W-:-:S05]  /*15920*/  SHF.R.S32.HI R2, RZ, 0x1f, R4 ;  /* 0x0000001fff027819 */ /* 0x020fca0000011404 */
[----:B------:R-:W-:-:S04]  /*15930*/  IMAD R2, R2, UR4, RZ ;  /* 0x0000000402027c24 */ /* 0x000fc8000f8e02ff */
[C---:B------:R-:W-:Y:S01]  /*15940*/  IMAD R0, R4.reuse, UR5, R2 ;  /* 0x0000000504007c24 */ /* 0x040fe2000f8e0202 */
[----:B------:R-:W-:Y:S01]  /*15950*/  SEL R2, R3, RZ, !P0 ;  /* 0x000000ff03027207 */ /* 0x000fe20004000000 */
[----:B------:R-:W-:-:S04]  /*15960*/  IMAD.WIDE.U32 R4, R4, UR4, RZ ;  /* 0x0000000404047c25 */ /* 0x000fc8000f8e00ff */
[----:B------:R-:W-:Y:S01]  /*15970*/  IMAD.IADD R0, R5, 0x1, R0 ;  /* 0x0000000105007824 */ /* 0x000fe200078e0200 */
[----:B------:R0:W-:Y:S04]  /*15980*/  STL.64 [R1+0x38], R4 ;  /* 0x0000380401007387 */ /* 0x0001e80000100a00 */
[----:B------:R0:W-:Y:S04]  /*15990*/  STL [R1+0x34], R2 ;  /* 0x0000340201007387 */ /* 0x0001e80000100800 */
[----:B------:R0:W-:Y:S01]  /*159a0*/  STL [R1+0x8], R0 ;  /* 0x0000080001007387 */ /* 0x0001e20000100800 */
        /* <DEDUP_REMOVED lines=8> */
[----:B------:R-:W-:Y:S01]  /*15a30*/  IMAD.U32 R6, RZ, RZ, UR6 ;  /* 0x00000006ff067e24 */ /* 0x000fe2000f8e00ff */
[----:B------:R-:W-:Y:S01]  /*15a40*/  MOV R11, UR9 ;  /* 0x00000009000b7c02 */ /* 0x000fe20008000f00 */
[----:B------:R-:W-:Y:S02]  /*15a50*/  IMAD.U32 R7, RZ, RZ, UR7 ;  /* 0x00000007ff077e24 */ /* 0x000fe4000f8e00ff */
[----:B------:R-:W-:-:S02]  /*15a60*/  IMAD.U32 R10, RZ, RZ, UR8 ;  /* 0x00000008ff0a7e24 */ /* 0x000fc4000f8e00ff */
[----:B------:R-:W-:Y:S02]  /*15a70*/  IMAD.MOV.U32 R8, RZ, RZ, 0x70 ;  /* 0x00000070ff087424 */ /* 0x000fe400078e00ff */
[----:B------:R-:W-:Y:S02]  /*15a80*/  IMAD.MOV.U32 R12, RZ, RZ, 0x1 ;  /* 0x00000001ff0c7424 */ /* 0x000fe400078e00ff */
[----:B------:R-:W-:-:S07]  /*15a90*/  IMAD.MOV.U32 R13, RZ, RZ, RZ ;  /* 0x000000ffff0d7224 */ /* 0x000fce00078e00ff */
[----:B------:R-:W-:-:S07]  /*15aa0*/  LEPC R20, `(.L_x_606) ;  /* 0x000000001014794e */ /* 0x000fce0000000000 */
[----:B0-----:R-:W-:Y:S05]  /*15ab0*/  CALL.ABS.NOINC R2 ;  /* 0x0000000002007343 */ /* 0x001fea0003c00000 */
.L_x_606:
[----:B------:R-:W-:Y:S05]  /*15ac0*/  BSYNC B6 ;  /* 0x0000000000067941 */ /* 0x000fea0003800000 */
.L_x_605:
[----:B0-----:R-:W2:Y:S01]  /*15ad0*/  LDL.LU R0, [R1+0x34] ;  /* 0x0000340001007983 */ /* 0x001ea20000300800 */
[----:B------:R-:W-:Y:S01]  /*15ae0*/  ULDC.64 UR4, c[0x0][0x2d8] ;  /* 0x0000b60000047ab9 */ /* 0x000fe20000000a00 */
[----:B------:R-:W0:Y:S01]  /*15af0*/  LDC R9, c[0x0][0x448] ;  /* 0x00011200ff097b82 */ /* 0x000e220000000800 */
[----:B------:R-:W-:Y:S01]  /*15b00*/  ULDC.64 UR6, c[0x0][0x2c8] ;  /* 0x0000b20000067ab9 */ /* 0x000fe20000000a00 */
[----:B------:R-:W3:Y:S01]  /*15b10*/  LDL.LU R21, [R1+0x8] ;  /* 0x0000080001157983 */ /* 0x000ee20000300800 */
[----:B------:R-:W-:-:S03]  /*15b20*/  ULDC.64 UR8, c[0x0][0x280] ;  /* 0x0000a00000087ab9 */ /* 0x000fc60000000a00 */
[----:B------:R-:W3:Y:S04]  /*15b30*/  LDL.LU.64 R2, [R1+0x38] ;  /* 0x0000380001027983 */ /* 0x000ee80000300a00 */
[----:B------:R-:W4:Y:S01]  /*15b40*/  LDL R20, [R1+0xc] ;  /* 0x00000c0001147983 */ /* 0x000f220000100800 */
[----:B0-----:R-:W-:-:S13]  /*15b50*/  ISETP.NE.AND P0, PT, R9, 0x1, PT ;  /* 0x000000010900780c */ /* 0x001fda0003f05270 */
[----:B------:R-:W0:Y:S08]  /*15b60*/  @P0 LDC R5, c[0x0][0x44c] ;  /* 0x00011300ff050b82 */ /* 0x000e300000000800 */
[----:B------:R-:W1:Y:S08]  /*15b70*/  @P0 LDC R6, c[0x0][0x450] ;  /* 0x00011400ff060b82 */ /* 0x000e700000000800 */
[----:B------:R-:W1:Y:S01]  /*15b80*/  @P0 LDC R8, c[0x0][0x450] ;  /* 0x00011400ff080b82 */ /* 0x000e620000000800 */
[----:B--2---:R-:W-:Y:S01]  /*15b90*/  IMAD.MOV.U32 R4, RZ, RZ, R0 ;  /* 0x000000ffff047224 */ /* 0x004fe200078e0000 */
[----:B---3--:R-:W-:-:S02]  /*15ba0*/  MOV R3, R21 ;  /* 0x0000001500037202 */ /* 0x008fc40000000f00 */
[----:B------:R-:W2:Y:S01]  /*15bb0*/  S2R R21, SR_TID.X ;  /* 0x0000000000157919 */ /* 0x000ea20000002100 */
[----:B----4-:R-:W-:Y:S02]  /*15bc0*/  IMAD R0, R20, UR4, RZ ;  /* 0x0000000414007c24 */ /* 0x010fe4000f8e02ff */
[----:B------:R-:W3:Y:S01]  /*15bd0*/  S2R R20, SR_TID.X ;  /* 0x0000000000147919 */ /* 0x000ee20000002100 */
[----:B------:R-:W-:-:S04]  /*15be0*/  IMAD.WIDE.U32 R2, R18, UR4, R2 ;  /* 0x0000000412027c25 */ /* 0x000fc8000f8e0002 */
        /* <DEDUP_REMOVED lines=8> */
[----:B--2---:R-:W-:Y:S01]  /*15c70*/  IMAD.SHL.U32 R21, R21, 0x20, RZ ;  /* 0x0000002015157824 */ /* 0x004fe200078e00ff */
[----:B---3--:R-:W-:-:S04]  /*15c80*/  LOP3.LUT R20, R20, 0x7f, RZ, 0xc0, !PT ;  /* 0x0000007f14147812 */ /* 0x008fc800078ec0ff */
[----:B------:R-:W-:Y:S02]  /*15c90*/  LOP3.LUT R21, R21, 0x60, RZ, 0xc0, !PT ;  /* 0x0000006015157812 */ /* 0x000fe400078ec0ff */
[----:B------:R-:W-:-:S04]  /*15ca0*/  SHF.R.U32.HI R20, RZ, 0x2, R20 ;  /* 0x00000002ff147819 */ /* 0x000fc80000011614 */
[----:B------:R-:W-:Y:S02]  /*15cb0*/  LOP3.LUT R20, R20, R21, RZ, 0xfc, !PT ;  /* 0x0000001514147212 */ /* 0x000fe400078efcff */
[----:B------:R2:W5:Y:S03]  /*15cc0*/  LDL R21, [R1+0x40] ;  /* 0x0000400001157983 */ /* 0x0005660000100800 */
[----:B------:R-:W-:-:S04]  /*15cd0*/  IMAD R0, R17, 0xc0, R20 ;  /* 0x000000c011007824 */ /* 0x000fc800078e0214 */
[----:B0-----:R-:W-:-:S04]  /*15ce0*/  @P0 IMAD.HI.U32 R5, R0, R5, RZ ;  /* 0x0000000500050227 */ /* 0x001fc800078e00ff */
[----:B------:R-:W-:Y:S01]  /*15cf0*/  IMAD.MOV.U32 R4, RZ, RZ, R0 ;  /* 0x000000ffff047224 */ /* 0x000fe200078e0000 */
[----:B-1----:R-:W-:-:S04]  /*15d00*/  @P0 SHF.R.U32.HI R4, RZ, R6, R5 ;  /* 0x00000006ff040219 */ /* 0x002fc80000011605 */
[----:B------:R-:W-:-:S05]  /*15d10*/  SHF.R.S32.HI R5, RZ, 0x1f, R4 ;  /* 0x0000001fff057819 */ /* 0x000fca0000011404 */
[----:B------:R-:W-:Y:S01]  /*15d20*/  IMAD R5, R5, UR4, RZ ;  /* 0x0000000405057c24 */ /* 0x000fe2000f8e02ff */
[----:B------:R-:W-:-:S03]  /*15d30*/  IADD3 R7, -R4, RZ, RZ ;  /* 0x000000ff04077210 */ /* 0x000fc60007ffe1ff */
[C---:B------:R-:W-:Y:S02]  /*15d40*/  IMAD R6, R4.reuse, UR5, R5 ;  /* 0x0000000504067c24 */ /* 0x040fe4000f8e0205 */
[----:B------:R-:W-:-:S04]  /*15d50*/  IMAD.WIDE.U32 R4, R4, UR4, R2 ;  /* 0x0000000404047c25 */ /* 0x000fc8000f8e0002 */
[----:B------:R-:W-:Y:S02]  /*15d60*/  IMAD.IADD R5, R5, 0x1, R6 ;  /* 0x0000000105057824 */ /* 0x000fe400078e0206 */
[----:B------:R-:W-:-:S05]  /*15d70*/  IMAD R6, R9, R7, R0 ;  /* 0x0000000709067224 */ /* 0x000fca00078e0200 */
[----:B------:R-:W-:Y:S01]  /*15d80*/  SHF.R.S32.HI R7, RZ, 0x1f, R6 ;  /* 0x0000001fff077819 */ /* 0x000fe20000011406 */
[----:B------:R-:W-:-:S04]  /*15d90*/  IMAD.WIDE.U32 R4, R6, UR6, R4 ;  /* 0x0000000606047c25 */ /* 0x000fc8000f8e0004 */
[----:B------:R-:W-:-:S04]  /*15da0*/  IMAD R7, R7, UR6, RZ ;  /* 0x0000000607077c24 */ /* 0x000fc8000f8e02ff */
[----:B------:R-:W-:Y:S02]  /*15db0*/  IMAD R6, R6, UR7, R7 ;  /* 0x0000000706067c24 */ /* 0x000fe4000f8e0207 */
[----:B------:R-:W0:Y:S01]  /*15dc0*/  @P0 LDC R7, c[0x0][0x44c] ;  /* 0x00011300ff070b82 */ /* 0x000e220000000800 */
[----:B------:R-:W-:Y:S01]  /*15dd0*/  VIADD R0, R0, 0x80 ;  /* 0x0000008000007836 */ /* 0x000fe20000000000 */
[----:B------:R-:W1:Y:S01]  /*15de0*/  S2R R13, SR_TID.X ;  /* 0x00000000000d7919 */ /* 0x000e620000002100 */
[----:B------:R-:W-:Y:S01]  /*15df0*/  IMAD.IADD R6, R5, 0x1, R6 ;  /* 0x0000000105067824 */ /* 0x000fe200078e0206 */
[----:B------:R-:W-:-:S04]  /*15e00*/  LEA R5, P1, R4, UR8, 0x1 ;  /* 0x0000000804057c11 */ /* 0x000fc8000f8208ff */
[----:B------:R-:W-:Y:S01]  /*15e10*/  LEA.HI.X R4, R4, UR9, R6, 0x1, P1 ;  /* 0x0000000904047c11 */ /* 0x000fe200088f0c06 */
[----:B------:R-:W-:Y:S02]  /*15e20*/  IMAD.MOV.U32 R6, RZ, RZ, R0 ;  /* 0x000000ffff067224 */ /* 0x000fe400078e0000 */
[----:B0-----:R-:W-:-:S05]  /*15e30*/  @P0 IMAD.HI.U32 R7, R0, R7, RZ ;  /* 0x0000000700070227 */ /* 0x001fca00078e00ff */
[----:B------:R-:W-:-:S04]  /*15e40*/  @P0 SHF.R.U32.HI R6, RZ, R8, R7 ;  /* 0x00000008ff060219 */ /* 0x000fc80000011607 */
[----:B------:R-:W-:-:S05]  /*15e50*/  IADD3 R7, -R6, RZ, RZ ;  /* 0x000000ff06077210 */ /* 0x000fca0007ffe1ff */
[----:B------:R-:W-:Y:S01]  /*15e60*/  IMAD R0, R9, R7, R0 ;  /* 0x0000000709007224 */ /* 0x000fe200078e0200 */
[----:B------:R-:W-:Y:S01]  /*15e70*/  SHF.R.S32.HI R7, RZ, 0x1f, R6 ;  /* 0x0000001fff077819 */ /* 0x000fe20000011406 */
[----:B------:R-:W-:-:S04]  /*15e80*/  IMAD.WIDE.U32 R2, R6, UR4, R2 ;  /* 0x0000000406027c25 */ /* 0x000fc8000f8e0002 */
[----:B------:R-:W-:Y:S01]  /*15e90*/  IMAD R7, R7, UR4, RZ ;  /* 0x0000000407077c24 */ /* 0x000fe2000f8e02ff */
[----:B------:R-:W-:-:S03]  /*15ea0*/  ULDC UR4, c[0x0][0x2b8] ;  /* 0x0000ae0000047ab9 */ /* 0x000fc60000000800 */
[----:B------:R-:W-:Y:S01]  /*15eb0*/  IMAD R7, R6, UR5, R7 ;  /* 0x0000000506077c24 */ /* 0x000fe2000f8e0207 */
[----:B------:R-:W-:Y:S01]  /*15ec0*/  SHF.R.S32.HI R6, RZ, 0x1f, R0 ;  /* 0x0000001fff067819 */ /* 0x000fe20000011400 */
[----:B-1----:R-:W-:Y:S02]  /*15ed0*/  IMAD.SHL.U32 R11, R13, 0x8, RZ ;  /* 0x000000080d0b7824 */ /* 0x002fe400078e00ff */
[----:B------:R-:W-:Y:S02]  /*15ee0*/  IMAD.IADD R3, R3, 0x1, R7 ;  /* 0x0000000103037824 */ /* 0x000fe400078e0207 */
[----:B------:R-:W-:Y:S01]  /*15ef0*/  IMAD R6, R6, UR6, RZ ;  /* 0x0000000606067c24 */ /* 0x000fe2000f8e02ff */
[----:B------:R-:W-:Y:S01]  /*15f00*/  LOP3.LUT R11, R11, 0x18, RZ, 0xc0, !PT ;  /* 0x000000180b0b7812 */ /* 0x000fe200078ec0ff */
[----:B------:R-:W-:-:S04]  /*15f10*/  IMAD.WIDE.U32 R2, R0, UR6, R2 ;  /* 0x0000000600027c25 */ /* 0x000fc8000f8e0002 */
[----:B------:R-:W-:Y:S02]  /*15f20*/  IMAD R6, R0, UR7, R6 ;  /* 0x0000000700067c24 */ /* 0x000fe4000f8e0206 */
[----:B------:R-:W-:Y:S01]  /*15f30*/  IMAD.SHL.U32 R10, R13, 0x8, RZ ;  /* 0x000000080d0a7824 */ /* 0x000fe200078e00ff */
[----:B------:R-:W-:Y:S01]  /*15f40*/  LEA R7, P0, R2, UR8, 0x1 ;  /* 0x0000000802077c11 */ /* 0x000fe2000f8008ff */
[----:B------:R-:W-:Y:S01]  /*15f50*/  IMAD.IADD R6, R3, 0x1, R6 ;  /* 0x0000000103067824 */ /* 0x000fe200078e0206 */
[C---:B------:R-:W-:Y:S02]  /*15f60*/  LOP3.LUT R12, R11.reuse, 0x20, RZ, 0xfc, !PT ;  /* 0x000000200b0c7812 */ /* 0x040fe400078efcff */
[----:B------:R-:W-:Y:S02]  /*15f70*/  LOP3.LUT R10, R10, 0x18, RZ, 0xc0, !PT ;  /* 0x000000180a0a7812 */ /* 0x000fe400078ec0ff */
[----:B------:R-:W-:Y:S01]  /*15f80*/  LOP3.LUT R11, R11, 0x40, RZ, 0xfc, !PT ;  /* 0x000000400b0b7812 */ /* 0x000fe200078efcff */
[----:B------:R-:W-:Y:S01]  /*15f90*/  UMOV UR5, 0xffffffff ;  /* 0xffffffff00057882 */ /* 0x000fe20000000000 */
[----:B------:R-:W-:-:S02]  /*15fa0*/  LEA.HI.X R6, R2, UR9, R6, 0x1, P0 ;  /* 0x0000000902067c11 */ /* 0x000fc400080f0c06 */
[----:B------:R-:W-:Y:S02]  /*15fb0*/  LOP3.LUT R20, R13, 0x7f, RZ, 0xc0, !PT ;  /* 0x0000007f0d147812 */ /* 0x000fe400078ec0ff */
[----:B------:R-:W-:Y:S02]  /*15fc0*/  ISETP.GE.AND P0, PT, R10, UR4, PT ;  /* 0x000000040a007c0c */ /* 0x000fe4000bf06270 */
[----:B------:R-:W-:Y:S02]  /*15fd0*/  ISETP.GE.AND P1, PT, R12, UR4, PT ;  /* 0x000000040c007c0c */ /* 0x000fe4000bf26270 */
[----:B------:R-:W-:Y:S02]  /*15fe0*/  ISETP.GE.AND P2, PT, R11, UR4, PT ;  /* 0x000000040b007c0c */ /* 0x000fe4000bf46270 */
[----:B------:R-:W-:Y:S01]  /*15ff0*/  SHF.R.U32.HI R20, RZ, 0x2, R20 ;  /* 0x00000002ff147819 */ /* 0x000fe20000011614 */
[----:B--2---:R-:W-:Y:S10]  /*16000*/  BRA.DIV UR5, `(.L_x_607) ;  /* 0x0000004205447947 */ /* 0x004ff4000b800000 */
[----:B------:R-:W2:Y:S01]  /*16010*/  LDL R8, [R1+0x30] ;  /* 0x0000300001087983 */ /* 0x000ea20000100800 */
[----:B-----5:R-:W-:Y:S02]  /*16020*/  IMAD R0, R21, R9, RZ ;  /* 0x0000000915007224 */ /* 0x020fe400078e02ff */
[----:B------:R-:W-:Y:S01]  /*16030*/  IMAD R17, R17, 0xc0, R20 ;  /* 0x000000c011117824 */ /* 0x000fe200078e0214 */
[----:B------:R-:W0:Y:S04]  /*16040*/  SHFL.IDX PT, R3, R5, RZ, 0x1c1f ;  /* 0x001c1fff05037589 */ /* 0x000e2800000e0000 */
[----:B------:R-:W1:Y:S01]  /*16050*/  SHFL.IDX PT, R2, R4, RZ, 0x1c1f ;  /* 0x001c1fff04027589 */ /* 0x000e6200000e0000 */
[----:B------:R-:W-:-:S13]  /*16060*/  ISETP.GE.AND P3, PT, R17, R0, PT ;  /* 0x000000001100720c */ /* 0x000fda0003f66270 */
[----:B0-----:R-:W-:-:S04]  /*16070*/  @!P3 LEA R3, P4, R10, R3, 0x1 ;  /* 0x000000030a03b211 */ /* 0x001fc800078808ff */
[----:B-1----:R-:W-:-:S04]  /*16080*/  @!P3 IADD3.X R2, RZ, R2, RZ, P4, !PT ;  /* 0x00000002ff02b210 */ /* 0x002fc800027fe4ff */
[----:B------:R-:W-:-:S04]  /*16090*/  @!P3 LOP3.LUT R3, R3, R2, RZ, 0x3c, !PT ;  /* 0x000000020303b212 */ /* 0x000fc800078e3cff */
[----:B------:R-:W-:-:S04]  /*160a0*/  @!P3 LOP3.LUT R2, R3, R2, RZ, 0x3c, !PT ;  /* 0x000000020302b212 */ /* 0x000fc800078e3cff */
[----:B------:R-:W-:-:S05]  /*160b0*/  @!P3 LOP3.LUT R3, R3, R2, RZ, 0x3c, !PT ;  /* 0x000000020303b212 */ /* 0x000fca00078e3cff */
[----:B------:R-:W-:Y:S01]  /*160c0*/  @!PT LDS RZ, [RZ] ;  /* 0x00000000fffff984 */ /* 0x000fe20000000800 */
[----:B--2---:R-:W-:Y:S04]  /*160d0*/  @!P3 LDGSTS.E.BYPASS.LTC128B.128 [R8+0xc400], desc[UR42][R2.64], !P0 ;  /* 0x0c4000000208bfae */ /* 0x004fe8000c101d6a */
[----:B------:R-:W-:Y:S04]  /*160e0*/  @!P3 LDGSTS.E.BYPASS.LTC128B.128 [R8+0xf400], desc[UR42][R2.64+0x40], !P1 ;  /* 0x0f4000400208bfae */ /* 0x000fe8000c901d6a */
[----:B------:R0:W-:Y:S02]  /*160f0*/  @!P3 LDGSTS.E.BYPASS.LTC128B.128 [R8+0x12400], desc[UR42][R2.64+0x80], !P2 ;  /* 0x124000800208bfae */ /* 0x0001e4000d101d6a */
[----:B0-----:R-:W-:-:S02]  /*16100*/  VIADD R2, R17, 0x20 ;  /* 0x0000002011027836 */ /* 0x001fc40000000000 */
[----:B------:R-:W0:Y:S03]  /*16110*/  SHFL.IDX PT, R3, R5, 0x1, 0x1c1f ;  /* 0x003c1f0005037f89 */ /* 0x000e2600000e0000 */
[----:B------:R-:W-:Y:S02]  /*16120*/  ISETP.GE.AND P3, PT, R2, R0, PT ;  /* 0x000000000200720c */ /* 0x000fe40003f66270 */
[----:B------:R-:W1:Y:S11]  /*16130*/  SHFL.IDX PT, R2, R4, 0x1, 0x1c1f ;  /* 0x003c1f0004027f89 */ /* 0x000e7600000e0000 */
[----:B0-----:R-:W-:-:S05]  /*16140*/  @!P3 LEA R3, P4, R10, R3, 0x1 ;  /* 0x000000030a03b211 */ /* 0x001fca00078808ff */
[----:B-1----:R-:W-:-:S05]  /*16150*/  @!P3 IMAD.X R2, RZ, RZ, R2, P4 ;  /* 0x000000ffff02b224 */ /* 0x002fca00020e0602 */
[----:B------:R-:W-:-:S04]  /*16160*/  @!P3 LOP3.LUT R3, R3, R2, RZ, 0x3c, !PT ;  /* 0x000000020303b212 */ /* 0x000fc800078e3cff */
[----:B------:R-:W-:-:S04]  /*16170*/  @!P3 LOP3.LUT R2, R3, R2, RZ, 0x3c, !PT ;  /* 0x000000020302b212 */ /* 0x000fc800078e3cff */
[----:B------:R-:W-:-:S05]  /*16180*/  @!P3 LOP3.LUT R3, R3, R2, RZ, 0x3c, !PT ;  /* 0x000000020303b212 */ /* 0x000fca00078e3cff */
[----:B------:R-:W-:Y:S04]  /*16190*/  @!P3 LDGSTS.E.BYPASS.LTC128B.128 [R8+0xcc00], desc[UR42][R2.64], !P0 ;  /* 0x0cc000000208bfae */ /* 0x000fe8000c101d6a */
[----:B------:R-:W-:Y:S04]  /*161a0*/  @!P3 LDGSTS.E.BYPASS.LTC128B.128 [R8+0xfc00], desc[UR42][R2.64+0x40], !P1 ;  /* 0x0fc000400208bfae */ /* 0x000fe8000c901d6a */
[----:B------:R0:W-:Y:S02]  /*161b0*/  @!P3 LDGSTS.E.BYPASS.LTC128B.128 [R8+0x12c00], desc[UR42][R2.64+0x80], !P2 ;  /* 0x12c000800208bfae */ /* 0x0001e4000d101d6a */
[----:B0-----:R-:W-:-:S02]  /*161c0*/  VIADD R2, R17, 0x40 ;  /* 0x0000004011027836 */ /* 0x001fc40000000000 */
[----:B------:R-:W0:Y:S03]  /*161d0*/  SHFL.IDX PT, R3, R5, 0x2, 0x1c1f ;  /* 0x005c1f0005037f89 */ /* 0x000e2600000e0000 */
[----:B------:R-:W-:Y:S01]  /*161e0*/  ISETP.GE.AND P3, PT, R2, R0, PT ;  /* 0x000000000200720c */ /* 0x000fe20003f66270 */
[----:B------:R-:W-:Y:S04]  /*161f0*/  SHFL.IDX PT, R5, R5, 0x3, 0x1c1f ;  /* 0x007c1f0005057f89 */ /* 0x000fe800000e0000 */
[----:B------:R-:W1:Y:S04]  /*16200*/  SHFL.IDX PT, R2, R4, 0x2, 0x1c1f ;  /* 0x005c1f0004027f89 */ /* 0x000e6800000e0000 */
[----:B------:R-:W2:Y:S04]  /*16210*/  SHFL.IDX PT, R4, R4, 0x3, 0x1c1f ;  /* 0x007c1f0004047f89 */ /* 0x000ea800000e0000 */
        /* <DEDUP_REMOVED lines=8> */
[----:B0-----:R-:W-:-:S04]  /*162a0*/  IADD3 R2, R17, 0x60, RZ ;  /* 0x0000006011027810 */ /* 0x001fc80007ffe0ff */
[----:B------:R-:W-:-:S13]  /*162b0*/  ISETP.GE.AND P3, PT, R2, R0, PT ;  /* 0x000000000200720c */ /* 0x000fda0003f66270 */
[----:B------:R-:W-:-:S05]  /*162c0*/  @!P3 LEA R2, P4, R10, R5, 0x1 ;  /* 0x000000050a02b211 */ /* 0x000fca00078808ff */
[----:B--2---:R-:W-:Y:S02]  /*162d0*/  @!P3 IMAD.X R3, RZ, RZ, R4, P4 ;  /* 0x000000ffff03b224 */ /* 0x004fe400020e0604 */
[----:B------:R-:W-:-:S03]  /*162e0*/  VIADD R4, R17, 0x80 ;  /* 0x0000008011047836 */ /* 0x000fc60000000000 */
[----:B------:R-:W-:Y:S04]  /*162f0*/  @!P3 LDGSTS.E.BYPASS.LTC128B.128 [R8+0xdc00], desc[UR42][R2.64], !P0 ;  /* 0x0dc000000208bfae */ /* 0x000fe8000c101d6a */
[----:B------:R-:W-:Y:S04]  /*16300*/  @!P3 LDGSTS.E.BYPASS.LTC128B.128 [R8+0x10c00], desc[UR42][R2.64+0x40], !P1 ;  /* 0x10c000400208bfae */ /* 0x000fe8000c901d6a */
[----:B------:R0:W-:Y:S01]  /*16310*/  @!P3 LDGSTS.E.BYPASS.LTC128B.128 [R8+0x13c00], desc[UR42][R2.64+0x80], !P2 ;  /* 0x13c000800208bfae */ /* 0x0001e2000d101d6a */
[----:B------:R-:W-:-:S03]  /*16320*/  ISETP.GE.AND P3, PT, R4, R0, PT ;  /* 0x000000000400720c */ /* 0x000fc60003f66270 */
[----:B0-----:R-:W0:Y:S04]  /*16330*/  SHFL.IDX PT, R3, R7, RZ, 0x1c1f ;  /* 0x001c1fff07037589 */ /* 0x001e2800000e0000 */
[----:B------:R-:W1:Y:S04]  /*16340*/  SHFL.IDX PT, R2, R6, RZ, 0x1c1f ;  /* 0x001c1fff06027589 */ /* 0x000e6800000e0000 */
[----:B------:R-:W2:Y:S02]  /*16350*/  SHFL.IDX PT, R6, R6, 0x1, 0x1c1f ;  /* 0x003c1f0006067f89 */ /* 0x000ea400000e0000 */
[----:B0-----:R-:W-:-:S05]  /*16360*/  @!P3 LEA R3, P4, R10, R3, 0x1 ;  /* 0x000000030a03b211 */ /* 0x001fca00078808ff */
[----:B-1----:R-:W-:-:S05]  /*16370*/  @!P3 IMAD.X R2, RZ, RZ, R2, P4 ;  /* 0x000000ffff02b224 */ /* 0x002fca00020e0602 */
[----:B------:R-:W-:-:S04]  /*16380*/  @!P3 LOP3.LUT R3, R3, R2, RZ, 0x3c, !PT ;  /* 0x000000020303b212 */ /* 0x000fc800078e3cff */
[----:B------:R-:W-:-:S04]  /*16390*/  @!P3 LOP3.LUT R2, R3, R2, RZ, 0x3c, !PT ;  /* 0x000000020302b212 */ /* 0x000fc800078e3cff */
[----:B------:R-:W-:-:S05]  /*163a0*/  @!P3 LOP3.LUT R3, R3, R2, RZ, 0x3c, !PT ;  /* 0x000000020303b212 */ /* 0x000fca00078e3cff */
[----:B------:R-:W-:Y:S04]  /*163b0*/  @!P3 LDGSTS.E.BYPASS.LTC128B.128 [R8+0xe400], desc[UR42][R2.64], !P0 ;  /* 0x0e4000000208bfae */ /* 0x000fe8000c101d6a */
[----:B------:R-:W-:Y:S04]  /*163c0*/  @!P3 LDGSTS.E.BYPASS.LTC128B.128 [R8+0x11400], desc[UR42][R2.64+0x40], !P1 ;  /* 0x114000400208bfae */ /* 0x000fe8000c901d6a */
[----:B------:R0:W-:Y:S04]  /*163d0*/  @!P3 LDGSTS.E.BYPASS.LTC128B.128 [R8+0x14400], desc[UR42][R2.64+0x80], !P2 ;  /* 0x144000800208bfae */ /* 0x0001e8000d101d6a */
[----:B0-2---:R0:W1:Y:S02]  /*163e0*/  SHFL.IDX PT, R2, R7, 0x1, 0x1c1f ;  /* 0x003c1f0007027f89 */ /* 0x00506400000e0000 */
.L_x_735:
[----:B------:R-:W2:Y:S01]  /*163f0*/  LDL R4, [R1+0x30] ;  /* 0x0000300001047983 */ /* 0x000ea20000100800 */
[----:B------:R-:W-:-:S05]  /*16400*/  VIADD R17, R17, 0xa0 ;  /* 0x000000a011117836 */ /* 0x000fca0000000000 */
[----:B------:R-:W-:-:S13]  /*16410*/  ISETP.GE.AND P3, PT, R17, R0, PT ;  /* 0x000000001100720c */ /* 0x000fda0003f66270 */
[----:B-1----:R-:W-:-:S04]  /*16420*/  @!P3 LEA R2, P4, R10, R2, 0x1 ;  /* 0x000000020a02b211 */ /* 0x002fc800078808ff */
[----:B------:R-:W-:-:S05]  /*16430*/  @!P3 IADD3.X R3, RZ, R6, RZ, P4, !PT ;  /* 0x00000006ff03b210 */ /* 0x000fca00027fe4ff */
[----:B------:R-:W-:Y:S01]  /*16440*/  @!PT LDS RZ, [RZ] ;  /* 0x00000000fffff984 */ /* 0x000fe20000000800 */
[----:B------:R-:W-:Y:S01]  /*16450*/  @!PT LDS RZ, [RZ] ;  /* 0x00000000fffff984 */ /* 0x000fe20000000800 */
[----:B------:R-:W-:Y:S01]  /*16460*/  @!PT LDS RZ, [RZ] ;  /* 0x00000000fffff984 */ /* 0x000fe20000000800 */
[----:B--2---:R1:W-:Y:S01]  /*16470*/  @!P3 LDGSTS.E.BYPASS.LTC128B.128 [R4+0xec00], desc[UR42][R2.64], !P0 ;  /* 0x0ec000000204bfae */ /* 0x0043e2000c101d6a */
[----:B------:R-:W-:-:S03]  /*16480*/  PLOP3.LUT P0, PT, PT, PT, PT, 0x80, 0x0 ;  /* 0x000000000000781c */ /* 0x000fc60003f0f070 */
[----:B------:R1:W-:Y:S04]  /*16490*/  @!P3 LDGSTS.E.BYPASS.LTC128B.128 [R4+0x11c00], desc[UR42][R2.64+0x40], !P1 ;  /* 0x11c000400204bfae */ /* 0x0003e8000c901d6a */
[----:B------:R1:W-:Y:S01]  /*164a0*/  @!P3 LDGSTS.E.BYPASS.LTC128B.128 [R4+0x14c00], desc[UR42][R2.64+0x80], !P2 ;  /* 0x14c000800204bfae */ /* 0x0003e2000d101d6a */
[----:B------:R-:W-:-:S05]  /*164b0*/  NOP ;  /* 0x0000000000007918 */ /* 0x000fca0000000000 */
.L_x_608:
        /* <DEDUP_REMOVED lines=18> */
.L_x_736:
[----:B------:R-:W-:Y:S05]  /*165e0*/  BSYNC B0 ;  /* 0x0000000000007941 */ /* 0x000fea0003800000 */
.L_x_609:
[----:B------:R-:W2:Y:S01]  /*165f0*/  LDL R2, [R1+0x24] ;  /* 0x0000240001027983 */ /* 0x000ea20000100800 */
[----:B------:R-:W-:Y:S01]  /*16600*/  BSSY B0, `(.L_x_611) ;  /* 0x00000f7000007945 */ /* 0x000fe20003800000 */
[----:B--2---:R-:W-:-:S13]  /*16610*/  ISETP.GE.AND P0, PT, R2, 0x81, PT ;  /* 0x000000810200780c */ /* 0x004fda0003f06270 */
[----:B------:R-:W-:Y:S05]  /*16620*/  @!P0 BRA `(.L_x_612) ;  /* 0x0000000c00d08947 */ /* 0x000fea0003800000 */
[----:B------:R-:W1:Y:S01]  /*16630*/  LDL.LU R3, [R1+0x44] ;  /* 0x0000440001037983 */ /* 0x000e620000300800 */
[----:B------:R-:W-:Y:S01]  /*16640*/  ULDC UR4, c[0x0][0x2f4] ;  /* 0x0000bd0000047ab9 */ /* 0x000fe20000000800 */
[----:B------:R-:W2:Y:S02]  /*16650*/  S2R R2, SR_TID.X ;  /* 0x0000000000027919 */ /* 0x000ea40000002100 */
[----:B------:R3:W5:Y:S04]  /*16660*/  LDL.LU R17, [R1] ;  /* 0x0000000001117983 */ /* 0x0007680000300800 */
[----:B------:R3:W-:Y:S01]  /*16670*/  STL [R1+0x8], R27 ;  /* 0x0000081b01007387 */ /* 0x0007e20000100800 */
[----:B------:R-:W-:Y:S02]  /*16680*/  IMAD.MOV.U32 R10, RZ, RZ, R26 ;  /* 0x000000ffff0a7224 */ /* 0x000fe400078e001a */
[----:B--2---:R-:W-:-:S05]  /*16690*/  IMAD.SHL.U32 R4, R2, 0x8, RZ ;  /* 0x0000000802047824 */ /* 0x004fca00078e00ff */
[----:B------:R-:W-:-:S04]  /*166a0*/  LOP3.LUT R4, R4, 0x18, RZ, 0xc0, !PT ;  /* 0x0000001804047812 */ /* 0x000fc800078ec0ff */
[C---:B------:R-:W-:Y:S02]  /*166b0*/  LOP3.LUT R2, R4.reuse, 0x40, RZ, 0xfc, !PT ;  /* 0x0000004004027812 */ /* 0x040fe400078efcff */
[----:B------:R-:W-:Y:S02]  /*166c0*/  ISETP.GE.AND P3, PT, R4, UR4, PT ;  /* 0x0000000404007c0c */ /* 0x000fe4000bf66270 */
[----:B------:R-:W-:Y:S02]  /*166d0*/  ISETP.GE.AND P1, PT, R2, UR4, PT ;  /* 0x0000000402007c0c */ /* 0x000fe4000bf26270 */
[----:B-1----:R-:W-:Y:S02]  /*166e0*/  LEA.HI.SX32 R0, R3, 0xfffffffe, 0x19 ;  /* 0xfffffffe03007811 */ /* 0x002fe400078fcaff */
[----:B------:R-:W-:-:S04]  /*166f0*/  LOP3.LUT R3, R4, 0x20, RZ, 0xfc, !PT ;  /* 0x0000002004037812 */ /* 0x000fc800078efcff */
[----:B---3--:R-:W-:-:S13]  /*16700*/  ISETP.GE.AND P2, PT, R3, UR4, PT ;  /* 0x0000000403007c0c */ /* 0x008fda000bf46270 */
.L_x_625:
[----:B------:R-:W2:Y:S01]  /*16710*/  LDL R8, [R1+0x28] ;  /* 0x0000280001087983 */ /* 0x000ea20000100800 */
[----:B------:R-:W1:Y:S03]  /*16720*/  LDC R9, c[0x0][0x430] ;  /* 0x00010c00ff097b82 */ /* 0x000e660000000800 */
[----:B0-----:R-:W3:Y:S04]  /*16730*/  LDL R7, [R1+0x2c] ;  /* 0x00002c0001077983 */ /* 0x001ee80000100800 */
[----:B------:R-:W4:Y:S01]  /*16740*/  LDL R6, [R1+0x10] ;  /* 0x0000100001067983 */ /* 0x000f220000100800 */
[----:B------:R-:W0:Y:S01]  /*16750*/  S2R R2, SR_TID.X ;  /* 0x0000000000027919 */ /* 0x000e220000002100 */
[----:B-1----:R-:W-:-:S13]  /*16760*/  ISETP.NE.AND P0, PT, R9, 0x1, PT ;  /* 0x000000010900780c */ /* 0x002fda0003f05270 */
[----:B------:R-:W1:Y:S01]  /*16770*/  @P0 LDC R5, c[0x0][0x434] ;  /* 0x00010d00ff050b82 */ /* 0x000e620000000800 */
[----:B0-----:R-:W-:-:S04]  /*16780*/  LOP3.LUT R3, R2, 0x7f, RZ, 0xc0, !PT ;  /* 0x0000007f02037812 */ /* 0x001fc800078ec0ff */
[----:B------:R-:W-:-:S03]  /*16790*/  SHF.R.U32.HI R4, RZ, 0x2, R3 ;  /* 0x00000002ff047819 */ /* 0x000fc60000011603 */
[----:B------:R-:W0:Y:S01]  /*167a0*/  @P0 LDC R3, c[0x0][0x438] ;  /* 0x00010e00ff030b82 */ /* 0x000e220000000800 */
[----:B------:R-:W-:Y:S01]  /*167b0*/  SHF.L.U32 R2, R2, 0x5, RZ ;  /* 0x0000000502027819 */ /* 0x000fe200000006ff */
[----:B------:R-:W-:-:S03]  /*167c0*/  IMAD R4, R0, 0x80, R4 ;  /* 0x0000008000047824 */ /* 0x000fc600078e0204 */
[----:B------:R-:W-:Y:S01]  /*167d0*/  LOP3.LUT R2, R2, 0x60, RZ, 0xc0, !PT ;  /* 0x0000006002027812 */ /* 0x000fe200078ec0ff */
[----:B------:R-:W-:Y:S05]  /*167e0*/  YIELD ;  /* 0x0000000000007946 */ /* 0x000fea0003800000 */
[----:B------:R-:W-:Y:S01]  /*167f0*/  ULDC.64 UR4, c[0x0][0x428] ;  /* 0x00010a0000047ab9 */ /* 0x000fe20000000a00 */
[----:B--2---:R-:W-:-:S05]  /*16800*/  IADD3 R4, R2, R4, R8 ;  /* 0x0000000402047210 */ /* 0x004fca0007ffe008 */
[----:B-1----:R-:W-:-:S04]  /*16810*/  @P0 IMAD.HI.U32 R5, R4, R5, RZ ;  /* 0x0000000504050227 */ /* 0x002fc800078e00ff */
[----:B------:R-:W-:Y:S01]  /*16820*/  IMAD.MOV.U32 R2, RZ, RZ, R4 ;  /* 0x000000ffff027224 */ /* 0x000fe200078e0004 */
[----:B0-----:R-:W-:-:S05]  /*16830*/  @P0 SHF.R.U32.HI R2, RZ, R3, R5 ;  /* 0x00000003ff020219 */ /* 0x001fca0000011605 */
[----:B------:R-:W-:-:S04]  /*16840*/  IMAD.MOV R3, RZ, RZ, -R2 ;  /* 0x000000ffff037224 */ /* 0x000fc800078e0a02 */
[----:B------:R-:W-:Y:S01]  /*16850*/  IMAD R9, R9, R3, R4 ;  /* 0x0000000309097224 */ /* 0x000fe200078e0204 */
[----:B------:R-:W-:Y:S01]  /*16860*/  SHF.R.S32.HI R3, RZ, 0x1f, R2 ;  /* 0x0000001fff037819 */ /* 0x000fe20000011402 */
[----:B---3--:R-:W-:-:S04]  /*16870*/  IMAD R4, R7, UR4, RZ ;  /* 0x0000000407047c24 */ /* 0x008fc8000f8e02ff */
[C---:B----4-:R-:W-:Y:S02]  /*16880*/  IMAD R4, R6.reuse, UR5, R4 ;  /* 0x0000000506047c24 */ /* 0x050fe4000f8e0204 */
[----:B------:R-:W-:Y:S01]  /*16890*/  IMAD.WIDE.U32 R2, R6, UR4, R2 ;  /* 0x0000000406027c25 */ /* 0x000fe2000f8e0002 */
[----:B------:R-:W-:-:S03]  /*168a0*/  ULDC.64 UR4, c[0x0][0x418] ;  /* 0x0001060000047ab9 */ /* 0x000fc60000000a00 */
[----:B------:R-:W-:Y:S01]  /*168b0*/  IMAD.IADD R3, R4, 0x1, R3 ;  /* 0x0000000104037824 */ /* 0x000fe200078e0203 */
[----:B------:R-:W-:-:S04]  /*168c0*/  LEA R4, P0, R2, UR4, 0x2 ;  /* 0x0000000402047c11 */ /* 0x000fc8000f8010ff */
[----:B------:R-:W-:-:S05]  /*168d0*/  LEA.HI.X R5, R2, UR5, R3, 0x2, P0 ;  /* 0x0000000502057c11 */ /* 0x000fca00080f1403 */
[----:B------:R-:W2:Y:S01]  /*168e0*/  LDG.E R8, desc[UR42][R4.64] ;  /* 0x0000002a04087981 */ /* 0x000ea2000c1e1900 */
[----:B------:R-:W-:-:S04]  /*168f0*/  IADD3 R26, R10, 0x1, RZ ;  /* 0x000000010a1a7810 */ /* 0x000fc80007ffe0ff */
[----:B------:R-:W-:-:S04]  /*16900*/  ISETP.NE.AND P0, PT, R26, 0x2, PT ;  /* 0x000000021a00780c */ /* 0x000fc80003f05270 */
[----:B------:R-:W-:-:S04]  /*16910*/  SEL R2, RZ, 0x1, P0 ;  /* 0x00000001ff027807 */ /* 0x000fc80000000000 */
[----:B-----5:R-:W-:Y:S01]  /*16920*/  LOP3.LUT R2, R17, R2, RZ, 0x3c, !PT ;  /* 0x0000000211027212 */ /* 0x020fe200078e3cff */
[----:B------:R-:W-:-:S04]  /*16930*/  IMAD.U32 R6, RZ, RZ, UR38 ;  /* 0x00000026ff067e24 */ /* 0x000fc8000f8e00ff */
[----:B------:R0:W-:Y:S01]  /*16940*/  STL [R1], R2 ;  /* 0x0000000201007387 */ /* 0x0001e20000100800 */
[----:B------:R-:W-:Y:S01]  /*16950*/  ISETP.NE.AND P4, PT, R6, 0x3, PT ;  /* 0x000000030600780c */ /* 0x000fe20003f85270 */
[----:B------:R-:W-:Y:S01]  /*16960*/  IMAD.MOV.U32 R27, RZ, RZ, R0 ;  /* 0x000000ffff1b7224 */ /* 0x000fe200078e0000 */
[----:B------:R-:W-:Y:S02]  /*16970*/  SEL R26, R26, RZ, P0 ;  /* 0x000000ff1a1a7207 */ /* 0x000fe40000000000 */
[----:B--2---:R-:W-:-:S09]  /*16980*/  SHF.R.S32.HI R29, RZ, 0x1f, R8 ;  /* 0x0000001fff1d7819 */ /* 0x004fd20000011408 */
[----:B0-----:R-:W-:Y:S05]  /*16990*/  @!P4 BRA `(.L_x_613) ;  /* 0x000000000004c947 */ /* 0x001fea0003800000 */
[----:B------:R-:W-:Y:S01]  /*169a0*/  BPT.TRAP 0x1 ;  /* 0x000000040000795c */ /* 0x000fe20000300000 */
.L_x_613:
[----:B------:R-:W-:Y:S01]  /*169b0*/  IMAD R5, R26, 0x8, R22 ;  /* 0x000000081a057824 */ /* 0x000fe200078e0216 */
[----:B------:R-:W-:Y:S01]  /*169c0*/  SHF.L.U32 R0, R2, 0x1f, RZ ;  /* 0x0000001f02007819 */ /* 0x000fe200000006ff */
[----:B------:R-:W-:Y:S03]  /*169d0*/  BSSY B1, `(.L_x_614) ;  /* 0x0000003000017945 */ /* 0x000fe60003800000 */
[----:B------:R-:W0:Y:S02]  /*169e0*/  SYNCS.PHASECHK.TRANS64.TRYWAIT P0, [R5+URZ+0x2d840], R0 ;  /* 0x02d84000050075a7 */ /* 0x000e24000800017f */
[----:B0-----:R-:W-:Y:S05]  /*169f0*/  @!P0 BRA `(.L_x_615) ;  /* 0x0000003c00fc8947 */ /* 0x001fea0003800000 */
.L_x_737:
[----:B------:R-:W-:Y:S05]  /*16a00*/  BSYNC B1 ;  /* 0x0000000000017941 */ /* 0x000fea0003800000 */
.L_x_614:
[----:B------:R-:W2:Y:S04]  /*16a10*/  LDL R6, [R1+0xc] ;  /* 0x00000c0001067983 */ /* 0x000ea80000100800 */
[----:B------:R-:W3:Y:S01]  /*16a20*/  LDL R4, [R1+0x14] ;  /* 0x0000140001047983 */ /* 0x000ee20000100800 */
[----:B------:R-:W-:Y:S01]  /*16a30*/  SHF.R.S32.HI R21, RZ, 0x1f, R9 ;  /* 0x0000001fff157819 */ /* 0x000fe20000011409 */
[----:B------:R-:W-:Y:S01]  /*16a40*/  ULDC.64 UR4, c[0x0][0x300] ;  /* 0x0000c00000047ab9 */ /* 0x000fe20000000a00 */
[----:B------:R-:W-:Y:S01]  /*16a50*/  LOP3.LUT P5, RZ, R23, 0x2, RZ, 0xc0, !PT ;  /* 0x0000000217ff7812 */ /* 0x000fe200078ac0ff */
        /* <DEDUP_REMOVED lines=9> */
[----:B------:R-:W-:-:S04]  /*16af0*/  ULDC.64 UR4, c[0x0][0x308] ;  /* 0x0000c20000047ab9 */ /* 0x000fc80000000a00 */
[----:B------:R-:W-:-:S03]  /*16b00*/  IADD3 R3, R3, R0, RZ ;  /* 0x0000000003037210 */ /* 0x000fc60007ffe0ff */
[----:B------:R-:W-:-:S04]  /*16b10*/  IMAD.WIDE.U32 R2, R18, UR4, R2 ;  /* 0x0000000412027c25 */ /* 0x000fc8000f8e0002 */
[----:B--2---:R-:W-:-:S04]  /*16b20*/  IMAD R0, R6, UR4, RZ ;  /* 0x0000000406007c24 */ /* 0x004fc8000f8e02ff */
[----:B------:R-:W-:Y:S01]  /*16b30*/  IMAD R0, R18, UR5, R0 ;  /* 0x0000000512007c24 */ /* 0x000fe2000f8e0200 */
[----:B------:R-:W-:Y:S01]  /*16b40*/  ULDC.64 UR4, c[0x0][0x2e8] ;  /* 0x0000ba0000047ab9 */ /* 0x000fe20000000a00 */
[----:B---3--:R-:W-:Y:S01]  /*16b50*/  IMAD R4, R26, 0x3000, R4 ;  /* 0x000030001a047824 */ /* 0x008fe200078e0204 */
[----:B------:R-:W-:Y:S01]  /*16b60*/  LEA R6, P0, R2, UR4, 0x1 ;  /* 0x0000000402067c11 */ /* 0x000fe2000f8008ff */
[----:B------:R-:W-:Y:S01]  /*16b70*/  IMAD.IADD R0, R0, 0x1, R3 ;  /* 0x0000000100007824 */ /* 0x000fe200078e0203 */
[----:B------:R-:W-:-:S04]  /*16b80*/  UMOV UR4, 0xffffffff ;  /* 0xffffffff00047882 */ /* 0x000fc80000000000 */
[----:B------:R-:W-:Y:S01]  /*16b90*/  LEA.HI.X R7, R2, UR5, R0, 0x1, P0 ;  /* 0x0000000502077c11 */ /* 0x000fe200080f0c00 */
[----:B------:R-:W-:Y:S06]  /*16ba0*/  BRA.DIV UR4, `(.L_x_616) ;  /* 0x0000003e04a47947 */ /* 0x000fec000b800000 */
[----:B------:R-:W0:Y:S01]  /*16bb0*/  S2R R3, SR_TID.X ;  /* 0x0000000000037919 */ /* 0x000e220000002100 */
[----:B------:R-:W-:Y:S02]  /*16bc0*/  LOP3.LUT P6, RZ, R23, 0x4, RZ, 0xc0, !PT ;  /* 0x0000000417ff7812 */ /* 0x000fe400078cc0ff */
[----:B------:R-:W-:Y:S01]  /*16bd0*/  LEA R4, R4, R22, 0x1 ;  /* 0x0000001604047211 */ /* 0x000fe200078e08ff */
        /* <DEDUP_REMOVED lines=26> */
.L_x_747:
[----:B------:R-:W-:Y:S02]  /*16d80*/  LOP3.LUT P6, RZ, R23, 0x4, RZ, 0xc0, !PT ;  /* 0x0000000417ff7812 */ /* 0x000fe400078cc0ff */
[----:B--2---:R-:W-:-:S05]  /*16d90*/  IADD3 R2, P0, R2, R0, RZ ;  /* 0x0000000002027210 */ /* 0x004fca0007f1e0ff */
[----:B------:R-:W-:Y:S01]  /*16da0*/  IMAD.X R3, RZ, RZ, R20, P0 ;  /* 0x000000ffff037224 */ /* 0x000fe200000e0614 */
        /* <DEDUP_REMOVED lines=8> */
.L_x_617:
        /* <DEDUP_REMOVED lines=11> */
.L_x_618:
[----:B------:R1:W-:Y:S01]  /*16ee0*/  SYNCS.ARRIVE.TRANS64.A1T0 RZ, [R5+URZ+0x2d830], RZ ;  /* 0x02d830ff05ff79a7 */ /* 0x0003e2000810003f */
[----:B------:R-:W-:Y:S05]  /*16ef0*/  @!P5 BRA `(.L_x_619) ;  /* 0x000000000004d947 */ /* 0x000fea0003800000 */
[----:B------:R-:W-:Y:S01]  /*16f00*/  BPT.TRAP 0x1 ;  /* 0x000000040000795c */ /* 0x000fe20000300000 */
.L_x_619:
[----:B------:R-:W-:Y:S01]  /*16f10*/  SHF.L.U32 R2, R17, 0x1f, RZ ;  /* 0x0000001f11027819 */ /* 0x000fe200000006ff */
[----:B------:R-:W-:Y:S01]  /*16f20*/  BSSY B1, `(.L_x_620) ;  /* 0x0000004000017945 */ /* 0x000fe20003800000 */
[----:B-1----:R-:W-:-:S04]  /*16f30*/  LEA R5, R10, R22, 0x3 ;  /* 0x000000160a057211 */ /* 0x002fc800078e18ff */
[----:B------:R-:W1:Y:S02]  /*16f40*/  SYNCS.PHASECHK.TRANS64.TRYWAIT P0, [R5+URZ+0x2d860], R2 ;  /* 0x02d86002050075a7 */ /* 0x000e64000800017f */
[----:B-1----:R-:W-:Y:S05]  /*16f50*/  @!P0 BRA `(.L_x_621) ;  /* 0x00000040000c8947 */ /* 0x002fea0003800000 */
.L_x_748:
[----:B------:R-:W-:Y:S05]  /*16f60*/  BSYNC B1 ;  /* 0x0000000000017941 */ /* 0x000fea0003800000 */
.L_x_620:
[----:B0-----:R-:W2:Y:S04]  /*16f70*/  LDL R7, [R1+0x24] ;  /* 0x0000240001077983 */ /* 0x001ea80000100800 */
[----:B------:R-:W2:Y:S04]  /*16f80*/  LDL.LU R6, [R1+0x8] ;  /* 0x0000080001067983 */ /* 0x000ea80000300800 */
[----:B------:R-:W3:Y:S01]  /*16f90*/  LDL R4, [R1+0x14] ;  /* 0x0000140001047983 */ /* 0x000ee20000100800 */
[----:B------:R-:W0:Y:S01]  /*16fa0*/  S2R R3, SR_TID.X ;  /* 0x0000000000037919 */ /* 0x000e220000002100 */
[----:B------:R-:W-:Y:S01]  /*16fb0*/  UMOV UR4, 0xffffffff ;  /* 0xffffffff00047882 */ /* 0x000fe20000000000 */
[----:B0-----:R-:W-:-:S04]  /*16fc0*/  LOP3.LUT R3, R3, 0x7f, RZ, 0xc0, !PT ;  /* 0x0000007f03037812 */ /* 0x001fc800078ec0ff */
[----:B------:R-:W-:Y:S01]  /*16fd0*/  SHF.R.U32.HI R3, RZ, 0x2, R3 ;  /* 0x00000002ff037819 */ /* 0x000fe20000011603 */
[----:B--2---:R-:W-:Y:S02]  /*16fe0*/  IMAD R6, R6, -0x80, R7 ;  /* 0xffffff8006067824 */ /* 0x004fe400078e0207 */
[----:B---3--:R-:W-:Y:S02]  /*16ff0*/  IMAD R4, R10, 0x3000, R4 ;  /* 0x000030000a047824 */ /* 0x008fe400078e0204 */
        /* <DEDUP_REMOVED lines=36> */
.L_x_758:
[----:B------:R-:W2:Y:S01]  /*17240*/  LDL R7, [R1+0xc] ;  /* 0x00000c0001077983 */ /* 0x000ea20000100800 */
        /* <DEDUP_REMOVED lines=31> */
.L_x_623:
[----:B------:R-:W-:Y:S02]  /*17440*/  PLOP3.LUT P4, PT, P4, P0, PT, 0xa2, 0x0 ;  /* 0x000000000000781c */ /* 0x000fe40002781472 */
[----:B------:R-:W-:-:S08]  /*17450*/  @P0 R2UR P4, UR4, R5 ;  /* 0x00000000050402ca */ /* 0x000fd00000080000 */
[----:B------:R-:W-:-:S05]  /*17460*/  @P0 PLOP3.LUT P0, PT, P4, PT, PT, 0x80, 0x0 ;  /* 0x000000000000081c */ /* 0x000fca000270f070 */
[----:B------:R-:W-:Y:S01]  /*17470*/  @!P4 SYNCS.ARRIVE.TRANS64.RED.A0T1 RZ, [UR4+0x2d850], RZ ;  /* 0x02d850ffffffc9a7 */ /* 0x000fe20008200404 */
[----:B------:R-:W-:Y:S07]  /*17480*/  @!P4 ARRIVES.LDGSTSBAR.64.TRANSCNT [UR4+0x2d850] ;  /* 0x02d85000ff00c9b0 */ /* 0x000fee0008000a84 */
[----:B------:R-:W-:Y:S05]  /*17490*/  @P0 BRA.U.ANY `(.L_x_623) ;  /* 0xfffffffd00e80947 */ /* 0x000fea000393ffff */
[----:B------:R-:W-:Y:S01]  /*174a0*/  NOP ;  /* 0x0000000000007918 */ /* 0x000fe20000000000 */
[----:B------:R-:W-:Y:S01]  /*174b0*/  MOV R2, UR38 ;  /* 0x0000002600027c02 */ /* 0x000fe20008000f00 */
[----:B------:R-:W-:-:S03]  /*174c0*/  IMAD.MOV.U32 R25, RZ, RZ, R0 ;  /* 0x000000ffff197224 */ /* 0x000fc600078e0000 */
[----:B------:R-:W-:-:S13]  /*174d0*/  ISETP.NE.AND P5, PT, R2, 0x3, PT ;  /* 0x000000030200780c */ /* 0x000fda0003fa5270 */
[----:B------:R-:W-:Y:S05]  /*174e0*/  @!P5 BRA `(.L_x_624) ;  /* 0x000000000004d947 */ /* 0x000fea0003800000 */
[----:B------:R-:W-:Y:S01]  /*174f0*/  BPT.TRAP 0x1 ;  /* 0x000000040000795c */ /* 0x000fe20000300000 */
.L_x_624:
[----:B------:R2:W5:Y:S01]  /*17500*/  LDL R17, [R1] ;  /* 0x0000000001117983 */ /* 0x0005620000100800 */
[----:B------:R2:W-:Y:S01]  /*17510*/  SYNCS.ARRIVE.TRANS64.A1T0 RZ, [R5+URZ+0x2d850], RZ ;  /* 0x02d850ff05ff79a7 */ /* 0x0005e2000810003f */
[C---:B------:R-:W-:Y:S02]  /*17520*/  VIADD R0, R27.reuse, 0xffffffff ;  /* 0xffffffff1b007836 */ /* 0x040fe40000000000 */
[----:B------:R2:W-:Y:S01]  /*17530*/  STL [R1+0x8], R27 ;  /* 0x0000081b01007387 */ /* 0x0005e20000100800 */
[----:B------:R-:W-:Y:S01]  /*17540*/  ISETP.GT.AND P0, PT, R27, RZ, PT ;  /* 0x000000ff1b00720c */ /* 0x000fe20003f04270 */
[----:B------:R-:W-:-:S12]  /*17550*/  IMAD.MOV.U32 R10, RZ, RZ, R26 ;  /* 0x000000ffff0a7224 */ /* 0x000fd800078e001a */
[----:B--2---:R-:W-:Y:S05]  /*17560*/  @P0 BRA `(.L_x_625) ;  /* 0xfffffff000680947 */ /* 0x004fea000383ffff */
.L_x_612:
[----:B------:R-:W-:Y:S05]  /*17570*/  BSYNC B0 ;  /* 0x0000000000007941 */ /* 0x000fea0003800000 */
.L_x_611:
[----:B------:R-:W2:Y:S01]  /*17580*/  S2R R2, SR_TID.X ;  /* 0x0000000000027919 */ /* 0x000ea20000002100 */
[----:B------:R-:W-:Y:S01]  /*17590*/  BSSY B0, `(.L_x_626) ;  /* 0x0000010000007945 */ /* 0x000fe20003800000 */
[----:B--2---:R-:W-:-:S04]  /*175a0*/  LOP3.LUT R2, R2, 0x7f, RZ, 0xc0, !PT ;  /* 0x0000007f02027812 */ /* 0x004fc800078ec0ff */
[----:B------:R-:W-:-:S13]  /*175b0*/  ISETP.NE.AND P0, PT, R2, RZ, PT ;  /* 0x000000ff0200720c */ /* 0x000fda0003f05270 */
[----:B------:R-:W-:Y:S05]  /*175c0*/  @P0 BRA `(.L_x_627) ;  /* 0x0000000000300947 */ /* 0x000fea0003800000 */
[----:B------:R-:W2:Y:S01]  /*175d0*/  S2R R5, SR_LANEID ;  /* 0x0000000000057919 */ /* 0x000ea20000000000 */
[----:B------:R-:W-:Y:S01]  /*175e0*/  VOTEU.ANY UR4, UPT, PT ;  /* 0x0000000000047886 */ /* 0x000fe200038e0100 */
[----:B------:R-:W3:Y:S01]  /*175f0*/  LDC.64 R2, c[0x0][0xc60] ;  /* 0x00031800ff027b82 */ /* 0x000ee20000000a00 */
[----:B-1----:R-:W2:Y:S02]  /*17600*/  FLO.U32 R0, UR4 ;  /* 0x0000000400007d00 */ /* 0x002ea400080e0000 */
[----:B--2---:R-:W-:-:S06]  /*17610*/  ISETP.EQ.U32.AND P0, PT, R0, R5, PT ;  /* 0x000000050000720c */ /* 0x004fcc0003f02070 */
[----:B------:R-:W3:Y:S07]  /*17620*/  POPC R5, UR4 ;  /* 0x0000000400057d09 */ /* 0x000eee0008000000 */
[----:B---3--:R-:W2:Y:S01]  /*17630*/  @P0 ATOMG.E.ADD.STRONG.GPU PT, R3, desc[UR42][R2.64], R5 ;  /* 0x00000005020309a8 */ /* 0x008ea200081ee1ea */
[----:B------:R-:W1:Y:S02]  /*17640*/  S2R R4, SR_LTMASK ;  /* 0x0000000000047919 */ /* 0x000e640000003900 */
[----:B-1----:R-:W-:-:S04]  /*17650*/  LOP3.LUT R4, R4, UR4, RZ, 0xc0, !PT ;  /* 0x0000000404047c12 */ /* 0x002fc8000f8ec0ff */
[----:B0-----:R-:W0:Y:S01]  /*17660*/  POPC R7, R4 ;  /* 0x0000000400077309 */ /* 0x001e220000000000 */
[----:B--2---:R-:W0:Y:S02]  /*17670*/  SHFL.IDX PT, R0, R3, R0, 0x1f ;  /* 0x00001f0003007589 */ /* 0x004e2400000e0000 */
[----:B0-----:R-:W-:-:S07]  /*17680*/  IADD3 R16, R0, UR37, R7 ;  /* 0x0000002500107c10 */ /* 0x001fce000fffe007 */
.L_x_627:
[----:B------:R-:W-:Y:S05]  /*17690*/  BSYNC B0 ;  /* 0x0000000000007941 */ /* 0x000fea0003800000 */
.L_x_626:
[----:B-1----:R-:W-:-:S05]  /*176a0*/  IMAD.U32 R0, RZ, RZ, UR38 ;  /* 0x00000026ff007e24 */ /* 0x002fca000f8e00ff */
[----:B------:R-:W-:-:S13]  /*176b0*/  ISETP.NE.AND P0, PT, R0, 0x3, PT ;  /* 0x000000030000780c */ /* 0x000fda0003f05270 */
[----:B------:R-:W-:Y:S05]  /*176c0*/  @!P0 BRA `(.L_x_628) ;  /* 0x0000000000048947 */ /* 0x000fea0003800000 */
[----:B------:R-:W-:Y:S01]  /*176d0*/  BPT.TRAP 0x1 ;  /* 0x000000040000795c */ /* 0x000fe20000300000 */
.L_x_628:
[----:B------:R-:W2:Y:S04]  /*176e0*/  LDL R3, [R1] ;  /* 0x0000000001037983 */ /* 0x000ea80000100800 */
[----:B------:R-:W3:Y:S01]  /*176f0*/  LDL.LU R2, [R1+0x24] ;  /* 0x0000240001027983 */ /* 0x000ee20000300800 */
[----:B------:R-:W-:Y:S01]  /*17700*/  LEA R0, R26, R22, 0x3 ;  /* 0x000000161a007211 */ /* 0x000fe200078e18ff */
[----:B------:R-:W-:Y:S01]  /*17710*/  BSSY B0, `(.L_x_629) ;  /* 0x0000005000007945 */ /* 0x000fe20003800000 */
[----:B--2---:R-:W-:-:S04]  /*17720*/  SHF.L.U32 R3, R3, 0x1f, RZ ;  /* 0x0000001f03037819 */ /* 0x004fc800000006ff */
[----:B------:R-:W1:Y:S01]  /*17730*/  SYNCS.PHASECHK.TRANS64.TRYWAIT P0, [R0+URZ+0x2d860], R3 ;  /* 0x02d86003000075a7 */ /* 0x000e62000800017f */
[----:B---3--:R-:W-:Y:S01]  /*17740*/  IMAD R6, R27, -0x80, R2 ;  /* 0xffffff801b067824 */ /* 0x008fe200078e0202 */
[----:B-1----:R-:W-:Y:S06]  /*17750*/  @!P0 BRA `(.L_x_630) ;  /* 0x0000003c00848947 */ /* 0x002fec0003800000 */
.L_x_759:
[----:B------:R-:W-:Y:S05]  /*17760*/  BSYNC B0 ;  /* 0x0000000000007941 */ /* 0x000fea0003800000 */
.L_x_629:
[----:B------:R-:W2:Y:S02]  /*17770*/  S2R R2, SR_TID.X ;  /* 0x0000000000027919 */ /* 0x000ea40000002100 */
[----:B--2---:R-:W-:-:S04]  /*17780*/  LOP3.LUT R2, R2, 0x7f, RZ, 0xc0, !PT ;  /* 0x0000007f02027812 */ /* 0x004fc800078ec0ff */
[----:B------:R-:W-:Y:S02]  /*17790*/  SHF.R.U32.HI R4, RZ, 0x2, R2 ;  /* 0x00000002ff047819 */ /* 0x000fe40000011602 */
[----:B------:R-:W2:Y:S01]  /*177a0*/  LDL R2, [R1+0x14] ;  /* 0x0000140001027983 */ /* 0x000ea20000100800 */
[----:B------:R-:W-:Y:S02]  /*177b0*/  UMOV UR4, 0xffffffff ;  /* 0xffffffff00047882 */ /* 0x000fe40000000000 */
[----:B------:R-:W-:Y:S02]  /*177c0*/  IMAD.IADD R6, R6, 0x1, -R4 ;  /* 0x0000000106067824 */ /* 0x000fe400078e0a04 */
[----:B--2---:R-:W-:Y:S01]  /*177d0*/  IMAD R4, R26, 0x3000, R2 ;  /* 0x000030001a047824 */ /* 0x004fe200078e0202 */
[----:B------:R-:W-:Y:S06]  /*177e0*/  BRA.DIV UR4, `(.L_x_631) ;  /* 0x0000003e04747947 */ /* 0x000fec000b800000 */
[----:B------:R-:W0:Y:S01]  /*177f0*/  S2R R2, SR_TID.X ;  /* 0x0000000000027919 */ /* 0x000e220000002100 */
[----:B------:R-:W-:Y:S01]  /*17800*/  ULDC UR4, c[0x0][0x2f4] ;  /* 0x0000bd0000047ab9 */ /* 0x000fe20000000800 */
[----:B------:R-:W-:Y:S01]  /*17810*/  LEA R4, R4, R22, 0x1 ;  /* 0x0000001604047211 */ /* 0x000fe200078e08ff */
        /* <DEDUP_REMOVED lines=40> */
.L_x_769:
[C---:B------:R-:W-:Y:S02]  /*17aa0*/  ISETP.LT.OR P2, PT, R6.reuse, 0x61, P2 ;  /* 0x000000610600780c */ /* 0x040fe40001741670 */
[C---:B------:R-:W-:Y:S02]  /*17ab0*/  ISETP.LT.OR P1, PT, R6.reuse, 0x61, P1 ;  /* 0x000000610600780c */ /* 0x040fe40000f21670 */
[----:B------:R-:W-:Y:S02]  /*17ac0*/  ISETP.LT.OR P0, PT, R6, 0x61, P0 ;  /* 0x000000610600780c */ /* 0x000fe40000701670 */
[----:B--2---:R-:W-:-:S05]  /*17ad0*/  IADD3 R2, P3, R14, R5, RZ ;  /* 0x000000050e027210 */ /* 0x004fca0007f7e0ff */
[----:B------:R-:W-:-:S05]  /*17ae0*/  IMAD.X R3, RZ, RZ, R25, P3 ;  /* 0x000000ffff037224 */ /* 0x000fca00018e0619 */
        /* <DEDUP_REMOVED lines=8> */
.L_x_632:
        /* <DEDUP_REMOVED lines=11> */
.L_x_633:
[----:B------:R-:W2:Y:S01]  /*17c20*/  LDL.LU R2, [R1] ;  /* 0x0000000001027983 */ /* 0x000ea20000300800 */
[----:B------:R-:W-:Y:S01]  /*17c30*/  IADD3 R26, R26, 0x1, RZ ;  /* 0x000000011a1a7810 */ /* 0x000fe20007ffe0ff */
[----:B------:R0:W-:Y:S03]  /*17c40*/  SYNCS.ARRIVE.TRANS64.A1T0 RZ, [R0+URZ+0x2d850], RZ ;  /* 0x02d850ff00ff79a7 */ /* 0x0001e6000810003f */
[----:B------:R-:W-:-:S04]  /*17c50*/  ISETP.NE.AND P0, PT, R26, 0x2, PT ;  /* 0x000000021a00780c */ /* 0x000fc80003f05270 */
[----:B------:R-:W-:Y:S02]  /*17c60*/  SEL R26, R26, RZ, P0 ;  /* 0x000000ff1a1a7207 */ /* 0x000fe40000000000 */
[----:B0-----:R-:W-:-:S04]  /*17c70*/  SEL R0, RZ, 0x1, P0 ;  /* 0x00000001ff007807 */ /* 0x001fc80000000000 */
[----:B--2---:R-:W-:-:S05]  /*17c80*/  LOP3.LUT R2, R2, R0, RZ, 0x3c, !PT ;  /* 0x0000000002027212 */ /* 0x004fca00078e3cff */
[----:B------:R0:W-:Y:S02]  /*17c90*/  STL [R1], R2 ;  /* 0x0000000201007387 */ /* 0x0001e40000100800 */
.L_x_592:
[----:B------:R-:W-:Y:S05]  /*17ca0*/  BSYNC B7 ;  /* 0x0000000000077941 */ /* 0x000fea0003800000 */
.L_x_590:
[----:B------:R-:W-:-:S13]  /*17cb0*/  LOP3.LUT P0, RZ, R23, 0x10, RZ, 0xc0, !PT ;  /* 0x0000001017ff7812 */ /* 0x000fda000780c0ff */
[----:B------:R-:W-:Y:S05]  /*17cc0*/  @!P0 BRA `(.L_x_634) ;  /* 0x0000000000248947 */ /* 0x000fea0003800000 */
[----:B------:R-:W-:Y:S05]  /*17cd0*/  WARPSYNC.ALL ;  /* 0x0000000000007948 */ /* 0x000fea0003800000 */
[----:B------:R-:W2:Y:S08]  /*17ce0*/  S2UR UR5, SR_CgaCtaId ;  /* 0x00000000000579c3 */ /* 0x000eb00000008800 */
[----:B------:R-:W-:Y:S06]  /*17cf0*/  BAR.SYNC.DEFER_BLOCKING 0x5, 0x200 ;  /* 0x0148000000007b1d */ /* 0x000fec0000010000 */
[----:B------:R-:W-:-:S02]  /*17d00*/  UMOV UR4, 0x400 ;  /* 0x0000040000047882 */ /* 0x000fc40000000000 */
[----:B--2---:R-:W-:-:S06]  /*17d10*/  ULEA UR4, UR5, UR4, 0x18 ;  /* 0x0000000405047291 */ /* 0x004fcc000f8ec03f */
[----:B------:R-:W-:-:S05]  /*17d20*/  IMAD.U32 R22, RZ, RZ, UR4 ;  /* 0x00000004ff167e24 */ /* 0x000fca000f8e00ff */
[----:B-----5:R2:W3:Y:S01]  /*17d30*/  LDS.128 R16, [R22+0x2d8d0] ;  /* 0x02d8d00016107984 */ /* 0x0204e20000000c00 */
[----:B------:R-:W-:Y:S06]  /*17d40*/  BAR.ARV 0x4, 0x200 ;  /* 0x0108000000007b1d */ /* 0x000fec0000002000 */
[----:B------:R-:W-:Y:S05]  /*17d50*/  BRA `(.L_x_635) ;  /* 0x0000000800407947 */ /* 0x000fea0003800000 */
.L_x_634:
[----:B------:R-:W2:Y:S01]  /*17d60*/  S2R R0, SR_TID.X ;  /* 0x0000000000007919 */ /* 0x000ea20000002100 */
[----:B------:R-:W-:Y:S01]  /*17d70*/  UMOV UR4, 0xffffffff ;  /* 0xffffffff00047882 */ /* 0x000fe20000000000 */
[----:B--2---:R-:W-:-:S04]  /*17d80*/  LOP3.LUT R8, R0, 0x1f, RZ, 0xc0, !PT ;  /* 0x0000001f00087812 */ /* 0x004fc800078ec0ff */
[----:B------:R-:W-:Y:S01]  /*17d90*/  ISETP.NE.AND P0, PT, R8, 0x1f, PT ;  /* 0x0000001f0800780c */ /* 0x000fe20003f05270 */
[----:B------:R-:W-:-:S12]  /*17da0*/  BRA.DIV UR4, `(.L_x_636) ;  /* 0x0000003e04747947 */ /* 0x000fd8000b800000 */
[----:B0-----:R-:W-:Y:S01]  /*17db0*/  IMAD.IADD R5, R19, 0x1, R8 ;  /* 0x0000000113057824 */ /* 0x001fe200078e0208 */
        /* <DEDUP_REMOVED lines=15> */
[----:B0-----:R-:W-:-:S04]  /*17eb0*/  SEL R5, R14, RZ, P1 ;  /* 0x000000ff0e057207 */ /* 0x001fc80000800000 */
[----:B------:R-:W-:-:S05]  /*17ec0*/  IADD3 R5, R2, R5, RZ ;  /* 0x0000000502057210 */ /* 0x000fca0007ffe0ff */
[----:B------:R-:W0:Y:S02]  /*17ed0*/  SHFL.UP PT, R14, R5, 0x2, RZ ;  /* 0x04400000050e7989 */ /* 0x000e2400000e00ff */
[----:B0-----:R-:W-:-:S05]  /*17ee0*/  SEL R6, R14, RZ, P2 ;  /* 0x000000ff0e067207 */ /* 0x001fca0001000000 */
[----:B------:R-:W-:-:S05]  /*17ef0*/  IMAD.IADD R6, R5, 0x1, R6 ;  /* 0x0000000105067824 */ /* 0x000fca00078e0206 */
[----:B------:R-:W1:Y:S02]  /*17f00*/  SHFL.UP PT, R14, R6, 0x4, RZ ;  /* 0x04800000060e7989 */ /* 0x000e6400000e00ff */
[----:B-1----:R-:W-:-:S05]  /*17f10*/  SEL R7, R14, RZ, P3 ;  /* 0x000000ff0e077207 */ /* 0x002fca0001800000 */
[----:B------:R-:W-:-:S05]  /*17f20*/  IMAD.IADD R7, R6, 0x1, R7 ;  /* 0x0000000106077824 */ /* 0x000fca00078e0207 */
[----:B------:R-:W0:Y:S02]  /*17f30*/  SHFL.UP PT, R14, R7, 0x8, RZ ;  /* 0x05000000070e7989 */ /* 0x000e2400000e00ff */
[----:B0-----:R-:W-:-:S05]  /*17f40*/  SEL R14, R14, RZ, P4 ;  /* 0x000000ff0e0e7207 */ /* 0x001fca0002000000 */
[----:B------:R-:W-:-:S05]  /*17f50*/  IMAD.IADD R5, R7, 0x1, R14 ;  /* 0x0000000107057824 */ /* 0x000fca00078e020e */
[----:B------:R-:W0:Y:S02]  /*17f60*/  SHFL.UP PT, R14, R5, 0x10, RZ ;  /* 0x06000000050e7989 */ /* 0x000e2400000e00ff */
[----:B0-----:R-:W-:-:S05]  /*17f70*/  SEL R14, R14, RZ, P5 ;  /* 0x000000ff0e0e7207 */ /* 0x001fca0002800000 */
[----:B------:R-:W-:-:S05]  /*17f80*/  IMAD.IADD R3, R5, 0x1, R14 ;  /* 0x0000000105037824 */ /* 0x000fca00078e020e */
[----:B------:R0:W1:Y:S02]  /*17f90*/  SHFL.IDX PT, R14, R3, 0x1f, 0x1f ;  /* 0x03e01f00030e7f89 */ /* 0x00006400000e0000 */
.L_x_779:
[----:B------:R-:W-:Y:S02]  /*17fa0*/  ULDC UR4, c[0x0][0xc38] ;  /* 0x00030e0000047ab9 */ /* 0x000fe40000000800 */
[----:B------:R-:W-:-:S05]  /*17fb0*/  MOV R16, UR4 ;  /* 0x0000000400107c02 */ /* 0x000fca0008000f00 */
[----:B-1----:R-:W-:-:S04]  /*17fc0*/  IMAD R5, R14, R16, RZ ;  /* 0x000000100e057224 */ /* 0x002fc800078e02ff */
[----:B------:R-:W-:-:S05]  /*17fd0*/  IMAD.IADD R4, R4, 0x1, R5 ;  /* 0x0000000104047824 */ /* 0x000fca00078e0205 */
[----:B------:R-:W-:-:S13]  /*17fe0*/  ISETP.GT.AND P6, PT, R4, R0, PT ;  /* 0x000000000400720c */ /* 0x000fda0003fc4270 */
[----:B------:R-:W-:Y:S05]  /*17ff0*/  @P6 BRA `(.L_x_637) ;  /* 0x00000000009c6947 */ /* 0x000fea0003800000 */
.L_x_642:
        /* <DEDUP_REMOVED lines=14> */
.L_x_640:
[----:B------:R-:W-:Y:S05]  /*180e0*/  BSYNC B0 ;  /* 0x0000000000007941 */ /* 0x000fea0003800000 */
.L_x_639:
[----:B------:R-:W-:-:S03]  /*180f0*/  UMOV UR4, 0xffffffff ;  /* 0xffffffff00047882 */ /* 0x000fc60000000000 */
[----:B------:R-:W-:Y:S05]  /*18100*/  BRA.DIV UR4, `(.L_x_641) ;  /* 0x0000003e04c07947 */ /* 0x000fea000b800000 */
[----:B-----5:R-:W2:Y:S02]  /*18110*/  SHFL.UP PT, R14, R2, 0x1, RZ ;  /* 0x04200000020e7989 */ /* 0x020ea400000e00ff */
[----:B--2---:R-:W-:-:S04]  /*18120*/  SEL R13, R14, RZ, P1 ;  /* 0x000000ff0e0d7207 */ /* 0x004fc80000800000 */
[----:B------:R-:W-:-:S05]  /*18130*/  IADD3 R13, R2, R13, RZ ;  /* 0x0000000d020d7210 */ /* 0x000fca0007ffe0ff */
[----:B------:R-:W2:Y:S02]  /*18140*/  SHFL.UP PT, R14, R13, 0x2, RZ ;  /* 0x044000000d0e7989 */ /* 0x000ea400000e00ff */
[----:B--2---:R-:W-:-:S05]  /*18150*/  SEL R14, R14, RZ, P2 ;  /* 0x000000ff0e0e7207 */ /* 0x004fca0001000000 */
[----:B01----:R-:W-:-:S05]  /*18160*/  IMAD.IADD R3, R13, 0x1, R14 ;  /* 0x000000010d037824 */ /* 0x003fca00078e020e */
        /* <DEDUP_REMOVED lines=10> */
.L_x_787:
[----:B------:R-:W-:Y:S02]  /*18210*/  ULDC UR4, c[0x0][0xc38] ;  /* 0x00030e0000047ab9 */ /* 0x000fe40000000800 */
[----:B------:R-:W-:-:S05]  /*18220*/  MOV R16, UR4 ;  /* 0x0000000400107c02 */ /* 0x000fca0008000f00 */
[----:B-1----:R-:W-:-:S04]  /*18230*/  IMAD R5, R14, R16, RZ ;  /* 0x000000100e057224 */ /* 0x002fc800078e02ff */
[----:B------:R-:W-:-:S05]  /*18240*/  IMAD.IADD R4, R5, 0x1, R4 ;  /* 0x0000000105047824 */ /* 0x000fca00078e0204 */
[----:B------:R-:W-:-:S13]  /*18250*/  ISETP.GT.AND P6, PT, R4, R0, PT ;  /* 0x000000000400720c */ /* 0x000fda0003fc4270 */
[----:B------:R-:W-:Y:S05]  /*18260*/  @!P6 BRA `(.L_x_642) ;  /* 0xfffffffc0064e947 */ /* 0x000fea000383ffff */
.L_x_637:
[----:B------:R-:W-:Y:S01]  /*18270*/  IMAD.IADD R5, R4, 0x1, -R5 ;  /* 0x0000000104057824 */ /* 0x000fe200078e0a05 */
[----:B------:R-:W-:-:S03]  /*18280*/  UMOV UR4, 0xffffffff ;  /* 0xffffffff00047882 */ /* 0x000fc60000000000 */
[----:B------:R-:W-:-:S05]  /*18290*/  IMAD R7, R3, R16, R5 ;  /* 0x0000001003077224 */ /* 0x000fca00078e0205 */
[----:B------:R-:W-:Y:S01]  /*182a0*/  ISETP.GT.AND P6, PT, R7, R0, PT ;  /* 0x000000000700720c */ /* 0x000fe20003fc4270 */
[----:B------:R-:W-:-:S12]  /*182b0*/  BRA.DIV UR4, `(.L_x_643) ;  /* 0x0000004204107947 */ /* 0x000fd8000b800000 */
[----:B------:R-:W-:-:S04]  /*182c0*/  VOTE.ANY R6, PT, !P6 ;  /* 0x0000000000067806 */ /* 0x000fc800070e0100 */
[----:B------:R-:W1:Y:S02]  /*182d0*/  POPC R4, R6 ;  /* 0x0000000600047309 */ /* 0x000e640000000000 */
[----:B-1---5:R1:W2:Y:S02]  /*182e0*/  SHFL.IDX PT, R17, R2, R4, 0x1f ;  /* 0x00001f0402117589 */ /* 0x0222a400000e0000 */
.L_x_791:
[----:B------:R-:W-:Y:S01]  /*182f0*/  ISETP.NE.AND P0, PT, R6, RZ, PT ;  /* 0x000000ff0600720c */ /* 0x000fe20003f05270 */
[----:B------:R-:W-:-:S12]  /*18300*/  IMAD.MOV.U32 R14, RZ, RZ, RZ ;  /* 0x000000ffff0e7224 */ /* 0x000fd800078e00ff */
[----:B------:R-:W-:Y:S05]  /*18310*/  @!P0 BRA `(.L_x_644) ;  /* 0x0000000000108947 */ /* 0x000fea0003800000 */
[----:B------:R-:W-:Y:S01]  /*18320*/  UMOV UR4, 0xffffffff ;  /* 0xffffffff00047882 */ /* 0x000fe20000000000 */
[----:B------:R-:W-:Y:S02]  /*18330*/  VIADD R12, R4, 0xffffffff ;  /* 0xffffffff040c7836 */ /* 0x000fe40000000000 */
[----:B------:R-:W-:Y:S05]  /*18340*/  BRA.DIV UR4, `(.L_x_645) ;  /* 0x0000004204347947 */ /* 0x000fea000b800000 */
[----:B------:R3:W4:Y:S02]  /*18350*/  SHFL.IDX PT, R14, R3, R12, 0x1f ;  /* 0x00001f0c030e7589 */ /* 0x00072400000e0000 */
.L_x_644:
[----:B--2---:R-:W-:Y:S01]  /*18360*/  IABS R6, R17 ;  /* 0x0000001100067213 */ /* 0x004fe20000000000 */
[----:B----4-:R-:W-:Y:S01]  /*18370*/  IMAD R16, R14, R16, R5 ;  /* 0x000000100e107224 */ /* 0x010fe200078e0205 */
[----:B------:R-:W-:Y:S01]  /*18380*/  IADD3 R19, R4, R19, RZ ;  /* 0x0000001304137210 */ /* 0x000fe20007ffe0ff */
[----:B-1----:R-:W-:Y:S01]  /*18390*/  IMAD.MOV.U32 R2, RZ, RZ, RZ ;  /* 0x000000ffff027224 */ /* 0x002fe200078e00ff */
[----:B------:R-:W1:Y:S01]  /*183a0*/  I2F.RP R7, R6 ;  /* 0x0000000600077306 */ /* 0x000e620000209400 */
[----:B------:R-:W-:-:S07]  /*183b0*/  IMAD.IADD R0, R0, 0x1, -R16 ;  /* 0x0000000100007824 */ /* 0x000fce00078e0a10 */
[----:B-1----:R-:W0:Y:S02]  /*183c0*/  MUFU.RCP R7, R7 ;  /* 0x0000000700077308 */ /* 0x002e240000001000 */
[----:B0--3--:R-:W-:-:S06]  /*183d0*/  IADD3 R3, R7, 0xffffffe, RZ ;  /* 0x0ffffffe07037810 */ /* 0x009fcc0007ffe0ff */
[----:B------:R-:W0:Y:S02]  /*183e0*/  F2I.FTZ.U32.TRUNC.NTZ R3, R3 ;  /* 0x0000000300037305 */ /* 0x000e24000021f000 */
[----:B0-----:R-:W-:-:S04]  /*183f0*/  IMAD.MOV R5, RZ, RZ, -R3 ;  /* 0x000000ffff057224 */ /* 0x001fc800078e0a03 */
        /* <DEDUP_REMOVED lines=8> */
[-C--:B------:R-:W-:Y:S01]  /*18480*/  @!P1 IADD3 R3, R3, -R6.reuse, RZ ;  /* 0x8000000603039210 */ /* 0x080fe20007ffe0ff */
        /* <DEDUP_REMOVED lines=12> */
.L_x_638:
[----:B------:R-:W-:Y:S01]  /*18550*/  UMOV UR4, URZ ;  /* 0x0000003f00047c82 */ /* 0x000fe20008000000 */
[----:B------:R-:W-:Y:S01]  /*18560*/  UMOV UR5, URZ ;  /* 0x0000003f00057c82 */ /* 0x000fe20008000000 */
[----:B------:R-:W-:Y:S01]  /*18570*/  ULDC UR6, c[0x0][0xc3c] ;  /* 0x00030f0000067ab9 */ /* 0x000fe20000000800 */
[----:B------:R-:W-:Y:S01]  /*18580*/  IMAD.MOV.U32 R16, RZ, RZ, R0 ;  /* 0x000000ffff107224 */ /* 0x000fe200078e0000 */
[----:B------:R-:W-:Y:S01]  /*18590*/  MOV R19, UR6 ;  /* 0x0000000600137c02 */ /* 0x000fe20008000f00 */
[----:B-----5:R-:W-:Y:S02]  /*185a0*/  IMAD.U32 R17, RZ, RZ, UR4 ;  /* 0x00000004ff117e24 */ /* 0x020fe4000f8e00ff */
[----:B------:R-:W-:-:S07]  /*185b0*/  IMAD.U32 R18, RZ, RZ, UR5 ;  /* 0x00000005ff127e24 */ /* 0x000fce000f8e00ff */
.L_x_646:
        /* <DEDUP_REMOVED lines=10> */
.L_x_635:
[----:B------:R-:W-:Y:S02]  /*18660*/  ULDC UR4, c[0x0][0xc3c] ;  /* 0x00030f0000047ab9 */ /* 0x000fe40000000800 */
[----:B---3--:R-:W-:-:S13]  /*18670*/  ISETP.GE.AND P0, PT, R19, UR4, PT ;  /* 0x0000000413007c0c */ /* 0x008fda000bf06270 */
[----:B------:R-:W-:Y:S05]  /*18680*/  @!P0 BRA `(.L_x_647) ;  /* 0xffffffa400808947 */ /* 0x000fea000383ffff */
[----:B------:R-:W-:Y:S05]  /*18690*/  BSYNC B8 ;  /* 0x0000000000087941 */ /* 0x000fea0003800000 */
.L_x_546:
[----:B------:R-:W3:Y:S01]  /*186a0*/  LDL.LU R0, [R1+0x48] ;  /* 0x0000480001007983 */ /* 0x000ee20000300800 */
[----:B------:R-:W-:Y:S01]  /*186b0*/  BSSY B0, `(.L_x_648) ;  /* 0x000000b000007945 */ /* 0x000fe20003800000 */
[----:B0-----:R-:W0:Y:S01]  /*186c0*/  S2R R5, SR_CgaCtaId ;  /* 0x0000000000057919 */ /* 0x001e220000008800 */
[----:B---3--:R-:W-:-:S05]  /*186d0*/  VIADD R0, R0, 0x1 ;  /* 0x0000000100007836 */ /* 0x008fca0000000000 */
        /* <DEDUP_REMOVED lines=8> */
.L_x_794:
[----:B------:R-:W-:Y:S05]  /*18760*/  BSYNC B0 ;  /* 0x0000000000007941 */ /* 0x000fea0003800000 */
.L_x_648:
[----:B------:R-:W-:-:S03]  /*18770*/  UMOV UR4, 0xffffffff ;  /* 0xffffffff00047882 */ /* 0x000fc60000000000 */
[----:B------:R-:W-:Y:S05]  /*18780*/  BRA.DIV UR4, `(.L_x_650) ;  /* 0x0000003e045c7947 */ /* 0x000fea000b800000 */
[----:B0-----:R-:W0:Y:S02]  /*18790*/  S2R R0, SR_TID.X ;  /* 0x0000000000007919 */ /* 0x001e240000002100 */
[----:B0-----:R-:W-:-:S04]  /*187a0*/  SHF.R.U32.HI R0, RZ, 0x5, R0 ;  /* 0x00000005ff007819 */ /* 0x001fc80000011600 */
[----:B------:R-:W-:-:S05]  /*187b0*/  LOP3.LUT R0, R0, 0x3, RZ, 0xc0, !PT ;  /* 0x0000000300007812 */ /* 0x000fca00078ec0ff */
[----:B------:R0:W3:Y:S02]  /*187c0*/  SHFL.IDX PT, R14, R0, RZ, 0x1f ;  /* 0x00001fff000e7589 */ /* 0x0000e400000e0000 */
.L_x_797:
[----:B---3--:R-:W-:-:S13]  /*187d0*/  ISETP.NE.AND P0, PT, R14, RZ, PT ;  /* 0x000000ff0e00720c */ /* 0x008fda0003f05270 */
[----:B------:R-:W-:Y:S05]  /*187e0*/  @P0 BRA `(.L_x_394) ;  /* 0x0000000000900947 */ /* 0x000fea0003800000 */
[----:B------:R-:W-:-:S03]  /*187f0*/  UMOV UR4, 0xffffffff ;  /* 0xffffffff00047882 */ /* 0x000fc60000000000 */
[----:B------:R-:W-:Y:S05]  /*18800*/  BRA.DIV UR4, `(.L_x_651) ;  /* 0x0000003e04707947 */ /* 0x000fea000b800000 */
[----:B------:R-:W-:-:S13]  /*18810*/  ELECT P6, URZ, PT ;  /* 0x00000000003f782f */ /* 0x000fda00038c0000 */
.L_x_800:
[----:B------:R-:W-:Y:S05]  /*18820*/  @!P6 BRA `(.L_x_394) ;  /* 0x000000000080e947 */ /* 0x000fea0003800000 */
[----:B------:R-:W-:-:S06]  /*18830*/  ULOP3.LUT UR4, UR36, 0x2, URZ, 0xfc, !UPT ;  /* 0x0000000224047892 */ /* 0x000fcc000f8efc3f */
[----:B0-----:R-:W-:-:S05]  /*18840*/  IMAD.U32 R0, RZ, RZ, UR4 ;  /* 0x00000004ff007e24 */ /* 0x001fca000f8e00ff */
[----:B------:R-:W-:-:S13]  /*18850*/  ISETP.NE.AND P0, PT, R0, 0x3, PT ;  /* 0x000000030000780c */ /* 0x000fda0003f05270 */
[----:B------:R-:W-:Y:S05]  /*18860*/  @!P0 BRA `(.L_x_652) ;  /* 0x0000000000048947 */ /* 0x000fea0003800000 */
[----:B------:R-:W-:Y:S01]  /*18870*/  BPT.TRAP 0x1 ;  /* 0x000000040000795c */ /* 0x000fe20000300000 */
.L_x_652:
[----:B------:R-:W3:Y:S01]  /*18880*/  LDL R0, [R1] ;  /* 0x0000000001007983 */ /* 0x000ee20000100800 */
[C---:B------:R-:W-:Y:S01]  /*18890*/  IMAD R3, R26.reuse, 0x8, R5 ;  /* 0x000000081a037824 */ /* 0x040fe200078e0205 */
[----:B------:R-:W-:-:S04]  /*188a0*/  IADD3 R26, R26, 0x1, RZ ;  /* 0x000000011a1a7810 */ /* 0x000fc80007ffe0ff */
[----:B------:R-:W-:Y:S02]  /*188b0*/  ISETP.NE.AND P2, PT, R26, 0x2, PT ;  /* 0x000000021a00780c */ /* 0x000fe40003f45270 */
[----:B---3--:R-:W-:Y:S02]  /*188c0*/  SHF.L.U32 R2, R0, 0x1f, RZ ;  /* 0x0000001f00027819 */ /* 0x008fe400000006ff */
[----:B------:R-:W-:Y:S02]  /*188d0*/  SEL R0, RZ, 0x1, P2 ;  /* 0x00000001ff007807 */ /* 0x000fe40001000000 */
[----:B------:R-:W0:Y:S02]  /*188e0*/  SYNCS.PHASECHK.TRANS64.TRYWAIT P1, [R3+URZ+0x2d840], R2 ;  /* 0x02d84002030075a7 */ /* 0x000e24000802017f */
[----:B0-----:R-:W-:Y:S05]  /*188f0*/  @!P1 BRA `(.L_x_653) ;  /* 0x0000003c00549947 */ /* 0x001fea0003800000 */
.L_x_801:
[----:B------:R-:W3:Y:S01]  /*18900*/  LDL.LU R4, [R1] ;  /* 0x0000000001047983 */ /* 0x000ee20000300800 */
[----:B------:R-:W-:Y:S02]  /*18910*/  SEL R26, R26, RZ, P2 ;  /* 0x000000ff1a1a7207 */ /* 0x000fe40001000000 */
[----:B---3--:R-:W-:Y:S01]  /*18920*/  LOP3.LUT R0, R4, R0, RZ, 0x3c, !PT ;  /* 0x0000000004007212 */ /* 0x008fe200078e3cff */
[----:B------:R-:W-:Y:S06]  /*18930*/  @!P0 BRA `(.L_x_654) ;  /* 0x0000000000048947 */ /* 0x000fec0003800000 */
[----:B------:R-:W-:Y:S01]  /*18940*/  BPT.TRAP 0x1 ;  /* 0x000000040000795c */ /* 0x000fe20000300000 */
.L_x_654:
[----:B------:R-:W-:Y:S01]  /*18950*/  IMAD R5, R26, 0x8, R5 ;  /* 0x000000081a057824 */ /* 0x000fe200078e0205 */
[----:B------:R-:W-:-:S04]  /*18960*/  SHF.L.U32 R0, R0, 0x1f, RZ ;  /* 0x0000001f00007819 */ /* 0x000fc800000006ff */
[----:B------:R-:W3:Y:S02]  /*18970*/  SYNCS.PHASECHK.TRANS64.TRYWAIT P1, [R5+URZ+0x2d840], R0 ;  /* 0x02d84000050075a7 */ /* 0x000ee4000802017f */
[----:B---3--:R-:W-:Y:S05]  /*18980*/  @!P1 BRA `(.L_x_655) ;  /* 0x0000003c00449947 */ /* 0x008fea0003800000 */
.L_x_802:
[----:B------:R-:W-:Y:S05]  /*18990*/  @!P0 BRA `(.L_x_656) ;  /* 0x0000000000048947 */ /* 0x000fea0003800000 */
[----:B------:R-:W-:Y:S01]  /*189a0*/  BPT.TRAP 0x1 ;  /* 0x000000040000795c */ /* 0x000fe20000300000 */
.L_x_656:
[----:B------:R-:W5:Y:S02]  /*189b0*/  SYNCS.PHASECHK.TRANS64.TRYWAIT P1, [R3+URZ+0x2d860], R2 ;  /* 0x02d86002030075a7 */ /* 0x000f64000802017f */
[----:B-----5:R-:W-:Y:S05]  /*189c0*/  @!P1 BRA `(.L_x_657) ;  /* 0x0000003c00489947 */ /* 0x020fea0003800000 */
.L_x_803:
[----:B------:R-:W-:Y:S05]  /*189d0*/  @!P0 BRA `(.L_x_658) ;  /* 0x0000000000048947 */ /* 0x000fea0003800000 */
[----:B------:R-:W-:Y:S01]  /*189e0*/  BPT.TRAP 0x1 ;  /* 0x000000040000795c */ /* 0x000fe20000300000 */
.L_x_658:
[----:B------:R0:W0:Y:S02]  /*189f0*/  SYNCS.PHASECHK.TRANS64.TRYWAIT P0, [R5+URZ+0x2d860], R0 ;  /* 0x02d86000050075a7 */ /* 0x000024000800017f */
[----:B0-----:R-:W-:Y:S05]  /*18a00*/  @!P0 NANOSLEEP.SYNCS 0x989680 ;  /* 0x009896800000895d */ /* 0x001fea0003900000 */
[----:B------:R-:W0:Y:S02]  /*18a10*/  @!P0 SYNCS.PHASECHK.TRANS64 P0, [R5+URZ+0x2d860], R0 ;  /* 0x02d86000050085a7 */ /* 0x000e24000800007f */
[----:B0-----:R-:W-:Y:S05]  /*18a20*/  @!P0 BRA `(.L_x_658) ;  /* 0xfffffffc00f08947 */ /* 0x001fea000383ffff */
.L_x_394:
[----:B------:R-:W-:Y:S05]  /*18a30*/  BSYNC B9 ;  /* 0x0000000000097941 */ /* 0x000fea0003800000 */
.L_x_391:
[----:B------:R-:W-:Y:S05]  /*18a40*/  EXIT ;  /* 0x000000000000794d */ /* 0x000fea0003800000 */
.L_x_410:
[----:B0-----:R0:W1:Y:S02]  /*18a50*/  SYNCS.PHASECHK.TRANS64.TRYWAIT P4, [R31+URZ+0x2d890], R80 ;  /* 0x02d890501f0075a7 */ /* 0x001064000808017f */
[----:B-1----:R-:W-:Y:S05]  /*18a60*/  @!P4 NANOSLEEP.SYNCS 0x989680 ;  /* 0x009896800000c95d */ /* 0x002fea0003900000 */
[----:B------:R-:W1:Y:S02]  /*18a70*/  @!P4 SYNCS.PHASECHK.TRANS64 P4, [R31+URZ+0x2d890], R80 ;  /* 0x02d890501f00c5a7 */ /* 0x000e64000808007f */
[----:B-1----:R-:W-:Y:S05]  /*18a80*/  @!P4 BRA `(.L_x_410) ;  /* 0xfffffffc00f0c947 */ /* 0x002fea000383ffff */
[----:B------:R-:W-:Y:S05]  /*18a90*/  BRA `(.L_x_659) ;  /* 0xfffffea400ac7947 */ /* 0x000fea000383ffff */
.L_x_411:
[----:B------:R-:W-:Y:S01]  /*18aa0*/  BSSY B1, `(.L_x_660) ;  /* 0x0000008000017945 */ /* 0x000fe20003800000 */
[----:B------:R-:W-:Y:S01]  /*18ab0*/  IMAD.MOV.U32 R13, RZ, RZ, R61 ;  /* 0x000000ffff0d7224 */ /* 0x000fe200078e003d */
[----:B------:R-:W-:Y:S01]  /*18ac0*/  MOV R15, 0xffffffff ;  /* 0xffffffff000f7802 */ /* 0x000fe20000000f00 */
[----:B------:R-:W-:Y:S02]  /*18ad0*/  IMAD.MOV.U32 R12, RZ, RZ, RZ ;  /* 0x000000ffff0c7224 */ /* 0x000fe400078e00ff */
[----:B------:R-:W-:-:S07]  /*18ae0*/  IMAD.MOV.U32 R11, RZ, RZ, 0x1e1f ;  /* 0x00001e1fff0b7424 */ /* 0x000fce00078e00ff */
[----:B0-----:R-:W-:Y:S05]  /*18af0*/  WARPSYNC.COLLECTIVE R15, `(.L_x_661) ;  /* 0x000000000f087348 */ /* 0x001fea0003c00000 */
[----:B------:R1:W2:Y:S02]  /*18b00*/  SHFL.IDX P6, R14, R13, R12, R11 ;  /* 0x0000000c0d0e7389 */ /* 0x0002a400000c000b */
[----:B012---:R-:W-:Y:S01]  /*18b10*/  ENDCOLLECTIVE ;  /* 0x000000000000791b */ /* 0x007fe20003800000 */
.L_x_661:
[----:B------:R-:W-:Y:S05]  /*18b20*/  BSYNC B1 ;  /* 0x0000000000017941 */ /* 0x000fea0003800000 */
.L_x_660:
[----:B------:R-:W-:Y:S01]  /*18b30*/  IMAD.MOV.U32 R13, RZ, RZ, R60 ;  /* 0x000000ffff0d7224 */ /* 0x000fe200078e003c */
[----:B------:R-:W-:Y:S01]  /*18b40*/  MOV R15, 0xffffffff ;  /* 0xffffffff000f7802 */ /* 0x000fe20000000f00 */
[----:B------:R-:W-:Y:S02]  /*18b50*/  IMAD.MOV.U32 R12, RZ, RZ, RZ ;  /* 0x000000ffff0c7224 */ /* 0x000fe400078e00ff */
[----:B------:R-:W-:Y:S02]  /*18b60*/  IMAD.MOV.U32 R11, RZ, RZ, 0x1e1f ;  /* 0x00001e1fff0b7424 */ /* 0x000fe400078e00ff */
[----:B------:R-:W-:-:S07]  /*18b70*/  IMAD.MOV.U32 R61, RZ, RZ, R14 ;  /* 0x000000ffff3d7224 */ /* 0x000fce00078e000e */
[----:B------:R-:W-:Y:S05]  /*18b80*/  WARPSYNC.COLLECTIVE R15, `(.L_x_662) ;  /* 0x000000000f087348 */ /* 0x000fea0003c00000 */
[----:B------:R0:W1:Y:S02]  /*18b90*/  SHFL.IDX P6, R14, R13, R12, R11 ;  /* 0x0000000c0d0e7389 */ /* 0x00006400000c000b */
[----:B01----:R-:W-:Y:S01]  /*18ba0*/  ENDCOLLECTIVE ;  /* 0x000000000000791b */ /* 0x003fe20003800000 */
.L_x_662:
[----:B------:R-:W-:Y:S01]  /*18bb0*/  IMAD.MOV.U32 R60, RZ, RZ, R14 ;  /* 0x000000ffff3c7224 */ /* 0x000fe200078e000e */
[----:B------:R-:W-:Y:S06]  /*18bc0*/  BRA `(.L_x_663) ;  /* 0xfffffea400747947 */ /* 0x000fec000383ffff */
.L_x_439:
[----:B0-----:R0:W1:Y:S02]  /*18bd0*/  SYNCS.PHASECHK.TRANS64.TRYWAIT P4, [R31+URZ+0x2d890], R80 ;  /* 0x02d890501f0075a7 */ /* 0x001064000808017f */
[----:B-1----:R-:W-:Y:S05]  /*18be0*/  @!P4 NANOSLEEP.SYNCS 0x989680 ;  /* 0x009896800000c95d */ /* 0x002fea0003900000 */
[----:B------:R-:W1:Y:S02]  /*18bf0*/  @!P4 SYNCS.PHASECHK.TRANS64 P4, [R31+URZ+0x2d890], R80 ;  /* 0x02d890501f00c5a7 */ /* 0x000e64000808007f */
[----:B-1----:R-:W-:Y:S05]  /*18c00*/  @!P4 BRA `(.L_x_439) ;  /* 0xfffffffc00f0c947 */ /* 0x002fea000383ffff */
[----:B------:R-:W-:Y:S05]  /*18c10*/  BRA `(.L_x_664) ;  /* 0xfffffec000247947 */ /* 0x000fea000383ffff */
.L_x_440:
        /* <DEDUP_REMOVED lines=8> */
.L_x_666:
[----:B------:R-:W-:Y:S05]  /*18ca0*/  BSYNC B1 ;  /* 0x0000000000017941 */ /* 0x000fea0003800000 */
.L_x_665:
        /* <DEDUP_REMOVED lines=8> */
.L_x_667:
[----:B------:R-:W-:Y:S01]  /*18d30*/  IMAD.MOV.U32 R82, RZ, RZ, R14 ;  /* 0x000000ffff527224 */ /* 0x000fe200078e000e */
[----:B------:R-:W-:Y:S06]  /*18d40*/  BRA `(.L_x_668) ;  /* 0xfffffebc00ec7947 */ /* 0x000fec000383ffff */
.L_x_453:
[----:B0-----:R0:W1:Y:S02]  /*18d50*/  SYNCS.PHASECHK.TRANS64.TRYWAIT P3, [R31+URZ+0x2d890], R80 ;  /* 0x02d890501f0075a7 */ /* 0x001064000806017f */
[----:B-1----:R-:W-:Y:S05]  /*18d60*/  @!P3 NANOSLEEP.SYNCS 0x989680 ;  /* 0x009896800000b95d */ /* 0x002fea0003900000 */
[----:B------:R-:W1:Y:S02]  /*18d70*/  @!P3 SYNCS.PHASECHK.TRANS64 P3, [R31+URZ+0x2d890], R80 ;  /* 0x02d890501f00b5a7 */ /* 0x000e64000806007f */
[----:B-1----:R-:W-:Y:S05]  /*18d80*/  @!P3 BRA `(.L_x_453) ;  /* 0xfffffffc00f0b947 */ /* 0x002fea000383ffff */
[----:B------:R-:W-:Y:S05]  /*18d90*/  BRA `(.L_x_669) ;  /* 0xfffffed400b87947 */ /* 0x000fea000383ffff */
.L_x_454:
[----:B------:R-:W-:Y:S01]  /*18da0*/  BSSY B1, `(.L_x_670) ;  /* 0x0000007000017945 */ /* 0x000fe20003800000 */
[----:B------:R-:W-:Y:S02]  /*18db0*/  IMAD.MOV.U32 R12, RZ, RZ, RZ ;  /* 0x000000ffff0c7224 */ /* 0x000fe400078e00ff */
[----:B------:R-:W-:Y:S02]  /*18dc0*/  IMAD.MOV.U32 R11, RZ, RZ, 0x1e1f ;  /* 0x00001e1fff0b7424 */ /* 0x000fe400078e00ff */
[----:B------:R-:W-:-:S07]  /*18dd0*/  IMAD.MOV.U32 R15, RZ, RZ, -0x1 ;  /* 0xffffffffff0f7424 */ /* 0x000fce00078e00ff */
[----:B0-----:R-:W-:Y:S05]  /*18de0*/  WARPSYNC.COLLECTIVE R15, `(.L_x_671) ;  /* 0x000000000f087348 */ /* 0x001fea0003c00000 */
[----:B------:R1:W2:Y:S02]  /*18df0*/  SHFL.IDX P6, R14, R13, R12, R11 ;  /* 0x0000000c0d0e7389 */ /* 0x0002a400000c000b */
[----:B012---:R-:W-:Y:S01]  /*18e00*/  ENDCOLLECTIVE ;  /* 0x000000000000791b */ /* 0x007fe20003800000 */
.L_x_671:
[----:B------:R-:W-:Y:S05]  /*18e10*/  BSYNC B1 ;  /* 0x0000000000017941 */ /* 0x000fea0003800000 */
.L_x_670:
[----:B------:R-:W-:Y:S01]  /*18e20*/  IMAD.MOV.U32 R13, RZ, RZ, R42 ;  /* 0x000000ffff0d7224 */ /* 0x000fe200078e002a */
[----:B------:R-:W-:Y:S01]  /*18e30*/  MOV R43, R14 ;  /* 0x0000000e002b7202 */ /* 0x000fe20000000f00 */
[----:B------:R-:W-:Y:S02]  /*18e40*/  IMAD.MOV.U32 R12, RZ, RZ, RZ ;  /* 0x000000ffff0c7224 */ /* 0x000fe400078e00ff */
[----:B------:R-:W-:Y:S02]  /*18e50*/  IMAD.MOV.U32 R11, RZ, RZ, 0x1e1f ;  /* 0x00001e1fff0b7424 */ /* 0x000fe400078e00ff */
[----:B------:R-:W-:-:S07]  /*18e60*/  IMAD.MOV.U32 R15, RZ, RZ, -0x1 ;  /* 0xffffffffff0f7424 */ /* 0x000fce00078e00ff */
[----:B------:R-:W-:Y:S05]  /*18e70*/  WARPSYNC.COLLECTIVE R15, `(.L_x_672) ;  /* 0x000000000f087348 */ /* 0x000fea0003c00000 */
[----:B------:R0:W1:Y:S02]  /*18e80*/  SHFL.IDX P6, R14, R13, R12, R11 ;  /* 0x0000000c0d0e7389 */ /* 0x00006400000c000b */
[----:B01----:R-:W-:Y:S01]  /*18e90*/  ENDCOLLECTIVE ;  /* 0x000000000000791b */ /* 0x003fe20003800000 */
.L_x_672:
[----:B------:R-:W-:Y:S01]  /*18ea0*/  MOV R42, R14 ;  /* 0x0000000e002a7202 */ /* 0x000fe20000000f00 */
[----:B------:R-:W-:Y:S06]  /*18eb0*/  BRA `(.L_x_673) ;  /* 0xfffffed400dc7947 */ /* 0x000fec000383ffff */
.L_x_458:
[----:B------:R0:W0:Y:S02]  /*18ec0*/  SYNCS.PHASECHK.TRANS64.TRYWAIT P2, [R31+URZ+0x2d8b0], R80 ;  /* 0x02d8b0501f0075a7 */ /* 0x000024000804017f */
[----:B0-----:R-:W-:Y:S05]  /*18ed0*/  @!P2 NANOSLEEP.SYNCS 0x989680 ;  /* 0x009896800000a95d */ /* 0x001fea0003900000 */
[----:B------:R-:W0:Y:S02]  /*18ee0*/  @!P2 SYNCS.PHASECHK.TRANS64 P2, [R31+URZ+0x2d8b0], R80 ;  /* 0x02d8b0501f00a5a7 */ /* 0x000e24000804007f */
[----:B0-----:R-:W-:Y:S05]  /*18ef0*/  @!P2 BRA `(.L_x_458) ;  /* 0xfffffffc00f0a947 */ /* 0x001fea000383ffff */
[----:B------:R-:W-:Y:S05]  /*18f00*/  BRA `(.L_x_674) ;  /* 0xfffffed800ac7947 */ /* 0x000fea000383ffff */
.L_x_464:
[----:B------:R-:W0:Y:S01]  /*18f10*/  S2R R4, SR_TID.X ;  /* 0x0000000000047919 */ /* 0x000e220000002100 */
[----:B------:R-:W-:Y:S01]  /*18f20*/  BSSY B0, `(.L_x_675) ;  /* 0x000000c000007945 */ /* 0x000fe20003800000 */
[----:B------:R-:W-:Y:S01]  /*18f30*/  IMAD.MOV.U32 R12, RZ, RZ, RZ ;  /* 0x000000ffff0c7224 */ /* 0x000fe200078e00ff */
[----:B------:R-:W-:Y:S01]  /*18f40*/  MOV R15, 0xffffffff ;  /* 0xffffffff000f7802 */ /* 0x000fe20000000f00 */
[----:B------:R-:W-:Y:S02]  /*18f50*/  IMAD.MOV.U32 R11, RZ, RZ, 0x1f ;  /* 0x0000001fff0b7424 */ /* 0x000fe400078e00ff */
[----:B0-----:R-:W-:-:S05]  /*18f60*/  VIADD R5, R4, 0xffffff80 ;  /* 0xffffff8004057836 */ /* 0x001fca0000000000 */
[----:B------:R-:W-:-:S04]  /*18f70*/  SHF.R.S32.HI R4, RZ, 0x1f, R5 ;  /* 0x0000001fff047819 */ /* 0x000fc80000011405 */
[----:B------:R-:W-:-:S04]  /*18f80*/  LEA.HI R4, R4, R5, RZ, 0x7 ;  /* 0x0000000504047211 */ /* 0x000fc800078f38ff */
[----:B------:R-:W-:-:S05]  /*18f90*/  SHF.R.S32.HI R4, RZ, 0x7, R4 ;  /* 0x00000007ff047819 */ /* 0x000fca0000011404 */
[----:B------:R-:W-:-:S07]  /*18fa0*/  IMAD.MOV.U32 R13, RZ, RZ, R4 ;  /* 0x000000ffff0d7224 */ /* 0x000fce00078e0004 */
[----:B-----5:R-:W-:Y:S05]  /*18fb0*/  WARPSYNC.COLLECTIVE R15, `(.L_x_676) ;  /* 0x000000000f087348 */ /* 0x020fea0003c00000 */
[----:B------:R0:W1:Y:S02]  /*18fc0*/  SHFL.IDX P6, R14, R13, R12, R11 ;  /* 0x0000000c0d0e7389 */ /* 0x00006400000c000b */
[----:B01---5:R-:W-:Y:S01]  /*18fd0*/  ENDCOLLECTIVE ;  /* 0x000000000000791b */ /* 0x023fe20003800000 */
.L_x_676:
[----:B------:R-:W-:Y:S05]  /*18fe0*/  BSYNC B0 ;  /* 0x0000000000007941 */ /* 0x000fea0003800000 */
.L_x_675:
[----:B------:R0:W-:Y:S01]  /*18ff0*/  STL [R1+0x38], R14 ;  /* 0x0000380e01007387 */ /* 0x0001e20000100800 */
[----:B------:R-:W-:Y:S05]  /*19000*/  BRA `(.L_x_677) ;  /* 0xfffffee0005c7947 */ /* 0x000fea000383ffff */
.L_x_475:
[----:B------:R-:W-:Y:S01]  /*19010*/  BSSY B1, `(.L_x_678) ;  /* 0x0000008000017945 */ /* 0x000fe20003800000 */
[----:B------:R-:W-:Y:S02]  /*19020*/  IMAD.MOV.U32 R13, RZ, RZ, R25 ;  /* 0x000000ffff0d7224 */ /* 0x000fe400078e0019 */
[----:B------:R-:W-:Y:S02]  /*19030*/  IMAD.MOV.U32 R12, RZ, RZ, RZ ;  /* 0x000000ffff0c7224 */ /* 0x000fe400078e00ff */
[----:B------:R-:W-:Y:S02]  /*19040*/  IMAD.MOV.U32 R11, RZ, RZ, 0x1e1f ;  /* 0x00001e1fff0b7424 */ /* 0x000fe400078e00ff */
[----:B------:R-:W-:-:S07]  /*19050*/  IMAD.MOV.U32 R15, RZ, RZ, -0x1 ;  /* 0xffffffffff0f7424 */ /* 0x000fce00078e00ff */
[----:B0-----:R-:W-:Y:S05]  /*19060*/  WARPSYNC.COLLECTIVE R15, `(.L_x_679) ;  /* 0x000000000f087348 */ /* 0x001fea0003c00000 */
[----:B0-----:R0:W1:Y:S02]  /*19070*/  SHFL.IDX P6, R14, R13, R12, R11 ;  /* 0x0000000c0d0e7389 */ /* 0x00106400000c000b */
[----:B01----:R-:W-:Y:S01]  /*19080*/  ENDCOLLECTIVE ;  /* 0x000000000000791b */ /* 0x003fe20003800000 */
.L_x_679:
[----:B------:R-:W-:Y:S05]  /*19090*/  BSYNC B1 ;  /* 0x0000000000017941 */ /* 0x000fea0003800000 */
.L_x_678:
        /* <DEDUP_REMOVED lines=8> */
.L_x_680:
[----:B------:R-:W-:Y:S01]  /*19120*/  IMAD.MOV.U32 R13, RZ, RZ, R27 ;  /* 0x000000ffff0d7224 */ /* 0x000fe200078e001b */
[----:B------:R-:W-:-:S07]  /*19130*/  MOV R0, R14 ;  /* 0x0000000e00007202 */ /* 0x000fce0000000f00 */
[----:B------:R-:W-:Y:S05]  /*19140*/  WARPSYNC.COLLECTIVE R15, `(.L_x_681) ;  /* 0x000000000f087348 */ /* 0x000fea0003c00000 */
[----:B------:R0:W1:Y:S02]  /*19150*/  SHFL.IDX P6, R14, R13, R12, R11 ;  /* 0x0000000c0d0e7389 */ /* 0x00006400000c000b */
[----:B01----:R-:W-:Y:S01]  /*19160*/  ENDCOLLECTIVE ;  /* 0x000000000000791b */ /* 0x003fe20003800000 */
.L_x_681:
[----:B------:R-:W-:Y:S02]  /*19170*/  IMAD.MOV.U32 R13, RZ, RZ, R26 ;  /* 0x000000ffff0d7224 */ /* 0x000fe400078e001a */
[----:B------:R-:W-:-:S07]  /*19180*/  IMAD.MOV.U32 R5, RZ, RZ, R14 ;  /* 0x000000ffff057224 */ /* 0x000fce00078e000e */
[----:B------:R-:W-:Y:S05]  /*19190*/  WARPSYNC.COLLECTIVE R15, `(.L_x_682) ;  /* 0x000000000f087348 */ /* 0x000fea0003c00000 */
[----:B------:R0:W1:Y:S02]  /*191a0*/  SHFL.IDX P6, R14, R13, R12, R11 ;  /* 0x0000000c0d0e7389 */ /* 0x00006400000c000b */
[----:B01----:R-:W-:Y:S01]  /*191b0*/  ENDCOLLECTIVE ;  /* 0x000000000000791b */ /* 0x003fe20003800000 */
.L_x_682:
[----:B------:R-:W-:Y:S01]  /*191c0*/  IMAD.MOV.U32 R4, RZ, RZ, R14 ;  /* 0x000000ffff047224 */ /* 0x000fe200078e000e */
[----:B------:R-:W-:Y:S06]  /*191d0*/  BRA `(.L_x_683) ;  /* 0xfffffee400647947 */ /* 0x000fec000383ffff */
.L_x_479:
[----:B0-----:R0:W1:Y:S02]  /*191e0*/  SYNCS.PHASECHK.TRANS64.TRYWAIT P0, [R2+URZ+0x2d800], R3 ;  /* 0x02d80003020075a7 */ /* 0x001064000800017f */
[----:B-1----:R-:W-:Y:S05]  /*191f0*/  @!P0 NANOSLEEP.SYNCS 0x989680 ;  /* 0x009896800000895d */ /* 0x002fea0003900000 */
[----:B------:R-:W1:Y:S02]  /*19200*/  @!P0 SYNCS.PHASECHK.TRANS64 P0, [R2+URZ+0x2d800], R3 ;  /* 0x02d80003020085a7 */ /* 0x000e64000800007f */
[----:B-1----:R-:W-:Y:S05]  /*19210*/  @!P0 BRA `(.L_x_479) ;  /* 0xfffffffc00f08947 */ /* 0x002fea000383ffff */
[----:B------:R-:W-:Y:S05]  /*19220*/  BRA `(.L_x_684) ;  /* 0xfffffeec00887947 */ /* 0x000fea000383ffff */
.L_x_491:
[----:B------:R-:W-:Y:S01]  /*19230*/  BSSY B1, `(.L_x_685) ;  /* 0x0000008000017945 */ /* 0x000fe20003800000 */
[----:B------:R-:W-:Y:S01]  /*19240*/  MOV R13, R25 ;  /* 0x00000019000d7202 */ /* 0x000fe20000000f00 */
[----:B------:R-:W-:Y:S02]  /*19250*/  IMAD.MOV.U32 R12, RZ, RZ, RZ ;  /* 0x000000ffff0c7224 */ /* 0x000fe400078e00ff */
[----:B------:R-:W-:Y:S02]  /*19260*/  IMAD.MOV.U32 R11, RZ, RZ, 0x1e1f ;  /* 0x00001e1fff0b7424 */ /* 0x000fe400078e00ff */
[----:B------:R-:W-:-:S07]  /*19270*/  IMAD.MOV.U32 R15, RZ, RZ, -0x1 ;  /* 0xffffffffff0f7424 */ /* 0x000fce00078e00ff */
[----:B0-----:R-:W-:Y:S05]  /*19280*/  WARPSYNC.COLLECTIVE R15, `(.L_x_686) ;  /* 0x000000000f087348 */ /* 0x001fea0003c00000 */
[----:B0-----:R0:W1:Y:S02]  /*19290*/  SHFL.IDX P6, R14, R13, R12, R11 ;  /* 0x0000000c0d0e7389 */ /* 0x00106400000c000b */
[----:B01----:R-:W-:Y:S01]  /*192a0*/  ENDCOLLECTIVE ;  /* 0x000000000000791b */ /* 0x003fe20003800000 */
.L_x_686:
[----:B------:R-:W-:Y:S05]  /*192b0*/  BSYNC B1 ;  /* 0x0000000000017941 */ /* 0x000fea0003800000 */
.L_x_685:
[----:B------:R-:W-:Y:S01]  /*192c0*/  MOV R13, R24 ;  /* 0x00000018000d7202 */ /* 0x000fe20000000f00 */
[----:B------:R-:W-:Y:S02]  /*192d0*/  IMAD.MOV.U32 R12, RZ, RZ, RZ ;  /* 0x000000ffff0c7224 */ /* 0x000fe400078e00ff */
[----:B------:R-:W-:Y:S02]  /*192e0*/  IMAD.MOV.U32 R11, RZ, RZ, 0x1e1f ;  /* 0x00001e1fff0b7424 */ /* 0x000fe400078e00ff */
[----:B------:R-:W-:Y:S02]  /*192f0*/  IMAD.MOV.U32 R15, RZ, RZ, -0x1 ;  /* 0xffffffffff0f7424 */ /* 0x000fe400078e00ff */
[----:B------:R-:W-:-:S07]  /*19300*/  IMAD.MOV.U32 R3, RZ, RZ, R14 ;  /* 0x000000ffff037224 */ /* 0x000fce00078e000e */
[----:B------:R-:W-:Y:S05]  /*19310*/  WARPSYNC.COLLECTIVE R15, `(.L_x_687) ;  /* 0x000000000f087348 */ /* 0x000fea0003c00000 */
[----:B------:R0:W1:Y:S02]  /*19320*/  SHFL.IDX P6, R14, R13, R12, R11 ;  /* 0x0000000c0d0e7389 */ /* 0x00006400000c000b */
[----:B01----:R-:W-:Y:S01]  /*19330*/  ENDCOLLECTIVE ;  /* 0x000000000000791b */ /* 0x003fe20003800000 */
.L_x_687:
[----:B------:R-:W-:Y:S01]  /*19340*/  MOV R13, R27 ;  /* 0x0000001b000d7202 */ /* 0x000fe20000000f00 */
[----:B------:R-:W-:-:S07]  /*19350*/  IMAD.MOV.U32 R0, RZ, RZ, R14 ;  /* 0x000000ffff007224 */ /* 0x000fce00078e000e */
[----:B------:R-:W-:Y:S05]  /*19360*/  WARPSYNC.COLLECTIVE R15, `(.L_x_688) ;  /* 0x000000000f087348 */ /* 0x000fea0003c00000 */
[----:B------:R0:W1:Y:S02]  /*19370*/  SHFL.IDX P6, R14, R13, R12, R11 ;  /* 0x0000000c0d0e7389 */ /* 0x00006400000c000b */
[----:B01----:R-:W-:Y:S01]  /*19380*/  ENDCOLLECTIVE ;  /* 0x000000000000791b */ /* 0x003fe20003800000 */
.L_x_688:
[----:B------:R-:W-:Y:S02]  /*19390*/  IMAD.MOV.U32 R13, RZ, RZ, R26 ;  /* 0x000000ffff0d7224 */ /* 0x000fe400078e001a */
[----:B------:R-:W-:-:S07]  /*193a0*/  IMAD.MOV.U32 R21, RZ, RZ, R14 ;  /* 0x000000ffff157224 */ /* 0x000fce00078e000e */
[----:B------:R-:W-:Y:S05]  /*193b0*/  WARPSYNC.COLLECTIVE R15, `(.L_x_689) ;  /* 0x000000000f087348 */ /* 0x000fea0003c00000 */
[----:B------:R0:W1:Y:S02]  /*193c0*/  SHFL.IDX P6, R14, R13, R12, R11 ;  /* 0x0000000c0d0e7389 */ /* 0x00006400000c000b */
[----:B01----:R-:W-:Y:S01]  /*193d0*/  ENDCOLLECTIVE ;  /* 0x000000000000791b */ /* 0x003fe20003800000 */
.L_x_689:
[----:B------:R-:W-:Y:S01]  /*193e0*/  IMAD.MOV.U32 R20, RZ, RZ, R14 ;  /* 0x000000ffff147224 */ /* 0x000fe200078e000e */
[----:B------:R-:W-:Y:S06]  /*193f0*/  BRA `(.L_x_690) ;  /* 0xfffffefc00b47947 */ /* 0x000fec000383ffff */
.L_x_495:
[----:B0-----:R0:W1:Y:S02]  /*19400*/  SYNCS.PHASECHK.TRANS64.TRYWAIT P0, [R2+URZ+0x2d800], R3 ;  /* 0x02d80003020075a7 */ /* 0x001064000800017f */
[----:B-1----:R-:W-:Y:S05]  /*19410*/  @!P0 NANOSLEEP.SYNCS 0x989680 ;  /* 0x009896800000895d */ /* 0x002fea0003900000 */
[----:B------:R-:W1:Y:S02]  /*19420*/  @!P0 SYNCS.PHASECHK.TRANS64 P0, [R2+URZ+0x2d800], R3 ;  /* 0x02d80003020085a7 */ /* 0x000e64000800007f */
[----:B-1----:R-:W-:Y:S05]  /*19430*/  @!P0 BRA `(.L_x_495) ;  /* 0xfffffffc00f08947 */ /* 0x002fea000383ffff */
[----:B------:R-:W-:Y:S05]  /*19440*/  BRA `(.L_x_691) ;  /* 0xffffff0400447947 */ /* 0x000fea000383ffff */
.L_x_503:
[----:B-1----:R1:W3:Y:S02]  /*19450*/  SYNCS.PHASECHK.TRANS64.TRYWAIT P1, [R8+URZ+0x2d830], R3 ;  /* 0x02d83003080075a7 */ /* 0x0022e4000802017f */
[----:B---3--:R-:W-:Y:S05]  /*19460*/  @!P1 NANOSLEEP.SYNCS 0x989680 ;  /* 0x009896800000995d */ /* 0x008fea0003900000 */
[----:B------:R-:W3:Y:S02]  /*19470*/  @!P1 SYNCS.PHASECHK.TRANS64 P1, [R8+URZ+0x2d830], R3 ;  /* 0x02d83003080095a7 */ /* 0x000ee4000802007f */
[----:B---3--:R-:W-:Y:S05]  /*19480*/  @!P1 BRA `(.L_x_503) ;  /* 0xfffffffc00f09947 */ /* 0x008fea000383ffff */
[----:B------:R-:W-:Y:S05]  /*19490*/  BRA `(.L_x_502) ;  /* 0xffffff1800707947 */ /* 0x000fea000383ffff */
.L_x_510:
[----:B-1----:R1:W2:Y:S02]  /*194a0*/  SYNCS.PHASECHK.TRANS64.TRYWAIT P2, [R3+URZ+0x2d830], R0 ;  /* 0x02d83000030075a7 */ /* 0x0022a4000804017f */
[----:B--2---:R-:W-:Y:S05]  /*194b0*/  @!P2 NANOSLEEP.SYNCS 0x989680 ;  /* 0x009896800000a95d */ /* 0x004fea0003900000 */
[----:B------:R-:W2:Y:S02]  /*194c0*/  @!P2 SYNCS.PHASECHK.TRANS64 P2, [R3+URZ+0x2d830], R0 ;  /* 0x02d830000300a5a7 */ /* 0x000ea4000804007f */
[----:B--2---:R-:W-:Y:S05]  /*194d0*/  @!P2 BRA `(.L_x_510) ;  /* 0xfffffffc00f0a947 */ /* 0x004fea000383ffff */
[----:B------:R-:W-:Y:S05]  /*194e0*/  BRA `(.L_x_509) ;  /* 0xffffff3c00cc7947 */ /* 0x000fea000383ffff */
.L_x_514:
[----:B-1----:R1:W2:Y:S02]  /*194f0*/  SYNCS.PHASECHK.TRANS64.TRYWAIT P1, [R3+URZ+0x2d850], R0 ;  /* 0x02d85000030075a7 */ /* 0x0022a4000802017f */
[----:B--2---:R-:W-:Y:S05]  /*19500*/  @!P1 NANOSLEEP.SYNCS 0x989680 ;  /* 0x009896800000995d */ /* 0x004fea0003900000 */
[----:B------:R-:W2:Y:S02]  /*19510*/  @!P1 SYNCS.PHASECHK.TRANS64 P1, [R3+URZ+0x2d850], R0 ;  /* 0x02d85000030095a7 */ /* 0x000ea4000802007f */
[----:B--2---:R-:W-:Y:S05]  /*19520*/  @!P1 BRA `(.L_x_514) ;  /* 0xfffffffc00f09947 */ /* 0x004fea000383ffff */
[----:B------:R-:W-:Y:S05]  /*19530*/  BRA `(.L_x_511) ;  /* 0xffffff4000e87947 */ /* 0x000fea000383ffff */
.L_x_521:
[----:B--2---:R2:W3:Y:S02]  /*19540*/  SYNCS.PHASECHK.TRANS64.TRYWAIT P1, [R12+URZ+0x2d850], R7 ;  /* 0x02d850070c0075a7 */ /* 0x0044e4000802017f */
[----:B---3--:R-:W-:Y:S05]  /*19550*/  @!P1 NANOSLEEP.SYNCS 0x989680 ;  /* 0x009896800000995d */ /* 0x008fea0003900000 */
[----:B------:R-:W3:Y:S02]  /*19560*/  @!P1 SYNCS.PHASECHK.TRANS64 P1, [R12+URZ+0x2d850], R7 ;  /* 0x02d850070c0095a7 */ /* 0x000ee4000802007f */
[----:B---3--:R-:W-:Y:S05]  /*19570*/  @!P1 BRA `(.L_x_521) ;  /* 0xfffffffc00f09947 */ /* 0x008fea000383ffff */
[----:B------:R-:W-:Y:S05]  /*19580*/  BRA `(.L_x_520) ;  /* 0xffffff6000c07947 */ /* 0x000fea000383ffff */
.L_x_532:
[----:B------:R-:W-:Y:S01]  /*19590*/  IMAD.MOV.U32 R13, RZ, RZ, R4 ;  /* 0x000000ffff0d7224 */ /* 0x000fe200078e0004 */
[----:B------:R-:W-:Y:S01]  /*195a0*/  MOV R12, RZ ;  /* 0x000000ff000c7202 */ /* 0x000fe20000000f00 */
[----:B------:R-:W-:Y:S02]  /*195b0*/  IMAD.MOV.U32 R11, RZ, RZ, 0x1c1f ;  /* 0x00001c1fff0b7424 */ /* 0x000fe400078e00ff */
[----:B------:R-:W-:-:S07]  /*195c0*/  IMAD.MOV.U32 R15, RZ, RZ, -0x1 ;  /* 0xffffffffff0f7424 */ /* 0x000fce00078e00ff */
[----:B-1----:R-:W-:Y:S05]  /*195d0*/  WARPSYNC.COLLECTIVE R15, `(.L_x_692) ;  /* 0x000000000f087348 */ /* 0x002fea0003c00000 */
[----:B------:R0:W2:Y:S02]  /*195e0*/  SHFL.IDX P6, R14, R13, R12, R11 ;  /* 0x0000000c0d0e7389 */ /* 0x0000a400000c000b */
[----:B012---:R-:W-:Y:S01]  /*195f0*/  ENDCOLLECTIVE ;  /* 0x000000000000791b */ /* 0x007fe20003800000 */
.L_x_692:
[----:B------:R-:W-:Y:S02]  /*19600*/  IMAD.MOV.U32 R13, RZ, RZ, R0 ;  /* 0x000000ffff0d7224 */ /* 0x000fe400078e0000 */
[----:B------:R-:W-:-:S07]  /*19610*/  IMAD.MOV.U32 R3, RZ, RZ, R14 ;  /* 0x000000ffff037224 */ /* 0x000fce00078e000e */
[----:B------:R-:W-:Y:S05]  /*19620*/  WARPSYNC.COLLECTIVE R15, `(.L_x_693) ;  /* 0x000000000f087348 */ /* 0x000fea0003c00000 */
[----:B------:R0:W1:Y:S02]  /*19630*/  SHFL.IDX P6, R14, R13, R12, R11 ;  /* 0x0000000c0d0e7389 */ /* 0x00006400000c000b */
[----:B01----:R-:W-:Y:S01]  /*19640*/  ENDCOLLECTIVE ;  /* 0x000000000000791b */ /* 0x003fe20003800000 */
.L_x_693:
[----:B------:R-:W-:Y:S05]  /*19650*/  BRA `(.L_x_694) ;  /* 0xffffff8400fc7947 */ /* 0x000fea000383ffff */
.L_x_535:
[----:B------:R-:W-:Y:S01]  /*19660*/  BSSY B1, `(.L_x_695) ;  /* 0x0000008000017945 */ /* 0x000fe20003800000 */
[----:B----4-:R-:W-:Y:S01]  /*19670*/  MOV R13, R4 ;  /* 0x00000004000d7202 */ /* 0x010fe20000000f00 */
[----:B------:R-:W-:Y:S02]  /*19680*/  IMAD.MOV.U32 R12, RZ, RZ, 0x1 ;  /* 0x00000001ff0c7424 */ /* 0x000fe400078e00ff */
[----:B------:R-:W-:Y:S02]  /*19690*/  IMAD.MOV.U32 R11, RZ, RZ, 0x1c1f ;  /* 0x00001c1fff0b7424 */ /* 0x000fe400078e00ff */
[----:B------:R-:W-:-:S07]  /*196a0*/  IMAD.MOV.U32 R15, RZ, RZ, -0x1 ;  /* 0xffffffffff0f7424 */ /* 0x000fce00078e00ff */
[----:B0123--:R-:W-:Y:S05]  /*196b0*/  WARPSYNC.COLLECTIVE R15, `(.L_x_696) ;  /* 0x000000000f087348 */ /* 0x00ffea0003c00000 */
[----:B---3--:R3:W4:Y:S02]  /*196c0*/  SHFL.IDX P6, R14, R13, R12, R11 ;  /* 0x0000000c0d0e7389 */ /* 0x00872400000c000b */
[----:B01234-:R-:W-:Y:S01]  /*196d0*/  ENDCOLLECTIVE ;  /* 0x000000000000791b */ /* 0x01ffe20003800000 */
.L_x_696:
[----:B------:R-:W-:Y:S05]  /*196e0*/  BSYNC B1 ;  /* 0x0000000000017941 */ /* 0x000fea0003800000 */
.L_x_695:
[----:B------:R-:W-:Y:S01]  /*196f0*/  MOV R13, R0 ;  /* 0x00000000000d7202 */ /* 0x000fe20000000f00 */
[----:B------:R-:W-:Y:S02]  /*19700*/  IMAD.MOV.U32 R12, RZ, RZ, 0x1 ;  /* 0x00000001ff0c7424 */ /* 0x000fe400078e00ff */
[----:B------:R-:W-:Y:S02]  /*19710*/  IMAD.MOV.U32 R11, RZ, RZ, 0x1c1f ;  /* 0x00001c1fff0b7424 */ /* 0x000fe400078e00ff */
[----:B------:R-:W-:Y:S02]  /*19720*/  IMAD.MOV.U32 R15, RZ, RZ, -0x1 ;  /* 0xffffffffff0f7424 */ /* 0x000fe400078e00ff */
[----:B------:R-:W-:-:S07]  /*19730*/  IMAD.MOV.U32 R3, RZ, RZ, R14 ;  /* 0x000000ffff037224 */ /* 0x000fce00078e000e */
[----:B------:R-:W-:Y:S05]  /*19740*/  WARPSYNC.COLLECTIVE R15, `(.L_x_697) ;  /* 0x000000000f087348 */ /* 0x000fea0003c00000 */
[----:B------:R0:W1:Y:S02]  /*19750*/  SHFL.IDX P6, R14, R13, R12, R11 ;  /* 0x0000000c0d0e7389 */ /* 0x00006400000c000b */
[----:B01----:R-:W-:Y:S01]  /*19760*/  ENDCOLLECTIVE ;  /* 0x000000000000791b */ /* 0x003fe20003800000 */
.L_x_697:
[----:B------:R-:W-:Y:S05]  /*19770*/  BRA `(.L_x_698) ;  /* 0xffffff8800107947 */ /* 0x000fea000383ffff */
.L_x_552:
[----:B------:R-:W0:Y:S01]  /*19780*/  S2R R8, SR_TID.X ;  /* 0x0000000000087919 */ /* 0x000e220000002100 */
[----:B------:R-:W-:Y:S01]  /*19790*/  BSSY B1, `(.L_x_699) ;  /* 0x000000a000017945 */ /* 0x000fe20003800000 */
[----:B------:R-:W-:Y:S01]  /*197a0*/  MOV R12, RZ ;  /* 0x000000ff000c7202 */ /* 0x000fe20000000f00 */
[----:B------:R-:W-:Y:S02]  /*197b0*/  IMAD.MOV.U32 R11, RZ, RZ, 0x1f ;  /* 0x0000001fff0b7424 */ /* 0x000fe400078e00ff */
[----:B------:R-:W-:Y:S01]  /*197c0*/  IMAD.MOV.U32 R15, RZ, RZ, -0x1 ;  /* 0xffffffffff0f7424 */ /* 0x000fe200078e00ff */
[----:B0-----:R-:W-:-:S04]  /*197d0*/  SHF.R.U32.HI R8, RZ, 0x5, R8 ;  /* 0x00000005ff087819 */ /* 0x001fc80000011608 */
[----:B------:R-:W-:-:S05]  /*197e0*/  LOP3.LUT R8, R8, 0x3, RZ, 0xc0, !PT ;  /* 0x0000000308087812 */ /* 0x000fca00078ec0ff */
[----:B------:R-:W-:-:S07]  /*197f0*/  IMAD.MOV.U32 R13, RZ, RZ, R8 ;  /* 0x000000ffff0d7224 */ /* 0x000fce00078e0008 */
[----:B------:R-:W-:Y:S05]  /*19800*/  WARPSYNC.COLLECTIVE R15, `(.L_x_700) ;  /* 0x000000000f087348 */ /* 0x000fea0003c00000 */
[----:B------:R0:W1:Y:S02]  /*19810*/  SHFL.IDX P6, R14, R13, R12, R11 ;  /* 0x0000000c0d0e7389 */ /* 0x00006400000c000b */
[----:B01----:R-:W-:Y:S01]  /*19820*/  ENDCOLLECTIVE ;  /* 0x000000000000791b */ /* 0x003fe20003800000 */
.L_x_700:
[----:B------:R-:W-:Y:S05]  /*19830*/  BSYNC B1 ;  /* 0x0000000000017941 */ /* 0x000fea0003800000 */
.L_x_699:
[----:B------:R-:W-:Y:S05]  /*19840*/  BRA `(.L_x_701) ;  /* 0xffffff9800bc7947 */ /* 0x000fea000383ffff */
.L_x_554:
[----:B------:R-:W-:Y:S01]  /*19850*/  BSSY B1, `(.L_x_702) ;  /* 0x0000006000017945 */ /* 0x000fe20003800000 */
[----:B------:R-:W-:-:S07]  /*19860*/  IMAD.MOV.U32 R15, RZ, RZ, -0x1 ;  /* 0xffffffffff0f7424 */ /* 0x000fce00078e00ff */
[----:B0-----:R-:W-:Y:S05]  /*19870*/  WARPSYNC.COLLECTIVE R15, `(.L_x_703) ;  /* 0x000000000f0c7348 */ /* 0x001fea0003c00000 */
[----:B------:R-:W-:Y:S02]  /*19880*/  ELECT P6, UR62, PT ;  /* 0x00000000003e782f */ /* 0x000fe400038c0000 */
[----:B------:R-:W-:Y:S01]  /*19890*/  MOV R14, UR62 ;  /* 0x0000003e000e7c02 */ /* 0x000fe20008000f00 */
[----:B0-----:R-:W-:Y:S10]  /*198a0*/  ENDCOLLECTIVE ;  /* 0x000000000000791b */ /* 0x001ff40003800000 */
.L_x_703:
[----:B------:R-:W-:Y:S05]  /*198b0*/  BSYNC B1 ;  /* 0x0000000000017941 */ /* 0x000fea0003800000 */
.L_x_702:
[----:B------:R-:W-:Y:S05]  /*198c0*/  BRA `(.L_x_553) ;  /* 0xffffff9800b47947 */ /* 0x000fea000383ffff */
.L_x_556:
[----:B0-----:R0:W1:Y:S02]  /*198d0*/  SYNCS.PHASECHK.TRANS64.TRYWAIT P0, [R22+URZ+0x2d820], R5 ;  /* 0x02d82005160075a7 */ /* 0x001064000800017f */
[----:B-1----:R-:W-:Y:S05]  /*198e0*/  @!P0 NANOSLEEP.SYNCS 0x989680 ;  /* 0x009896800000895d */ /* 0x002fea0003900000 */
[----:B------:R-:W1:Y:S02]  /*198f0*/  @!P0 SYNCS.PHASECHK.TRANS64 P0, [R22+URZ+0x2d820], R5 ;  /* 0x02d82005160085a7 */ /* 0x000e64000800007f */
[----:B-1----:R-:W-:Y:S05]  /*19900*/  @!P0 BRA `(.L_x_556) ;  /* 0xfffffffc00f08947 */ /* 0x002fea000383ffff */
[----:B------:R-:W-:Y:S05]  /*19910*/  BRA `(.L_x_704) ;  /* 0xffffff9800c47947 */ /* 0x000fea000383ffff */
.L_x_560:
[----:B-1----:R1:W2:Y:S02]  /*19920*/  SYNCS.PHASECHK.TRANS64.TRYWAIT P0, [R8+URZ+0x2d8a0], R10 ;  /* 0x02d8a00a080075a7 */ /* 0x0022a4000800017f */
[----:B--2---:R-:W-:Y:S05]  /*19930*/  @!P0 NANOSLEEP.SYNCS 0x989680 ;  /* 0x009896800000895d */ /* 0x004fea0003900000 */
[----:B------:R-:W2:Y:S02]  /*19940*/  @!P0 SYNCS.PHASECHK.TRANS64 P0, [R8+URZ+0x2d8a0], R10 ;  /* 0x02d8a00a080085a7 */ /* 0x000ea4000800007f */
[----:B--2---:R-:W-:Y:S05]  /*19950*/  @!P0 BRA `(.L_x_560) ;  /* 0xfffffffc00f08947 */ /* 0x004fea000383ffff */
[----:B------:R-:W-:Y:S05]  /*19960*/  BRA `(.L_x_705) ;  /* 0xffffff9800e07947 */ /* 0x000fea000383ffff */
.L_x_567:
[----:B0-----:R0:W2:Y:S02]  /*19970*/  SYNCS.PHASECHK.TRANS64.TRYWAIT P0, [R8+URZ+0x2d8c0], R10 ;  /* 0x02d8c00a080075a7 */ /* 0x0010a4000800017f */
[----:B--2---:R-:W-:Y:S05]  /*19980*/  @!P0 NANOSLEEP.SYNCS 0x989680 ;  /* 0x009896800000895d */ /* 0x004fea0003900000 */
[----:B------:R-:W2:Y:S02]  /*19990*/  @!P0 SYNCS.PHASECHK.TRANS64 P0, [R8+URZ+0x2d8c0], R10 ;  /* 0x02d8c00a080085a7 */ /* 0x000ea4000800007f */
[----:B--2---:R-:W-:Y:S05]  /*199a0*/  @!P0 BRA `(.L_x_567) ;  /* 0xfffffffc00f08947 */ /* 0x004fea000383ffff */
[----:B------:R-:W-:Y:S05]  /*199b0*/  BRA `(.L_x_706) ;  /* 0xffffff9c00dc7947 */ /* 0x000fea000383ffff */
.L_x_576:
[----:B0-----:R0:W1:Y:S02]  /*199c0*/  SYNCS.PHASECHK.TRANS64.TRYWAIT P1, [R8+URZ+0x2d8a0], R7 ;  /* 0x02d8a007080075a7 */ /* 0x001064000802017f */
[----:B-1----:R-:W-:Y:S05]  /*199d0*/  @!P1 NANOSLEEP.SYNCS 0x989680 ;  /* 0x009896800000995d */ /* 0x002fea0003900000 */
[----:B------:R-:W1:Y:S02]  /*199e0*/  @!P1 SYNCS.PHASECHK.TRANS64 P1, [R8+URZ+0x2d8a0], R7 ;  /* 0x02d8a007080095a7 */ /* 0x000e64000802007f */
[----:B-1----:R-:W-:Y:S05]  /*199f0*/  @!P1 BRA `(.L_x_576) ;  /* 0xfffffffc00f09947 */ /* 0x002fea000383ffff */
[----:B------:R-:W-:Y:S05]  /*19a00*/  BRA `(.L_x_707) ;  /* 0xffffffa4001c7947 */ /* 0x000fea000383ffff */
.L_x_583:
[----:B-1----:R1:W2:Y:S02]  /*19a10*/  SYNCS.PHASECHK.TRANS64.TRYWAIT P1, [R8+URZ+0x2d8c0], R7 ;  /* 0x02d8c007080075a7 */ /* 0x0022a4000802017f */
[----:B--2---:R-:W-:Y:S05]  /*19a20*/  @!P1 NANOSLEEP.SYNCS 0x989680 ;  /* 0x009896800000995d */ /* 0x004fea0003900000 */
[----:B------:R-:W2:Y:S02]  /*19a30*/  @!P1 SYNCS.PHASECHK.TRANS64 P1, [R8+URZ+0x2d8c0], R7 ;  /* 0x02d8c007080095a7 */ /* 0x000ea4000802007f */
[----:B--2---:R-:W-:Y:S05]  /*19a40*/  @!P1 BRA `(.L_x_583) ;  /* 0xfffffffc00f09947 */ /* 0x004fea000383ffff */
[----:B------:R-:W-:Y:S05]  /*19a50*/  BRA `(.L_x_708) ;  /* 0xffffffa800147947 */ /* 0x000fea000383ffff */
.L_x_598:
[----:B------:R-:W0:Y:S01]  /*19a60*/  S2R R20, SR_TID.X ;  /* 0x0000000000147919 */ /* 0x000e220000002100 */
[----:B------:R-:W-:Y:S01]  /*19a70*/  BSSY B0, `(.L_x_709) ;  /* 0x000000a000007945 */ /* 0x000fe20003800000 */
[----:B------:R-:W-:Y:S01]  /*19a80*/  MOV R12, RZ ;  /* 0x000000ff000c7202 */ /* 0x000fe20000000f00 */
[----:B------:R-:W-:Y:S01]  /*19a90*/  IMAD.MOV.U32 R15, RZ, RZ, -0x1 ;  /* 0xffffffffff0f7424 */ /* 0x000fe200078e00ff */
[----:B0-----:R-:W-:-:S04]  /*19aa0*/  SHF.R.U32.HI R11, RZ, 0x5, R20 ;  /* 0x00000005ff0b7819 */ /* 0x001fc80000011614 */
[----:B------:R-:W-:-:S05]  /*19ab0*/  LOP3.LUT R11, R11, 0x3, RZ, 0xc0, !PT ;  /* 0x000000030b0b7812 */ /* 0x000fca00078ec0ff */
[----:B------:R-:W-:Y:S02]  /*19ac0*/  IMAD.MOV.U32 R13, RZ, RZ, R11 ;  /* 0x000000ffff0d7224 */ /* 0x000fe400078e000b */
[----:B------:R-:W-:-:S07]  /*19ad0*/  IMAD.MOV.U32 R11, RZ, RZ, 0x1f ;  /* 0x0000001fff0b7424 */ /* 0x000fce00078e00ff */
[----:B-----5:R-:W-:Y:S05]  /*19ae0*/  WARPSYNC.COLLECTIVE R15, `(.L_x_710) ;  /* 0x000000000f087348 */ /* 0x020fea0003c00000 */
[----:B------:R0:W1:Y:S02]  /*19af0*/  SHFL.IDX P6, R14, R13, R12, R11 ;  /* 0x0000000c0d0e7389 */ /* 0x00006400000c000b */
[----:B01---5:R-:W-:Y:S01]  /*19b00*/  ENDCOLLECTIVE ;  /* 0x000000000000791b */ /* 0x023fe20003800000 */
.L_x_710:
[----:B------:R-:W-:Y:S05]  /*19b10*/  BSYNC B0 ;  /* 0x0000000000007941 */ /* 0x000fea0003800000 */
.L_x_709:
[----:B------:R-:W-:Y:S05]  /*19b20*/  BRA `(.L_x_711) ;  /* 0xffffffb400487947 */ /* 0x000fea000383ffff */
.L_x_601:
[----:B-1----:R1:W2:Y:S02]  /*19b30*/  SYNCS.PHASECHK.TRANS64.TRYWAIT P0, [R0+URZ+0x2d840], R5 ;  /* 0x02d84005000075a7 */ /* 0x0022a4000800017f */
[----:B--2---:R-:W-:Y:S05]  /*19b40*/  @!P0 NANOSLEEP.SYNCS 0x989680 ;  /* 0x009896800000895d */ /* 0x004fea0003900000 */
[----:B------:R-:W2:Y:S02]  /*19b50*/  @!P0 SYNCS.PHASECHK.TRANS64 P0, [R0+URZ+0x2d840], R5 ;  /* 0x02d84005000085a7 */ /* 0x000ea4000800007f */
[----:B--2---:R-:W-:Y:S05]  /*19b60*/  @!P0 BRA `(.L_x_601) ;  /* 0xfffffffc00f08947 */ /* 0x004fea000383ffff */
[----:B------:R-:W-:Y:S05]  /*19b70*/  BRA `(.L_x_712) ;  /* 0xffffffb400ac7947 */ /* 0x000fea000383ffff */
.L_x_602:
        /* <DEDUP_REMOVED lines=8> */
.L_x_714:
[----:B------:R-:W-:Y:S05]  /*19c00*/  BSYNC B0 ;  /* 0x0000000000007941 */ /* 0x000fea0003800000 */
.L_x_713:
[----:B------:R-:W-:Y:S01]  /*19c10*/  IMAD.MOV.U32 R13, RZ, RZ, R2 ;  /* 0x000000ffff0d7224 */ /* 0x000fe200078e0002 */
[----:B------:R-:W-:Y:S01]  /*19c20*/  MOV R11, 0x1c1f ;  /* 0x00001c1f000b7802 */ /* 0x000fe20000000f00 */
[----:B------:R-:W-:Y:S02]  /*19c30*/  IMAD.MOV.U32 R12, RZ, RZ, RZ ;  /* 0x000000ffff0c7224 */ /* 0x000fe400078e00ff */
[----:B------:R-:W-:Y:S02]  /*19c40*/  IMAD.MOV.U32 R15, RZ, RZ, -0x1 ;  /* 0xffffffffff0f7424 */ /* 0x000fe400078e00ff */
[----:B------:R-:W-:-:S07]  /*19c50*/  IMAD.MOV.U32 R6, RZ, RZ, R14 ;  /* 0x000000ffff067224 */ /* 0x000fce00078e000e */
[----:B------:R-:W-:Y:S05]  /*19c60*/  WARPSYNC.COLLECTIVE R15, `(.L_x_715) ;  /* 0x000000000f087348 */ /* 0x000fea0003c00000 */
[----:B------:R0:W1:Y:S02]  /*19c70*/  SHFL.IDX P6, R14, R13, R12, R11 ;  /* 0x0000000c0d0e7389 */ /* 0x00006400000c000b */
[----:B01----:R-:W-:Y:S01]  /*19c80*/  ENDCOLLECTIVE ;  /* 0x000000000000791b */ /* 0x003fe20003800000 */
.L_x_715:
[----:B------:R-:W-:Y:S01]  /*19c90*/  MOV R13, R7 ;  /* 0x00000007000d7202 */ /* 0x000fe20000000f00 */
[----:B------:R-:W-:Y:S02]  /*19ca0*/  IMAD.MOV.U32 R12, RZ, RZ, 0x1 ;  /* 0x00000001ff0c7424 */ /* 0x000fe400078e00ff */
[----:B------:R-:W-:-:S07]  /*19cb0*/  IMAD.MOV.U32 R4, RZ, RZ, R14 ;  /* 0x000000ffff047224 */ /* 0x000fce00078e000e */
[----:B------:R-:W-:Y:S05]  /*19cc0*/  WARPSYNC.COLLECTIVE R15, `(.L_x_716) ;  /* 0x000000000f087348 */ /* 0x000fea0003c00000 */
[----:B------:R0:W1:Y:S02]  /*19cd0*/  SHFL.IDX P6, R14, R13, R12, R11 ;  /* 0x0000000c0d0e7389 */ /* 0x00006400000c000b */
[----:B01----:R-:W-:Y:S01]  /*19ce0*/  ENDCOLLECTIVE ;  /* 0x000000000000791b */ /* 0x003fe20003800000 */
.L_x_716:
[----:B------:R-:W-:-:S05]  /*19cf0*/  @P0 LEA R5, P1, R9, R4, 0x1 ;  /* 0x0000000409050211 */ /* 0x000fca00078208ff */
[----:B------:R-:W-:Y:S01]  /*19d00*/  @P0 IMAD.X R4, RZ, RZ, R6, P1 ;  /* 0x000000ffff040224 */ /* 0x000fe200008e0606 */
[----:B------:R-:W-:Y:S01]  /*19d10*/  ISETP.GE.AND P1, PT, R3, 0x21, PT ;  /* 0x000000210300780c */ /* 0x000fe20003f26270 */
[----:B------:R-:W-:-:S03]  /*19d20*/  @P0 IMAD R6, R8, 0x2, R22 ;  /* 0x0000000208060824 */ /* 0x000fc600078e0216 */
        /* <DEDUP_REMOVED lines=14> */
.L_x_717:
[----:B------:R-:W-:Y:S02]  /*19e10*/  IMAD.MOV.U32 R13, RZ, RZ, R7 ;  /* 0x000000ffff0d7224 */ /* 0x000fe400078e0007 */
[----:B------:R-:W-:Y:S02]  /*19e20*/  IMAD.MOV.U32 R12, RZ, RZ, 0x2 ;  /* 0x00000002ff0c7424 */ /* 0x000fe400078e00ff */
[----:B------:R-:W-:-:S07]  /*19e30*/  IMAD.MOV.U32 R4, RZ, RZ, R14 ;  /* 0x000000ffff047224 */ /* 0x000fce00078e000e */
[----:B------:R-:W-:Y:S05]  /*19e40*/  WARPSYNC.COLLECTIVE R15, `(.L_x_718) ;  /* 0x000000000f087348 */ /* 0x000fea0003c00000 */
[----:B------:R0:W1:Y:S02]  /*19e50*/  SHFL.IDX P6, R14, R13, R12, R11 ;  /* 0x0000000c0d0e7389 */ /* 0x00006400000c000b */
[----:B01----:R-:W-:Y:S01]  /*19e60*/  ENDCOLLECTIVE ;  /* 0x000000000000791b */ /* 0x003fe20003800000 */
.L_x_718:
[----:B------:R-:W-:-:S04]  /*19e70*/  @P1 LEA R5, P0, R9, R4, 0x1 ;  /* 0x0000000409051211 */ /* 0x000fc800078008ff */
[----:B------:R-:W-:Y:S01]  /*19e80*/  @P1 IADD3.X R4, RZ, R6, RZ, P0, !PT ;  /* 0x00000006ff041210 */ /* 0x000fe200007fe4ff */
[----:B------:R-:W-:-:S03]  /*19e90*/  @P1 IMAD R6, R8, 0x2, R22 ;  /* 0x0000000208061824 */ /* 0x000fc600078e0216 */
[----:B------:R-:W-:Y:S02]  /*19ea0*/  @P1 LOP3.LUT R5, R5, R4, RZ, 0x3c, !PT ;  /* 0x0000000405051212 */ /* 0x000fe400078e3cff */
[----:B------:R-:W-:Y:S02]  /*19eb0*/  MOV R13, R2 ;  /* 0x00000002000d7202 */ /* 0x000fe40000000f00 */
        /* <DEDUP_REMOVED lines=13> */
.L_x_719:
[----:B------:R-:W-:Y:S01]  /*19f90*/  IMAD.MOV.U32 R13, RZ, RZ, R7 ;  /* 0x000000ffff0d7224 */ /* 0x000fe200078e0007 */
[----:B------:R-:W-:Y:S01]  /*19fa0*/  MOV R12, 0x3 ;  /* 0x00000003000c7802 */ /* 0x000fe20000000f00 */
[----:B------:R-:W-:-:S07]  /*19fb0*/  IMAD.MOV.U32 R4, RZ, RZ, R14 ;  /* 0x000000ffff047224 */ /* 0x000fce00078e000e */
[----:B------:R-:W-:Y:S05]  /*19fc0*/  WARPSYNC.COLLECTIVE R15, `(.L_x_720) ;  /* 0x000000000f087348 */ /* 0x000fea0003c00000 */
[----:B------:R0:W1:Y:S02]  /*19fd0*/  SHFL.IDX P6, R14, R13, R12, R11 ;  /* 0x0000000c0d0e7389 */ /* 0x00006400000c000b */
[----:B01----:R-:W-:Y:S01]  /*19fe0*/  ENDCOLLECTIVE ;  /* 0x000000000000791b */ /* 0x003fe20003800000 */
.L_x_720:
[----:B------:R-:W-:-:S05]  /*19ff0*/  @P1 LEA R5, P0, R9, R4, 0x1 ;  /* 0x0000000409051211 */ /* 0x000fca00078008ff */
[----:B------:R-:W-:Y:S02]  /*1a000*/  @P1 IMAD.X R4, RZ, RZ, R6, P0 ;  /* 0x000000ffff041224 */ /* 0x000fe400000e0606 */
[----:B------:R-:W-:-:S03]  /*1a010*/  @P1 IMAD R6, R8, 0x2, R22 ;  /* 0x0000000208061824 */ /* 0x000fc600078e0216 */
        /* <DEDUP_REMOVED lines=8> */
.L_x_721:
        /* <DEDUP_REMOVED lines=8> */
.L_x_607:
[----:B------:R0:W5:Y:S01]  /*1a120*/  LDL R8, [R1+0x30] ;  /* 0x0000300001087983 */ /* 0x0001620000100800 */
[----:B------:R-:W-:Y:S01]  /*1a130*/  IMAD.MOV.U32 R13, RZ, RZ, R4 ;  /* 0x000000ffff0d7224 */ /* 0x000fe200078e0004 */
[----:B------:R-:W-:Y:S01]  /*1a140*/  MOV R12, RZ ;  /* 0x000000ff000c7202 */ /* 0x000fe20000000f00 */
[----:B------:R-:W-:Y:S02]  /*1a150*/  IMAD.MOV.U32 R11, RZ, RZ, 0x1c1f ;  /* 0x00001c1fff0b7424 */ /* 0x000fe400078e00ff */
[----:B------:R-:W-:Y:S02]  /*1a160*/  IMAD.MOV.U32 R15, RZ, RZ, -0x1 ;  /* 0xffffffffff0f7424 */ /* 0x000fe400078e00ff */
[----:B-----5:R-:W-:Y:S02]  /*1a170*/  IMAD R0, R21, R9, RZ ;  /* 0x0000000915007224 */ /* 0x020fe400078e02ff */
[----:B0-----:R-:W-:-:S07]  /*1a180*/  IMAD R17, R17, 0xc0, R20 ;  /* 0x000000c011117824 */ /* 0x001fce00078e0214 */
[----:B------:R-:W-:Y:S05]  /*1a190*/  WARPSYNC.COLLECTIVE R15, `(.L_x_723) ;  /* 0x000000000f087348 */ /* 0x000fea0003c00000 */
[----:B------:R0:W1:Y:S02]  /*1a1a0*/  SHFL.IDX P6, R14, R13, R12, R11 ;  /* 0x0000000c0d0e7389 */ /* 0x00006400000c000b */
[----:B01----:R-:W-:Y:S01]  /*1a1b0*/  ENDCOLLECTIVE ;  /* 0x000000000000791b */ /* 0x003fe20003800000 */
.L_x_723:
[C---:B------:R-:W-:Y:S01]  /*1a1c0*/  VIADD R9, R17.reuse, 0x20 ;  /* 0x0000002011097836 */ /* 0x040fe20000000000 */
[----:B------:R-:W-:Y:S01]  /*1a1d0*/  ISETP.GE.AND P3, PT, R17, R0, PT ;  /* 0x000000001100720c */ /* 0x000fe20003f66270 */
[----:B------:R-:W-:Y:S02]  /*1a1e0*/  IMAD.MOV.U32 R13, RZ, RZ, R5 ;  /* 0x000000ffff0d7224 */ /* 0x000fe400078e0005 */
[----:B------:R-:W-:-:S10]  /*1a1f0*/  IMAD.MOV.U32 R2, RZ, RZ, R14 ;  /* 0x000000ffff027224 */ /* 0x000fd400078e000e */
[----:B------:R-:W-:Y:S05]  /*1a200*/  WARPSYNC.COLLECTIVE R15, `(.L_x_724) ;  /* 0x000000000f087348 */ /* 0x000fea0003c00000 */
[----:B------:R0:W1:Y:S02]  /*1a210*/  SHFL.IDX P6, R14, R13, R12, R11 ;  /* 0x0000000c0d0e7389 */ /* 0x00006400000c000b */
[----:B01----:R-:W-:Y:S01]  /*1a220*/  ENDCOLLECTIVE ;  /* 0x000000000000791b */ /* 0x003fe20003800000 */
.L_x_724:
[----:B------:R-:W-:Y:S02]  /*1a230*/  IMAD.MOV.U32 R13, RZ, RZ, R4 ;  /* 0x000000ffff0d7224 */ /* 0x000fe400078e0004 */
[----:B------:R-:W-:Y:S01]  /*1a240*/  IMAD.MOV.U32 R12, RZ, RZ, 0x1 ;  /* 0x00000001ff0c7424 */ /* 0x000fe200078e00ff */
[----:B------:R-:W-:-:S07]  /*1a250*/  MOV R3, R14 ;  /* 0x0000000e00037202 */ /* 0x000fce0000000f00 */
[----:B------:R-:W-:Y:S05]  /*1a260*/  WARPSYNC.COLLECTIVE R15, `(.L_x_725) ;  /* 0x000000000f087348 */ /* 0x000fea0003c00000 */
[----:B------:R0:W1:Y:S02]  /*1a270*/  SHFL.IDX P6, R14, R13, R12, R11 ;  /* 0x0000000c0d0e7389 */ /* 0x00006400000c000b */
[----:B01----:R-:W-:Y:S01]  /*1a280*/  ENDCOLLECTIVE ;  /* 0x000000000000791b */ /* 0x003fe20003800000 */
.L_x_725:
        /* <DEDUP_REMOVED lines=12> */
[----:B------:R-:W-:Y:S02]  /*1a350*/  ISETP.GE.AND P3, PT, R9, R0, PT ;  /* 0x000000000900720c */ /* 0x000fe40003f66270 */
[----:B0-----:R-:W-:-:S11]  /*1a360*/  MOV R2, R14 ;  /* 0x0000000e00027202 */ /* 0x001fd60000000f00 */
[----:B------:R-:W-:Y:S05]  /*1a370*/  WARPSYNC.COLLECTIVE R15, `(.L_x_726) ;  /* 0x000000000f087348 */ /* 0x000fea0003c00000 */
[----:B------:R0:W1:Y:S02]  /*1a380*/  SHFL.IDX P6, R14, R13, R12, R11 ;  /* 0x0000000c0d0e7389 */ /* 0x00006400000c000b */
[----:B01----:R-:W-:Y:S01]  /*1a390*/  ENDCOLLECTIVE ;  /* 0x000000000000791b */ /* 0x003fe20003800000 */
.L_x_726:
[----:B------:R-:W-:Y:S01]  /*1a3a0*/  MOV R13, R4 ;  /* 0x00000004000d7202 */ /* 0x000fe20000000f00 */
[----:B------:R-:W-:Y:S02]  /*1a3b0*/  IMAD.MOV.U32 R12, RZ, RZ, 0x2 ;  /* 0x00000002ff0c7424 */ /* 0x000fe400078e00ff */
[----:B------:R-:W-:-:S07]  /*1a3c0*/  IMAD.MOV.U32 R3, RZ, RZ, R14 ;  /* 0x000000ffff037224 */ /* 0x000fce00078e000e */
[----:B------:R-:W-:Y:S05]  /*1a3d0*/  WARPSYNC.COLLECTIVE R15, `(.L_x_727) ;  /* 0x000000000f087348 */ /* 0x000fea0003c00000 */
[----:B------:R0:W1:Y:S02]  /*1a3e0*/  SHFL.IDX P6, R14, R13, R12, R11 ;  /* 0x0000000c0d0e7389 */ /* 0x00006400000c000b */
[----:B01----:R-:W-:Y:S01]  /*1a3f0*/  ENDCOLLECTIVE ;  /* 0x000000000000791b */ /* 0x003fe20003800000 */
.L_x_727:
        /* <DEDUP_REMOVED lines=11> */
[----:B------:R0:W-:Y:S02]  /*1a4b0*/  @!P3 LDGSTS.E.BYPASS.LTC128B.128 [R8+0x12c00], desc[UR42][R2.64+0x80], !P2 ;  /* 0x12c000800208bfae */ /* 0x0001e4000d101d6a */
[----:B0-----:R-:W-:-:S05]  /*1a4c0*/  VIADD R2, R17, 0x40 ;  /* 0x0000004011027836 */ /* 0x001fca0000000000 */
[----:B------:R-:W-:Y:S01]  /*1a4d0*/  ISETP.GE.AND P3, PT, R2, R0, PT ;  /* 0x000000000200720c */ /* 0x000fe20003f66270 */
[----:B------:R-:W-:-:S12]  /*1a4e0*/  IMAD.MOV.U32 R2, RZ, RZ, R14 ;  /* 0x000000ffff027224 */ /* 0x000fd800078e000e */
[----:B------:R-:W-:Y:S05]  /*1a4f0*/  WARPSYNC.COLLECTIVE R15, `(.L_x_728) ;  /* 0x000000000f087348 */ /* 0x000fea0003c00000 */
[----:B------:R0:W1:Y:S02]  /*1a500*/  SHFL.IDX P6, R14, R13, R12, R11 ;  /* 0x0000000c0d0e7389 */ /* 0x00006400000c000b */
[----:B01----:R-:W-:Y:S01]  /*1a510*/  ENDCOLLECTIVE ;  /* 0x000000000000791b */ /* 0x003fe20003800000 */
.L_x_728:
[----:B------:R-:W-:Y:S02]  /*1a520*/  IMAD.MOV.U32 R13, RZ, RZ, R4 ;  /* 0x000000ffff0d7224 */ /* 0x000fe400078e0004 */
[----:B------:R-:W-:Y:S02]  /*1a530*/  IMAD.MOV.U32 R12, RZ, RZ, 0x3 ;  /* 0x00000003ff0c7424 */ /* 0x000fe400078e00ff */
[----:B------:R-:W-:-:S07]  /*1a540*/  IMAD.MOV.U32 R3, RZ, RZ, R14 ;  /* 0x000000ffff037224 */ /* 0x000fce00078e000e */
[----:B------:R-:W-:Y:S05]  /*1a550*/  WARPSYNC.COLLECTIVE R15, `(.L_x_729) ;  /* 0x000000000f087348 */ /* 0x000fea0003c00000 */
[----:B------:R0:W1:Y:S02]  /*1a560*/  SHFL.IDX P6, R14, R13, R12, R11 ;  /* 0x0000000c0d0e7389 */ /* 0x00006400000c000b */
[----:B01----:R-:W-:Y:S01]  /*1a570*/  ENDCOLLECTIVE ;  /* 0x000000000000791b */ /* 0x003fe20003800000 */
.L_x_729:
[----:B------:R-:W-:-:S04]  /*1a580*/  @!P3 LEA R3, P4, R10, R3, 0x1 ;  /* 0x000000030a03b211 */ /* 0x000fc800078808ff */
[----:B------:R-:W-:-:S04]  /*1a590*/  @!P3 IADD3.X R2, RZ, R2, RZ, P4, !PT ;  /* 0x00000002ff02b210 */ /* 0x000fc800027fe4ff */
[----:B------:R-:W-:Y:S01]  /*1a5a0*/  @!P3 LOP3.LUT R3, R3, R2, RZ, 0x3c, !PT ;  /* 0x000000020303b212 */ /* 0x000fe200078e3cff */
[----:B------:R-:W-:-:S03]  /*1a5b0*/  IMAD.MOV.U32 R13, RZ, RZ, R5 ;  /* 0x000000ffff0d7224 */ /* 0x000fc600078e0005 */
[----:B------:R-:W-:-:S04]  /*1a5c0*/  @!P3 LOP3.LUT R2, R3, R2, RZ, 0x3c, !PT ;  /* 0x000000020302b212 */ /* 0x000fc800078e3cff */
[----:B------:R-:W-:Y:S01]  /*1a5d0*/  @!P3 LOP3.LUT R3, R3, R2, RZ, 0x3c, !PT ;  /* 0x000000020303b212 */ /* 0x000fe200078e3cff */
[----:B------:R-:W-:-:S04]  /*1a5e0*/  IMAD.MOV.U32 R4, RZ, RZ, R14 ;  /* 0x000000ffff047224 */ /* 0x000fc800078e000e */
[----:B------:R-:W-:Y:S01]  /*1a5f0*/  @!PT LDS RZ, [RZ] ;  /* 0x00000000fffff984 */ /* 0x000fe20000000800 */
[----:B------:R-:W-:Y:S01]  /*1a600*/  @!PT LDS RZ, [RZ] ;  /* 0x00000000fffff984 */ /* 0x000fe20000000800 */
[----:B------:R-:W-:Y:S01]  /*1a610*/  @!PT LDS RZ, [RZ] ;  /* 0x00000000fffff984 */ /* 0x000fe20000000800 */
[----:B------:R0:W-:Y:S03]  /*1a620*/  @!P3 LDGSTS.E.BYPASS.LTC128B.128 [R8+0xd400], desc[UR42][R2.64], !P0 ;  /* 0x0d4000000208bfae */ /* 0x0001e6000c101d6a */
[----:B0-----:R-:W-:Y:S05]  /*1a630*/  WARPSYNC.COLLECTIVE R15, `(.L_x_730) ;  /* 0x000000000f087348 */ /* 0x001fea0003c00000 */
[----:B------:R1:W2:Y:S02]  /*1a640*/  SHFL.IDX P6, R14, R13, R12, R11 ;  /* 0x0000000c0d0e7389 */ /* 0x0002a400000c000b */
[----:B012---:R-:W-:Y:S01]  /*1a650*/  ENDCOLLECTIVE ;  /* 0x000000000000791b */ /* 0x007fe20003800000 */
.L_x_730:
[----:B------:R-:W-:Y:S01]  /*1a660*/  @!PT LDS RZ, [RZ] ;  /* 0x00000000fffff984 */ /* 0x000fe20000000800 */
[----:B------:R-:W-:Y:S01]  /*1a670*/  @!PT LDS RZ, [RZ] ;  /* 0x00000000fffff984 */ /* 0x000fe20000000800 */
[----:B------:R-:W-:Y:S01]  /*1a680*/  @!PT LDS RZ, [RZ] ;  /* 0x00000000fffff984 */ /* 0x000fe20000000800 */
[----:B------:R-:W-:Y:S04]  /*1a690*/  @!P3 LDGSTS.E.BYPASS.LTC128B.128 [R8+0x10400], desc[UR42][R2.64+0x40], !P1 ;  /* 0x104000400208bfae */ /* 0x000fe8000c901d6a */
[----:B------:R0:W-:Y:S01]  /*1a6a0*/  @!P3 LDGSTS.E.BYPASS.LTC128B.128 [R8+0x13400], desc[UR42][R2.64+0x80], !P2 ;  /* 0x134000800208bfae */ /* 0x0001e2000d101d6a */
[----:B------:R-:W-:Y:S01]  /*1a6b0*/  IMAD.MOV.U32 R13, RZ, RZ, R6 ;  /* 0x000000ffff0d7224 */ /* 0x000fe200078e0006 */
[----:B------:R-:W-:Y:S01]  /*1a6c0*/  MOV R12, RZ ;  /* 0x000000ff000c7202 */ /* 0x000fe20000000f00 */
[----:B0-----:R-:W-:Y:S01]  /*1a6d0*/  VIADD R2, R17, 0x60 ;  /* 0x0000006011027836 */ /* 0x001fe20000000000 */
[----:B------:R-:W-:-:S04]  /*1a6e0*/  MOV R5, R14 ;  /* 0x0000000e00057202 */ /* 0x000fc80000000f00 */
[----:B------:R-:W-:-:S13]  /*1a6f0*/  ISETP.GE.AND P3, PT, R2, R0, PT ;  /* 0x000000000200720c */ /* 0x000fda0003f66270 */
[----:B------:R-:W-:Y:S05]  /*1a700*/  WARPSYNC.COLLECTIVE R15, `(.L_x_731) ;  /* 0x000000000f087348 */ /* 0x000fea0003c00000 */
[----:B------:R0:W1:Y:S02]  /*1a710*/  SHFL.IDX P6, R14, R13, R12, R11 ;  /* 0x0000000c0d0e7389 */ /* 0x00006400000c000b */
[----:B01----:R-:W-:Y:S01]  /*1a720*/  ENDCOLLECTIVE ;  /* 0x000000000000791b */ /* 0x003fe20003800000 */
.L_x_731:
[----:B------:R-:W-:Y:S01]  /*1a730*/  @!P3 LEA R2, P4, R10, R5, 0x1 ;  /* 0x000000050a02b211 */ /* 0x000fe200078808ff */
[----:B------:R-:W-:-:S04]  /*1a740*/  IMAD.MOV.U32 R13, RZ, RZ, R7 ;  /* 0x000000ffff0d7224 */ /* 0x000fc800078e0007 */
[----:B------:R-:W-:-:S05]  /*1a750*/  @!P3 IMAD.X R3, RZ, RZ, R4, P4 ;  /* 0x000000ffff03b224 */ /* 0x000fca00020e0604 */
        /* <DEDUP_REMOVED lines=12> */
.L_x_732:
[----:B------:R-:W-:Y:S01]  /*1a820*/  MOV R13, R6 ;  /* 0x00000006000d7202 */ /* 0x000fe20000000f00 */
[----:B------:R-:W-:Y:S02]  /*1a830*/  IMAD.MOV.U32 R12, RZ, RZ, 0x1 ;  /* 0x00000001ff0c7424 */ /* 0x000fe400078e00ff */
[----:B------:R-:W-:-:S07]  /*1a840*/  IMAD.MOV.U32 R3, RZ, RZ, R14 ;  /* 0x000000ffff037224 */ /* 0x000fce00078e000e */
[----:B------:R-:W-:Y:S05]  /*1a850*/  WARPSYNC.COLLECTIVE R15, `(.L_x_733) ;  /* 0x000000000f087348 */ /* 0x000fea0003c00000 */
[----:B------:R0:W1:Y:S02]  /*1a860*/  SHFL.IDX P6, R14, R13, R12, R11 ;  /* 0x0000000c0d0e7389 */ /* 0x00006400000c000b */
[----:B01----:R-:W-:Y:S01]  /*1a870*/  ENDCOLLECTIVE ;  /* 0x000000000000791b */ /* 0x003fe20003800000 */
.L_x_733:
[----:B------:R-:W-:-:S05]  /*1a880*/  @!P3 LEA R3, P4, R10, R3, 0x1 ;  /* 0x000000030a03b211 */ /* 0x000fca00078808ff */
[----:B------:R-:W-:-:S05]  /*1a890*/  @!P3 IMAD.X R2, RZ, RZ, R2, P4 ;  /* 0x000000ffff02b224 */ /* 0x000fca00020e0602 */
[----:B------:R-:W-:Y:S01]  /*1a8a0*/  @!P3 LOP3.LUT R3, R3, R2, RZ, 0x3c, !PT ;  /* 0x000000020303b212 */ /* 0x000fe200078e3cff */
[----:B------:R-:W-:-:S03]  /*1a8b0*/  IMAD.MOV.U32 R13, RZ, RZ, R7 ;  /* 0x000000ffff0d7224 */ /* 0x000fc600078e0007 */
[----:B------:R-:W-:-:S04]  /*1a8c0*/  @!P3 LOP3.LUT R2, R3, R2, RZ, 0x3c, !PT ;  /* 0x000000020302b212 */ /* 0x000fc800078e3cff */
[----:B------:R-:W-:Y:S01]  /*1a8d0*/  @!P3 LOP3.LUT R3, R3, R2, RZ, 0x3c, !PT ;  /* 0x000000020303b212 */ /* 0x000fe200078e3cff */
[----:B------:R-:W-:-:S07]  /*1a8e0*/  IMAD.MOV.U32 R6, RZ, RZ, R14 ;  /* 0x000000ffff067224 */ /* 0x000fce00078e000e */
[----:B------:R-:W-:Y:S05]  /*1a8f0*/  WARPSYNC.COLLECTIVE R15, `(.L_x_734) ;  /* 0x000000000f087348 */ /* 0x000fea0003c00000 */
[----:B------:R0:W1:Y:S02]  /*1a900*/  SHFL.IDX P6, R14, R13, R12, R11 ;  /* 0x0000000c0d0e7389 */ /* 0x00006400000c000b */
[----:B01----:R-:W-:Y:S01]  /*1a910*/  ENDCOLLECTIVE ;  /* 0x000000000000791b */ /* 0x003fe20003800000 */
.L_x_734:
[----:B------:R-:W-:Y:S01]  /*1a920*/  @!PT LDS RZ, [RZ] ;  /* 0x00000000fffff984 */ /* 0x000fe20000000800 */
[----:B------:R-:W-:Y:S01]  /*1a930*/  @!PT LDS RZ, [RZ] ;  /* 0x00000000fffff984 */ /* 0x000fe20000000800 */
[----:B------:R-:W-:Y:S01]  /*1a940*/  @!PT LDS RZ, [RZ] ;  /* 0x00000000fffff984 */ /* 0x000fe20000000800 */
[----:B------:R-:W-:Y:S04]  /*1a950*/  @!P3 LDGSTS.E.BYPASS.LTC128B.128 [R8+0xe400], desc[UR42][R2.64], !P0 ;  /* 0x0e4000000208bfae */ /* 0x000fe8000c101d6a */
[----:B------:R-:W-:Y:S04]  /*1a960*/  @!P3 LDGSTS.E.BYPASS.LTC128B.128 [R8+0x11400], desc[UR42][R2.64+0x40], !P1 ;  /* 0x114000400208bfae */ /* 0x000fe8000c901d6a */
[----:B------:R0:W-:Y:S02]  /*1a970*/  @!P3 LDGSTS.E.BYPASS.LTC128B.128 [R8+0x14400], desc[UR42][R2.64+0x80], !P2 ;  /* 0x144000800208bfae */ /* 0x0001e4000d101d6a */
[----:B0-----:R-:W-:Y:S01]  /*1a980*/  IMAD.MOV.U32 R2, RZ, RZ, R14 ;  /* 0x000000ffff027224 */ /* 0x001fe200078e000e */
[----:B------:R-:W-:Y:S06]  /*1a990*/  BRA `(.L_x_735) ;  /* 0xffffffb800947947 */ /* 0x000fec000383ffff */
.L_x_610:
[----:B-1----:R1:W2:Y:S02]  /*1a9a0*/  SYNCS.PHASECHK.TRANS64.TRYWAIT P0, [R22+URZ+0x2d820], R0 ;  /* 0x02d82000160075a7 */ /* 0x0022a4000800017f */
[----:B--2---:R-:W-:Y:S05]  /*1a9b0*/  @!P0 NANOSLEEP.SYNCS 0x989680 ;  /* 0x009896800000895d */ /* 0x004fea0003900000 */
[----:B------:R-:W2:Y:S02]  /*1a9c0*/  @!P0 SYNCS.PHASECHK.TRANS64 P0, [R22+URZ+0x2d820], R0 ;  /* 0x02d82000160085a7 */ /* 0x000ea4000800007f */
[----:B--2---:R-:W-:Y:S05]  /*1a9d0*/  @!P0 BRA `(.L_x_610) ;  /* 0xfffffffc00f08947 */ /* 0x004fea000383ffff */
[----:B------:R-:W-:Y:S05]  /*1a9e0*/  BRA `(.L_x_736) ;  /* 0xffffffb800fc7947 */ /* 0x000fea000383ffff */
.L_x_615:
[----:B0-----:R0:W1:Y:S02]  /*1a9f0*/  SYNCS.PHASECHK.TRANS64.TRYWAIT P0, [R5+URZ+0x2d840], R0 ;  /* 0x02d84000050075a7 */ /* 0x001064000800017f */
[----:B-1----:R-:W-:Y:S05]  /*1aa00*/  @!P0 NANOSLEEP.SYNCS 0x989680 ;  /* 0x009896800000895d */ /* 0x002fea0003900000 */
[----:B------:R-:W1:Y:S02]  /*1aa10*/  @!P0 SYNCS.PHASECHK.TRANS64 P0, [R5+URZ+0x2d840], R0 ;  /* 0x02d84000050085a7 */ /* 0x000e64000800007f */
[----:B-1----:R-:W-:Y:S05]  /*1aa20*/  @!P0 BRA `(.L_x_615) ;  /* 0xfffffffc00f08947 */ /* 0x002fea000383ffff */
[----:B------:R-:W-:Y:S05]  /*1aa30*/  BRA `(.L_x_737) ;  /* 0xffffffbc00f07947 */ /* 0x000fea000383ffff */
.L_x_616:
[----:B------:R-:W-:Y:S01]  /*1aa40*/  BSSY B1, `(.L_x_738) ;  /* 0x0000008000017945 */ /* 0x000fe20003800000 */
[----:B------:R-:W-:Y:S01]  /*1aa50*/  MOV R13, R7 ;  /* 0x00000007000d7202 */ /* 0x000fe20000000f00 */
[----:B------:R-:W-:Y:S02]  /*1aa60*/  IMAD.MOV.U32 R12, RZ, RZ, RZ ;  /* 0x000000ffff0c7224 */ /* 0x000fe400078e00ff */
[----:B------:R-:W-:Y:S02]  /*1aa70*/  IMAD.MOV.U32 R11, RZ, RZ, 0x1c1f ;  /* 0x00001c1fff0b7424 */ /* 0x000fe400078e00ff */
[----:B------:R-:W-:-:S07]  /*1aa80*/  IMAD.MOV.U32 R15, RZ, RZ, -0x1 ;  /* 0xffffffffff0f7424 */ /* 0x000fce00078e00ff */
[----:B------:R-:W-:Y:S05]  /*1aa90*/  WARPSYNC.COLLECTIVE R15, `(.L_x_739) ;  /* 0x000000000f087348 */ /* 0x000fea0003c00000 */
[----:B------:R0:W1:Y:S02]  /*1aaa0*/  SHFL.IDX P6, R14, R13, R12, R11 ;  /* 0x0000000c0d0e7389 */ /* 0x00006400000c000b */
[----:B01----:R-:W-:Y:S01]  /*1aab0*/  ENDCOLLECTIVE ;  /* 0x000000000000791b */ /* 0x003fe20003800000 */
.L_x_739:
[----:B------:R-:W-:Y:S05]  /*1aac0*/  BSYNC B1 ;  /* 0x0000000000017941 */ /* 0x000fea0003800000 */
.L_x_738:
[----:B------:R-:W0:Y:S01]  /*1aad0*/  S2R R20, SR_TID.X ;  /* 0x0000000000147919 */ /* 0x000e220000002100 */
[----:B------:R-:W-:Y:S01]  /*1aae0*/  MOV R13, R6 ;  /* 0x00000006000d7202 */ /* 0x000fe20000000f00 */
[----:B------:R-:W-:Y:S01]  /*1aaf0*/  IMAD.MOV.U32 R12, RZ, RZ, RZ ;  /* 0x000000ffff0c7224 */ /* 0x000fe200078e00ff */
[----:B------:R-:W-:Y:S01]  /*1ab00*/  LOP3.LUT R23, R23, 0xffffffdf, RZ, 0xc0, !PT ;  /* 0xffffffdf17177812 */ /* 0x000fe200078ec0ff */
[----:B------:R-:W-:Y:S02]  /*1ab10*/  IMAD.MOV.U32 R11, RZ, RZ, 0x1c1f ;  /* 0x00001c1fff0b7424 */ /* 0x000fe400078e00ff */
[----:B------:R-:W-:Y:S01]  /*1ab20*/  IMAD.MOV.U32 R15, RZ, RZ, -0x1 ;  /* 0xffffffffff0f7424 */ /* 0x000fe200078e00ff */
[----:B------:R-:W-:Y:S01]  /*1ab30*/  @P1 LOP3.LUT R23, R23, 0x20, RZ, 0xfc, !PT ;  /* 0x0000002017171812 */ /* 0x000fe200078efcff */
[----:B------:R-:W-:Y:S02]  /*1ab40*/  IMAD.MOV.U32 R3, RZ, RZ, R14 ;  /* 0x000000ffff037224 */ /* 0x000fe400078e000e */
[----:B------:R-:W-:-:S07]  /*1ab50*/  IMAD R4, R4, 0x2, R22 ;  /* 0x0000000204047824 */ /* 0x000fce00078e0216 */
[----:B0-----:R-:W-:Y:S05]  /*1ab60*/  WARPSYNC.COLLECTIVE R15, `(.L_x_740) ;  /* 0x000000000f087348 */ /* 0x001fea0003c00000 */
[----:B------:R1:W2:Y:S02]  /*1ab70*/  SHFL.IDX P6, R14, R13, R12, R11 ;  /* 0x0000000c0d0e7389 */ /* 0x0002a400000c000b */
[----:B012---:R-:W-:Y:S01]  /*1ab80*/  ENDCOLLECTIVE ;  /* 0x000000000000791b */ /* 0x007fe20003800000 */
.L_x_740:
[----:B------:R-:W-:Y:S01]  /*1ab90*/  LOP3.LUT P1, RZ, R23, 0x4, RZ, 0xc0, !PT ;  /* 0x0000000417ff7812 */ /* 0x000fe2000782c0ff */
[----:B------:R-:W-:Y:S01]  /*1aba0*/  IMAD.MOV.U32 R13, RZ, RZ, R7 ;  /* 0x000000ffff0d7224 */ /* 0x000fe200078e0007 */
[----:B------:R-:W-:Y:S01]  /*1abb0*/  MOV R12, 0x1 ;  /* 0x00000001000c7802 */ /* 0x000fe20000000f00 */
[----:B------:R-:W-:Y:S01]  /*1abc0*/  IMAD.SHL.U32 R20, R20, 0x8, RZ ;  /* 0x0000000814147824 */ /* 0x000fe200078e00ff */
[----:B------:R-:W-:-:S09]  /*1abd0*/  MOV R2, R14 ;  /* 0x0000000e00027202 */ /* 0x000fd20000000f00 */
[----:B------:R-:W-:Y:S05]  /*1abe0*/  WARPSYNC.COLLECTIVE R15, `(.L_x_741) ;  /* 0x000000000f087348 */ /* 0x000fea0003c00000 */
[----:B------:R0:W1:Y:S02]  /*1abf0*/  SHFL.IDX P6, R14, R13, R12, R11 ;  /* 0x0000000c0d0e7389 */ /* 0x00006400000c000b */
[----:B01----:R-:W-:Y:S01]  /*1ac00*/  ENDCOLLECTIVE ;  /* 0x000000000000791b */ /* 0x003fe20003800000 */
.L_x_741:
[----:B------:R-:W-:-:S05]  /*1ac10*/  LOP3.LUT R20, R20, 0x18, RZ, 0xc0, !PT ;  /* 0x0000001814147812 */ /* 0x000fca00078ec0ff */
[----:B------:R-:W-:-:S05]  /*1ac20*/  IMAD.SHL.U32 R0, R20, 0x2, RZ ;  /* 0x0000000214007824 */ /* 0x000fca00078e00ff */
[----:B------:R-:W-:Y:S01]  /*1ac30*/  IADD3 R2, P0, R2, R0, RZ ;  /* 0x0000000002027210 */ /* 0x000fe20007f1e0ff */
[----:B------:R-:W-:-:S04]  /*1ac40*/  IMAD.MOV.U32 R13, RZ, RZ, R6 ;  /* 0x000000ffff0d7224 */ /* 0x000fc800078e0006 */
[----:B------:R-:W-:-:S05]  /*1ac50*/  IMAD.X R3, RZ, RZ, R3, P0 ;  /* 0x000000ffff037224 */ /* 0x000fca00000e0603 */
        /* <DEDUP_REMOVED lines=10> */
.L_x_742:
[----:B------:R-:W-:Y:S01]  /*1ad00*/  MOV R13, R7 ;  /* 0x00000007000d7202 */ /* 0x000fe20000000f00 */
[----:B------:R-:W-:Y:S02]  /*1ad10*/  IMAD.MOV.U32 R12, RZ, RZ, 0x2 ;  /* 0x00000002ff0c7424 */ /* 0x000fe400078e00ff */
[----:B------:R-:W-:-:S07]  /*1ad20*/  IMAD.MOV.U32 R2, RZ, RZ, R14 ;  /* 0x000000ffff027224 */ /* 0x000fce00078e000e */
[----:B------:R-:W-:Y:S05]  /*1ad30*/  WARPSYNC.COLLECTIVE R15, `(.L_x_743) ;  /* 0x000000000f087348 */ /* 0x000fea0003c00000 */
[----:B------:R0:W1:Y:S02]  /*1ad40*/  SHFL.IDX P6, R14, R13, R12, R11 ;  /* 0x0000000c0d0e7389 */ /* 0x00006400000c000b */
[----:B01----:R-:W-:Y:S01]  /*1ad50*/  ENDCOLLECTIVE ;  /* 0x000000000000791b */ /* 0x003fe20003800000 */
.L_x_743:
        /* <DEDUP_REMOVED lines=13> */
.L_x_744:
[----:B------:R-:W-:Y:S02]  /*1ae30*/  IMAD.MOV.U32 R13, RZ, RZ, R7 ;  /* 0x000000ffff0d7224 */ /* 0x000fe400078e0007 */
[----:B------:R-:W-:Y:S02]  /*1ae40*/  IMAD.MOV.U32 R12, RZ, RZ, 0x3 ;  /* 0x00000003ff0c7424 */ /* 0x000fe400078e00ff */
[----:B------:R-:W-:-:S07]  /*1ae50*/  IMAD.MOV.U32 R2, RZ, RZ, R14 ;  /* 0x000000ffff027224 */ /* 0x000fce00078e000e */
[----:B------:R-:W-:Y:S05]  /*1ae60*/  WARPSYNC.COLLECTIVE R15, `(.L_x_745) ;  /* 0x000000000f087348 */ /* 0x000fea0003c00000 */
[----:B------:R0:W1:Y:S02]  /*1ae70*/  SHFL.IDX P6, R14, R13, R12, R11 ;  /* 0x0000000c0d0e7389 */ /* 0x00006400000c000b */
[----:B01----:R-:W-:Y:S01]  /*1ae80*/  ENDCOLLECTIVE ;  /* 0x000000000000791b */ /* 0x003fe20003800000 */
.L_x_745:
[----:B------:R-:W-:-:S04]  /*1ae90*/  IADD3 R2, P0, R2, R0, RZ ;  /* 0x0000000002027210 */ /* 0x000fc80007f1e0ff */
[----:B------:R-:W-:-:S05]  /*1aea0*/  IADD3.X R3, RZ, R20, RZ, P0, !PT ;  /* 0x00000014ff037210 */ /* 0x000fca00007fe4ff */
[----:B------:R-:W-:Y:S01]  /*1aeb0*/  @!PT LDS RZ, [RZ] ;  /* 0x00000000fffff984 */ /* 0x000fe20000000800 */
[----:B------:R-:W-:Y:S01]  /*1aec0*/  @!PT LDS RZ, [RZ] ;  /* 0x00000000fffff984 */ /* 0x000fe20000000800 */
[----:B------:R-:W-:Y:S01]  /*1aed0*/  @!PT LDS RZ, [RZ] ;  /* 0x00000000fffff984 */ /* 0x000fe20000000800 */
[----:B------:R0:W-:Y:S01]  /*1aee0*/  LDGSTS.E.BYPASS.LTC128B.128 [R4+0x16400], desc[UR42][R2.64], !P1 ;  /* 0x1640000002047fae */ /* 0x0001e2000c901d6a */
[----:B------:R-:W-:Y:S01]  /*1aef0*/  LOP3.LUT P1, RZ, R23, 0x20, RZ, 0xc0, !PT ;  /* 0x0000002017ff7812 */ /* 0x000fe2000782c0ff */
[----:B------:R-:W-:Y:S02]  /*1af00*/  IMAD.MOV.U32 R13, RZ, RZ, R6 ;  /* 0x000000ffff0d7224 */ /* 0x000fe400078e0006 */
[----:B------:R0:W-:Y:S04]  /*1af10*/  LDGSTS.E.BYPASS.LTC128B.128 [R4+0x18400], desc[UR42][R2.64+0x40], !P5 ;  /* 0x1840004002047fae */ /* 0x0001e8000e901d6a */
[----:B------:R0:W-:Y:S01]  /*1af20*/  LDGSTS.E.BYPASS.LTC128B.128 [R4+0x1a400], desc[UR42][R2.64+0x80], !P4 ;  /* 0x1a40008002047fae */ /* 0x0001e2000e101d6a */
[----:B------:R-:W-:-:S07]  /*1af30*/  IMAD.MOV.U32 R20, RZ, RZ, R14 ;  /* 0x000000ffff147224 */ /* 0x000fce00078e000e */
[----:B0-----:R-:W-:Y:S05]  /*1af40*/  WARPSYNC.COLLECTIVE R15, `(.L_x_746) ;  /* 0x000000000f087348 */ /* 0x001fea0003c00000 */
[----:B------:R1:W2:Y:S02]  /*1af50*/  SHFL.IDX P6, R14, R13, R12, R11 ;  /* 0x0000000c0d0e7389 */ /* 0x0002a400000c000b */
[----:B012---:R-:W-:Y:S01]  /*1af60*/  ENDCOLLECTIVE ;  /* 0x000000000000791b */ /* 0x007fe20003800000 */
.L_x_746:
[----:B------:R-:W-:Y:S01]  /*1af70*/  MOV R2, R14 ;  /* 0x0000000e00027202 */ /* 0x000fe20000000f00 */
[----:B------:R-:W-:Y:S06]  /*1af80*/  BRA `(.L_x_747) ;  /* 0xffffffbc007c7947 */ /* 0x000fec000383ffff */
.L_x_621:
[----:B-1----:R1:W2:Y:S02]  /*1af90*/  SYNCS.PHASECHK.TRANS64.TRYWAIT P0, [R5+URZ+0x2d860], R2 ;  /* 0x02d86002050075a7 */ /* 0x0022a4000800017f */
[----:B--2---:R-:W-:Y:S05]  /*1afa0*/  @!P0 NANOSLEEP.SYNCS 0x989680 ;  /* 0x009896800000895d */ /* 0x004fea0003900000 */
[----:B------:R-:W2:Y:S02]  /*1afb0*/  @!P0 SYNCS.PHASECHK.TRANS64 P0, [R5+URZ+0x2d860], R2 ;  /* 0x02d86002050085a7 */ /* 0x000ea4000800007f */
[----:B--2---:R-:W-:Y:S05]  /*1afc0*/  @!P0 BRA `(.L_x_621) ;  /* 0xfffffffc00f08947 */ /* 0x004fea000383ffff */
[----:B------:R-:W-:Y:S05]  /*1afd0*/  BRA `(.L_x_748) ;  /* 0xffffffbc00e07947 */ /* 0x000fea000383ffff */
.L_x_622:
        /* <DEDUP_REMOVED lines=8> */
.L_x_750:
[----:B------:R-:W-:Y:S05]  /*1b060*/  BSYNC B1 ;  /* 0x0000000000017941 */ /* 0x000fea0003800000 */
.L_x_749:
[----:B------:R-:W-:Y:S01]  /*1b070*/  IMAD.MOV.U32 R13, RZ, RZ, R24 ;  /* 0x000000ffff0d7224 */ /* 0x000fe200078e0018 */
[----:B------:R-:W-:Y:S01]  /*1b080*/  MOV R3, R14 ;  /* 0x0000000e00037202 */ /* 0x000fe20000000f00 */
[----:B------:R-:W-:Y:S02]  /*1b090*/  IMAD.MOV.U32 R12, RZ, RZ, RZ ;  /* 0x000000ffff0c7224 */ /* 0x000fe400078e00ff */
[----:B------:R-:W-:Y:S02]  /*1b0a0*/  IMAD.MOV.U32 R11, RZ, RZ, 0x1c1f ;  /* 0x00001c1fff0b7424 */ /* 0x000fe400078e00ff */
[----:B------:R-:W-:Y:S02]  /*1b0b0*/  IMAD.MOV.U32 R15, RZ, RZ, -0x1 ;  /* 0xffffffffff0f7424 */ /* 0x000fe400078e00ff */
[----:B------:R-:W-:-:S07]  /*1b0c0*/  IMAD R4, R4, 0x2, R22 ;  /* 0x0000000204047824 */ /* 0x000fce00078e0216 */
[----:B------:R-:W-:Y:S05]  /*1b0d0*/  WARPSYNC.COLLECTIVE R15, `(.L_x_751) ;  /* 0x000000000f087348 */ /* 0x000fea0003c00000 */
[----:B------:R0:W1:Y:S02]  /*1b0e0*/  SHFL.IDX P6, R14, R13, R12, R11 ;  /* 0x0000000c0d0e7389 */ /* 0x00006400000c000b */
[----:B01----:R-:W-:Y:S01]  /*1b0f0*/  ENDCOLLECTIVE ;  /* 0x000000000000791b */ /* 0x003fe20003800000 */
.L_x_751:
[----:B------:R-:W-:Y:S02]  /*1b100*/  IMAD.MOV.U32 R13, RZ, RZ, R25 ;  /* 0x000000ffff0d7224 */ /* 0x000fe400078e0019 */
[----:B------:R-:W-:Y:S01]  /*1b110*/  IMAD.MOV.U32 R12, RZ, RZ, 0x1 ;  /* 0x00000001ff0c7424 */ /* 0x000fe200078e00ff */
[----:B------:R-:W-:-:S07]  /*1b120*/  MOV R2, R14 ;  /* 0x0000000e00027202 */ /* 0x000fce0000000f00 */
[----:B------:R-:W-:Y:S05]  /*1b130*/  WARPSYNC.COLLECTIVE R15, `(.L_x_752) ;  /* 0x000000000f087348 */ /* 0x000fea0003c00000 */
[----:B------:R0:W1:Y:S02]  /*1b140*/  SHFL.IDX P6, R14, R13, R12, R11 ;  /* 0x0000000c0d0e7389 */ /* 0x00006400000c000b */
[----:B01----:R-:W-:Y:S01]  /*1b150*/  ENDCOLLECTIVE ;  /* 0x000000000000791b */ /* 0x003fe20003800000 */
.L_x_752:
        /* <DEDUP_REMOVED lines=16> */
.L_x_753:
[----:B------:R-:W-:Y:S01]  /*1b260*/  IMAD.MOV.U32 R13, RZ, RZ, R25 ;  /* 0x000000ffff0d7224 */ /* 0x000fe200078e0019 */
[----:B------:R-:W-:Y:S01]  /*1b270*/  MOV R12, 0x2 ;  /* 0x00000002000c7802 */ /* 0x000fe20000000f00 */
[----:B------:R-:W-:-:S07]  /*1b280*/  IMAD.MOV.U32 R2, RZ, RZ, R14 ;  /* 0x000000ffff027224 */ /* 0x000fce00078e000e */
[----:B------:R-:W-:Y:S05]  /*1b290*/  WARPSYNC.COLLECTIVE R15, `(.L_x_754) ;  /* 0x000000000f087348 */ /* 0x000fea0003c00000 */
[----:B------:R0:W1:Y:S02]  /*1b2a0*/  SHFL.IDX P6, R14, R13, R12, R11 ;  /* 0x0000000c0d0e7389 */ /* 0x00006400000c000b */
[----:B01----:R-:W-:Y:S01]  /*1b2b0*/  ENDCOLLECTIVE ;  /* 0x000000000000791b */ /* 0x003fe20003800000 */
.L_x_754:
        /* <DEDUP_REMOVED lines=16> */
.L_x_755:
[----:B------:R-:W-:Y:S01]  /*1b3c0*/  MOV R13, R25 ;  /* 0x00000019000d7202 */ /* 0x000fe20000000f00 */
[----:B------:R-:W-:Y:S02]  /*1b3d0*/  IMAD.MOV.U32 R12, RZ, RZ, 0x3 ;  /* 0x00000003ff0c7424 */ /* 0x000fe400078e00ff */
[----:B------:R-:W-:-:S07]  /*1b3e0*/  IMAD.MOV.U32 R2, RZ, RZ, R14 ;  /* 0x000000ffff027224 */ /* 0x000fce00078e000e */
[----:B------:R-:W-:Y:S05]  /*1b3f0*/  WARPSYNC.COLLECTIVE R15, `(.L_x_756) ;  /* 0x000000000f087348 */ /* 0x000fea0003c00000 */
[----:B------:R0:W1:Y:S02]  /*1b400*/  SHFL.IDX P6, R14, R13, R12, R11 ;  /* 0x0000000c0d0e7389 */ /* 0x00006400000c000b */
[----:B01----:R-:W-:Y:S01]  /*1b410*/  ENDCOLLECTIVE ;  /* 0x000000000000791b */ /* 0x003fe20003800000 */
.L_x_756:
        /* <DEDUP_REMOVED lines=13> */
.L_x_757:
        /* <DEDUP_REMOVED lines=8> */
.L_x_630:
[----:B-1----:R1:W2:Y:S02]  /*1b570*/  SYNCS.PHASECHK.TRANS64.TRYWAIT P0, [R0+URZ+0x2d860], R3 ;  /* 0x02d86003000075a7 */ /* 0x0022a4000800017f */
[----:B--2---:R-:W-:Y:S05]  /*1b580*/  @!P0 NANOSLEEP.SYNCS 0x989680 ;  /* 0x009896800000895d */ /* 0x004fea0003900000 */
[----:B------:R-:W2:Y:S02]  /*1b590*/  @!P0 SYNCS.PHASECHK.TRANS64 P0, [R0+URZ+0x2d860], R3 ;  /* 0x02d86003000085a7 */ /* 0x000ea4000800007f */
[----:B--2---:R-:W-:Y:S05]  /*1b5a0*/  @!P0 BRA `(.L_x_630) ;  /* 0xfffffffc00f08947 */ /* 0x004fea000383ffff */
[----:B------:R-:W-:Y:S05]  /*1b5b0*/  BRA `(.L_x_759) ;  /* 0xffffffc000687947 */ /* 0x000fea000383ffff */
.L_x_631:
[----:B------:R-:W-:Y:S01]  /*1b5c0*/  BSSY B0, `(.L_x_760) ;  /* 0x0000008000007945 */ /* 0x000fe20003800000 */
[----:B------:R-:W-:Y:S01]  /*1b5d0*/  MOV R13, R25 ;  /* 0x00000019000d7202 */ /* 0x000fe20000000f00 */
[----:B------:R-:W-:Y:S02]  /*1b5e0*/  IMAD.MOV.U32 R12, RZ, RZ, RZ ;  /* 0x000000ffff0c7224 */ /* 0x000fe400078e00ff */
[----:B------:R-:W-:Y:S02]  /*1b5f0*/  IMAD.MOV.U32 R11, RZ, RZ, 0x1c1f ;  /* 0x00001c1fff0b7424 */ /* 0x000fe400078e00ff */
[----:B------:R-:W-:-:S07]  /*1b600*/  IMAD.MOV.U32 R15, RZ, RZ, -0x1 ;  /* 0xffffffffff0f7424 */ /* 0x000fce00078e00ff */
[----:B01---5:R-:W-:Y:S05]  /*1b610*/  WARPSYNC.COLLECTIVE R15, `(.L_x_761) ;  /* 0x000000000f087348 */ /* 0x023fea0003c00000 */
[----:B------:R2:W3:Y:S02]  /*1b620*/  SHFL.IDX P6, R14, R13, R12, R11 ;  /* 0x0000000c0d0e7389 */ /* 0x0004e400000c000b */
[----:B0123-5:R-:W-:Y:S01]  /*1b630*/  ENDCOLLECTIVE ;  /* 0x000000000000791b */ /* 0x02ffe20003800000 */
.L_x_761:
[----:B------:R-:W-:Y:S05]  /*1b640*/  BSYNC B0 ;  /* 0x0000000000007941 */ /* 0x000fea0003800000 */
.L_x_760:
        /* <DEDUP_REMOVED lines=10> */
.L_x_762:
[----:B------:R-:W-:Y:S01]  /*1b6f0*/  ULDC UR4, c[0x0][0x2f4] ;  /* 0x0000bd0000047ab9 */ /* 0x000fe20000000800 */
[----:B------:R-:W-:Y:S02]  /*1b700*/  IMAD.MOV.U32 R13, RZ, RZ, R25 ;  /* 0x000000ffff0d7224 */ /* 0x000fe400078e0019 */
[----:B------:R-:W-:Y:S02]  /*1b710*/  IMAD.MOV.U32 R12, RZ, RZ, 0x1 ;  /* 0x00000001ff0c7424 */ /* 0x000fe400078e00ff */
[----:B------:R-:W-:-:S05]  /*1b720*/  IMAD.SHL.U32 R7, R2, 0x8, RZ ;  /* 0x0000000802077824 */ /* 0x000fca00078e00ff */
[----:B------:R-:W-:-:S04]  /*1b730*/  LOP3.LUT R7, R7, 0x18, RZ, 0xc0, !PT ;  /* 0x0000001807077812 */ /* 0x000fc800078ec0ff */
[C---:B------:R-:W-:Y:S02]  /*1b740*/  SHF.L.U32 R5, R7.reuse, 0x1, RZ ;  /* 0x0000000107057819 */ /* 0x040fe400000006ff */
[C---:B------:R-:W-:Y:S02]  /*1b750*/  ISETP.GE.AND P2, PT, R7.reuse, UR4, PT ;  /* 0x0000000407007c0c */ /* 0x040fe4000bf46270 */
[----:B------:R-:W-:Y:S02]  /*1b760*/  IADD3 R2, P0, R14, R5, RZ ;  /* 0x000000050e027210 */ /* 0x000fe40007f1e0ff */
[C---:B------:R-:W-:Y:S02]  /*1b770*/  LOP3.LUT R8, R7.reuse, 0x20, RZ, 0xfc, !PT ;  /* 0x0000002007087812 */ /* 0x040fe400078efcff */
[----:B------:R-:W-:Y:S01]  /*1b780*/  LOP3.LUT R7, R7, 0x40, RZ, 0xfc, !PT ;  /* 0x0000004007077812 */ /* 0x000fe200078efcff */
[----:B------:R-:W-:Y:S01]  /*1b790*/  IMAD.X R3, RZ, RZ, R3, P0 ;  /* 0x000000ffff037224 */ /* 0x000fe200000e0603 */
[----:B------:R-:W-:-:S02]  /*1b7a0*/  ISETP.LT.OR P3, PT, R6, 0x1, P2 ;  /* 0x000000010600780c */ /* 0x000fc40001761670 */
[----:B------:R-:W-:Y:S02]  /*1b7b0*/  ISETP.GE.AND P1, PT, R8, UR4, PT ;  /* 0x0000000408007c0c */ /* 0x000fe4000bf26270 */
[----:B------:R-:W-:-:S13]  /*1b7c0*/  ISETP.GE.AND P0, PT, R7, UR4, PT ;  /* 0x0000000407007c0c */ /* 0x000fda000bf06270 */
[----:B------:R-:W-:Y:S05]  /*1b7d0*/  WARPSYNC.COLLECTIVE R15, `(.L_x_763) ;  /* 0x000000000f087348 */ /* 0x000fea0003c00000 */
[----:B------:R0:W1:Y:S02]  /*1b7e0*/  SHFL.IDX P6, R14, R13, R12, R11 ;  /* 0x0000000c0d0e7389 */ /* 0x00006400000c000b */
[----:B01----:R-:W-:Y:S01]  /*1b7f0*/  ENDCOLLECTIVE ;  /* 0x000000000000791b */ /* 0x003fe20003800000 */
.L_x_763:
        /* <DEDUP_REMOVED lines=9> */
[----:B------:R-:W-:Y:S02]  /*1b890*/  ISETP.LT.OR P3, PT, R6, 0x21, P2 ;  /* 0x000000210600780c */ /* 0x000fe40001761670 */
[----:B0-----:R-:W-:-:S11]  /*1b8a0*/  MOV R3, R14 ;  /* 0x0000000e00037202 */ /* 0x001fd60000000f00 */
[----:B------:R-:W-:Y:S05]  /*1b8b0*/  WARPSYNC.COLLECTIVE R15, `(.L_x_764) ;  /* 0x000000000f087348 */ /* 0x000fea0003c00000 */
[----:B------:R0:W1:Y:S02]  /*1b8c0*/  SHFL.IDX P6, R14, R13, R12, R11 ;  /* 0x0000000c0d0e7389 */ /* 0x00006400000c000b */
[----:B01----:R-:W-:Y:S01]  /*1b8d0*/  ENDCOLLECTIVE ;  /* 0x000000000000791b */ /* 0x003fe20003800000 */
.L_x_764:
[----:B------:R-:W-:Y:S02]  /*1b8e0*/  IMAD.MOV.U32 R13, RZ, RZ, R25 ;  /* 0x000000ffff0d7224 */ /* 0x000fe400078e0019 */
[----:B------:R-:W-:Y:S01]  /*1b8f0*/  IMAD.MOV.U32 R12, RZ, RZ, 0x2 ;  /* 0x00000002ff0c7424 */ /* 0x000fe200078e00ff */
[----:B------:R-:W-:-:S13]  /*1b900*/  IADD3 R2, P4, R14, R5, RZ ;  /* 0x000000050e027210 */ /* 0x000fda0007f9e0ff */
[----:B------:R-:W-:Y:S05]  /*1b910*/  WARPSYNC.COLLECTIVE R15, `(.L_x_765) ;  /* 0x000000000f087348 */ /* 0x000fea0003c00000 */
[----:B------:R0:W1:Y:S02]  /*1b920*/  SHFL.IDX P6, R14, R13, R12, R11 ;  /* 0x0000000c0d0e7389 */ /* 0x00006400000c000b */
[----:B01----:R-:W-:Y:S01]  /*1b930*/  ENDCOLLECTIVE ;  /* 0x000000000000791b */ /* 0x003fe20003800000 */
.L_x_765:
        /* <DEDUP_REMOVED lines=10> */
[----:B------:R-:W-:Y:S02]  /*1b9e0*/  ISETP.LT.OR P3, PT, R6, 0x41, P2 ;  /* 0x000000410600780c */ /* 0x000fe40001761670 */
[----:B0-----:R-:W-:-:S11]  /*1b9f0*/  MOV R3, R14 ;  /* 0x0000000e00037202 */ /* 0x001fd60000000f00 */
[----:B------:R-:W-:Y:S05]  /*1ba00*/  WARPSYNC.COLLECTIVE R15, `(.L_x_766) ;  /* 0x000000000f087348 */ /* 0x000fea0003c00000 */
[----:B------:R0:W1:Y:S02]  /*1ba10*/  SHFL.IDX P6, R14, R13, R12, R11 ;  /* 0x0000000c0d0e7389 */ /* 0x00006400000c000b */
[----:B01----:R-:W-:Y:S01]  /*1ba20*/  ENDCOLLECTIVE ;  /* 0x000000000000791b */ /* 0x003fe20003800000 */
.L_x_766:
[----:B------:R-:W-:Y:S02]  /*1ba30*/  IMAD.MOV.U32 R13, RZ, RZ, R25 ;  /* 0x000000ffff0d7224 */ /* 0x000fe400078e0019 */
[----:B------:R-:W-:Y:S01]  /*1ba40*/  IMAD.MOV.U32 R12, RZ, RZ, 0x3 ;  /* 0x00000003ff0c7424 */ /* 0x000fe200078e00ff */
[----:B------:R-:W-:-:S13]  /*1ba50*/  IADD3 R2, P4, R14, R5, RZ ;  /* 0x000000050e027210 */ /* 0x000fda0007f9e0ff */
[----:B------:R-:W-:Y:S05]  /*1ba60*/  WARPSYNC.COLLECTIVE R15, `(.L_x_767) ;  /* 0x000000000f087348 */ /* 0x000fea0003c00000 */
[----:B------:R0:W1:Y:S02]  /*1ba70*/  SHFL.IDX P6, R14, R13, R12, R11 ;  /* 0x0000000c0d0e7389 */ /* 0x00006400000c000b */
[----:B01----:R-:W-:Y:S01]  /*1ba80*/  ENDCOLLECTIVE ;  /* 0x000000000000791b */ /* 0x003fe20003800000 */
.L_x_767:
        /* <DEDUP_REMOVED lines=10> */
[----:B------:R-:W-:-:S07]  /*1bb30*/  MOV R25, R14 ;  /* 0x0000000e00197202 */ /* 0x000fce0000000f00 */
[----:B0-----:R-:W-:Y:S05]  /*1bb40*/  WARPSYNC.COLLECTIVE R15, `(.L_x_768) ;  /* 0x000000000f087348 */ /* 0x001fea0003c00000 */
[----:B------:R1:W2:Y:S02]  /*1bb50*/  SHFL.IDX P6, R14, R13, R12, R11 ;  /* 0x0000000c0d0e7389 */ /* 0x0002a400000c000b */
[----:B012---:R-:W-:Y:S01]  /*1bb60*/  ENDCOLLECTIVE ;  /* 0x000000000000791b */ /* 0x007fe20003800000 */
.L_x_768:
[----:B------:R-:W-:Y:S05]  /*1bb70*/  BRA `(.L_x_769) ;  /* 0xffffffbc00c87947 */ /* 0x000fea000383ffff */
.L_x_636:
[----:B------:R-:W-:Y:S01]  /*1bb80*/  BSSY B0, `(.L_x_770) ;  /* 0x0000008000007945 */ /* 0x000fe20003800000 */
[----:B------:R-:W-:Y:S01]  /*1bb90*/  IMAD.MOV.U32 R13, RZ, RZ, R16 ;  /* 0x000000ffff0d7224 */ /* 0x000fe200078e0010 */
[----:B------:R-:W-:Y:S01]  /*1bba0*/  MOV R15, 0xffffffff ;  /* 0xffffffff000f7802 */ /* 0x000fe20000000f00 */
[----:B------:R-:W-:Y:S02]  /*1bbb0*/  IMAD.MOV.U32 R12, RZ, RZ, RZ ;  /* 0x000000ffff0c7224 */ /* 0x000fe400078e00ff */
[----:B------:R-:W-:-:S07]  /*1bbc0*/  IMAD.MOV.U32 R11, RZ, RZ, 0x1f ;  /* 0x0000001fff0b7424 */ /* 0x000fce00078e00ff */
[----:B01---5:R-:W-:Y:S05]  /*1bbd0*/  WARPSYNC.COLLECTIVE R15, `(.L_x_771) ;  /* 0x000000000f087348 */ /* 0x023fea0003c00000 */
[----:B------:R2:W3:Y:S02]  /*1bbe0*/  SHFL.IDX P6, R14, R13, R12, R11 ;  /* 0x0000000c0d0e7389 */ /* 0x0004e400000c000b */
[----:B0123-5:R-:W-:Y:S01]  /*1bbf0*/  ENDCOLLECTIVE ;  /* 0x000000000000791b */ /* 0x02ffe20003800000 */
.L_x_771:
[----:B------:R-:W-:Y:S05]  /*1bc00*/  BSYNC B0 ;  /* 0x0000000000007941 */ /* 0x000fea0003800000 */
.L_x_770:
[----:B------:R-:W-:Y:S01]  /*1bc10*/  IMAD.MOV.U32 R13, RZ, RZ, R16 ;  /* 0x000000ffff0d7224 */ /* 0x000fe200078e0010 */
[----:B------:R-:W-:Y:S01]  /*1bc20*/  MOV R15, 0xffffffff ;  /* 0xffffffff000f7802 */ /* 0x000fe20000000f00 */
[----:B------:R-:W-:Y:S02]  /*1bc30*/  IMAD.MOV.U32 R12, RZ, RZ, 0x1 ;  /* 0x00000001ff0c7424 */ /* 0x000fe400078e00ff */
[----:B------:R-:W-:Y:S02]  /*1bc40*/  IMAD.MOV.U32 R11, RZ, RZ, 0x1f ;  /* 0x0000001fff0b7424 */ /* 0x000fe400078e00ff */
[----:B------:R-:W-:Y:S02]  /*1bc50*/  IMAD.IADD R5, R19, 0x1, R8 ;  /* 0x0000000113057824 */ /* 0x000fe400078e0208 */
[----:B------:R-:W-:-:S07]  /*1bc60*/  IMAD.MOV.U32 R0, RZ, RZ, R14 ;  /* 0x000000ffff007224 */ /* 0x000fce00078e000e */
[----:B------:R-:W-:Y:S05]  /*1bc70*/  WARPSYNC.COLLECTIVE R15, `(.L_x_772) ;  /* 0x000000000f087348 */ /* 0x000fea0003c00000 */
[----:B------:R0:W1:Y:S02]  /*1bc80*/  SHFL.IDX P6, R14, R13, R12, R11 ;  /* 0x0000000c0d0e7389 */ /* 0x00006400000c000b */
[----:B01----:R-:W-:Y:S01]  /*1bc90*/  ENDCOLLECTIVE ;  /* 0x000000000000791b */ /* 0x003fe20003800000 */
.L_x_772:
[----:B------:R-:W-:Y:S02]  /*1bca0*/  ULDC UR4, c[0x0][0xc3c] ;  /* 0x00030f0000047ab9 */ /* 0x000fe40000000800 */
[----:B------:R-:W-:-:S13]  /*1bcb0*/  ISETP.GE.OR P1, PT, R5, UR4, !P0 ;  /* 0x0000000405007c0c */ /* 0x000fda000c726670 */
[----:B------:R-:W0:Y:S01]  /*1bcc0*/  @!P1 LDC.64 R2, c[0x0][0xc80] ;  /* 0x00032000ff029b82 */ /* 0x000e220000000a00 */
[----:B------:R-:W-:Y:S02]  /*1bcd0*/  IMAD.MOV.U32 R11, RZ, RZ, RZ ;  /* 0x000000ffff0b7224 */ /* 0x000fe400078e00ff */
        /* <DEDUP_REMOVED lines=9> */
[----:B------:R-:W-:-:S04]  /*1bd70*/  ISETP.NE.AND P1, PT, R8, RZ, PT ;  /* 0x000000ff0800720c */ /* 0x000fc80003f25270 */
[----:B------:R-:W-:-:S09]  /*1bd80*/  MOV R13, R2 ;  /* 0x00000002000d7202 */ /* 0x000fd20000000f00 */
[----:B------:R-:W-:Y:S05]  /*1bd90*/  WARPSYNC.COLLECTIVE R15, `(.L_x_773) ;  /* 0x000000000f087348 */ /* 0x000fea0003c00000 */
[----:B------:R0:W1:Y:S02]  /*1bda0*/  SHFL.UP P6, R14, R13, R12, R11 ;  /* 0x0400000c0d0e7389 */ /* 0x00006400000c000b */
[----:B01----:R-:W-:Y:S01]  /*1bdb0*/  ENDCOLLECTIVE ;  /* 0x000000000000791b */ /* 0x003fe20003800000 */
.L_x_773:
[----:B------:R-:W-:Y:S01]  /*1bdc0*/  IMAD.MOV.U32 R12, RZ, RZ, 0x2 ;  /* 0x00000002ff0c7424 */ /* 0x000fe200078e00ff */
[----:B------:R-:W-:-:S05]  /*1bdd0*/  SEL R5, R14, RZ, P1 ;  /* 0x000000ff0e057207 */ /* 0x000fca0000800000 */
[----:B------:R-:W-:-:S04]  /*1bde0*/  IMAD.IADD R5, R2, 0x1, R5 ;  /* 0x0000000102057824 */ /* 0x000fc800078e0205 */
[----:B------:R-:W-:-:S07]  /*1bdf0*/  IMAD.MOV.U32 R13, RZ, RZ, R5 ;  /* 0x000000ffff0d7224 */ /* 0x000fce00078e0005 */
[----:B------:R-:W-:Y:S05]  /*1be00*/  WARPSYNC.COLLECTIVE R15, `(.L_x_774) ;  /* 0x000000000f087348 */ /* 0x000fea0003c00000 */
[----:B------:R0:W1:Y:S02]  /*1be10*/  SHFL.UP P6, R14, R13, R12, R11 ;  /* 0x0400000c0d0e7389 */ /* 0x00006400000c000b */
[----:B01----:R-:W-:Y:S01]  /*1be20*/  ENDCOLLECTIVE ;  /* 0x000000000000791b */ /* 0x003fe20003800000 */
.L_x_774:
[----:B------:R-:W-:Y:S01]  /*1be30*/  IMAD.MOV.U32 R12, RZ, RZ, 0x4 ;  /* 0x00000004ff0c7424 */ /* 0x000fe200078e00ff */
[----:B------:R-:W-:-:S04]  /*1be40*/  SEL R6, R14, RZ, P2 ;  /* 0x000000ff0e067207 */ /* 0x000fc80001000000 */
[----:B------:R-:W-:-:S05]  /*1be50*/  IADD3 R6, R5, R6, RZ ;  /* 0x0000000605067210 */ /* 0x000fca0007ffe0ff */
[----:B------:R-:W-:-:S07]  /*1be60*/  IMAD.MOV.U32 R13, RZ, RZ, R6 ;  /* 0x000000ffff0d7224 */ /* 0x000fce00078e0006 */
[----:B------:R-:W-:Y:S05]  /*1be70*/  WARPSYNC.COLLECTIVE R15, `(.L_x_775) ;  /* 0x000000000f087348 */ /* 0x000fea0003c00000 */
[----:B------:R0:W1:Y:S02]  /*1be80*/  SHFL.UP P6, R14, R13, R12, R11 ;  /* 0x0400000c0d0e7389 */ /* 0x00006400000c000b */
[----:B01----:R-:W-:Y:S01]  /*1be90*/  ENDCOLLECTIVE ;  /* 0x000000000000791b */ /* 0x003fe20003800000 */
.L_x_775:
[----:B------:R-:W-:Y:S02]  /*1bea0*/  MOV R12, 0x8 ;  /* 0x00000008000c7802 */ /* 0x000fe40000000f00 */
[----:B------:R-:W-:-:S05]  /*1beb0*/  SEL R7, R14, RZ, P3 ;  /* 0x000000ff0e077207 */ /* 0x000fca0001800000 */
[----:B------:R-:W-:-:S04]  /*1bec0*/  IMAD.IADD R7, R6, 0x1, R7 ;  /* 0x0000000106077824 */ /* 0x000fc800078e0207 */
[----:B------:R-:W-:-:S07]  /*1bed0*/  IMAD.MOV.U32 R13, RZ, RZ, R7 ;  /* 0x000000ffff0d7224 */ /* 0x000fce00078e0007 */
[----:B------:R-:W-:Y:S05]  /*1bee0*/  WARPSYNC.COLLECTIVE R15, `(.L_x_776) ;  /* 0x000000000f087348 */ /* 0x000fea0003c00000 */
[----:B------:R0:W1:Y:S02]  /*1bef0*/  SHFL.UP P6, R14, R13, R12, R11 ;  /* 0x0400000c0d0e7389 */ /* 0x00006400000c000b */
[----:B01----:R-:W-:Y:S01]  /*1bf00*/  ENDCOLLECTIVE ;  /* 0x000000000000791b */ /* 0x003fe20003800000 */
.L_x_776:
[----:B------:R-:W-:Y:S01]  /*1bf10*/  IMAD.MOV.U32 R12, RZ, RZ, 0x10 ;  /* 0x00000010ff0c7424 */ /* 0x000fe200078e00ff */
[----:B------:R-:W-:-:S05]  /*1bf20*/  SEL R14, R14, RZ, P4 ;  /* 0x000000ff0e0e7207 */ /* 0x000fca0002000000 */
[----:B------:R-:W-:-:S04]  /*1bf30*/  IMAD.IADD R5, R7, 0x1, R14 ;  /* 0x0000000107057824 */ /* 0x000fc800078e020e */
[----:B------:R-:W-:-:S07]  /*1bf40*/  IMAD.MOV.U32 R13, RZ, RZ, R5 ;  /* 0x000000ffff0d7224 */ /* 0x000fce00078e0005 */
[----:B------:R-:W-:Y:S05]  /*1bf50*/  WARPSYNC.COLLECTIVE R15, `(.L_x_777) ;  /* 0x000000000f087348 */ /* 0x000fea0003c00000 */
[----:B------:R0:W1:Y:S02]  /*1bf60*/  SHFL.UP P6, R14, R13, R12, R11 ;  /* 0x0400000c0d0e7389 */ /* 0x00006400000c000b */
[----:B01----:R-:W-:Y:S01]  /*1bf70*/  ENDCOLLECTIVE ;  /* 0x000000000000791b */ /* 0x003fe20003800000 */
.L_x_777:
[----:B------:R-:W-:Y:S02]  /*1bf80*/  IMAD.MOV.U32 R12, RZ, RZ, 0x1f ;  /* 0x0000001fff0c7424 */ /* 0x000fe400078e00ff */
[----:B------:R-:W-:Y:S01]  /*1bf90*/  IMAD.MOV.U32 R11, RZ, RZ, 0x1f ;  /* 0x0000001fff0b7424 */ /* 0x000fe200078e00ff */
[----:B------:R-:W-:-:S05]  /*1bfa0*/  SEL R14, R14, RZ, P5 ;  /* 0x000000ff0e0e7207 */ /* 0x000fca0002800000 */
[----:B------:R-:W-:-:S05]  /*1bfb0*/  IMAD.IADD R3, R5, 0x1, R14 ;  /* 0x0000000105037824 */ /* 0x000fca00078e020e */
[----:B------:R-:W-:-:S07]  /*1bfc0*/  MOV R13, R3 ;  /* 0x00000003000d7202 */ /* 0x000fce0000000f00 */
[----:B------:R-:W-:Y:S05]  /*1bfd0*/  WARPSYNC.COLLECTIVE R15, `(.L_x_778) ;  /* 0x000000000f087348 */ /* 0x000fea0003c00000 */
[----:B------:R0:W1:Y:S02]  /*1bfe0*/  SHFL.IDX P6, R14, R13, R12, R11 ;  /* 0x0000000c0d0e7389 */ /* 0x00006400000c000b */
[----:B01----:R-:W-:Y:S01]  /*1bff0*/  ENDCOLLECTIVE ;  /* 0x000000000000791b */ /* 0x003fe20003800000 */
.L_x_778:
[----:B------:R-:W-:Y:S05]  /*1c000*/  BRA `(.L_x_779) ;  /* 0xffffffbc00e47947 */ /* 0x000fea000383ffff */
.L_x_641:
[----:B------:R-:W-:Y:S01]  /*1c010*/  BSSY B0, `(.L_x_780) ;  /* 0x0000008000007945 */ /* 0x000fe20003800000 */
[----:B-----5:R-:W-:Y:S01]  /*1c020*/  IMAD.MOV.U32 R13, RZ, RZ, R2 ;  /* 0x000000ffff0d7224 */ /* 0x020fe200078e0002 */
[----:B------:R-:W-:Y:S01]  /*1c030*/  MOV R11, RZ ;  /* 0x000000ff000b7202 */ /* 0x000fe20000000f00 */
[----:B------:R-:W-:Y:S02]  /*1c040*/  IMAD.MOV.U32 R12, RZ, RZ, 0x1 ;  /* 0x00000001ff0c7424 */ /* 0x000fe400078e00ff */
[----:B------:R-:W-:-:S07]  /*1c050*/  IMAD.MOV.U32 R15, RZ, RZ, -0x1 ;  /* 0xffffffffff0f7424 */ /* 0x000fce00078e00ff */
[----:B01----:R-:W-:Y:S05]  /*1c060*/  WARPSYNC.COLLECTIVE R15, `(.L_x_781) ;  /* 0x000000000f087348 */ /* 0x003fea0003c00000 */
[----:B------:R2:W3:Y:S02]  /*1c070*/  SHFL.UP P6, R14, R13, R12, R11 ;  /* 0x0400000c0d0e7389 */ /* 0x0004e400000c000b */
[----:B0123--:R-:W-:Y:S01]  /*1c080*/  ENDCOLLECTIVE ;  /* 0x000000000000791b */ /* 0x00ffe20003800000 */
.L_x_781:
[----:B------:R-:W-:Y:S05]  /*1c090*/  BSYNC B0 ;  /* 0x0000000000007941 */ /* 0x000fea0003800000 */
.L_x_780:
[----:B------:R-:W-:Y:S01]  /*1c0a0*/  SEL R13, R14, RZ, P1 ;  /* 0x000000ff0e0d7207 */ /* 0x000fe20000800000 */
[----:B------:R-:W-:Y:S01]  /*1c0b0*/  IMAD.MOV.U32 R12, RZ, RZ, 0x2 ;  /* 0x00000002ff0c7424 */ /* 0x000fe200078e00ff */
[----:B------:R-:W-:Y:S01]  /*1c0c0*/  MOV R15, 0xffffffff ;  /* 0xffffffff000f7802 */ /* 0x000fe20000000f00 */
[----:B------:R-:W-:Y:S02]  /*1c0d0*/  IMAD.MOV.U32 R11, RZ, RZ, RZ ;  /* 0x000000ffff0b7224 */ /* 0x000fe400078e00ff */
[----:B------:R-:W-:-:S07]  /*1c0e0*/  IMAD.IADD R13, R2, 0x1, R13 ;  /* 0x00000001020d7824 */ /* 0x000fce00078e020d */
[----:B------:R-:W-:Y:S05]  /*1c0f0*/  WARPSYNC.COLLECTIVE R15, `(.L_x_782) ;  /* 0x000000000f087348 */ /* 0x000fea0003c00000 */
[----:B------:R0:W1:Y:S02]  /*1c100*/  SHFL.UP P6, R14, R13, R12, R11 ;  /* 0x0400000c0d0e7389 */ /* 0x00006400000c000b */
[----:B01----:R-:W-:Y:S01]  /*1c110*/  ENDCOLLECTIVE ;  /* 0x000000000000791b */ /* 0x003fe20003800000 */
.L_x_782:
[----:B------:R-:W-:Y:S01]  /*1c120*/  IMAD.MOV.U32 R12, RZ, RZ, 0x4 ;  /* 0x00000004ff0c7424 */ /* 0x000fe200078e00ff */
[----:B------:R-:W-:-:S05]  /*1c130*/  SEL R14, R14, RZ, P2 ;  /* 0x000000ff0e0e7207 */ /* 0x000fca0001000000 */
[----:B------:R-:W-:-:S04]  /*1c140*/  IMAD.IADD R3, R13, 0x1, R14 ;  /* 0x000000010d037824 */ /* 0x000fc800078e020e */
[----:B------:R-:W-:-:S07]  /*1c150*/  IMAD.MOV.U32 R13, RZ, RZ, R3 ;  /* 0x000000ffff0d7224 */ /* 0x000fce00078e0003 */
[----:B------:R-:W-:Y:S05]  /*1c160*/  WARPSYNC.COLLECTIVE R15, `(.L_x_783) ;  /* 0x000000000f087348 */ /* 0x000fea0003c00000 */
[----:B------:R0:W1:Y:S02]  /*1c170*/  SHFL.UP P6, R14, R13, R12, R11 ;  /* 0x0400000c0d0e7389 */ /* 0x00006400000c000b */
[----:B01----:R-:W-:Y:S01]  /*1c180*/  ENDCOLLECTIVE ;  /* 0x000000000000791b */ /* 0x003fe20003800000 */
.L_x_783:
[----:B------:R-:W-:Y:S01]  /*1c190*/  IMAD.MOV.U32 R12, RZ, RZ, 0x8 ;  /* 0x00000008ff0c7424 */ /* 0x000fe200078e00ff */
[----:B------:R-:W-:-:S05]  /*1c1a0*/  SEL R14, R14, RZ, P3 ;  /* 0x000000ff0e0e7207 */ /* 0x000fca0001800000 */
[----:B------:R-:W-:-:S05]  /*1c1b0*/  IMAD.IADD R5, R3, 0x1, R14 ;  /* 0x0000000103057824 */ /* 0x000fca00078e020e */
[----:B------:R-:W-:-:S07]  /*1c1c0*/  MOV R13, R5 ;  /* 0x00000005000d7202 */ /* 0x000fce0000000f00 */
[----:B------:R-:W-:Y:S05]  /*1c1d0*/  WARPSYNC.COLLECTIVE R15, `(.L_x_784) ;  /* 0x000000000f087348 */ /* 0x000fea0003c00000 */
[----:B------:R0:W1:Y:S02]  /*1c1e0*/  SHFL.UP P6, R14, R13, R12, R11 ;  /* 0x0400000c0d0e7389 */ /* 0x00006400000c000b */
[----:B01----:R-:W-:Y:S01]  /*1c1f0*/  ENDCOLLECTIVE ;  /* 0x000000000000791b */ /* 0x003fe20003800000 */
.L_x_784:
[----:B------:R-:W-:Y:S01]  /*1c200*/  IMAD.MOV.U32 R12, RZ, RZ, 0x10 ;  /* 0x00000010ff0c7424 */ /* 0x000fe200078e00ff */
[----:B------:R-:W-:-:S05]  /*1c210*/  SEL R6, R14, RZ, P4 ;  /* 0x000000ff0e067207 */ /* 0x000fca0002000000 */
[----:B------:R-:W-:-:S04]  /*1c220*/  IMAD.IADD R6, R5, 0x1, R6 ;  /* 0x0000000105067824 */ /* 0x000fc800078e0206 */
[----:B------:R-:W-:-:S07]  /*1c230*/  IMAD.MOV.U32 R13, RZ, RZ, R6 ;  /* 0x000000ffff0d7224 */ /* 0x000fce00078e0006 */
[----:B------:R-:W-:Y:S05]  /*1c240*/  WARPSYNC.COLLECTIVE R15, `(.L_x_785) ;  /* 0x000000000f087348 */ /* 0x000fea0003c00000 */
[----:B------:R0:W1:Y:S02]  /*1c250*/  SHFL.UP P6, R14, R13, R12, R11 ;  /* 0x0400000c0d0e7389 */ /* 0x00006400000c000b */
[----:B01----:R-:W-:Y:S01]  /*1c260*/  ENDCOLLECTIVE ;  /* 0x000000000000791b */ /* 0x003fe20003800000 */
.L_x_785:
[----:B------:R-:W-:Y:S02]  /*1c270*/  IMAD.MOV.U32 R12, RZ, RZ, 0x1f ;  /* 0x0000001fff0c7424 */ /* 0x000fe400078e00ff */
[----:B------:R-:W-:Y:S01]  /*1c280*/  IMAD.MOV.U32 R11, RZ, RZ, 0x1f ;  /* 0x0000001fff0b7424 */ /* 0x000fe200078e00ff */
[----:B------:R-:W-:-:S04]  /*1c290*/  SEL R3, R14, RZ, P5 ;  /* 0x000000ff0e037207 */ /* 0x000fc80002800000 */
[----:B------:R-:W-:-:S05]  /*1c2a0*/  IADD3 R3, R6, R3, RZ ;  /* 0x0000000306037210 */ /* 0x000fca0007ffe0ff */
[----:B------:R-:W-:-:S07]  /*1c2b0*/  IMAD.MOV.U32 R13, RZ, RZ, R3 ;  /* 0x000000ffff0d7224 */ /* 0x000fce00078e0003 */
[----:B------:R-:W-:Y:S05]  /*1c2c0*/  WARPSYNC.COLLECTIVE R15, `(.L_x_786) ;  /* 0x000000000f087348 */ /* 0x000fea0003c00000 */
[----:B------:R0:W1:Y:S02]  /*1c2d0*/  SHFL.IDX P6, R14, R13, R12, R11 ;  /* 0x0000000c0d0e7389 */ /* 0x00006400000c000b */
[----:B01----:R-:W-:Y:S01]  /*1c2e0*/  ENDCOLLECTIVE ;  /* 0x000000000000791b */ /* 0x003fe20003800000 */
.L_x_786:
[----:B------:R-:W-:Y:S05]  /*1c2f0*/  BRA `(.L_x_787) ;  /* 0xffffffbc00c47947 */ /* 0x000fea000383ffff */
.L_x_643:
[----:B------:R-:W-:Y:S01]  /*1c300*/  BSSY B0, `(.L_x_788) ;  /* 0x0000006000007945 */ /* 0x000fe20003800000 */
[----:B------:R-:W-:Y:S01]  /*1c310*/  PLOP3.LUT P6, PT, P6, PT, PT, 0x8, 0x0 ;  /* 0x000000000000781c */ /* 0x000fe200037ce170 */
[----:B------:R-:W-:-:S12]  /*1c320*/  IMAD.MOV.U32 R15, RZ, RZ, -0x1 ;  /* 0xffffffffff0f7424 */ /* 0x000fd800078e00ff */
[----:B0----5:R-:W-:Y:S05]  /*1c330*/  WARPSYNC.COLLECTIVE R15, `(.L_x_789) ;  /* 0x000000000f087348 */ /* 0x021fea0003c00000 */
[----:B------:R-:W-:Y:S01]  /*1c340*/  VOTE.ANY R14, PT, P6 ;  /* 0x00000000000e7806 */ /* 0x000fe200030e0100 */
[----:B0----5:R-:W-:Y:S06]  /*1c350*/  ENDCOLLECTIVE ;  /* 0x000000000000791b */ /* 0x021fec0003800000 */
.L_x_789:
[----:B------:R-:W-:Y:S05]  /*1c360*/  BSYNC B0 ;  /* 0x0000000000007941 */ /* 0x000fea0003800000 */
.L_x_788:
[----:B------:R-:W-:Y:S01]  /*1c370*/  MOV R6, R14 ;  /* 0x0000000e00067202 */ /* 0x000fe20000000f00 */
[----:B------:R-:W-:Y:S02]  /*1c380*/  IMAD.MOV.U32 R13, RZ, RZ, R2 ;  /* 0x000000ffff0d7224 */ /* 0x000fe400078e0002 */
[----:B------:R-:W-:Y:S01]  /*1c390*/  IMAD.MOV.U32 R11, RZ, RZ, 0x1f ;  /* 0x0000001fff0b7424 */ /* 0x000fe200078e00ff */
[----:B------:R-:W0:Y:S01]  /*1c3a0*/  POPC R4, R6 ;  /* 0x0000000600047309 */ /* 0x000e220000000000 */
[----:B------:R-:W-:Y:S02]  /*1c3b0*/  IMAD.MOV.U32 R15, RZ, RZ, -0x1 ;  /* 0xffffffffff0f7424 */ /* 0x000fe400078e00ff */
[----:B0-----:R-:W-:-:S07]  /*1c3c0*/  IMAD.MOV.U32 R12, RZ, RZ, R4 ;  /* 0x000000ffff0c7224 */ /* 0x001fce00078e0004 */
[----:B------:R-:W-:Y:S05]  /*1c3d0*/  WARPSYNC.COLLECTIVE R15, `(.L_x_790) ;  /* 0x000000000f087348 */ /* 0x000fea0003c00000 */
[----:B------:R0:W1:Y:S02]  /*1c3e0*/  SHFL.IDX P6, R14, R13, R12, R11 ;  /* 0x0000000c0d0e7389 */ /* 0x00006400000c000b */
[----:B01----:R-:W-:Y:S01]  /*1c3f0*/  ENDCOLLECTIVE ;  /* 0x000000000000791b */ /* 0x003fe20003800000 */
.L_x_790:
[----:B------:R-:W-:Y:S01]  /*1c400*/  MOV R17, R14 ;  /* 0x0000000e00117202 */ /* 0x000fe20000000f00 */
[----:B------:R-:W-:Y:S06]  /*1c410*/  BRA `(.L_x_791) ;  /* 0xffffffbc00b47947 */ /* 0x000fec000383ffff */
.L_x_645:
[----:B------:R-:W-:Y:S01]  /*1c420*/  BSSY B0, `(.L_x_792) ;  /* 0x0000007000007945 */ /* 0x000fe20003800000 */
[----:B------:R-:W-:Y:S02]  /*1c430*/  IMAD.MOV.U32 R13, RZ, RZ, R3 ;  /* 0x000000ffff0d7224 */ /* 0x000fe400078e0003 */
[----:B------:R-:W-:Y:S02]  /*1c440*/  IMAD.MOV.U32 R11, RZ, RZ, 0x1f ;  /* 0x0000001fff0b7424 */ /* 0x000fe400078e00ff */
[----:B------:R-:W-:-:S07]  /*1c450*/  IMAD.MOV.U32 R15, RZ, RZ, -0x1 ;  /* 0xffffffffff0f7424 */ /* 0x000fce00078e00ff */
[----:B012---:R-:W-:Y:S05]  /*1c460*/  WARPSYNC.COLLECTIVE R15, `(.L_x_793) ;  /* 0x000000000f087348 */ /* 0x007fea0003c00000 */
[----:B------:R3:W4:Y:S02]  /*1c470*/  SHFL.IDX P6, R14, R13, R12, R11 ;  /* 0x0000000c0d0e7389 */ /* 0x00072400000c000b */
[----:B01234-:R-:W-:Y:S01]  /*1c480*/  ENDCOLLECTIVE ;  /* 0x000000000000791b */ /* 0x01ffe20003800000 */
.L_x_793:
[----:B------:R-:W-:Y:S05]  /*1c490*/  BSYNC B0 ;  /* 0x0000000000007941 */ /* 0x000fea0003800000 */
.L_x_792:
[----:B------:R-:W-:Y:S05]  /*1c4a0*/  BRA `(.L_x_644) ;  /* 0xffffffbc00ac7947 */ /* 0x000fea000383ffff */
.L_x_649:
[----:B0-----:R0:W3:Y:S02]  /*1c4b0*/  SYNCS.PHASECHK.TRANS64.TRYWAIT P0, [R5+URZ+0x2d820], R0 ;  /* 0x02d82000050075a7 */ /* 0x0010e4000800017f */
[----:B---3--:R-:W-:Y:S05]  /*1c4c0*/  @!P0 NANOSLEEP.SYNCS 0x989680 ;  /* 0x009896800000895d */ /* 0x008fea0003900000 */
[----:B------:R-:W3:Y:S02]  /*1c4d0*/  @!P0 SYNCS.PHASECHK.TRANS64 P0, [R5+URZ+0x2d820], R0 ;  /* 0x02d82000050085a7 */ /* 0x000ee4000800007f */
[----:B---3--:R-:W-:Y:S05]  /*1c4e0*/  @!P0 BRA `(.L_x_649) ;  /* 0xfffffffc00f08947 */ /* 0x008fea000383ffff */
[----:B------:R-:W-:Y:S05]  /*1c4f0*/  BRA `(.L_x_794) ;  /* 0xffffffc000987947 */ /* 0x000fea000383ffff */
.L_x_650:
[----:B------:R-:W3:Y:S01]  /*1c500*/  S2R R2, SR_TID.X ;  /* 0x0000000000027919 */ /* 0x000ee20000002100 */
[----:B------:R-:W-:Y:S01]  /*1c510*/  BSSY B0, `(.L_x_795) ;  /* 0x000000a000007945 */ /* 0x000fe20003800000 */
[----:B------:R-:W-:Y:S01]  /*1c520*/  MOV R12, RZ ;  /* 0x000000ff000c7202 */ /* 0x000fe20000000f00 */
[----:B------:R-:W-:Y:S02]  /*1c530*/  IMAD.MOV.U32 R11, RZ, RZ, 0x1f ;  /* 0x0000001fff0b7424 */ /* 0x000fe400078e00ff */
[----:B------:R-:W-:Y:S01]  /*1c540*/  IMAD.MOV.U32 R15, RZ, RZ, -0x1 ;  /* 0xffffffffff0f7424 */ /* 0x000fe200078e00ff */
[----:B---3--:R-:W-:-:S04]  /*1c550*/  SHF.R.U32.HI R2, RZ, 0x5, R2 ;  /* 0x00000005ff027819 */ /* 0x008fc80000011602 */
[----:B------:R-:W-:-:S05]  /*1c560*/  LOP3.LUT R2, R2, 0x3, RZ, 0xc0, !PT ;  /* 0x0000000302027812 */ /* 0x000fca00078ec0ff */
[----:B------:R-:W-:-:S07]  /*1c570*/  IMAD.MOV.U32 R13, RZ, RZ, R2 ;  /* 0x000000ffff0d7224 */ /* 0x000fce00078e0002 */
[----:B012-4-:R-:W-:Y:S05]  /*1c580*/  WARPSYNC.COLLECTIVE R15, `(.L_x_796) ;  /* 0x000000000f087348 */ /* 0x017fea0003c00000 */
[----:B------:R3:W0:Y:S02]  /*1c590*/  SHFL.IDX P6, R14, R13, R12, R11 ;  /* 0x0000000c0d0e7389 */ /* 0x00062400000c000b */
[----:B01234-:R-:W-:Y:S01]  /*1c5a0*/  ENDCOLLECTIVE ;  /* 0x000000000000791b */ /* 0x01ffe20003800000 */
.L_x_796:
[----:B------:R-:W-:Y:S05]  /*1c5b0*/  BSYNC B0 ;  /* 0x0000000000007941 */ /* 0x000fea0003800000 */
.L_x_795:
[----:B------:R-:W-:Y:S05]  /*1c5c0*/  BRA `(.L_x_797) ;  /* 0xffffffc000807947 */ /* 0x000fea000383ffff */
.L_x_651:
[----:B------:R-:W-:Y:S01]  /*1c5d0*/  BSSY B0, `(.L_x_798) ;  /* 0x0000006000007945 */ /* 0x000fe20003800000 */
[----:B------:R-:W-:-:S07]  /*1c5e0*/  IMAD.MOV.U32 R15, RZ, RZ, -0x1 ;  /* 0xffffffffff0f7424 */ /* 0x000fce00078e00ff */
[----:B012-4-:R-:W-:Y:S05]  /*1c5f0*/  WARPSYNC.COLLECTIVE R15, `(.L_x_799) ;  /* 0x000000000f0c7348 */ /* 0x017fea0003c00000 */
[----:B------:R-:W-:Y:S02]  /*1c600*/  ELECT P6, UR62, PT ;  /* 0x00000000003e782f */ /* 0x000fe400038c0000 */
[----:B------:R-:W-:Y:S01]  /*1c610*/  MOV R14, UR62 ;  /* 0x0000003e000e7c02 */ /* 0x000fe20008000f00 */
[----:B012-4-:R-:W-:Y:S10]  /*1c620*/  ENDCOLLECTIVE ;  /* 0x000000000000791b */ /* 0x017ff40003800000 */
.L_x_799:
[----:B------:R-:W-:Y:S05]  /*1c630*/  BSYNC B0 ;  /* 0x0000000000007941 */ /* 0x000fea0003800000 */
.L_x_798:
[----:B------:R-:W-:Y:S05]  /*1c640*/  BRA `(.L_x_800) ;  /* 0xffffffc000747947 */ /* 0x000fea000383ffff */
.L_x_653:
[----:B0-----:R0:W3:Y:S02]  /*1c650*/  SYNCS.PHASECHK.TRANS64.TRYWAIT P1, [R3+URZ+0x2d840], R2 ;  /* 0x02d84002030075a7 */ /* 0x0010e4000802017f */
[----:B---3--:R-:W-:Y:S05]  /*1c660*/  @!P1 NANOSLEEP.SYNCS 0x989680 ;  /* 0x009896800000995d */ /* 0x008fea0003900000 */
[----:B------:R-:W3:Y:S02]  /*1c670*/  @!P1 SYNCS.PHASECHK.TRANS64 P1, [R3+URZ+0x2d840], R2 ;  /* 0x02d84002030095a7 */ /* 0x000ee4000802007f */
[----:B---3--:R-:W-:Y:S05]  /*1c680*/  @!P1 BRA `(.L_x_653) ;  /* 0xfffffffc00f09947 */ /* 0x008fea000383ffff */
[----:B------:R-:W-:Y:S05]  /*1c690*/  BRA `(.L_x_801) ;  /* 0xffffffc000987947 */ /* 0x000fea000383ffff */
.L_x_655:
[----:B---3--:R3:W0:Y:S02]  /*1c6a0*/  SYNCS.PHASECHK.TRANS64.TRYWAIT P1, [R5+URZ+0x2d840], R0 ;  /* 0x02d84000050075a7 */ /* 0x008624000802017f */
[----:B0-----:R-:W-:Y:S05]  /*1c6b0*/  @!P1 NANOSLEEP.SYNCS 0x989680 ;  /* 0x009896800000995d */ /* 0x001fea0003900000 */
[----:B------:R-:W0:Y:S02]  /*1c6c0*/  @!P1 SYNCS.PHASECHK.TRANS64 P1, [R5+URZ+0x2d840], R0 ;  /* 0x02d84000050095a7 */ /* 0x000e24000802007f */
[----:B0-----:R-:W-:Y:S05]  /*1c6d0*/  @!P1 BRA `(.L_x_655) ;  /* 0xfffffffc00f09947 */ /* 0x001fea000383ffff */
[----:B------:R-:W-:Y:S05]  /*1c6e0*/  BRA `(.L_x_802) ;  /* 0xffffffc000a87947 */ /* 0x000fea000383ffff */
.L_x_657:
[----:B------:R0:W0:Y:S02]  /*1c6f0*/  SYNCS.PHASECHK.TRANS64.TRYWAIT P1, [R3+URZ+0x2d860], R2 ;  /* 0x02d86002030075a7 */ /* 0x000024000802017f */
[----:B0-----:R-:W-:Y:S05]  /*1c700*/  @!P1 NANOSLEEP.SYNCS 0x989680 ;  /* 0x009896800000995d */ /* 0x001fea0003900000 */
[----:B------:R-:W0:Y:S02]  /*1c710*/  @!P1 SYNCS.PHASECHK.TRANS64 P1, [R3+URZ+0x2d860], R2 ;  /* 0x02d86002030095a7 */ /* 0x000e24000802007f */
[----:B0-----:R-:W-:Y:S05]  /*1c720*/  @!P1 BRA `(.L_x_657) ;  /* 0xfffffffc00f09947 */ /* 0x001fea000383ffff */
[----:B------:R-:W-:Y:S05]  /*1c730*/  BRA `(.L_x_803) ;  /* 0xffffffc000a47947 */ /* 0x000fea000383ffff */
.L_x_804:
        /* <DEDUP_REMOVED lines=12> */
.L_x_2730:


//--------------------- .text._ZN7cutlass13device_kernelIN5flash11enable_sm90INS1_16FlashAttnFwdSm90INS1_25CollectiveMainloopFwdSm90ILi2EN4cute5tupleIJNS5_1CILi1EEES8_S8_EEENS6_IJNS7_ILi192EEENS7_ILi128EEENS7_ILi96EEEEEELi96ENS_6half_tEfNS_4arch4Sm90ELb0ELb1ELb0ELb0ELb1ELb0ELb0ELb0ELb1ELb1ELb0ELb0EEENS1_21CollectiveEpilogueFwdINS6_IJSA_SC_SB_EEES9_SE_SG_Li384ELb0ELb1ELb0ELb0EEENS1_30DynamicPersistentTileSchedulerILi384ELi128ELb0ELb1ELb1EEEEEEEEEvNT_6ParamsE --------------------------
	.section	.text._ZN7cutlass13device_kernelIN5flash11enable_sm90INS1_16FlashAttnFwdSm90INS1_25CollectiveMainloopFwdSm90ILi2EN4cute5tupleIJNS5_1CILi1EEES8_S8_EEENS6_IJNS7_ILi192EEENS7_ILi128EEENS7_ILi96EEEEEELi96ENS_6half_tEfNS_4arch4Sm90ELb0ELb1ELb0ELb0ELb1ELb0ELb0ELb0ELb1ELb1ELb0ELb0EEENS1_21CollectiveEpilogueFwdINS6_IJSA_SC_SB_EEES9_SE_SG_Li384ELb0ELb1ELb0ELb0EEENS1_30DynamicPersistentTileSchedulerILi384ELi128ELb0ELb1ELb1EEEEEEEEEvNT_6ParamsE,"ax",@progbits
	.align	128
.text._ZN7cutlass13device_kernelIN5flash11enable_sm90INS1_16FlashAttnFwdSm90INS1_25CollectiveMainloopFwdSm90ILi2EN4cute5tupleIJNS5_1CILi1EEES8_S8_EEENS6_IJNS7_ILi192EEENS7_ILi128EEENS7_ILi96EEEEEELi96ENS_6half_tEfNS_4arch4Sm90ELb0ELb1ELb0ELb0ELb1ELb0ELb0ELb0ELb1ELb1ELb0ELb0EEENS1_21CollectiveEpilogueFwdINS6_IJSA_SC_SB_EEES9_SE_SG_Li384ELb0ELb1ELb0ELb0EEENS1_30DynamicPersistentTileSchedulerILi384ELi128ELb0ELb1ELb1EEEEEEEEEvNT_6ParamsE:
        .type           _ZN7cutlass13device_kernelIN5flash11enable_sm90INS1_16FlashAttnFwdSm90INS1_25CollectiveMainloopFwdSm90ILi2EN4cute5tupleIJNS5_1CILi1EEES8_S8_EEENS6_IJNS7_ILi192EEENS7_ILi128EEENS7_ILi96EEEEEELi96ENS_6half_tEfNS_4arch4Sm90ELb0ELb1ELb0ELb0ELb1ELb0ELb0ELb0ELb1ELb1ELb0ELb0EEENS1_21CollectiveEpilogueFwdINS6_IJSA_SC_SB_EEES9_SE_SG_Li384ELb0ELb1ELb0ELb0EEENS1_30DynamicPersistentTileSchedulerILi384ELi128ELb0ELb1ELb1EEEEEEEEEvNT_6ParamsE,@function
        .size           _ZN7cutlass13device_kernelIN5flash11enable_sm90INS1_16FlashAttnFwdSm90INS1_25CollectiveMainloopFwdSm90ILi2EN4cute5tupleIJNS5_1CILi1EEES8_S8_EEENS6_IJNS7_ILi192EEENS7_ILi128EEENS7_ILi96EEEEEELi96ENS_6half_tEfNS_4arch4Sm90ELb0ELb1ELb0ELb0ELb1ELb0ELb0ELb0ELb1ELb1ELb0ELb0EEENS1_21CollectiveEpilogueFwdINS6_IJSA_SC_SB_EEES9_SE_SG_Li384ELb0ELb1ELb0ELb0EEENS1_30DynamicPersistentTileSchedulerILi384ELi128ELb0ELb1ELb1EEEEEEEEEvNT_6ParamsE,(.L_x_2731 - _ZN7cutlass13device_kernelIN5flash11enable_sm90INS1_16FlashAttnFwdSm90INS1_25CollectiveMainloopFwdSm90ILi2EN4cute5tupleIJNS5_1CILi1EEES8_S8_EEENS6_IJNS7_ILi192EEENS7_ILi128EEENS7_ILi96EEEEEELi96ENS_6half_tEfNS_4arch4Sm90ELb0ELb1ELb0ELb0ELb1ELb0ELb0ELb0ELb1ELb1ELb0ELb0EEENS1_21CollectiveEpilogueFwdINS6_IJSA_SC_SB_EEES9_SE_SG_Li384ELb0ELb1ELb0ELb0EEENS1_30DynamicPersistentTileSchedulerILi384ELi128ELb0ELb1ELb1EEEEEEEEEvNT_6ParamsE)
        .other          _ZN7cutlass13device_kernelIN5flash11enable_sm90INS1_16FlashAttnFwdSm90INS1_25CollectiveMainloopFwdSm90ILi2EN4cute5tupleIJNS5_1CILi1EEES8_S8_EEENS6_IJNS7_ILi192EEENS7_ILi128EEENS7_ILi96EEEEEELi96ENS_6half_tEfNS_4arch4Sm90ELb0ELb1ELb0ELb0ELb1ELb0ELb0ELb0ELb1ELb1ELb0ELb0EEENS1_21CollectiveEpilogueFwdINS6_IJSA_SC_SB_EEES9_SE_SG_Li384ELb0ELb1ELb0ELb0EEENS1_30DynamicPersistentTileSchedulerILi384ELi128ELb0ELb1ELb1EEEEEEEEEvNT_6ParamsE,@"STO_CUDA_ENTRY STV_DEFAULT"
_ZN7cutlass13device_kernelIN5flash11enable_sm90INS1_16FlashAttnFwdSm90INS1_25CollectiveMainloopFwdSm90ILi2EN4cute5tupleIJNS5_1CILi1EEES8_S8_EEENS6_IJNS7_ILi192EEENS7_ILi128EEENS7_ILi96EEEEEELi96ENS_6half_tEfNS_4arch4Sm90ELb0ELb1ELb0ELb0ELb1ELb0ELb0ELb0ELb1ELb1ELb0ELb0EEENS1_21CollectiveEpilogueFwdINS6_IJSA_SC_SB_EEES9_SE_SG_Li384ELb0ELb1ELb0ELb0EEENS1_30DynamicPersistentTileSchedulerILi384ELi128ELb0ELb1ELb1EEEEEEEEEvNT_6ParamsE:
        /* <DEDUP_REMOVED lines=45> */
.L_x_805:
        /* <DEDUP_REMOVED lines=22> */
.L_x_806:
        /* <DEDUP_REMOVED lines=18> */
.L_x_807:
        /* <DEDUP_REMOVED lines=22> */
.L_x_808:
        /* <DEDUP_REMOVED lines=23> */
.L_x_809:
        /* <DEDUP_REMOVED lines=8> */
.L_x_811:
[----:B------:R-:W-:-:S08]  /*08a0*/  NOP ;  /* 0x0000000000007918 */ /* 0x000fd00000000000 */
[----:B------:R-:W0:Y:S02]  /*08b0*/  USETMAXREG.TRY_ALLOC.CTAPOOL UP0, 0xa0 ;  /* 0x000000a0000079c8 */ /* 0x000e240008000600 */
[----:B0-----:R-:W-:-:S13]  /*08c0*/  PLOP3.LUT P0, PT, PT, PT, UP0, 0x80, 0x0 ;  /* 0x000000000000781c */ /* 0x001fda0003f0f008 */
[----:B------:R-:W-:Y:S05]  /*08d0*/  @!P0 BRA `(.L_x_811) ;  /* 0xfffffffc00f08947 */ /* 0x000fea000383ffff */
[----:B------:R-:W0:Y:S01]  /*08e0*/  S2R R2, SR_TID.X ;  /* 0x0000000000027919 */ /* 0x000e220000002100 */
[----:B------:R-:W1:Y:S08]  /*08f0*/  S2UR UR4, SR_CTAID.X ;  /* 0x00000000000479c3 */ /* 0x000e700000002500 */
[----:B------:R-:W-:Y:S08]  /*0900*/  BAR.ARV 0x4, 0x200 ;  /* 0x0108000000007b1d */ /* 0x000ff00000002000 */
        /* <DEDUP_REMOVED lines=18> */
[----:B------:R-:W-:Y:S02]  /*0a30*/  LOP3.LUT R4, R2, 0xfffffff0, RZ, 0xc0, !PT ;  /* 0xfffffff002047812 */ /* 0x000fe400078ec0ff */
[----:B------:R-:W-:Y:S02]  /*0a40*/  SHF.R.S32.HI R5, RZ, 0x4, R2 ;  /* 0x00000004ff057819 */ /* 0x000fe40000011402 */
[----:B------:R-:W-:Y:S01]  /*0a50*/  LOP3.LUT R6, R146, 0xffffff80, RZ, 0xc0, !PT ;  /* 0xffffff8092067812 */ /* 0x000fe200078ec0ff */
[C---:B------:R-:W-:Y:S01]  /*0a60*/  IMAD.IADD R4, R151.reuse, 0x1, -R4 ;  /* 0x0000000197047824 */ /* 0x040fe200078e0a04 */
[----:B------:R-:W-:Y:S02]  /*0a70*/  LEA.HI R2, R2, R5, RZ, 0x1 ;  /* 0x0000000502027211 */ /* 0x000fe400078f08ff */
[----:B------:R-:W-:Y:S01]  /*0a80*/  SHF.R.S32.HI R146, RZ, 0x7, R146 ;  /* 0x00000007ff927819 */ /* 0x000fe20000011492 */
[----:B------:R-:W-:Y:S01]  /*0a90*/  IMAD.IADD R145, R151, 0x1, -R6 ;  /* 0x0000000197917824 */ /* 0x000fe200078e0a06 */
[----:B------:R-:W-:-:S02]  /*0aa0*/  SHF.R.S32.HI R3, RZ, 0x1f, R4 ;  /* 0x0000001fff037819 */ /* 0x000fc40000011404 */
[----:B------:R-:W-:Y:S01]  /*0ab0*/  LOP3.LUT R2, R2, 0x1ffffffe, RZ, 0xc0, !PT ;  /* 0x1ffffffe02027812 */ /* 0x000fe200078ec0ff */
[----:B0-----:R-:W-:Y:S01]  /*0ac0*/  ULEA UR40, UR41, UR40, 0x18 ;  /* 0x0000002829287291 */ /* 0x001fe2000f8ec03f */
[----:B------:R-:W-:Y:S02]  /*0ad0*/  LEA.HI R3, R3, R4, RZ, 0x3 ;  /* 0x0000000403037211 */ /* 0x000fe400078f18ff */
[----:B------:R-:W-:Y:S01]  /*0ae0*/  SHF.R.S32.HI R8, RZ, 0x1f, R145 ;  /* 0x0000001fff087819 */ /* 0x000fe20000011491 */
[----:B------:R-:W-:Y:S01]  /*0af0*/  IMAD.IADD R2, R5, 0x1, -R2 ;  /* 0x0000000105027824 */ /* 0x000fe200078e0a02 */
[C---:B------:R-:W-:Y:S01]  /*0b00*/  LOP3.LUT R5, R3.reuse, 0xfffffff8, RZ, 0xc0, !PT ;  /* 0xfffffff803057812 */ /* 0x040fe200078ec0ff */
[----:B------:R-:W-:Y:S01]  /*0b10*/  IMAD.SHL.U32 R3, R3, 0x40, RZ ;  /* 0x0000004003037824 */ /* 0x000fe200078e00ff */
[----:B------:R-:W-:Y:S01]  /*0b20*/  LEA.HI R6, R0, R151, RZ, 0x5 ;  /* 0x0000009700067211 */ /* 0x000fe200078f28ff */
[----:B------:R-:W-:Y:S01]  /*0b30*/  IMAD.SHL.U32 R2, R2, 0x8, RZ ;  /* 0x0000000802027824 */ /* 0x000fe200078e00ff */
[----:B------:R-:W-:Y:S01]  /*0b40*/  LEA.HI R9, R8, R145, RZ, 0x2 ;  /* 0x0000009108097211 */ /* 0x000fe200078f10ff */
[----:B------:R-:W-:Y:S01]  /*0b50*/  IMAD.IADD R5, R4, 0x1, -R5 ;  /* 0x0000000104057824 */ /* 0x000fe200078e0a05 */
[----:B------:R-:W-:-:S02]  /*0b60*/  SHF.R.S32.HI R6, RZ, 0x5, R6 ;  /* 0x00000005ff067819 */ /* 0x000fc40000011406 */
[--C-:B------:R-:W-:Y:S02]  /*0b70*/  SHF.R.S32.HI R7, RZ, 0x2, R9.reuse ;  /* 0x00000002ff077819 */ /* 0x100fe40000011409 */
[----:B------:R-:W-:Y:S01]  /*0b80*/  SHF.R.S32.HI R10, RZ, 0x1f, R9 ;  /* 0x0000001fff0a7819 */ /* 0x000fe20000011409 */
[----:B------:R-:W-:Y:S01]  /*0b90*/  IMAD R13, R6, 0x10, R4 ;  /* 0x00000010060d7824 */ /* 0x000fe200078e0204 */
[C---:B------:R-:W-:Y:S01]  /*0ba0*/  R2P PR, R5.reuse, 0x6 ;  /* 0x0000000605007804 */ /* 0x040fe20000000000 */
[----:B------:R-:W-:Y:S01]  /*0bb0*/  IMAD.SHL.U32 R5, R5, 0x40, RZ ;  /* 0x0000004005057824 */ /* 0x000fe200078e00ff */
[----:B------:R-:W-:Y:S01]  /*0bc0*/  LEA.HI R10, R10, R7, RZ, 0x3 ;  /* 0x000000070a0a7211 */ /* 0x000fe200078f18ff */
[----:B------:R-:W-:Y:S01]  /*0bd0*/  IMAD.HI R4, R146, 0x55555556, RZ ;  /* 0x5555555692047827 */ /* 0x000fe200078e02ff */
[----:B------:R-:W-:Y:S02]  /*0be0*/  LOP3.LUT R3, R3, 0x7ffffe00, RZ, 0xc0, !PT ;  /* 0x7ffffe0003037812 */ /* 0x000fe400078ec0ff */
[----:B------:R-:W-:Y:S01]  /*0bf0*/  LOP3.LUT R5, R5, 0x1c0, RZ, 0xc0, !PT ;  /* 0x000001c005057812 */ /* 0x000fe200078ec0ff */
[--C-:B------:R-:W-:Y:S01]  /*0c00*/  IMAD.U32 R148, R13, 0x20, R2.reuse ;  /* 0x000000200d947824 */ /* 0x100fe200078e0002 */
[----:B------:R-:W-:Y:S01]  /*0c10*/  LOP3.LUT R10, R10, 0xfffffff8, RZ, 0xc0, !PT ;  /* 0xfffffff80a0a7812 */ /* 0x000fe200078ec0ff */
[----:B------:R-:W-:Y:S01]  /*0c20*/  IMAD R3, R6, 0x400, R3 ;  /* 0x0000040006037824 */ /* 0x000fe200078e0203 */
[----:B------:R-:W-:-:S02]  /*0c30*/  LOP3.LUT R2, R5, 0x8, R2, 0xf8, !PT ;  /* 0x0000000805027812 */ /* 0x000fc400078ef802 */
[----:B------:R-:W-:Y:S01]  /*0c40*/  SHF.R.U32.HI R5, RZ, 0x3, R5 ;  /* 0x00000003ff057819 */ /* 0x000fe20000011605 */
[----:B------:R-:W-:Y:S01]  /*0c50*/  IMAD.IADD R11, R7, 0x1, -R10 ;  /* 0x00000001070b7824 */ /* 0x000fe200078e0a0a */
[----:B------:R-:W-:Y:S02]  /*0c60*/  LEA.HI R0, R0, R151, RZ, 0x2 ;  /* 0x0000009700007211 */ /* 0x000fe400078f10ff */
[----:B------:R-:W-:Y:S02]  /*0c70*/  LEA.HI R7, R4, R4, RZ, 0x1 ;  /* 0x0000000404077211 */ /* 0x000fe400078f08ff */
[----:B------:R-:W-:Y:S02]  /*0c80*/  LOP3.LUT R2, R2, R5, RZ, 0x3c, !PT ;  /* 0x0000000502027212 */ /* 0x000fe400078e3cff */
[----:B------:R-:W-:Y:S01]  /*0c90*/  LOP3.LUT R4, R0, 0xfffffffc, RZ, 0xc0, !PT ;  /* 0xfffffffc00047812 */ /* 0x000fe200078ec0ff */
[----:B------:R-:W-:Y:S01]  /*0ca0*/  IMAD R7, R7, -0x3, R146 ;  /* 0xfffffffd07077824 */ /* 0x000fe200078e0292 */
[----:B------:R-:W-:Y:S01]  /*0cb0*/  LEA.HI R8, R8, R145, RZ, 0x5 ;  /* 0x0000009108087211 */ /* 0x000fe200078f28ff */
[----:B------:R-:W-:Y:S01]  /*0cc0*/  IMAD.IADD R2, R3, 0x1, R2 ;  /* 0x0000000103027824 */ /* 0x000fe200078e0202 */
[----:B------:R-:W-:Y:S01]  /*0cd0*/  SHF.R.S32.HI R144, RZ, 0x2, R0 ;  /* 0x00000002ff907819 */ /* 0x000fe20000011400 */
[----:B------:R-:W-:Y:S01]  /*0ce0*/  IMAD.IADD R143, R151, 0x1, -R4 ;  /* 0x00000001978f7824 */ /* 0x000fe200078e0a04 */
[----:B------:R-:W-:-:S02]  /*0cf0*/  SHF.R.S32.HI R8, RZ, 0x5, R8 ;  /* 0x00000005ff087819 */ /* 0x000fc40000011408 */
[----:B------:R-:W-:Y:S01]  /*0d00*/  LEA R17, R2, UR40, 0x1 ;  /* 0x0000002802117c11 */ /* 0x000fe2000f8e08ff */
[C---:B------:R-:W-:Y:S01]  /*0d10*/  IMAD.SHL.U32 R140, R143.reuse, 0x8, RZ ;  /* 0x000000088f8c7824 */ /* 0x040fe200078e00ff */
[----:B------:R-:W-:Y:S01]  /*0d20*/  LEA.HI R3, R143, R143, RZ, 0x1 ;  /* 0x0000008f8f037211 */ /* 0x000fe200078f08ff */
[----:B------:R-:W-:Y:S01]  /*0d30*/  IMAD R8, R8, 0x10, R11 ;  /* 0x0000001008087824 */ /* 0x000fe200078e020b */
[----:B------:R-:W-:Y:S01]  /*0d40*/  SEL R18, R18, 0xffffffc0, !P2 ;  /* 0xffffffc012127807 */ /* 0x000fe20005000000 */
[----:B------:R-:W-:Y:S01]  /*0d50*/  VIADD R22, R17, 0x21800 ;  /* 0x0002180011167836 */ /* 0x000fe20000000000 */
[----:B------:R-:W-:Y:S01]  /*0d60*/  LOP3.LUT R0, R3, 0x1ffffffe, RZ, 0xc0, !PT ;  /* 0x1ffffffe03007812 */ /* 0x000fe200078ec0ff */
[C---:B------:R-:W-:Y:S01]  /*0d70*/  VIADD R141, R140.reuse, 0x20 ;  /* 0x000000208c8d7836 */ /* 0x040fe20000000000 */
[----:B------:R-:W-:Y:S01]  /*0d80*/  LOP3.LUT R16, R9, 0x7ffffffc, RZ, 0xc0, !PT ;  /* 0x7ffffffc09107812 */ /* 0x000fe200078ec0ff */
[----:B------:R-:W-:Y:S02]  /*0d90*/  VIADD R142, R140, 0x40 ;  /* 0x000000408c8e7836 */ /* 0x000fe40000000000 */
[----:B------:R-:W-:Y:S01]  /*0da0*/  VIADD R23, R17, 0x21820 ;  /* 0x0002182011177836 */ /* 0x000fe20000000000 */
[----:B------:R-:W-:Y:S01]  /*0db0*/  SHF.R.S32.HI R150, RZ, 0x1f, R141 ;  /* 0x0000001fff967819 */ /* 0x000fe2000001148d */
[----:B------:R-:W-:Y:S01]  /*0dc0*/  IMAD R147, R7, 0x40, R8 ;  /* 0x0000004007937824 */ /* 0x000fe200078e0208 */
[----:B------:R-:W-:Y:S01]  /*0dd0*/  SHF.R.S32.HI R149, RZ, 0x1f, R142 ;  /* 0x0000001fff957819 */ /* 0x000fe2000001148e */
[----:B------:R-:W-:-:S02]  /*0de0*/  IMAD.IADD R0, R143, 0x1, -R0 ;  /* 0x000000018f007824 */ /* 0x000fc400078e0a00 */
[C---:B------:R-:W-:Y:S02]  /*0df0*/  @P1 VIADD R23, R22.reuse, 0xffffffe0 ;  /* 0xffffffe016171836 */ /* 0x040fe40000000000 */
[----:B------:R-:W-:Y:S02]  /*0e00*/  IMAD.IADD R22, R22, 0x1, R18 ;  /* 0x0000000116167824 */ /* 0x000fe400078e0212 */
[----:B------:R-:W-:Y:S02]  /*0e10*/  IMAD.IADD R16, R145, 0x1, -R16 ;  /* 0x0000000191107824 */ /* 0x000fe400078e0a10 */
[----:B------:R-:W-:Y:S02]  /*0e20*/  IMAD R137, R0, 0x8, R147 ;  /* 0x0000000800897824 */ /* 0x000fe400078e0293 */
[----:B------:R-:W-:Y:S02]  /*0e30*/  IMAD.IADD R18, R18, 0x1, R23 ;  /* 0x0000000112127824 */ /* 0x000fe400078e0217 */
[----:B------:R-:W-:-:S07]  /*0e40*/  VIADD R136, R23, 0x6000 ;  /* 0x0000600017887836 */ /* 0x000fce0000000000 */
.L_x_908:
[----:B------:R-:W-:Y:S01]  /*0e50*/  ULDC UR5, c[0x0][0xc60] ;  /* 0x0003180000057ab9 */ /* 0x000fe20000000800 */
[----:B------:R-:W-:Y:S01]  /*0e60*/  UMOV UR8, UR4 ;  /* 0x0000000400087c82 */ /* 0x000fe20008000000 */
[----:B------:R-:W-:-:S11]  /*0e70*/  UISETP.NE.AND UP0, UPT, UR5, 0x1, UPT ;  /* 0x000000010500788c */ /* 0x000fd6000bf05270 */
[----:B------:R-:W-:Y:S01]  /*0e80*/  @UP0 ULDC UR6, c[0x0][0xc64] ;  /* 0x0003190000060ab9 */ /* 0x000fe20000000800 */
[----:B------:R-:W-:Y:S01]  /*0e90*/  @UP0 ULDC UR9, c[0x0][0xc68] ;  /* 0x00031a0000090ab9 */ /* 0x000fe20000000800 */
[----:B------:R-:W-:-:S04]  /*0ea0*/  UIMAD.WIDE.U32 UR6, UR4, UR6, URZ ;  /* 0x00000006040672a5 */ /* 0x000fc8000f8e003f */
[----:B------:R-:W-:-:S03]  /*0eb0*/  @UP0 USHF.R.U32.HI UR8, URZ, UR9, UR7 ;  /* 0x000000093f080299 */ /* 0x000fc60008011607 */
[----:B------:R-:W-:Y:S02]  /*0ec0*/  ULDC UR6, c[0x0][0xc78] ;  /* 0x00031e0000067ab9 */ /* 0x000fe40000000800 */
[----:B------:R-:W-:Y:S02]  /*0ed0*/  UISETP.GE.AND UP0, UPT, UR8, UR6, UPT ;  /* 0x000000060800728c */ /* 0x000fe4000bf06270 */
[----:B------:R-:W-:-:S04]  /*0ee0*/  UIADD3 UR6, -UR8, URZ, URZ ;  /* 0x0000003f08067290 */ /* 0x000fc8000fffe13f */
[----:B------:R-:W-:Y:S01]  /*0ef0*/  PLOP3.LUT P0, PT, PT, PT, UP0, 0x80, 0x0 ;  /* 0x000000000000781c */ /* 0x000fe20003f0f008 */
[----:B------:R-:W-:-:S12]  /*0f00*/  UIMAD UR9, UR5, UR6, UR4 ;  /* 0x00000006050972a4 */ /* 0x000fd8000f8e0204 */
[----:B012345:R-:W-:Y:S05]  /*0f10*/  @!P0 BRA `(.L_x_812) ;  /* 0x0000000000208947 */ /* 0x03ffea0003800000 */
[----:B------:R-:W-:Y:S01]  /*0f20*/  ULDC UR7, c[0x0][0xc6c] ;  /* 0x00031b0000077ab9 */ /* 0x000fe20000000800 */
[----:B------:R-:W-:Y:S01]  /*0f30*/  UMOV UR6, UR9 ;  /* 0x0000000900067c82 */ /* 0x000fe20008000000 */
[----:B------:R-:W-:-:S11]  /*0f40*/  UISETP.NE.AND UP0, UPT, UR7, 0x1, UPT ;  /* 0x000000010700788c */ /* 0x000fd6000bf05270 */
[----:B------:R-:W-:Y:S02]  /*0f50*/  @UP0 ULDC.64 UR10, c[0x0][0xc70] ;  /* 0x00031c00000a0ab9 */ /* 0x000fe40000000a00 */
[----:B------:R-:W-:-:S04]  /*0f60*/  UIMAD.WIDE.U32 UR4, UR9, UR10, URZ ;  /* 0x0000000a090472a5 */ /* 0x000fc8000f8e003f */
[----:B------:R-:W-:-:S04]  /*0f70*/  @UP0 USHF.R.U32.HI UR6, URZ, UR11, UR5 ;  /* 0x0000000b3f060299 */ /* 0x000fc80008011605 */
[----:B------:R-:W-:Y:S01]  /*0f80*/  UIMAD UR4, UR6, UR7, URZ ;  /* 0x00000007060472a4 */ /* 0x000fe2000f8e023f */
[----:B------:R-:W-:Y:S11]  /*0f90*/  BRA `(.L_x_813) ;  /* 0x00000000001c7947 */ /* 0x000ff60003800000 */
.L_x_812:
[----:B------:R-:W-:Y:S01]  /*0fa0*/  ULDC UR7, c[0x0][0xc54] ;  /* 0x0003150000077ab9 */ /* 0x000fe20000000800 */
[----:B------:R-:W-:Y:S01]  /*0fb0*/  UMOV UR6, UR9 ;  /* 0x0000000900067c82 */ /* 0x000fe20008000000 */
[----:B------:R-:W-:-:S11]  /*0fc0*/  UISETP.NE.AND UP0, UPT, UR7, 0x1, UPT ;  /* 0x000000010700788c */ /* 0x000fd6000bf05270 */
[----:B------:R-:W-:Y:S02]  /*0fd0*/  @UP0 ULDC.64 UR10, c[0x0][0xc58] ;  /* 0x00031600000a0ab9 */ /* 0x000fe40000000a00 */
[----:B------:R-:W-:-:S04]  /*0fe0*/  UIMAD.WIDE.U32 UR4, UR9, UR10, URZ ;  /* 0x0000000a090472a5 */ /* 0x000fc8000f8e003f */
[----:B------:R-:W-:-:S04]  /*0ff0*/  @UP0 USHF.R.U32.HI UR6, URZ, UR11, UR5 ;  /* 0x0000000b3f060299 */ /* 0x000fc80008011605 */
[----:B------:R-:W-:-:S12]  /*1000*/  UIMAD UR4, UR6, UR7, URZ ;  /* 0x00000007060472a4 */ /* 0x000fd8000f8e023f */
.L_x_813:
[----:B------:R-:W-:Y:S01]  /*1010*/  ULOP3.LUT UR6, URZ, UR6, URZ, 0x33, !UPT ;  /* 0x000000063f067292 */ /* 0x000fe2000f8e333f */
[----:B------:R-:W-:Y:S01]  /*1020*/  ULDC UR5, c[0x0][0x448] ;  /* 0x0001120000057ab9 */ /* 0x000fe20000000800 */
[----:B------:R-:W-:Y:S01]  /*1030*/  ULDC UR39, c[0x0][0xc3c] ;  /* 0x00030f0000277ab9 */ /* 0x000fe20000000800 */
[----:B------:R-:W-:Y:S02]  /*1040*/  UISETP.NE.AND UP3, UPT, UR5, 0x1, UPT ;  /* 0x000000010500788c */ /* 0x000fe4000bf65270 */
[----:B------:R-:W-:Y:S01]  /*1050*/  UIADD3 UR39, UR6, UR39, URZ ;  /* 0x0000002706277290 */ /* 0x000fe2000fffe03f */
[----:B------:R-:W-:Y:S01]  /*1060*/  ULDC.64 UR10, c[0x0][0x418] ;  /* 0x00010600000a7ab9 */ /* 0x000fe20000000a00 */
[----:B------:R-:W-:Y:S01]  /*1070*/  UIADD3 UR4, UR9, -UR4, URZ ;  /* 0x8000000409047290 */ /* 0x000fe2000fffe03f */
[----:B------:R-:W-:Y:S01]  /*1080*/  ULDC UR38, c[0x0][0xc48] ;  /* 0x0003120000267ab9 */ /* 0x000fe20000000800 */
[----:B------:R-:W-:Y:S02]  /*1090*/  UISETP.NE.U32.AND UP0, UPT, UR10, URZ, UPT ;  /* 0x0000003f0a00728c */ /* 0x000fe4000bf05070 */
[----:B------:R-:W-:-:S02]  /*10a0*/  UIMAD UR39, UR39, 0xc0, URZ ;  /* 0x000000c0272778a4 */ /* 0x000fc4000f8e023f */
[----:B------:R-:W-:Y:S01]  /*10b0*/  UISETP.NE.AND UP1, UPT, UR38, 0x1, UPT ;  /* 0x000000012600788c */ /* 0x000fe2000bf25270 */
[----:B------:R-:W-:Y:S01]  /*10c0*/  ULDC UR13, c[0x0][0xc54] ;  /* 0x00031500000d7ab9 */ /* 0x000fe20000000800 */
[----:B------:R-:W-:Y:S02]  /*10d0*/  UISETP.NE.AND.EX UP0, UPT, UR11, URZ, UPT, UP0 ;  /* 0x0000003f0b00728c */ /* 0x000fe4000bf05300 */
[----:B------:R-:W-:Y:S02]  /*10e0*/  UIADD3 UR7, UR39, 0xbf, URZ ;  /* 0x000000bf27077890 */ /* 0x000fe4000fffe03f */
[----:B------:R-:W-:Y:S01]  /*10f0*/  UIMAD UR13, UR8, UR13, UR4 ;  /* 0x0000000d080d72a4 */ /* 0x000fe2000f8e0204 */
[----:B------:R-:W-:Y:S01]  /*1100*/  ULDC UR44, c[0x0][0x424] ;  /* 0x00010900002c7ab9 */ /* 0x000fe20000000800 */
[----:B------:R-:W-:Y:S01]  /*1110*/  ULDC UR55, c[0x0][0x288] ;  /* 0x0000a20000377ab9 */ /* 0x000fe20000000800 */
[----:B------:R-:W-:Y:S01]  /*1120*/  ULDC.64 UR4, c[0x0][0x9e0] ;  /* 0x0002780000047ab9 */ /* 0x000fe20000000a00 */
[----:B------:R-:W-:Y:S01]  /*1130*/  @UP3 ULDC UR10, c[0x0][0x44c] ;  /* 0x00011300000a3ab9 */ /* 0x000fe20000000800 */
[----:B------:R-:W-:-:S02]  /*1140*/  UIADD3 UR12, -UR55, 0x1, URZ ;  /* 0x00000001370c7890 */ /* 0x000fc4000fffe13f */
[----:B------:R-:W-:Y:S02]  /*1150*/  UISETP.GE.AND UP2, UPT, UR5, 0x1, UPT ;  /* 0x000000010500788c */ /* 0x000fe4000bf46270 */
[----:B------:R-:W-:Y:S02]  /*1160*/  USEL UR44, UR44, 0x1, UP0 ;  /* 0x000000012c2c7887 */ /* 0x000fe40008000000 */
[----:B------:R-:W-:Y:S01]  /*1170*/  UIMAD.WIDE.U32 UR10, UR7, UR10, URZ ;  /* 0x0000000a070a72a5 */ /* 0x000fe2000f8e003f */
[----:B------:R-:W-:Y:S01]  /*1180*/  ULDC UR6, c[0x0][0x2f0] ;  /* 0x0000bc0000067ab9 */ /* 0x000fe20000000800 */
[----:B------:R-:W-:Y:S01]  /*1190*/  @UP3 ULDC UR15, c[0x0][0x450] ;  /* 0x00011400000f3ab9 */ /* 0x000fe20000000800 */
[----:B------:R-:W-:Y:S01]  /*11a0*/  @UP1 ULDC UR8, c[0x0][0xc4c] ;  /* 0x0003130000081ab9 */ /* 0x000fe20000000800 */
[----:B------:R-:W-:Y:S01]  /*11b0*/  UIMAD UR12, UR44, UR6, UR12 ;  /* 0x000000062c0c72a4 */ /* 0x000fe2000f8e020c */
[----:B------:R-:W-:Y:S01]  /*11c0*/  PLOP3.LUT P0, PT, PT, PT, UP2, 0x40, 0x0 ;  /* 0x000000000000781c */ /* 0x000fe20003f0e828 */
[----:B------:R-:W-:-:S02]  /*11d0*/  @UP3 USHF.R.U32.HI UR7, URZ, UR15, UR11 ;  /* 0x0000000f3f073299 */ /* 0x000fc4000801160b */
[----:B------:R-:W-:Y:S01]  /*11e0*/  UIMAD.WIDE.U32 UR8, UR13, UR8, URZ ;  /* 0x000000080d0872a5 */ /* 0x000fe2000f8e003f */
[----:B------:R-:W-:Y:S01]  /*11f0*/  @UP1 ULDC UR14, c[0x0][0xc50] ;  /* 0x00031400000e1ab9 */ /* 0x000fe20000000800 */
[----:B------:R-:W-:Y:S01]  /*1200*/  UIADD3 UR12, UR12, UR7, URZ ;  /* 0x000000070c0c7290 */ /* 0x000fe2000fffe03f */
[----:B------:R-:W-:Y:S01]  /*1210*/  UMOV UR45, UR13 ;  /* 0x0000000d002d7c82 */ /* 0x000fe20008000000 */
[----:B------:R-:W-:Y:S02]  /*1220*/  @UP1 USHF.R.U32.HI UR45, URZ, UR14, UR9 ;  /* 0x0000000e3f2d1299 */ /* 0x000fe40008011609 */
[----:B------:R-:W-:Y:S02]  /*1230*/  UIADD3 UR4, UR12, UR4, URZ ;  /* 0x000000040c047290 */ /* 0x000fe4000fffe03f */
[----:B------:R-:W-:Y:S02]  /*1240*/  UIADD3 UR7, -UR45, URZ, URZ ;  /* 0x0000003f2d077290 */ /* 0x000fe4000fffe13f */
[----:B------:R-:W-:-:S02]  /*1250*/  UP2UR UR51, UPR, URZ, 0x8 ;  /* 0x000000083f337883 */ /* 0x000fc40008000000 */
[----:B------:R-:W-:Y:S01]  /*1260*/  UP2UR UR50, UPR, URZ, 0x4 ;  /* 0x000000043f327883 */ /* 0x000fe20008000000 */
[----:B------:R-:W-:Y:S01]  /*1270*/  IMAD.U32 R0, RZ, RZ, UR4 ;  /* 0x00000004ff007e24 */ /* 0x000fe2000f8e00ff */
[----:B------:R-:W-:Y:S01]  /*1280*/  UIMAD UR38, UR38, UR7, UR13 ;  /* 0x00000007262672a4 */ /* 0x000fe2000f8e020d */
[----:B------:R-:W-:Y:S11]  /*1290*/  @P0 BRA `(.L_x_814) ;  /* 0x0000000000400947 */ /* 0x000ff60003800000 */
[----:B------:R-:W-:Y:S01]  /*12a0*/  ISETP.LT.AND P0, PT, RZ, UR12, PT ;  /* 0x0000000cff007c0c */ /* 0x000fe2000bf01270 */
[----:B------:R-:W-:-:S12]  /*12b0*/  UIADD3 UR4, UR12, -0x1, URZ ;  /* 0xffffffff0c047890 */ /* 0x000fd8000fffe03f */
[----:B------:R-:W-:Y:S05]  /*12c0*/  @P0 BRA `(.L_x_815) ;  /* 0x00000000001c0947 */ /* 0x000fea0003800000 */
[----:B------:R-:W-:Y:S02]  /*12d0*/  UISETP.NE.AND UP0, UPT, UR5, 0x1, UPT ;  /* 0x000000010500788c */ /* 0x000fe4000bf05270 */
[----:B------:R-:W-:-:S09]  /*12e0*/  UIADD3 UR4, -UR12, URZ, URZ ;  /* 0x0000003f0c047290 */ /* 0x000fd2000fffe13f */
[----:B------:R-:W-:Y:S02]  /*12f0*/  @UP0 ULDC.64 UR10, c[0x0][0x9e8] ;  /* 0x00027a00000a0ab9 */ /* 0x000fe40000000a00 */
[----:B------:R-:W-:-:S04]  /*1300*/  UIMAD.WIDE.U32 UR8, UR4, UR10, URZ ;  /* 0x0000000a040872a5 */ /* 0x000fc8000f8e003f */
[----:B------:R-:W-:-:S04]  /*1310*/  @UP0 USHF.R.U32.HI UR4, URZ, UR11, UR9 ;  /* 0x0000000b3f040299 */ /* 0x000fc80008011609 */
[----:B------:R-:W-:Y:S01]  /*1320*/  ULOP3.LUT UR4, URZ, UR4, URZ, 0x33, !UPT ;  /* 0x000000043f047292 */ /* 0x000fe2000f8e333f */
[----:B------:R-:W-:Y:S11]  /*1330*/  BRA `(.L_x_816) ;  /* 0x0000000000107947 */ /* 0x000ff60003800000 */
.L_x_815:
[----:B------:R-:W-:-:S11]  /*1340*/  UISETP.NE.AND UP0, UPT, UR5, 0x1, UPT ;  /* 0x000000010500788c */ /* 0x000fd6000bf05270 */
[----:B------:R-:W-:Y:S02]  /*1350*/  @UP0 ULDC.64 UR10, c[0x0][0x9e8] ;  /* 0x00027a00000a0ab9 */ /* 0x000fe40000000a00 */
[----:B------:R-:W-:-:S04]  /*1360*/  UIMAD.WIDE.U32 UR8, UR4, UR10, URZ ;  /* 0x0000000a040872a5 */ /* 0x000fc8000f8e003f */
[----:B------:R-:W-:-:S12]  /*1370*/  @UP0 USHF.R.U32.HI UR4, URZ, UR11, UR9 ;  /* 0x0000000b3f040299 */ /* 0x000fd80008011609 */
.L_x_816:
[----:B------:R-:W-:-:S06]  /*1380*/  UIMAD UR4, UR4, UR5, UR5 ;  /* 0x00000005040472a4 */ /* 0x000fcc000f8e0205 */
[----:B------:R-:W-:-:S07]  /*1390*/  VIMNMX R0, R0, UR4, PT ;  /* 0x0000000400007c48 */ /* 0x000fce000bfe0100 */
.L_x_814:
[----:B------:R-:W-:Y:S01]  /*13a0*/  UISETP.NE.AND UP0, UPT, UR51, URZ, UPT ;  /* 0x0000003f3300728c */ /* 0x000fe2000bf05270 */
[----:B------:R-:W-:Y:S01]  /*13b0*/  VIADD R0, R0, 0x7f ;  /* 0x0000007f00007836 */ /* 0x000fe20000000000 */
[----:B------:R-:W-:Y:S01]  /*13c0*/  UMOV UR7, UR39 ;  /* 0x0000002700077c82 */ /* 0x000fe20008000000 */
[----:B------:R-:W-:Y:S02]  /*13d0*/  UIMAD UR4, UR44, UR6, 0x7f ;  /* 0x0000007f2c0474a4 */ /* 0x000fe4000f8e0206 */
[----:B------:R-:W-:Y:S01]  /*13e0*/  UIMAD UR55, UR44, UR6, -UR55 ;  /* 0x000000062c3772a4 */ /* 0x000fe2000f8e0a37 */
[----:B------:R-:W-:Y:S01]  /*13f0*/  SHF.R.S32.HI R3, RZ, 0x1f, R0 ;  /* 0x0000001fff037819 */ /* 0x000fe20000011400 */
[----:B------:R-:W-:Y:S01]  /*1400*/  USHF.R.S32.HI UR6, URZ, 0x1f, UR4 ;  /* 0x0000001f3f067899 */ /* 0x000fe20008011404 */
[----:B------:R-:W-:Y:S02]  /*1410*/  ULDC UR10, c[0x0][0x9dc] ;  /* 0x00027700000a7ab9 */ /* 0x000fe40000000800 */
[----:B------:R-:W-:Y:S01]  /*1420*/  LEA.HI R3, R3, R0, RZ, 0x7 ;  /* 0x0000000003037211 */ /* 0x000fe200078f38ff */
[----:B------:R-:W-:Y:S01]  /*1430*/  @UP0 ULDC UR8, c[0x0][0x44c] ;  /* 0x0001130000080ab9 */ /* 0x000fe20000000800 */
[----:B------:R-:W-:Y:S01]  /*1440*/  @UP0 ULDC UR11, c[0x0][0x450] ;  /* 0x00011400000b0ab9 */ /* 0x000fe20000000800 */
[----:B------:R-:W-:Y:S01]  /*1450*/  UIMAD.WIDE.U32 UR8, UR39, UR8, URZ ;  /* 0x00000008270872a5 */ /* 0x000fe2000f8e003f */
[----:B------:R-:W-:Y:S01]  /*1460*/  SHF.R.S32.HI R3, RZ, 0x7, R3 ;  /* 0x00000007ff037819 */ /* 0x000fe20000011403 */
[----:B------:R-:W-:-:S02]  /*1470*/  ULEA.HI UR6, UR6, UR4, URZ, 0x7 ;  /* 0x0000000406067291 */ /* 0x000fc4000f8f383f */
[----:B------:R-:W-:Y:S02]  /*1480*/  @UP0 USHF.R.U32.HI UR7, URZ, UR11, UR9 ;  /* 0x0000000b3f070299 */ /* 0x000fe40008011609 */
[----:B------:R-:W-:Y:S02]  /*1490*/  UISETP.GE.AND UP0, UPT, UR5, 0x1, UPT ;  /* 0x000000010500788c */ /* 0x000fe4000bf06270 */
[----:B------:R-:W-:Y:S02]  /*14a0*/  USHF.R.S32.HI UR6, URZ, 0x7, UR6 ;  /* 0x000000073f067899 */ /* 0x000fe40008011406 */
[----:B------:R-:W-:Y:S02]  /*14b0*/  UIADD3 UR4, UR55, UR7, URZ ;  /* 0x0000000737047290 */ /* 0x000fe4000fffe03f */
[----:B------:R-:W-:Y:S02]  /*14c0*/  PLOP3.LUT P0, PT, PT, PT, UP0, 0x40, 0x0 ;  /* 0x000000000000781c */ /* 0x000fe40003f0e808 */
[----:B------:R-:W-:Y:S01]  /*14d0*/  UIADD3 UR8, UR4, -UR10, URZ ;  /* 0x8000000a04087290 */ /* 0x000fe2000fffe03f */
[----:B------:R-:W-:-:S10]  /*14e0*/  VIMNMX R88, R3, UR6, PT ;  /* 0x0000000603587c48 */ /* 0x000fd4000bfe0100 */
[----:B------:R-:W-:Y:S05]  /*14f0*/  @P0 BRA `(.L_x_817) ;  /* 0x0000000000440947 */ /* 0x000fea0003800000 */
[----:B------:R-:W-:-:S06]  /*1500*/  UISETP.GT.AND UP0, UPT, UR4, -0x1, UPT ;  /* 0xffffffff0400788c */ /* 0x000fcc000bf04270 */
[----:B------:R-:W-:-:S13]  /*1510*/  PLOP3.LUT P0, PT, PT, PT, UP0, 0x80, 0x0 ;  /* 0x000000000000781c */ /* 0x000fda0003f0f008 */
[----:B------:R-:W-:Y:S05]  /*1520*/  @P0 BRA `(.L_x_818) ;  /* 0x00000000001c0947 */ /* 0x000fea0003800000 */
[----:B------:R-:W-:Y:S02]  /*1530*/  UISETP.NE.AND UP0, UPT, UR5, 0x1, UPT ;  /* 0x000000010500788c */ /* 0x000fe4000bf05270 */
[----:B------:R-:W-:-:S09]  /*1540*/  ULOP3.LUT UR4, URZ, UR4, URZ, 0x33, !UPT ;  /* 0x000000043f047292 */ /* 0x000fd2000f8e333f */
[----:B------:R-:W-:Y:S02]  /*1550*/  @UP0 ULDC.64 UR10, c[0x0][0x9e8] ;  /* 0x00027a00000a0ab9 */ /* 0x000fe40000000a00 */
[----:B------:R-:W-:-:S04]  /*1560*/  UIMAD.WIDE.U32 UR6, UR4, UR10, URZ ;  /* 0x0000000a040672a5 */ /* 0x000fc8000f8e003f */
[----:B------:R-:W-:-:S04]  /*1570*/  @UP0 USHF.R.U32.HI UR4, URZ, UR11, UR7 ;  /* 0x0000000b3f040299 */ /* 0x000fc80008011607 */
[----:B------:R-:W-:Y:S01]  /*1580*/  ULOP3.LUT UR4, URZ, UR4, URZ, 0x33, !UPT ;  /* 0x000000043f047292 */ /* 0x000fe2000f8e333f */
[----:B------:R-:W-:Y:S11]  /*1590*/  BRA `(.L_x_819) ;  /* 0x0000000000107947 */ /* 0x000ff60003800000 */
.L_x_818:
[----:B------:R-:W-:-:S11]  /*15a0*/  UISETP.NE.AND UP0, UPT, UR5, 0x1, UPT ;  /* 0x000000010500788c */ /* 0x000fd6000bf05270 */
[----:B------:R-:W-:Y:S02]  /*15b0*/  @UP0 ULDC.64 UR10, c[0x0][0x9e8] ;  /* 0x00027a00000a0ab9 */ /* 0x000fe40000000a00 */
[----:B------:R-:W-:-:S04]  /*15c0*/  UIMAD.WIDE.U32 UR6, UR4, UR10, URZ ;  /* 0x0000000a040672a5 */ /* 0x000fc8000f8e003f */
[----:B------:R-:W-:-:S12]  /*15d0*/  @UP0 USHF.R.U32.HI UR4, URZ, UR11, UR7 ;  /* 0x0000000b3f040299 */ /* 0x000fd80008011607 */
.L_x_819:
[----:B------:R-:W-:-:S04]  /*15e0*/  UIMAD UR4, UR4, UR5, URZ ;  /* 0x00000005040472a4 */ /* 0x000fc8000f8e023f */
[----:B------:R-:W-:-:S04]  /*15f0*/  UISETP.LT.AND UP0, UPT, UR8, UR4, UPT ;  /* 0x000000040800728c */ /* 0x000fc8000bf01270 */
[----:B------:R-:W-:-:S12]  /*1600*/  USEL UR8, UR8, UR4, !UP0 ;  /* 0x0000000408087287 */ /* 0x000fd8000c000000 */
.L_x_817:
[----:B------:R-:W-:Y:S01]  /*1610*/  USHF.R.S32.HI UR4, URZ, 0x1f, UR8 ;  /* 0x0000001f3f047899 */ /* 0x000fe20008011408 */
[----:B------:R-:W-:Y:S02]  /*1620*/  PLOP3.LUT P0, PT, PT, PT, PT, 0x80, 0x0 ;  /* 0x000000000000781c */ /* 0x000fe40003f0f070 */
[----:B------:R-:W-:Y:S01]  /*1630*/  CS2R R36, SRZ ;  /* 0x0000000000247805 */ /* 0x000fe2000001ff00 */
[----:B------:R-:W-:Y:S01]  /*1640*/  IMAD.MOV.U32 R48, RZ, RZ, RZ ;  /* 0x000000ffff307224 */ /* 0x000fe200078e00ff */
[----:B------:R-:W-:Y:S01]  /*1650*/  ULEA.HI UR4, UR4, UR8, URZ, 0x7 ;  /* 0x0000000804047291 */ /* 0x000fe2000f8f383f */
[----:B------:R-:W-:Y:S01]  /*1660*/  CS2R R30, SRZ ;  /* 0x00000000001e7805 */ /* 0x000fe2000001ff00 */
[----:B------:R-:W-:Y:S01]  /*1670*/  IMAD.MOV.U32 R133, RZ, RZ, RZ ;  /* 0x000000ffff857224 */ /* 0x000fe200078e00ff */
[----:B------:R-:W-:Y:S01]  /*1680*/  CS2R R28, SRZ ;  /* 0x00000000001c7805 */ /* 0x000fe2000001ff00 */
[----:B------:R-:W-:Y:S01]  /*1690*/  USHF.R.S32.HI UR4, URZ, 0x7, UR4 ;  /* 0x000000073f047899 */ /* 0x000fe20008011404 */
[----:B------:R-:W-:Y:S01]  /*16a0*/  IMAD.MOV.U32 R44, RZ, RZ, RZ ;  /* 0x000000ffff2c7224 */ /* 0x000fe200078e00ff */
[----:B------:R-:W-:Y:S01]  /*16b0*/  CS2R R26, SRZ ;  /* 0x00000000001a7805 */ /* 0x000fe2000001ff00 */
[----:B------:R-:W-:Y:S01]  /*16c0*/  IMAD.MOV.U32 R129, RZ, RZ, RZ ;  /* 0x000000ffff817224 */ /* 0x000fe200078e00ff */
[----:B------:R-:W-:Y:S01]  /*16d0*/  UISETP.LT.AND UP0, UPT, URZ, UR4, UPT ;  /* 0x000000043f00728c */ /* 0x000fe2000bf01270 */
[----:B------:R-:W-:Y:S01]  /*16e0*/  IMAD.MOV.U32 R46, RZ, RZ, RZ ;  /* 0x000000ffff2e7224 */ /* 0x000fe200078e00ff */
[----:B------:R-:W-:Y:S01]  /*16f0*/  CS2R R122, SRZ ;  /* 0x00000000007a7805 */ /* 0x000fe2000001ff00 */
[----:B------:R-:W-:Y:S01]  /*1700*/  IMAD.MOV.U32 R125, RZ, RZ, RZ ;  /* 0x000000ffff7d7224 */ /* 0x000fe200078e00ff */
[----:B------:R-:W-:Y:S01]  /*1710*/  USEL UR37, URZ, UR4, !UP0 ;  /* 0x000000043f257287 */ /* 0x000fe2000c000000 */
[----:B------:R-:W-:-:S02]  /*1720*/  CS2R R120, SRZ ;  /* 0x0000000000787805 */ /* 0x000fc4000001ff00 */
[----:B------:R-:W-:Y:S02]  /*1730*/  CS2R R118, SRZ ;  /* 0x0000000000767805 */ /* 0x000fe4000001ff00 */
[----:B------:R-:W-:Y:S02]  /*1740*/  CS2R R116, SRZ ;  /* 0x0000000000747805 */ /* 0x000fe4000001ff00 */
[----:B------:R-:W-:Y:S02]  /*1750*/  CS2R R114, SRZ ;  /* 0x0000000000727805 */ /* 0x000fe4000001ff00 */
[----:B------:R-:W-:Y:S02]  /*1760*/  CS2R R112, SRZ ;  /* 0x0000000000707805 */ /* 0x000fe4000001ff00 */
[----:B------:R-:W-:Y:S02]  /*1770*/  ISETP.GT.AND P1, PT, R88, UR37, PT ;  /* 0x0000002558007c0c */ /* 0x000fe4000bf24270 */
        /* <DEDUP_REMOVED lines=9> */
[----:B------:R-:W-:Y:S01]  /*1810*/  IMAD.MOV.U32 R93, RZ, RZ, RZ ;  /* 0x000000ffff5d7224 */ /* 0x000fe200078e00ff */
[----:B------:R-:W-:Y:S02]  /*1820*/  CS2R R6, SRZ ;  /* 0x0000000000067805 */ /* 0x000fe4000001ff00 */
[----:B------:R-:W-:Y:S01]  /*1830*/  CS2R R90, SRZ ;  /* 0x00000000005a7805 */ /* 0x000fe2000001ff00 */
[----:B------:R-:W-:Y:S01]  /*1840*/  IMAD.MOV.U32 R42, RZ, RZ, RZ ;  /* 0x000000ffff2a7224 */ /* 0x000fe200078e00ff */
[----:B------:R-:W-:Y:S06]  /*1850*/  @!P1 BRA `(.L_x_820) ;  /* 0x000000c800309947 */ /* 0x000fec0003800000 */
[----:B------:R-:W0:Y:S02]  /*1860*/  SHFL.IDX PT, R0, R146, RZ, 0x1f ;  /* 0x00001fff92007589 */ /* 0x000e2400000e0000 */
[----:B0-----:R-:W-:-:S13]  /*1870*/  R2UR UR43, R0 ;  /* 0x00000000002b72ca */ /* 0x001fda00000e0000 */
[----:B------:R-:W-:-:S04]  /*1880*/  UIMAD.WIDE UR4, UR43, 0x55555556, URZ ;  /* 0x555555562b0478a5 */ /* 0x000fc8000f8e023f */
[----:B------:R-:W-:Y:S02]  /*1890*/  ULEA.HI UR54, UR5, UR5, URZ, 0x1 ;  /* 0x0000000505367291 */ /* 0x000fe4000f8f083f */
[----:B------:R-:W-:Y:S02]  /*18a0*/  UIADD3 UR5, UR40, 0x21800, URZ ;  /* 0x0002180028057890 */ /* 0x000fe4000fffe03f */
[----:B------:R-:W-:Y:S02]  /*18b0*/  UIMAD UR54, UR54, -0x3, UR43 ;  /* 0xfffffffd363678a4 */ /* 0x000fe4000f8e022b */
[----:B------:R-:W-:Y:S02]  /*18c0*/  ULOP3.LUT UP0, URZ, UR5, 0x3ff, URZ, 0xc0, !UPT ;  /* 0x000003ff053f7892 */ /* 0x000fe4000f80c03f */
[----:B------:R-:W-:Y:S02]  /*18d0*/  ULEA UR4, UR54, UR40, 0xc ;  /* 0x0000002836047291 */ /* 0x000fe4000f8e603f */
[----:B------:R-:W-:-:S02]  /*18e0*/  ULEA UR5, UR54, UR5, 0xd ;  /* 0x0000000536057291 */ /* 0x000fc4000f8e683f */
[----:B------:R-:W-:Y:S01]  /*18f0*/  PLOP3.LUT P0, PT, PT, PT, UP0, 0x80, 0x0 ;  /* 0x000000000000781c */ /* 0x000fe20003f0f008 */
[----:B------:R-:W-:Y:S02]  /*1900*/  UIADD3 UR4, UR4, 0xc400, URZ ;  /* 0x0000c40004047890 */ /* 0x000fe4000fffe03f */
[----:B------:R-:W-:Y:S02]  /*1910*/  USHF.R.U32.HI UR5, URZ, 0x4, UR5 ;  /* 0x000000043f057899 */ /* 0x000fe40008011605 */
[----:B------:R-:W-:Y:S02]  /*1920*/  USHF.R.U32.HI UR4, URZ, 0x4, UR4 ;  /* 0x000000043f047899 */ /* 0x000fe40008011604 */
[----:B------:R-:W-:Y:S02]  /*1930*/  ULOP3.LUT UR36, UR5, 0x3fff, URZ, 0xc0, !UPT ;  /* 0x00003fff05247892 */ /* 0x000fe4000f8ec03f */
[----:B------:R-:W-:-:S04]  /*1940*/  ULOP3.LUT UR56, UR4, 0x3fff, URZ, 0xc0, !UPT ;  /* 0x00003fff04387892 */ /* 0x000fc8000f8ec03f */
[----:B------:R-:W-:Y:S08]  /*1950*/  @!P0 BRA `(.L_x_821) ;  /* 0x0000000000408947 */ /* 0x000ff00003800000 */
        /* <DEDUP_REMOVED lines=16> */
.L_x_821:
[----:B------:R-:W-:Y:S01]  /*1a60*/  ULEA.HI UR4, UR48, UR48, URZ, 0x1 ;  /* 0x0000003030047291 */ /* 0x000fe2000f8f083f */
[----:B------:R-:W-:-:S03]  /*1a70*/  IMAD.U32 R2, RZ, RZ, UR49 ;  /* 0x00000031ff027e24 */ /* 0x000fc6000f8e00ff */
[----:B------:R-:W-:Y:S02]  /*1a80*/  ULOP3.LUT UR4, UR4, 0xfffffffe, URZ, 0xc0, !UPT ;  /* 0xfffffffe04047892 */ /* 0x000fe4000f8ec03f */
[----:B------:R-:W-:Y:S02]  /*1a90*/  ISETP.NE.AND P0, PT, R2, 0x3, PT ;  /* 0x000000030200780c */ /* 0x000fe40003f05270 */
[----:B------:R-:W-:-:S06]  /*1aa0*/  UIADD3 UR4, UR48, -UR4, URZ ;  /* 0x8000000430047290 */ /* 0x000fcc000fffe03f */
[----:B------:R-:W-:-:S05]  /*1ab0*/  IMAD.U32 R0, RZ, RZ, UR4 ;  /* 0x00000004ff007e24 */ /* 0x000fca000f8e00ff */
[----:B------:R-:W-:-:S04]  /*1ac0*/  SHF.L.U32 R0, R0, 0x1f, RZ ;  /* 0x0000001f00007819 */ /* 0x000fc800000006ff */
[----:B------:R-:W0:Y:S02]  /*1ad0*/  SYNCS.PHASECHK.TRANS64.TRYWAIT P1, [UR40+0x2d800], R0 ;  /* 0x02d80000ff0075a7 */ /* 0x000e240008020168 */
[----:B0-----:R-:W-:Y:S05]  /*1ae0*/  @!P1 BRA `(.L_x_822) ;  /* 0x0000012000e89947 */ /* 0x001fea0003800000 */
.L_x_978:
[----:B------:R-:W-:Y:S05]  /*1af0*/  @!P0 BRA `(.L_x_823) ;  /* 0x0000000000048947 */ /* 0x000fea0003800000 */
[----:B------:R-:W-:Y:S01]  /*1b00*/  BPT.TRAP 0x1 ;  /* 0x000000040000795c */ /* 0x000fe20000300000 */
.L_x_823:
[----:B0-----:R-:W-:Y:S02]  /*1b10*/  IMAD.U32 R3, RZ, RZ, UR46 ;  /* 0x0000002eff037e24 */ /* 0x001fe4000f8e00ff */
[----:B------:R-:W-:-:S03]  /*1b20*/  IMAD.U32 R0, RZ, RZ, UR47 ;  /* 0x0000002fff007e24 */ /* 0x000fc6000f8e00ff */
[----:B------:R-:W-:Y:S02]  /*1b30*/  LEA R3, R3, UR40, 0x3 ;  /* 0x0000002803037c11 */ /* 0x000fe4000f8e18ff */
[----:B------:R-:W-:-:S04]  /*1b40*/  SHF.L.U32 R0, R0, 0x1f, RZ ;  /* 0x0000001f00007819 */ /* 0x000fc800000006ff */
[----:B------:R0:W1:Y:S01]  /*1b50*/  SYNCS.PHASECHK.TRANS64.TRYWAIT P1, [R3+URZ+0x2d830], R0 ;  /* 0x02d83000030075a7 */ /* 0x000062000802017f */
[----:B------:R-:W-:Y:S05]  /*1b60*/  @!P0 BRA `(.L_x_824) ;  /* 0x0000000000048947 */ /* 0x000fea0003800000 */
[----:B------:R-:W-:Y:S01]  /*1b70*/  BPT.TRAP 0x1 ;  /* 0x000000040000795c */ /* 0x000fe20000300000 */
.L_x_824:
[----:B-1----:R-:W-:Y:S05]  /*1b80*/  @P1 BRA `(.L_x_825) ;  /* 0x0000000000081947 */ /* 0x002fea0003800000 */
[----:B------:R-:W1:Y:S02]  /*1b90*/  SYNCS.PHASECHK.TRANS64.TRYWAIT P1, [R3+URZ+0x2d830], R0 ;  /* 0x02d83000030075a7 */ /* 0x000e64000802017f */
[----:B-1----:R-:W-:Y:S05]  /*1ba0*/  @!P1 BRA `(.L_x_826) ;  /* 0x0000012000d09947 */ /* 0x002fea0003800000 */
.L_x_825:
[----:B------:R-:W-:Y:S05]  /*1bb0*/  WARPSYNC.ALL ;  /* 0x0000000000007948 */ /* 0x000fea0003800000 */
[----:B------:R-:W-:Y:S01]  /*1bc0*/  UIADD3 UR4, UR40, 0x15400, URZ ;  /* 0x0001540028047890 */ /* 0x000fe2000fffe03f */
[----:B------:R-:W-:Y:S01]  /*1bd0*/  WARPGROUP.ARRIVE ;  /* 0x00000000000079c5 */ /* 0x000fe20000000000 */
[----:B------:R-:W-:Y:S01]  /*1be0*/  UMOV UR5, 0x80000020 ;  /* 0x8000002000057882 */ /* 0x000fe20000000000 */
[----:B------:R-:W-:Y:S01]  /*1bf0*/  UMOV UR7, 0x80000020 ;  /* 0x8000002000077882 */ /* 0x000fe20000000000 */
[----:B------:R-:W-:Y:S01]  /*1c00*/  USHF.R.U32.HI UR4, URZ, 0x4, UR4 ;  /* 0x000000043f047899 */ /* 0x000fe20008011604 */
[----:B------:R-:W-:Y:S01]  /*1c10*/  UMOV UR9, 0x80000020 ;  /* 0x8000002000097882 */ /* 0x000fe20000000000 */
[----:B------:R-:W-:-:S02]  /*1c20*/  UMOV UR11, 0x80000020 ;  /* 0x80000020000b7882 */ /* 0x000fc40000000000 */
[----:B------:R-:W-:Y:S01]  /*1c30*/  ULOP3.LUT UR4, UR4, 0x3fff, URZ, 0xc0, !UPT ;  /* 0x00003fff04047892 */ /* 0x000fe2000f8ec03f */
[----:B------:R-:W-:Y:S01]  /*1c40*/  UMOV UR13, 0x80000020 ;  /* 0x80000020000d7882 */ /* 0x000fe20000000000 */
[----:B------:R-:W-:Y:S02]  /*1c50*/  UMOV UR15, 0x80000020 ;  /* 0x80000020000f7882 */ /* 0x000fe40000000000 */
[----:B------:R-:W-:Y:S02]  /*1c60*/  ULOP3.LUT UR32, UR4, 0x10000, URZ, 0xfc, !UPT ;  /* 0x0001000004207892 */ /* 0x000fe4000f8efc3f */
[----:B------:R-:W-:Y:S02]  /*1c70*/  ULOP3.LUT UR4, UR56, 0x10000, URZ, 0xfc, !UPT ;  /* 0x0001000038047892 */ /* 0x000fe4000f8efc3f */
[----:B------:R-:W-:Y:S02]  /*1c80*/  UIMAD UR6, UR46, 0x600, UR32 ;  /* 0x000006002e0678a4 */ /* 0x000fe4000f8e0220 */
[----:B------:R-:W-:-:S02]  /*1c90*/  UIADD3 UR8, UR4, 0x2, URZ ;  /* 0x0000000204087890 */ /* 0x000fc4000fffe03f */
[----:B------:R-:W-:Y:S02]  /*1ca0*/  UIADD3 UR10, UR6, 0x2, URZ ;  /* 0x00000002060a7890 */ /* 0x000fe4000fffe03f */
[----:B------:R-:W-:Y:S02]  /*1cb0*/  UIADD3 UR12, UR4, 0x300, URZ ;  /* 0x00000300040c7890 */ /* 0x000fe4000fffe03f */
[----:B------:R-:W-:Y:S02]  /*1cc0*/  UIADD3 UR14, UR6, 0x200, URZ ;  /* 0x00000200060e7890 */ /* 0x000fe4000fffe03f */
[----:B------:R-:W-:Y:S01]  /*1cd0*/  HGMMA.64x128x16.F32 R24, gdesc[UR4], RZ, !UPT, gsb0 ;  /* 0x01e00000041879f0 */ /* 0x000fe2000c0008ff */
        /* <DEDUP_REMOVED lines=12> */
[----:B------:R-:W-:Y:S02]  /*1da0*/  WARPGROUP.DEPBAR.LE gsb0, 0x0 ;  /* 0x00008000000079c5 */ /* 0x000fe40000010000 */
        /* <DEDUP_REMOVED lines=17> */
.L_x_827:
[----:B------:R-:W-:Y:S01]  /*1ec0*/  UISETP.NE.AND UP1, UPT, UR51, URZ, UPT ;  /* 0x0000003f3300728c */ /* 0x000fe2000bf25270 */
[----:B01----:R-:W-:Y:S01]  /*1ed0*/  VIADD R0, R137, UR39 ;  /* 0x0000002789007c36 */ /* 0x003fe20008000000 */
[----:B------:R-:W-:Y:S01]  /*1ee0*/  R2UR UR6, R3 ;  /* 0x00000000030672ca */ /* 0x000fe200000e0000 */
[----:B------:R-:W0:Y:S01]  /*1ef0*/  LDC R138, c[0x0][0x2f0] ;  /* 0x0000bc00ff8a7b82 */ /* 0x000e220000000800 */
[----:B------:R-:W-:Y:S01]  /*1f00*/  IMAD.MOV.U32 R3, RZ, RZ, -0x80 ;  /* 0xffffff80ff037424 */ /* 0x000fe200078e00ff */
[----:B------:R-:W-:Y:S01]  /*1f10*/  UISETP.NE.AND UP0, UPT, UR50, URZ, UPT ;  /* 0x0000003f3200728c */ /* 0x000fe2000bf05270 */
[----:B------:R-:W-:Y:S01]  /*1f20*/  PLOP3.LUT P1, PT, PT, PT, UP1, 0x80, 0x0 ;  /* 0x000000000000781c */ /* 0x000fe20003f2f018 */
[----:B------:R-:W-:Y:S01]  /*1f30*/  ULDC UR35, c[0x0][0x9dc] ;  /* 0x0002770000237ab9 */ /* 0x000fe20000000800 */
[----:B------:R-:W-:Y:S01]  /*1f40*/  PLOP3.LUT P2, PT, PT, PT, UP1, 0x80, 0x0 ;  /* 0x000000000000781c */ /* 0x000fe20003f4f018 */
[C---:B------:R-:W-:Y:S01]  /*1f50*/  IMAD R7, R88.reuse, R3, 0x80 ;  /* 0x0000008058077424 */ /* 0x040fe200078e0203 */
[----:B------:R-:W-:Y:S01]  /*1f60*/  ULDC UR14, c[0x0][0x9e0] ;  /* 0x00027800000e7ab9 */ /* 0x000fe20000000800 */
[----:B------:R-:W-:Y:S01]  /*1f70*/  @UP1 ULDC UR7, c[0x0][0x44c] ;  /* 0x0001130000071ab9 */ /* 0x000fe20000000800 */
[----:B------:R-:W1:Y:S01]  /*1f80*/  LDC R139, c[0x0][0x288] ;  /* 0x0000a200ff8b7b82 */ /* 0x000e620000000800 */
[----:B------:R-:W-:Y:S01]  /*1f90*/  VIADD R3, R7, 0x1 ;  /* 0x0000000107037836 */ /* 0x000fe20000000000 */
[----:B------:R-:W-:Y:S01]  /*1fa0*/  LEA R6, R88, 0xffffff80, 0x7 ;  /* 0xffffff8058067811 */ /* 0x000fe200078e38ff */
[----:B------:R-:W-:-:S02]  /*1fb0*/  UIADD3 UR6, UR6, 0x2d840, URZ ;  /* 0x0002d84006067890 */ /* 0x000fc4000fffe03f */
[----:B------:R-:W-:Y:S02]  /*1fc0*/  IMAD R3, R16, -0x2, R3 ;  /* 0xfffffffe10037824 */ /* 0x000fe400078e0203 */
[----:B------:R-:W-:Y:S01]  /*1fd0*/  @P1 IMAD.HI.U32 R2, R0, UR7, RZ ;  /* 0x0000000700021c27 */ /* 0x000fe2000f8e00ff */
[----:B------:R-:W-:Y:S01]  /*1fe0*/  @UP1 ULDC UR7, c[0x0][0x450] ;  /* 0x0001140000071ab9 */ /* 0x000fe20000000800 */
[----:B------:R-:W-:Y:S01]  /*1ff0*/  UPRMT UR6, UR41, 0x654, UR6 ;  /* 0x0000065429067896 */ /* 0x000fe20008000006 */
[----:B------:R-:W-:Y:S02]  /*2000*/  PLOP3.LUT P1, PT, PT, PT, UP0, 0x40, 0x0 ;  /* 0x000000000000781c */ /* 0x000fe40003f2e808 */
[----:B------:R-:W-:Y:S01]  /*2010*/  @P2 SHF.R.U32.HI R0, RZ, UR7, R2 ;  /* 0x00000007ff002c19 */ /* 0x000fe20008011602 */
[----:B0-----:R-:W-:-:S04]  /*2020*/  IMAD R2, R138, UR44, R3 ;  /* 0x0000002c8a027c24 */ /* 0x001fc8000f8e0203 */
[----:B------:R-:W0:Y:S01]  /*2030*/  SHFL.IDX PT, R5, R0, RZ, 0x1c1f ;  /* 0x001c1fff00057589 */ /* 0x000e2200000e0000 */
[----:B------:R-:W-:Y:S01]  /*2040*/  SYNCS.ARRIVE.TRANS64.RED.A1T0 RZ, [UR6], RZ ;  /* 0x000000ffffff79a7 */ /* 0x000fe20008100406 */
[----:B------:R-:W-:Y:S01]  /*2050*/  ULOP3.LUT UR6, URZ, UR35, URZ, 0x33, !UPT ;  /* 0x000000233f067292 */ /* 0x000fe2000f8e333f */
[----:B------:R-:W-:Y:S02]  /*2060*/  IMAD R3, R138, UR44, R7 ;  /* 0x0000002c8a037c24 */ /* 0x000fe4000f8e0207 */
[----:B-1----:R-:W-:Y:S02]  /*2070*/  IMAD.IADD R2, R2, 0x1, -R139 ;  /* 0x0000000102027824 */ /* 0x002fe400078e0a8b */
[----:B------:R-:W-:Y:S02]  /*2080*/  IMAD R8, R16, -0x2, R3 ;  /* 0xfffffffe10087824 */ /* 0x000fe400078e0203 */
[C---:B------:R-:W-:Y:S02]  /*2090*/  VIADD R9, R2.reuse, UR14 ;  /* 0x0000000e02097c36 */ /* 0x040fe40008000000 */
[----:B------:R-:W-:-:S03]  /*20a0*/  VIADD R10, R2, UR6 ;  /* 0x00000006020a7c36 */ /* 0x000fc60008000000 */
[----:B0-----:R-:W-:Y:S01]  /*20b0*/  VIADDMNMX R2, R5, R9, R8, PT ;  /* 0x0000000905027246 */ /* 0x001fe20003800108 */
[----:B------:R-:W-:Y:S01]  /*20c0*/  IMAD.IADD R3, R10, 0x1, R5 ;  /* 0x000000010a037824 */ /* 0x000fe200078e0205 */
[----:B------:R-:W-:Y:S06]  /*20d0*/  @P1 BRA `(.L_x_828) ;  /* 0x0000000000641947 */ /* 0x000fec0003800000 */
[----:B------:R-:W-:Y:S01]  /*20e0*/  IMAD R4, R138, UR44, R5 ;  /* 0x0000002c8a047c24 */ /* 0x000fe2000f8e0205 */
[----:B------:R-:W-:Y:S03]  /*20f0*/  BSSY B0, `(.L_x_829) ;  /* 0x0000013000007945 */ /* 0x000fe60003800000 */
[----:B------:R-:W-:-:S05]  /*2100*/  IMAD.IADD R5, R4, 0x1, -R139 ;  /* 0x0000000104057824 */ /* 0x000fca00078e0a8b */
[----:B------:R-:W-:-:S13]  /*2110*/  ISETP.GT.AND P1, PT, R5, -0x1, PT ;  /* 0xffffffff0500780c */ /* 0x000fda0003f24270 */
[----:B------:R-:W-:Y:S05]  /*2120*/  @P1 BRA `(.L_x_830) ;  /* 0x0000000000241947 */ /* 0x000fea0003800000 */
[----:B------:R-:W-:Y:S01]  /*2130*/  ULDC UR6, c[0x0][0x9e4] ;  /* 0x0002790000067ab9 */ /* 0x000fe20000000800 */
[----:B------:R-:W-:Y:S01]  /*2140*/  LOP3.LUT R5, RZ, R5, RZ, 0x33, !PT ;  /* 0x00000005ff057212 */ /* 0x000fe200078e33ff */
[----:B------:R-:W-:-:S05]  /*2150*/  IMAD.U32 R11, RZ, RZ, UR6 ;  /* 0x00000006ff0b7e24 */ /* 0x000fca000f8e00ff */
[----:B------:R-:W-:-:S13]  /*2160*/  ISETP.NE.AND P1, PT, R11, 0x1, PT ;  /* 0x000000010b00780c */ /* 0x000fda0003f25270 */
[----:B------:R-:W0:Y:S02]  /*2170*/  @P1 LDC.64 R12, c[0x0][0x9e8] ;  /* 0x00027a00ff0c1b82 */ /* 0x000e240000000a00 */
[----:B0-----:R-:W-:-:S05]  /*2180*/  @P1 IMAD.HI.U32 R4, R5, R12, RZ ;  /* 0x0000000c05041227 */ /* 0x001fca00078e00ff */
[----:B------:R-:W-:-:S04]  /*2190*/  @P1 SHF.R.U32.HI R5, RZ, R13, R4 ;  /* 0x0000000dff051219 */ /* 0x000fc80000011604 */
[----:B------:R-:W-:Y:S01]  /*21a0*/  LOP3.LUT R5, RZ, R5, RZ, 0x33, !PT ;  /* 0x00000005ff057212 */ /* 0x000fe200078e33ff */
[----:B------:R-:W-:Y:S06]  /*21b0*/  BRA `(.L_x_831) ;  /* 0x0000000000187947 */ /* 0x000fec0003800000 */
.L_x_830:
[----:B------:R-:W-:Y:S02]  /*21c0*/  ULDC UR6, c[0x0][0x9e4] ;  /* 0x0002790000067ab9 */ /* 0x000fe40000000800 */
[----:B------:R-:W-:-:S05]  /*21d0*/  IMAD.U32 R11, RZ, RZ, UR6 ;  /* 0x00000006ff0b7e24 */ /* 0x000fca000f8e00ff */
[----:B------:R-:W-:-:S13]  /*21e0*/  ISETP.NE.AND P1, PT, R11, 0x1, PT ;  /* 0x000000010b00780c */ /* 0x000fda0003f25270 */
[----:B------:R-:W0:Y:S02]  /*21f0*/  @P1 LDC.64 R12, c[0x0][0x9e8] ;  /* 0x00027a00ff0c1b82 */ /* 0x000e240000000a00 */
[----:B0-----:R-:W-:-:S05]  /*2200*/  @P1 IMAD.HI.U32 R4, R5, R12, RZ ;  /* 0x0000000c05041227 */ /* 0x001fca00078e00ff */
[----:B------:R-:W-:-:S07]  /*2210*/  @P1 SHF.R.U32.HI R5, RZ, R13, R4 ;  /* 0x0000000dff051219 */ /* 0x000fce0000011604 */
.L_x_831:
[----:B------:R-:W-:Y:S05]  /*2220*/  BSYNC B0 ;  /* 0x0000000000007941 */ /* 0x000fea0003800000 */
.L_x_829:
[----:B------:R-:W-:-:S04]  /*2230*/  IMAD R5, R5, R11, -R6 ;  /* 0x0000000b05057224 */ /* 0x000fc800078e0a06 */
[----:B------:R-:W-:-:S05]  /*2240*/  IMAD R5, R16, -0x2, R5 ;  /* 0xfffffffe10057824 */ /* 0x000fca00078e0205 */
[----:B------:R-:W-:Y:S02]  /*2250*/  VIADDMNMX R2, R5, R11, R2, PT ;  /* 0x0000000b05027246 */ /* 0x000fe40003800102 */
[----:B------:R-:W-:-:S07]  /*2260*/  VIMNMX R3, R3, R5, !PT ;  /* 0x0000000503037248 */ /* 0x000fce0007fe0100 */
.L_x_828:
[C---:B------:R-:W-:Y:S01]  /*2270*/  ISETP.GE.AND P6, PT, R7.reuse, 0xa, PT ;  /* 0x0000000a0700780c */ /* 0x040fe20003fc6270 */
[----:B------:R-:W-:Y:S01]  /*2280*/  UISETP.NE.AND UP0, UPT, UR50, URZ, UPT ;  /* 0x0000003f3200728c */ /* 0x000fe2000bf05270 */
[C---:B------:R-:W-:Y:S02]  /*2290*/  ISETP.GE.AND P1, PT, R7.reuse, 0x2, PT ;  /* 0x000000020700780c */ /* 0x040fe40003f26270 */
[C---:B------:R-:W-:Y:S02]  /*22a0*/  ISETP.GE.AND P2, PT, R7.reuse, 0x9, PT ;  /* 0x000000090700780c */ /* 0x040fe40003f46270 */
[----:B------:R-:W-:Y:S02]  /*22b0*/  ISETP.GE.AND P5, PT, R7, 0x11, PT ;  /* 0x000000110700780c */ /* 0x000fe40003fa6270 */
[----:B------:R-:W-:Y:S02]  /*22c0*/  LOP3.LUT R19, R19, 0xfffffffb, RZ, 0xc0, !PT ;  /* 0xfffffffb13137812 */ /* 0x000fe400078ec0ff */
[----:B------:R-:W-:-:S02]  /*22d0*/  ISETP.GT.AND P4, PT, R3, 0x1, !P1 ;  /* 0x000000010300780c */ /* 0x000fc40004f84270 */
[----:B------:R-:W-:Y:S02]  /*22e0*/  ISETP.GT.AND P3, PT, R3, 0x8, !P2 ;  /* 0x000000080300780c */ /* 0x000fe40005764270 */
[----:B------:R-:W-:Y:S02]  /*22f0*/  @P6 LOP3.LUT R19, R19, 0x4, RZ, 0xfc, !PT ;  /* 0x0000000413136812 */ /* 0x000fe400078efcff */
[C---:B------:R-:W-:Y:S02]  /*2300*/  ISETP.LT.OR P4, PT, R2.reuse, 0x2, P4 ;  /* 0x000000020200780c */ /* 0x040fe40002781670 */
[----:B------:R-:W-:Y:S02]  /*2310*/  ISETP.LT.OR P3, PT, R2, 0x9, P3 ;  /* 0x000000090200780c */ /* 0x000fe40001f61670 */
[----:B------:R-:W-:Y:S02]  /*2320*/  LOP3.LUT R19, R19, 0xfffffff7, RZ, 0xc0, !PT ;  /* 0xfffffff713137812 */ /* 0x000fe400078ec0ff */
[----:B------:R-:W-:-:S02]  /*2330*/  FSEL R25, R25, -INF , !P4 ;  /* 0xff80000019197808 */ /* 0x000fc40006000000 */
[----:B------:R-:W-:Y:S02]  /*2340*/  FSEL R28, R28, -INF , !P3 ;  /* 0xff8000001c1c7808 */ /* 0x000fe40005800000 */
[----:B------:R-:W-:Y:S02]  /*2350*/  ISETP.GT.AND P4, PT, R3, 0x9, !P6 ;  /* 0x000000090300780c */ /* 0x000fe40007784270 */
[----:B------:R-:W-:Y:S02]  /*2360*/  @P5 LOP3.LUT R19, R19, 0x8, RZ, 0xfc, !PT ;  /* 0x0000000813135812 */ /* 0x000fe400078efcff */
[----:B------:R-:W-:Y:S02]  /*2370*/  ISETP.GT.AND P3, PT, R3, 0x10, !P5 ;  /* 0x000000100300780c */ /* 0x000fe40006f64270 */
[----:B------:R-:W-:Y:S02]  /*2380*/  ISETP.GE.AND P5, PT, R7, 0x12, PT ;  /* 0x000000120700780c */ /* 0x000fe40003fa6270 */
[----:B------:R-:W-:-:S02]  /*2390*/  ISETP.LT.OR P4, PT, R2, 0xa, P4 ;  /* 0x0000000a0200780c */ /* 0x000fc40002781670 */
[----:B------:R-:W-:Y:S02]  /*23a0*/  ISETP.LT.OR P3, PT, R2, 0x11, P3 ;  /* 0x000000110200780c */ /* 0x000fe40001f61670 */
[----:B------:R-:W-:Y:S02]  /*23b0*/  FSEL R29, R29, -INF , !P4 ;  /* 0xff8000001d1d7808 */ /* 0x000fe40006000000 */
[----:B------:R-:W-:Y:S02]  /*23c0*/  ISETP.GE.AND P4, PT, R7, 0x19, PT ;  /* 0x000000190700780c */ /* 0x000fe40003f86270 */
[----:B------:R-:W-:Y:S02]  /*23d0*/  LOP3.LUT R19, R19, 0xffffffef, RZ, 0xc0, !PT ;  /* 0xffffffef13137812 */ /* 0x000fe400078ec0ff */
[----:B------:R-:W-:Y:S02]  /*23e0*/  FSEL R32, R32, -INF , !P3 ;  /* 0xff80000020207808 */ /* 0x000fe40005800000 */
[----:B------:R-:W-:-:S02]  /*23f0*/  ISETP.GT.AND P3, PT, R3, 0x11, !P5 ;  /* 0x000000110300780c */ /* 0x000fc40006f64270 */
[----:B------:R-:W-:Y:S02]  /*2400*/  @P5 LOP3.LUT R19, R19, 0x10, RZ, 0xfc, !PT ;  /* 0x0000001013135812 */ /* 0x000fe400078efcff */
[----:B------:R-:W-:Y:S02]  /*2410*/  ISETP.LT.OR P3, PT, R2, 0x12, P3 ;  /* 0x000000120200780c */ /* 0x000fe40001f61670 */
[----:B------:R-:W-:Y:S02]  /*2420*/  LOP3.LUT R19, R19, 0xfdffffff, RZ, 0xc0, !PT ;  /* 0xfdffffff13137812 */ /* 0x000fe400078ec0ff */
[----:B------:R-:W-:Y:S02]  /*2430*/  FSEL R33, R33, -INF , !P3 ;  /* 0xff80000021217808 */ /* 0x000fe40005800000 */
[----:B------:R-:W-:Y:S02]  /*2440*/  @P4 LOP3.LUT R19, R19, 0x2000000, RZ, 0xfc, !PT ;  /* 0x0200000013134812 */ /* 0x000fe400078efcff */
[----:B------:R-:W-:-:S02]  /*2450*/  ISETP.GT.AND P3, PT, R3, 0x18, !P4 ;  /* 0x000000180300780c */ /* 0x000fc40006764270 */
[----:B------:R-:W-:Y:S02]  /*2460*/  ISETP.GE.AND P4, PT, R7, 0x1a, PT ;  /* 0x0000001a0700780c */ /* 0x000fe40003f86270 */
[----:B------:R-:W-:Y:S02]  /*2470*/  ISETP.LT.OR P3, PT, R2, 0x19, P3 ;  /* 0x000000190200780c */ /* 0x000fe40001f61670 */
[----:B------:R-:W-:Y:S02]  /*2480*/  LOP3.LUT R19, R19, 0xfeffffff, RZ, 0xc0, !PT ;  /* 0xfeffffff13137812 */ /* 0x000fe400078ec0ff */
[----:B------:R-:W-:Y:S02]  /*2490*/  FSEL R36, R36, -INF , !P3 ;  /* 0xff80000024247808 */ /* 0x000fe40005800000 */
[----:B------:R-:W-:-:S04]  /*24a0*/  ISETP.GT.AND P3, PT, R3, 0x19, !P4 ;  /* 0x000000190300780c */ /* 0x000fc80006764270 */
[----:B------:R-:W-:Y:S02]  /*24b0*/  ISETP.LT.OR P3, PT, R2, 0x1a, P3 ;  /* 0x0000001a0200780c */ /* 0x000fe40001f61670 */
[----:B------:R-:W-:Y:S02]  /*24c0*/  @P4 LOP3.LUT R19, R19, 0x1000000, RZ, 0xfc, !PT ;  /* 0x0100000013134812 */ /* 0x000fe400078efcff */
[----:B------:R-:W-:Y:S02]  /*24d0*/  ISETP.GE.AND P4, PT, R7, 0x21, PT ;  /* 0x000000210700780c */ /* 0x000fe40003f86270 */
[----:B------:R-:W-:Y:S02]  /*24e0*/  LOP3.LUT R19, R19, 0xff7fffff, RZ, 0xc0, !PT ;  /* 0xff7fffff13137812 */ /* 0x000fe400078ec0ff */
[----:B------:R-:W-:Y:S02]  /*24f0*/  FSEL R37, R37, -INF , !P3 ;  /* 0xff80000025257808 */ /* 0x000fe40005800000 */
[----:B------:R-:W-:-:S04]  /*2500*/  ISETP.GT.AND P3, PT, R3, 0x20, !P4 ;  /* 0x000000200300780c */ /* 0x000fc80006764270 */
[----:B------:R-:W-:-:S03]  /*2510*/  ISETP.LT.OR P3, PT, R2, 0x21, P3 ;  /* 0x000000210200780c */ /* 0x000fc60001f61670 */
        /* <DEDUP_REMOVED lines=104> */
[----:B------:R-:W-:Y:S02]  /*2ba0*/  FSEL R73, R73, -INF , !P3 ;  /* 0xff80000049497808 */ /* 0x000fe40005800000 */
[----:B------:R-:W-:Y:S02]  /*2bb0*/  LOP3.LUT R19, R19, 0xfbffffff, RZ, 0xc0, !PT ;  /* 0xfbffffff13137812 */ /* 0x000fe400078ec0ff */
[----:B------:R-:W-:-:S04]  /*2bc0*/  ISETP.GT.AND P3, PT, R3, 0x68, !P4 ;  /* 0x000000680300780c */ /* 0x000fc80006764270 */
[----:B------:R-:W-:-:S03]  /*2bd0*/  ISETP.LT.OR P3, PT, R2, 0x69, P3 ;  /* 0x000000690200780c */ /* 0x000fc60001f61670 */
[----:B------:R-:W-:Y:S02]  /*2be0*/  @P4 LOP3.LUT R19, R19, 0x4000000, RZ, 0xfc, !PT ;  /* 0x0400000013134812 */ /* 0x000fe400078efcff */
[----:B------:R-:W-:Y:S02]  /*2bf0*/  ISETP.GE.AND P4, PT, R7, 0x6a, PT ;  /* 0x0000006a0700780c */ /* 0x000fe40003f86270 */
[----:B------:R-:W-:Y:S02]  /*2c00*/  FSEL R76, R76, -INF , !P3 ;  /* 0xff8000004c4c7808 */ /* 0x000fe40005800000 */
[----:B------:R-:W-:Y:S02]  /*2c10*/  ISETP.GT.AND P3, PT, R3, 0x69, !P4 ;  /* 0x000000690300780c */ /* 0x000fe40006764270 */
[----:B------:R-:W-:Y:S02]  /*2c20*/  LOP3.LUT R19, R19, 0xffffffdf, RZ, 0xc0, !PT ;  /* 0xffffffdf13137812 */ /* 0x000fe400078ec0ff */
[----:B------:R-:W-:-:S04]  /*2c30*/  ISETP.LT.OR P3, PT, R2, 0x6a, P3 ;  /* 0x0000006a0200780c */ /* 0x000fc80001f61670 */
[----:B------:R-:W-:Y:S02]  /*2c40*/  FSEL R77, R77, -INF , !P3 ;  /* 0xff8000004d4d7808 */ /* 0x000fe40005800000 */
[----:B------:R-:W-:Y:S02]  /*2c50*/  ISETP.GE.AND P3, PT, R7, 0x71, PT ;  /* 0x000000710700780c */ /* 0x000fe40003f66270 */
[----:B------:R-:W-:Y:S02]  /*2c60*/  @P4 LOP3.LUT R19, R19, 0x20, RZ, 0xfc, !PT ;  /* 0x0000002013134812 */ /* 0x000fe400078efcff */
[----:B------:R-:W-:Y:S02]  /*2c70*/  ISETP.GT.AND P4, PT, R3, 0x70, !P3 ;  /* 0x000000700300780c */ /* 0x000fe40005f84270 */
[----:B------:R-:W-:Y:S02]  /*2c80*/  LOP3.LUT R19, R19, 0xfffffffd, RZ, 0xc0, !PT ;  /* 0xfffffffd13137812 */ /* 0x000fe400078ec0ff */
[----:B------:R-:W-:-:S04]  /*2c90*/  ISETP.LT.OR P4, PT, R2, 0x71, P4 ;  /* 0x000000710200780c */ /* 0x000fc80002781670 */
[----:B------:R-:W-:Y:S02]  /*2ca0*/  FSEL R80, R80, -INF , !P4 ;  /* 0xff80000050507808 */ /* 0x000fe40006000000 */
[----:B------:R-:W-:-:S04]  /*2cb0*/  ISETP.GE.AND P4, PT, R7, 0x72, PT ;  /* 0x000000720700780c */ /* 0x000fc80003f86270 */
[----:B------:R-:W-:-:S04]  /*2cc0*/  ISETP.GT.AND P5, PT, R3, 0x71, !P4 ;  /* 0x000000710300780c */ /* 0x000fc800067a4270 */
[----:B------:R-:W-:-:S04]  /*2cd0*/  ISETP.LT.OR P5, PT, R2, 0x72, P5 ;  /* 0x000000720200780c */ /* 0x000fc80002fa1670 */
[----:B------:R-:W-:Y:S02]  /*2ce0*/  FSEL R81, R81, -INF , !P5 ;  /* 0xff80000051517808 */ /* 0x000fe40006800000 */
[----:B------:R-:W-:-:S04]  /*2cf0*/  ISETP.GE.AND P5, PT, R7, 0x79, PT ;  /* 0x000000790700780c */ /* 0x000fc80003fa6270 */
[----:B------:R-:W-:-:S04]  /*2d00*/  ISETP.GT.AND P6, PT, R3, 0x78, !P5 ;  /* 0x000000780300780c */ /* 0x000fc80006fc4270 */
[----:B------:R-:W-:-:S04]  /*2d10*/  ISETP.LT.OR P6, PT, R2, 0x79, P6 ;  /* 0x000000790200780c */ /* 0x000fc800037c1670 */
[----:B------:R-:W-:Y:S02]  /*2d20*/  FSEL R84, R84, -INF , !P6 ;  /* 0xff80000054547808 */ /* 0x000fe40007000000 */
[----:B------:R-:W-:-:S13]  /*2d30*/  ISETP.GE.AND P6, PT, R7, 0x1, PT ;  /* 0x000000010700780c */ /* 0x000fda0003fc6270 */
[----:B------:R-:W-:Y:S02]  /*2d40*/  @P6 LOP3.LUT R19, R19, 0x2, RZ, 0xfc, !PT ;  /* 0x0000000213136812 */ /* 0x000fe400078efcff */
[----:B------:R-:W-:Y:S02]  /*2d50*/  ISETP.GT.AND P6, PT, R3, RZ, !P6 ;  /* 0x000000ff0300720c */ /* 0x000fe400077c4270 */
[----:B------:R-:W-:Y:S02]  /*2d60*/  LOP3.LUT R19, R19, 0xfffffffe, RZ, 0xc0, !PT ;  /* 0xfffffffe13137812 */ /* 0x000fe400078ec0ff */
[----:B------:R-:W-:-:S04]  /*2d70*/  ISETP.LT.OR P6, PT, R2, 0x1, P6 ;  /* 0x000000010200780c */ /* 0x000fc800037c1670 */
[----:B------:R-:W-:Y:S02]  /*2d80*/  FSEL R24, R24, -INF , !P6 ;  /* 0xff80000018187808 */ /* 0x000fe40007000000 */
[----:B------:R-:W-:-:S13]  /*2d90*/  ISETP.GE.AND P6, PT, R7, 0x7a, PT ;  /* 0x0000007a0700780c */ /* 0x000fda0003fc6270 */
[----:B------:R-:W-:Y:S02]  /*2da0*/  @P6 LOP3.LUT R19, R19, 0x1, RZ, 0xfc, !PT ;  /* 0x0000000113136812 */ /* 0x000fe400078efcff */
[----:B------:R-:W-:Y:S02]  /*2db0*/  ISETP.GT.AND P6, PT, R3, 0x79, !P6 ;  /* 0x000000790300780c */ /* 0x000fe400077c4270 */
[----:B------:R-:W0:Y:S02]  /*2dc0*/  SHFL.IDX PT, R3, R0, 0x1, 0x1c1f ;  /* 0x003c1f0000037f89 */ /* 0x000e2400000e0000 */
[----:B------:R-:W-:-:S04]  /*2dd0*/  ISETP.LT.OR P6, PT, R2, 0x7a, P6 ;  /* 0x0000007a0200780c */ /* 0x000fc800037c1670 */
[----:B------:R-:W-:Y:S02]  /*2de0*/  FSEL R85, R85, -INF , !P6 ;  /* 0xff80000055557808 */ /* 0x000fe40007000000 */
[----:B------:R-:W-:Y:S02]  /*2df0*/  PLOP3.LUT P6, PT, PT, PT, UP0, 0x40, 0x0 ;  /* 0x000000000000781c */ /* 0x000fe40003fce808 */
[----:B0-----:R-:W-:Y:S01]  /*2e00*/  VIADDMNMX R4, R3, R9, R8, PT ;  /* 0x0000000903047246 */ /* 0x001fe20003800108 */
[----:B------:R-:W-:-:S10]  /*2e10*/  IMAD.IADD R5, R10, 0x1, R3 ;  /* 0x000000010a057824 */ /* 0x000fd400078e0203 */
[----:B------:R-:W-:Y:S05]  /*2e20*/  @P6 BRA `(.L_x_832) ;  /* 0x0000000000646947 */ /* 0x000fea0003800000 */
        /* <DEDUP_REMOVED lines=14> */
.L_x_834:
[----:B------:R-:W-:Y:S02]  /*2f10*/  ULDC UR6, c[0x0][0x9e4] ;  /* 0x0002790000067ab9 */ /* 0x000fe40000000800 */
[----:B------:R-:W-:-:S05]  /*2f20*/  IMAD.U32 R0, RZ, RZ, UR6 ;  /* 0x00000006ff007e24 */ /* 0x000fca000f8e00ff */
[----:B------:R-:W-:-:S13]  /*2f30*/  ISETP.NE.AND P6, PT, R0, 0x1, PT ;  /* 0x000000010000780c */ /* 0x000fda0003fc5270 */
[----:B------:R-:W0:Y:S02]  /*2f40*/  @P6 LDC.64 R2, c[0x0][0x9e8] ;  /* 0x00027a00ff026b82 */ /* 0x000e240000000a00 */
[----:B0-----:R-:W-:-:S05]  /*2f50*/  @P6 IMAD.HI.U32 R2, R7, R2, RZ ;  /* 0x0000000207026227 */ /* 0x001fca00078e00ff */
[----:B------:R-:W-:-:S07]  /*2f60*/  @P6 SHF.R.U32.HI R7, RZ, R3, R2 ;  /* 0x00000003ff076219 */ /* 0x000fce0000011602 */
.L_x_835:
[----:B------:R-:W-:Y:S05]  /*2f70*/  BSYNC B0 ;  /* 0x0000000000007941 */ /* 0x000fea0003800000 */
.L_x_833:
[----:B------:R-:W-:-:S04]  /*2f80*/  IMAD R7, R7, R0, -R6 ;  /* 0x0000000007077224 */ /* 0x000fc800078e0a06 */
[----:B------:R-:W-:-:S05]  /*2f90*/  IMAD R7, R16, -0x2, R7 ;  /* 0xfffffffe10077824 */ /* 0x000fca00078e0207 */
[----:B------:R-:W-:Y:S02]  /*2fa0*/  VIADDMNMX R4, R7, R0, R4, PT ;  /* 0x0000000007047246 */ /* 0x000fe40003800104 */
[----:B------:R-:W-:-:S07]  /*2fb0*/  VIMNMX R5, R5, R7, !PT ;  /* 0x0000000705057248 */ /* 0x000fce0007fe0100 */
.L_x_832:
[----:B------:R-:W-:Y:S01]  /*2fc0*/  ISETP.GT.AND P1, PT, R5, 0x1, !P1 ;  /* 0x000000010500780c */ /* 0x000fe20004f24270 */
[----:B------:R-:W-:Y:S01]  /*2fd0*/  ULDC UR33, c[0x0][0x988] ;  /* 0x0002620000217ab9 */ /* 0x000fe20000000800 */
[----:B------:R-:W-:Y:S01]  /*2fe0*/  LOP3.LUT P6, RZ, R19, 0x4, RZ, 0xc0, !PT ;  /* 0x0000000413ff7812 */ /* 0x000fe200078cc0ff */
[----:B------:R-:W-:Y:S01]  /*2ff0*/  UISETP.NE.AND UP1, UPT, UR51, URZ, UPT ;  /* 0x0000003f3300728c */ /* 0x000fe2000bf25270 */
[----:B------:R-:W-:Y:S01]  /*3000*/  ISETP.LT.OR P1, PT, R4, 0x2, P1 ;  /* 0x000000020400780c */ /* 0x000fe20000f21670 */
[----:B------:R-:W-:Y:S01]  /*3010*/  UISETP.NE.AND UP0, UPT, UR50, URZ, UPT ;  /* 0x0000003f3200728c */ /* 0x000fe2000bf05270 */
[----:B------:R-:W-:Y:S01]  /*3020*/  FMNMX.FTZ R3, R24, R25, !PT ;  /* 0x0000001918037209 */ /* 0x000fe20007810000 */
[----:B------:R-:W-:Y:S01]  /*3030*/  UMOV UR10, UR39 ;  /* 0x00000027000a7c82 */ /* 0x000fe20008000000 */
[----:B------:R-:W-:Y:S02]  /*3040*/  FSEL R27, R27, -INF , !P1 ;  /* 0xff8000001b1b7808 */ /* 0x000fe40004800000 */
[----:B------:R-:W-:-:S02]  /*3050*/  ISETP.GT.AND P1, PT, R5, 0x9, !P6 ;  /* 0x000000090500780c */ /* 0x000fc40007724270 */
[----:B------:R-:W-:Y:S02]  /*3060*/  FMNMX.FTZ R0, R28, R3, !PT ;  /* 0x000000031c007209 */ /* 0x000fe40007810000 */
[----:B------:R-:W-:Y:S01]  /*3070*/  ISETP.LT.OR P1, PT, R4, 0xa, P1 ;  /* 0x0000000a0400780c */ /* 0x000fe20000f21670 */
[----:B------:R-:W-:Y:S01]  /*3080*/  @UP1 ULDC UR6, c[0x0][0x44c] ;  /* 0x0001130000061ab9 */ /* 0x000fe20000000800 */
[----:B------:R-:W-:Y:S01]  /*3090*/  FMNMX.FTZ R3, R29, R0, !PT ;  /* 0x000000001d037209 */ /* 0x000fe20007810000 */
[----:B------:R-:W-:Y:S01]  /*30a0*/  UIMAD.WIDE.U32 UR6, UR39, UR6, URZ ;  /* 0x00000006270672a5 */ /* 0x000fe2000f8e003f */
[----:B------:R-:W-:Y:S01]  /*30b0*/  FSEL R31, R31, -INF , !P1 ;  /* 0xff8000001f1f7808 */ /* 0x000fe20004800000 */
[----:B------:R-:W-:Y:S01]  /*30c0*/  @UP1 ULDC UR11, c[0x0][0x450] ;  /* 0x00011400000b1ab9 */ /* 0x000fe20000000800 */
[----:B------:R-:W-:Y:S01]  /*30d0*/  LOP3.LUT P1, RZ, R19, 0x8, RZ, 0xc0, !PT ;  /* 0x0000000813ff7812 */ /* 0x000fe2000782c0ff */
[----:B------:R-:W-:Y:S01]  /*30e0*/  @UP1 USHF.R.U32.HI UR10, URZ, UR11, UR7 ;  /* 0x0000000b3f0a1299 */ /* 0x000fe20008011607 */
[----:B------:R-:W-:-:S02]  /*30f0*/  FMNMX.FTZ R0, R32, R3, !PT ;  /* 0x0000000320007209 */ /* 0x000fc40007810000 */
[----:B------:R-:W-:Y:S01]  /*3100*/  ISETP.GT.AND P1, PT, R5, 0x10, !P1 ;  /* 0x000000100500780c */ /* 0x000fe20004f24270 */
[----:B------:R-:W-:Y:S01]  /*3110*/  UIADD3 UR55, UR55, UR10, URZ ;  /* 0x0000000a37377290 */ /* 0x000fe2000fffe03f */
[----:B------:R-:W-:Y:S02]  /*3120*/  FMNMX.FTZ R3, R33, R0, !PT ;  /* 0x0000000021037209 */ /* 0x000fe40007810000 */
[----:B------:R-:W-:Y:S01]  /*3130*/  ISETP.LT.OR P1, PT, R4, 0x11, P1 ;  /* 0x000000110400780c */ /* 0x000fe20000f21670 */
[----:B------:R-:W-:Y:S01]  /*3140*/  UIADD3 UR14, UR55, UR14, URZ ;  /* 0x0000000e370e7290 */ /* 0x000fe2000fffe03f */
[----:B------:R-:W-:Y:S02]  /*3150*/  ISETP.GT.AND P2, PT, R5, 0x8, !P2 ;  /* 0x000000080500780c */ /* 0x000fe40005744270 */
[----:B------:R-:W-:Y:S02]  /*3160*/  FSEL R34, R34, -INF , !P1 ;  /* 0xff80000022227808 */ /* 0x000fe40004800000 */
[----:B------:R-:W-:-:S02]  /*3170*/  LOP3.LUT P1, RZ, R19, 0x10, RZ, 0xc0, !PT ;  /* 0x0000001013ff7812 */ /* 0x000fc4000782c0ff */
[----:B------:R-:W-:Y:S02]  /*3180*/  FMNMX.FTZ R0, R36, R3, !PT ;  /* 0x0000000324007209 */ /* 0x000fe40007810000 */
[----:B------:R-:W-:Y:S02]  /*3190*/  ISETP.GT.AND P1, PT, R5, 0x11, !P1 ;  /* 0x000000110500780c */ /* 0x000fe40004f24270 */
[C---:B------:R-:W-:Y:S02]  /*31a0*/  ISETP.LT.OR P2, PT, R4.reuse, 0x9, P2 ;  /* 0x000000090400780c */ /* 0x040fe40001741670 */
[----:B------:R-:W-:Y:S02]  /*31b0*/  ISETP.LT.OR P1, PT, R4, 0x12, P1 ;  /* 0x000000120400780c */ /* 0x000fe40000f21670 */
[----:B------:R-:W-:Y:S02]  /*31c0*/  FMNMX.FTZ R3, R37, R0, !PT ;  /* 0x0000000025037209 */ /* 0x000fe40007810000 */
[----:B------:R-:W-:-:S02]  /*31d0*/  FSEL R35, R35, -INF , !P1 ;  /* 0xff80000023237808 */ /* 0x000fc40004800000 */
[----:B------:R-:W-:Y:S02]  /*31e0*/  LOP3.LUT P1, RZ, R19, 0x2000000, RZ, 0xc0, !PT ;  /* 0x0200000013ff7812 */ /* 0x000fe4000782c0ff */
[----:B------:R-:W-:Y:S02]  /*31f0*/  FSEL R30, R30, -INF , !P2 ;  /* 0xff8000001e1e7808 */ /* 0x000fe40005000000 */
[----:B------:R-:W-:Y:S02]  /*3200*/  ISETP.GT.AND P1, PT, R5, 0x18, !P1 ;  /* 0x000000180500780c */ /* 0x000fe40004f24270 */
[----:B------:R-:W-:Y:S02]  /*3210*/  LOP3.LUT P2, RZ, R19, 0x40000, RZ, 0xc0, !PT ;  /* 0x0004000013ff7812 */ /* 0x000fe4000784c0ff */
[----:B------:R-:W-:Y:S02]  /*3220*/  ISETP.LT.OR P1, PT, R4, 0x19, P1 ;  /* 0x000000190400780c */ /* 0x000fe40000f21670 */
[----:B------:R-:W-:-:S02]  /*3230*/  FMNMX.FTZ R0, R40, R3, !PT ;  /* 0x0000000328007209 */ /* 0x000fc40007810000 */
[----:B------:R-:W-:Y:S02]  /*3240*/  FSEL R38, R38, -INF , !P1 ;  /* 0xff80000026267808 */ /* 0x000fe40004800000 */
[----:B------:R-:W-:Y:S02]  /*3250*/  LOP3.LUT P1, RZ, R19, 0x1000000, RZ, 0xc0, !PT ;  /* 0x0100000013ff7812 */ /* 0x000fe4000782c0ff */
[----:B------:R-:W-:Y:S02]  /*3260*/  FMNMX.FTZ R3, R41, R0, !PT ;  /* 0x0000000029037209 */ /* 0x000fe40007810000 */
[----:B------:R-:W-:Y:S02]  /*3270*/  ISETP.GT.AND P1, PT, R5, 0x19, !P1 ;  /* 0x000000190500780c */ /* 0x000fe40004f24270 */
[----:B------:R-:W-:Y:S02]  /*3280*/  LOP3.LUT P6, RZ, R19, 0x20000, RZ, 0xc0, !PT ;  /* 0x0002000013ff7812 */ /* 0x000fe400078cc0ff */
[----:B------:R-:W-:-:S02]  /*3290*/  ISETP.LT.OR P1, PT, R4, 0x1a, P1 ;  /* 0x0000001a0400780c */ /* 0x000fc40000f21670 */
[----:B------:R-:W-:Y:S02]  /*32a0*/  FMNMX.FTZ R0, R44, R3, !PT ;  /* 0x000000032c007209 */ /* 0x000fe40007810000 */
[----:B------:R-:W-:Y:S02]  /*32b0*/  FSEL R39, R39, -INF , !P1 ;  /* 0xff80000027277808 */ /* 0x000fe40004800000 */
[----:B------:R-:W-:Y:S02]  /*32c0*/  LOP3.LUT P1, RZ, R19, 0x800000, RZ, 0xc0, !PT ;  /* 0x0080000013ff7812 */ /* 0x000fe4000782c0ff */
[----:B------:R-:W-:Y:S02]  /*32d0*/  FMNMX.FTZ R3, R45, R0, !PT ;  /* 0x000000002d037209 */ /* 0x000fe40007810000 */
[----:B------:R-:W-:Y:S02]  /*32e0*/  ISETP.GT.AND P1, PT, R5, 0x20, !P1 ;  /* 0x000000200500780c */ /* 0x000fe40004f24270 */
[----:B------:R-:W-:-:S02]  /*32f0*/  FMNMX.FTZ R0, R48, R3, !PT ;  /* 0x0000000330007209 */ /* 0x000fc40007810000 */
[----:B------:R-:W-:Y:S02]  /*3300*/  ISETP.LT.OR P1, PT, R4, 0x21, P1 ;  /* 0x000000210400780c */ /* 0x000fe40000f21670 */
[----:B------:R-:W-:Y:S02]  /*3310*/  FMNMX.FTZ R3, R49, R0, !PT ;  /* 0x0000000031037209 */ /* 0x000fe40007810000 */
[----:B------:R-:W-:Y:S02]  /*3320*/  FSEL R42, R42, -INF , !P1 ;  /* 0xff8000002a2a7808 */ /* 0x000fe40004800000 */
[----:B------:R-:W-:Y:S02]  /*3330*/  LOP3.LUT P1, RZ, R19, 0x400000, RZ, 0xc0, !PT ;  /* 0x0040000013ff7812 */ /* 0x000fe4000782c0ff */
[----:B------:R-:W-:Y:S02]  /*3340*/  FMNMX.FTZ R0, R52, R3, !PT ;  /* 0x0000000334007209 */ /* 0x000fe40007810000 */
[----:B------:R-:W-:-:S02]  /*3350*/  ISETP.GT.AND P1, PT, R5, 0x21, !P1 ;  /* 0x000000210500780c */ /* 0x000fc40004f24270 */
[----:B------:R-:W-:Y:S02]  /*3360*/  FMNMX.FTZ R3, R53, R0, !PT ;  /* 0x0000000035037209 */ /* 0x000fe40007810000 */
[----:B------:R-:W-:Y:S02]  /*3370*/  ISETP.LT.OR P1, PT, R4, 0x22, P1 ;  /* 0x000000220400780c */ /* 0x000fe40000f21670 */
[----:B------:R-:W-:Y:S02]  /*3380*/  FMNMX.FTZ R0, R56, R3, !PT ;  /* 0x0000000338007209 */ /* 0x000fe40007810000 */
[----:B------:R-:W-:Y:S02]  /*3390*/  FSEL R43, R43, -INF , !P1 ;  /* 0xff8000002b2b7808 */ /* 0x000fe40004800000 */
[----:B------:R-:W-:Y:S02]  /*33a0*/  LOP3.LUT P1, RZ, R19, 0x200000, RZ, 0xc0, !PT ;  /* 0x0020000013ff7812 */ /* 0x000fe4000782c0ff */
[----:B------:R-:W-:-:S02]  /*33b0*/  FMNMX.FTZ R3, R57, R0, !PT ;  /* 0x0000000039037209 */ /* 0x000fc40007810000 */
[----:B------:R-:W-:Y:S02]  /*33c0*/  ISETP.GT.AND P1, PT, R5, 0x28, !P1 ;  /* 0x000000280500780c */ /* 0x000fe40004f24270 */
[----:B------:R-:W-:Y:S02]  /*33d0*/  FMNMX.FTZ R0, R60, R3, !PT ;  /* 0x000000033c007209 */ /* 0x000fe40007810000 */
[----:B------:R-:W-:Y:S02]  /*33e0*/  ISETP.LT.OR P1, PT, R4, 0x29, P1 ;  /* 0x000000290400780c */ /* 0x000fe40000f21670 */
[----:B------:R-:W-:Y:S02]  /*33f0*/  FMNMX.FTZ R3, R61, R0, !PT ;  /* 0x000000003d037209 */ /* 0x000fe40007810000 */
[----:B------:R-:W-:Y:S02]  /*3400*/  FSEL R46, R46, -INF , !P1 ;  /* 0xff8000002e2e7808 */ /* 0x000fe40004800000 */
[----:B------:R-:W-:-:S02]  /*3410*/  LOP3.LUT P1, RZ, R19, 0x100000, RZ, 0xc0, !PT ;  /* 0x0010000013ff7812 */ /* 0x000fc4000782c0ff */
[----:B------:R-:W-:Y:S02]  /*3420*/  FMNMX.FTZ R0, R64, R3, !PT ;  /* 0x0000000340007209 */ /* 0x000fe40007810000 */
[----:B------:R-:W-:Y:S02]  /*3430*/  ISETP.GT.AND P1, PT, R5, 0x29, !P1 ;  /* 0x000000290500780c */ /* 0x000fe40004f24270 */
[----:B------:R-:W-:Y:S02]  /*3440*/  FMNMX.FTZ R3, R65, R0, !PT ;  /* 0x0000000041037209 */ /* 0x000fe40007810000 */
[----:B------:R-:W-:Y:S02]  /*3450*/  ISETP.LT.OR P1, PT, R4, 0x2a, P1 ;  /* 0x0000002a0400780c */ /* 0x000fe40000f21670 */
[----:B------:R-:W-:Y:S02]  /*3460*/  FMNMX.FTZ R0, R68, R3, !PT ;  /* 0x0000000344007209 */ /* 0x000fe40007810000 */
[----:B------:R-:W-:-:S02]  /*3470*/  FSEL R47, R47, -INF , !P1 ;  /* 0xff8000002f2f7808 */ /* 0x000fc40004800000 */
[----:B------:R-:W-:Y:S02]  /*3480*/  LOP3.LUT P1, RZ, R19, 0x80000, RZ, 0xc0, !PT ;  /* 0x0008000013ff7812 */ /* 0x000fe4000782c0ff */
[----:B------:R-:W-:Y:S02]  /*3490*/  FMNMX.FTZ R3, R69, R0, !PT ;  /* 0x0000000045037209 */ /* 0x000fe40007810000 */
[----:B------:R-:W-:Y:S02]  /*34a0*/  ISETP.GT.AND P1, PT, R5, 0x30, !P1 ;  /* 0x000000300500780c */ /* 0x000fe40004f24270 */
[----:B------:R-:W-:Y:S02]  /*34b0*/  FMNMX.FTZ R0, R72, R3, !PT ;  /* 0x0000000348007209 */ /* 0x000fe40007810000 */
[----:B------:R-:W-:Y:S02]  /*34c0*/  ISETP.LT.OR P1, PT, R4, 0x31, P1 ;  /* 0x000000310400780c */ /* 0x000fe40000f21670 */
[----:B------:R-:W-:-:S02]  /*34d0*/  FMNMX.FTZ R3, R73, R0, !PT ;  /* 0x0000000049037209 */ /* 0x000fc40007810000 */
[----:B------:R-:W-:Y:S02]  /*34e0*/  FSEL R50, R50, -INF , !P1 ;  /* 0xff80000032327808 */ /* 0x000fe40004800000 */
[----:B------:R-:W-:Y:S02]  /*34f0*/  ISETP.GT.AND P1, PT, R5, 0x31, !P2 ;  /* 0x000000310500780c */ /* 0x000fe40005724270 */
[----:B------:R-:W-:Y:S02]  /*3500*/  FMNMX.FTZ R0, R76, R3, !PT ;  /* 0x000000034c007209 */ /* 0x000fe40007810000 */
[----:B------:R-:W-:Y:S02]  /*3510*/  ISETP.LT.OR P1, PT, R4, 0x32, P1 ;  /* 0x000000320400780c */ /* 0x000fe40000f21670 */
[----:B------:R-:W-:Y:S02]  /*3520*/  FMNMX.FTZ R3, R77, R0, !PT ;  /* 0x000000004d037209 */ /* 0x000fe40007810000 */
[----:B------:R-:W-:-:S02]  /*3530*/  FSEL R51, R51, -INF , !P1 ;  /* 0xff80000033337808 */ /* 0x000fc40004800000 */
        /* <DEDUP_REMOVED lines=10> */
[----:B------:R-:W-:Y:S01]  /*35e0*/  LOP3.LUT P2, RZ, R19, 0x80, RZ, 0xc0, !PT ;  /* 0x0000008013ff7812 */ /* 0x000fe2000784c0ff */
[----:B------:R-:W0:Y:S01]  /*35f0*/  SHFL.BFLY PT, R0, R3, 0x2, 0x1f ;  /* 0x0c401f0003007f89 */ /* 0x000e2200000e0000 */
[----:B------:R-:W-:-:S02]  /*3600*/  FSEL R55, R55, -INF , !P1 ;  /* 0xff80000037377808 */ /* 0x000fc40004800000 */
[C---:B------:R-:W-:Y:S02]  /*3610*/  LOP3.LUT P1, RZ, R19.reuse, 0x8000, RZ, 0xc0, !PT ;  /* 0x0000800013ff7812 */ /* 0x040fe4000782c0ff */
[----:B------:R-:W-:Y:S02]  /*3620*/  LOP3.LUT P6, RZ, R19, 0x40, RZ, 0xc0, !PT ;  /* 0x0000004013ff7812 */ /* 0x000fe400078cc0ff */
[C---:B------:R-:W-:Y:S02]  /*3630*/  ISETP.GT.AND P1, PT, R5.reuse, 0x40, !P1 ;  /* 0x000000400500780c */ /* 0x040fe40004f24270 */
[C---:B------:R-:W-:Y:S02]  /*3640*/  ISETP.GT.AND P3, PT, R5.reuse, 0x70, !P3 ;  /* 0x000000700500780c */ /* 0x040fe40005f64270 */
[----:B------:R-:W-:Y:S02]  /*3650*/  ISETP.LT.OR P1, PT, R4, 0x41, P1 ;  /* 0x000000410400780c */ /* 0x000fe40000f21670 */
[----:B------:R-:W-:-:S02]  /*3660*/  ISETP.GT.AND P4, PT, R5, 0x71, !P4 ;  /* 0x000000710500780c */ /* 0x000fc40006784270 */
[----:B------:R-:W-:Y:S02]  /*3670*/  FSEL R58, R58, -INF , !P1 ;  /* 0xff8000003a3a7808 */ /* 0x000fe40004800000 */
[----:B------:R-:W-:Y:S02]  /*3680*/  LOP3.LUT P1, RZ, R19, 0x4000, RZ, 0xc0, !PT ;  /* 0x0000400013ff7812 */ /* 0x000fe4000782c0ff */
[C---:B------:R-:W-:Y:S02]  /*3690*/  ISETP.LT.OR P3, PT, R4.reuse, 0x71, P3 ;  /* 0x000000710400780c */ /* 0x040fe40001f61670 */
[C---:B------:R-:W-:Y:S02]  /*36a0*/  ISETP.GT.AND P1, PT, R5.reuse, 0x41, !P1 ;  /* 0x000000410500780c */ /* 0x040fe40004f24270 */
[----:B------:R-:W-:Y:S02]  /*36b0*/  ISETP.GT.AND P5, PT, R5, 0x78, !P5 ;  /* 0x000000780500780c */ /* 0x000fe40006fa4270 */
[----:B------:R-:W-:-:S02]  /*36c0*/  ISETP.LT.OR P1, PT, R4, 0x42, P1 ;  /* 0x000000420400780c */ /* 0x000fc40000f21670 */
[----:B0-----:R-:W-:Y:S02]  /*36d0*/  FMNMX.FTZ R6, R3, R0, !PT ;  /* 0x0000000003067209 */ /* 0x001fe40007810000 */
[----:B------:R-:W-:Y:S02]  /*36e0*/  FSEL R59, R59, -INF , !P1 ;  /* 0xff8000003b3b7808 */ /* 0x000fe40004800000 */
[----:B------:R-:W-:Y:S01]  /*36f0*/  LOP3.LUT P1, RZ, R19, 0x2000, RZ, 0xc0, !PT ;  /* 0x0000200013ff7812 */ /* 0x000fe2000782c0ff */
[----:B------:R-:W0:Y:S01]  /*3700*/  SHFL.BFLY PT, R7, R6, 0x1, 0x1f ;  /* 0x0c201f0006077f89 */ /* 0x000e2200000e0000 */
[----:B------:R-:W-:Y:S02]  /*3710*/  ISETP.LT.OR P4, PT, R4, 0x72, P4 ;  /* 0x000000720400780c */ /* 0x000fe40002781670 */
[----:B------:R-:W-:Y:S02]  /*3720*/  ISETP.GT.AND P1, PT, R5, 0x48, !P1 ;  /* 0x000000480500780c */ /* 0x000fe40004f24270 */
[----:B------:R-:W-:-:S02]  /*3730*/  FSEL R82, R82, -INF , !P3 ;  /* 0xff80000052527808 */ /* 0x000fc40005800000 */
[C---:B------:R-:W-:Y:S02]  /*3740*/  ISETP.LT.OR P1, PT, R4.reuse, 0x49, P1 ;  /* 0x000000490400780c */ /* 0x040fe40000f21670 */
[----:B------:R-:W-:Y:S02]  /*3750*/  ISETP.LT.OR P5, PT, R4, 0x79, P5 ;  /* 0x000000790400780c */ /* 0x000fe40002fa1670 */
[----:B------:R-:W-:Y:S02]  /*3760*/  FSEL R62, R62, -INF , !P1 ;  /* 0xff8000003e3e7808 */ /* 0x000fe40004800000 */
[----:B------:R-:W-:Y:S02]  /*3770*/  LOP3.LUT P1, RZ, R19, 0x1000, RZ, 0xc0, !PT ;  /* 0x0000100013ff7812 */ /* 0x000fe4000782c0ff */
[----:B------:R-:W-:Y:S02]  /*3780*/  FSEL R83, R83, -INF , !P4 ;  /* 0xff80000053537808 */ /* 0x000fe40006000000 */
[----:B------:R-:W-:-:S02]  /*3790*/  ISETP.GT.AND P1, PT, R5, 0x49, !P1 ;  /* 0x000000490500780c */ /* 0x000fc40004f24270 */
[----:B------:R-:W-:Y:S02]  /*37a0*/  FSEL R86, R86, -INF , !P5 ;  /* 0xff80000056567808 */ /* 0x000fe40006800000 */
[----:B------:R-:W-:Y:S02]  /*37b0*/  ISETP.LT.OR P1, PT, R4, 0x4a, P1 ;  /* 0x0000004a0400780c */ /* 0x000fe40000f21670 */
[----:B0-----:R-:W-:Y:S02]  /*37c0*/  FMNMX.FTZ R0, R6, R7, !PT ;  /* 0x0000000706007209 */ /* 0x001fe40007810000 */
[----:B------:R-:W-:Y:S02]  /*37d0*/  FSEL R63, R63, -INF , !P1 ;  /* 0xff8000003f3f7808 */ /* 0x000fe40004800000 */
[----:B------:R-:W-:Y:S01]  /*37e0*/  LOP3.LUT P1, RZ, R19, 0x800, RZ, 0xc0, !PT ;  /* 0x0000080013ff7812 */ /* 0x000fe2000782c0ff */
[----:B------:R-:W-:-:S03]  /*37f0*/  FMUL.FTZ R9, R0, UR33 ;  /* 0x0000002100097c20 */ /* 0x000fc60008410000 */
[----:B------:R-:W-:-:S04]  /*3800*/  ISETP.GT.AND P1, PT, R5, 0x50, !P1 ;  /* 0x000000500500780c */ /* 0x000fc80004f24270 */
[----:B------:R-:W-:-:S04]  /*3810*/  ISETP.LT.OR P1, PT, R4, 0x51, P1 ;  /* 0x000000510400780c */ /* 0x000fc80000f21670 */
[----:B------:R-:W-:Y:S02]  /*3820*/  FSEL R66, R66, -INF , !P1 ;  /* 0xff80000042427808 */ /* 0x000fe40004800000 */
[----:B------:R-:W-:-:S04]  /*3830*/  LOP3.LUT P1, RZ, R19, 0x400, RZ, 0xc0, !PT ;  /* 0x0000040013ff7812 */ /* 0x000fc8000782c0ff */
        /* <DEDUP_REMOVED lines=11> */
[----:B------:R-:W-:Y:S02]  /*38f0*/  ISETP.GT.AND P1, PT, R5, 0x60, !P2 ;  /* 0x000000600500780c */ /* 0x000fe40005724270 */
[----:B------:R-:W-:Y:S02]  /*3900*/  LOP3.LUT P2, RZ, R19, 0x20, RZ, 0xc0, !PT ;  /* 0x0000002013ff7812 */ /* 0x000fe4000784c0ff */
[----:B------:R-:W-:Y:S02]  /*3910*/  ISETP.LT.OR P1, PT, R4, 0x61, P1 ;  /* 0x000000610400780c */ /* 0x000fe40000f21670 */
[----:B------:R-:W-:Y:S02]  /*3920*/  ISETP.GT.AND P2, PT, R5, 0x69, !P2 ;  /* 0x000000690500780c */ /* 0x000fe40005744270 */
[----:B------:R-:W-:-:S02]  /*3930*/  FSEL R74, R74, -INF , !P1 ;  /* 0xff8000004a4a7808 */ /* 0x000fc40004800000 */
[----:B------:R-:W-:Y:S02]  /*3940*/  ISETP.GT.AND P1, PT, R5, 0x61, !P6 ;  /* 0x000000610500780c */ /* 0x000fe40007724270 */
[----:B------:R-:W-:Y:S02]  /*3950*/  LOP3.LUT P6, RZ, R19, 0x2, RZ, 0xc0, !PT ;  /* 0x0000000213ff7812 */ /* 0x000fe400078cc0ff */
[C---:B------:R-:W-:Y:S02]  /*3960*/  ISETP.LT.OR P1, PT, R4.reuse, 0x62, P1 ;  /* 0x000000620400780c */ /* 0x040fe40000f21670 */
[----:B------:R-:W-:Y:S02]  /*3970*/  ISETP.LT.OR P2, PT, R4, 0x6a, P2 ;  /* 0x0000006a0400780c */ /* 0x000fe40001741670 */
[----:B------:R-:W-:Y:S02]  /*3980*/  FSEL R75, R75, -INF , !P1 ;  /* 0xff8000004b4b7808 */ /* 0x000fe40004800000 */
[----:B------:R-:W-:-:S02]  /*3990*/  FSETP.NEU.FTZ.AND P1, PT, R0, -INF , PT ;  /* 0xff8000000000780b */ /* 0x000fc40003f3d000 */
[----:B------:R-:W-:Y:S02]  /*39a0*/  FSEL R79, R79, -INF , !P2 ;  /* 0xff8000004f4f7808 */ /* 0x000fe40005000000 */
[----:B------:R-:W-:Y:S02]  /*39b0*/  FSEL R9, R9, RZ, P1 ;  /* 0x000000ff09097208 */ /* 0x000fe40000800000 */
[----:B------:R-:W-:Y:S02]  /*39c0*/  ISETP.GT.AND P1, PT, R5, RZ, !P6 ;  /* 0x000000ff0500720c */ /* 0x000fe40007724270 */
[----:B------:R-:W-:Y:S01]  /*39d0*/  LOP3.LUT P6, RZ, R19, 0x1, RZ, 0xc0, !PT ;  /* 0x0000000113ff7812 */ /* 0x000fe200078cc0ff */
[--C-:B------:R-:W-:Y:S01]  /*39e0*/  FFMA.FTZ R10, R28, UR33, -R9.reuse ;  /* 0x000000211c0a7c23 */ /* 0x100fe20008010809 */
[----:B------:R-:W-:Y:S01]  /*39f0*/  ISETP.LT.OR P1, PT, R4, 0x1, P1 ;  /* 0x000000010400780c */ /* 0x000fe20000f21670 */
[--C-:B------:R-:W-:Y:S01]  /*3a00*/  FFMA.FTZ R12, R32, UR33, -R9.reuse ;  /* 0x00000021200c7c23 */ /* 0x100fe20008010809 */
[----:B------:R-:W-:Y:S01]  /*3a10*/  ISETP.GT.AND P6, PT, R5, 0x79, !P6 ;  /* 0x000000790500780c */ /* 0x000fe200077c4270 */
[--C-:B------:R-:W-:Y:S01]  /*3a20*/  FFMA.FTZ R8, R24, UR33, -R9.reuse ;  /* 0x0000002118087c23 */ /* 0x100fe20008010809 */
[----:B------:R-:W-:Y:S01]  /*3a30*/  FSEL R2, R26, -INF , !P1 ;  /* 0xff8000001a027808 */ /* 0x000fe20004800000 */
[--C-:B------:R-:W-:Y:S01]  /*3a40*/  FFMA.FTZ R3, R25, UR33, -R9.reuse ;  /* 0x0000002119037c23 */ /* 0x100fe20008010809 */
[----:B------:R-:W-:Y:S01]  /*3a50*/  LOP3.LUT P1, RZ, R19, 0x4000000, RZ, 0xc0, !PT ;  /* 0x0400000013ff7812 */ /* 0x000fe2000782c0ff */
[--C-:B------:R-:W-:Y:S01]  /*3a60*/  FFMA.FTZ R7, R29, UR33, -R9.reuse ;  /* 0x000000211d077c23 */ /* 0x100fe20008010809 */
[----:B------:R-:W-:Y:S01]  /*3a70*/  FMNMX.FTZ R11, R2, R27, !PT ;  /* 0x0000001b020b7209 */ /* 0x000fe20007810000 */
[----:B------:R-:W-:Y:S01]  /*3a80*/  MUFU.EX2 R8, R8 ;  /* 0x0000000800087308 */ /* 0x000fe20000000800 */
[----:B------:R-:W-:Y:S01]  /*3a90*/  ISETP.GT.AND P1, PT, R5, 0x68, !P1 ;  /* 0x000000680500780c */ /* 0x000fe20004f24270 */
[--C-:B------:R-:W-:Y:S01]  /*3aa0*/  FFMA.FTZ R13, R33, UR33, -R9.reuse ;  /* 0x00000021210d7c23 */ /* 0x100fe20008010809 */
[----:B------:R-:W-:Y:S01]  /*3ab0*/  FMNMX.FTZ R6, R30, R11, !PT ;  /* 0x0000000b1e067209 */ /* 0x000fe20007810000 */
[--C-:B------:R-:W-:Y:S01]  /*3ac0*/  FFMA.FTZ R15, R37, UR33, -R9.reuse ;  /* 0x00000021250f7c23 */ /* 0x100fe20008010809 */
[----:B------:R-:W-:Y:S01]  /*3ad0*/  ISETP.LT.OR P1, PT, R4, 0x69, P1 ;  /* 0x000000690400780c */ /* 0x000fe20000f21670 */
[--C-:B------:R-:W-:Y:S01]  /*3ae0*/  FFMA.FTZ R14, R36, UR33, -R9.reuse ;  /* 0x00000021240e7c23 */ /* 0x100fe20008010809 */
[----:B------:R-:W-:Y:S01]  /*3af0*/  FMNMX.FTZ R11, R31, R6, !PT ;  /* 0x000000061f0b7209 */ /* 0x000fe20007810000 */
[----:B------:R-:W0:Y:S01]  /*3b00*/  MUFU.EX2 R3, R3 ;  /* 0x0000000300037308 */ /* 0x000e220000000800 */
[----:B------:R-:W-:Y:S01]  /*3b10*/  FSEL R78, R78, -INF , !P1 ;  /* 0xff8000004e4e7808 */ /* 0x000fe20004800000 */
[--C-:B------:R-:W-:Y:S01]  /*3b20*/  FFMA.FTZ R24, R40, UR33, -R9.reuse ;  /* 0x0000002128187c23 */ /* 0x100fe20008010809 */
[----:B------:R-:W-:Y:S01]  /*3b30*/  FMNMX.FTZ R6, R34, R11, !PT ;  /* 0x0000000b22067209 */ /* 0x000fe20007810000 */
[--C-:B------:R-:W-:Y:S01]  /*3b40*/  FFMA.FTZ R21, R41, UR33, -R9.reuse ;  /* 0x0000002129157c23 */ /* 0x100fe20008010809 */
[----:B------:R-:W-:Y:S01]  /*3b50*/  ISETP.LT.OR P6, PT, R4, 0x7a, P6 ;  /* 0x0000007a0400780c */ /* 0x000fe200037c1670 */
[--C-:B------:R-:W-:Y:S01]  /*3b60*/  FFMA.FTZ R26, R44, UR33, -R9.reuse ;  /* 0x000000212c1a7c23 */ /* 0x100fe20008010809 */
[----:B------:R-:W-:Y:S01]  /*3b70*/  FMNMX.FTZ R11, R35, R6, !PT ;  /* 0x00000006230b7209 */ /* 0x000fe20007810000 */
[--C-:B------:R-:W-:Y:S01]  /*3b80*/  FFMA.FTZ R25, R45, UR33, -R9.reuse ;  /* 0x000000212d197c23 */ /* 0x100fe20008010809 */
[----:B------:R-:W-:Y:S01]  /*3b90*/  FSEL R87, R87, -INF , !P6 ;  /* 0xff80000057577808 */ /* 0x000fe20007000000 */
        /* <DEDUP_REMOVED lines=16> */
[----:B------:R-:W-:Y:S01]  /*3ca0*/  FFMA.FTZ R61, R85, UR33, -R9 ;  /* 0x00000021553d7c23 */ /* 0x000fe20008010809 */
[----:B------:R-:W-:Y:S01]  /*3cb0*/  FMNMX.FTZ R6, R46, R11, !PT ;  /* 0x0000000b2e067209 */ /* 0x000fe20007810000 */
[----:B------:R-:W1:Y:S03]  /*3cc0*/  MUFU.EX2 R10, R10 ;  /* 0x0000000a000a7308 */ /* 0x000e660000000800 */
[----:B------:R-:W-:-:S04]  /*3cd0*/  FMNMX.FTZ R11, R47, R6, !PT ;  /* 0x000000062f0b7209 */ /* 0x000fc80007810000 */
[----:B------:R-:W-:Y:S01]  /*3ce0*/  FMNMX.FTZ R6, R50, R11, !PT ;  /* 0x0000000b32067209 */ /* 0x000fe20007810000 */
[----:B------:R-:W2:Y:S03]  /*3cf0*/  MUFU.EX2 R7, R7 ;  /* 0x0000000700077308 */ /* 0x000ea60000000800 */
[----:B------:R-:W-:-:S04]  /*3d00*/  FMNMX.FTZ R11, R51, R6, !PT ;  /* 0x00000006330b7209 */ /* 0x000fc80007810000 */
[----:B------:R-:W-:Y:S01]  /*3d10*/  FMNMX.FTZ R6, R54, R11, !PT ;  /* 0x0000000b36067209 */ /* 0x000fe20007810000 */
[----:B------:R-:W-:Y:S03]  /*3d20*/  MUFU.EX2 R12, R12 ;  /* 0x0000000c000c7308 */ /* 0x000fe60000000800 */
[----:B------:R-:W-:-:S04]  /*3d30*/  FMNMX.FTZ R11, R55, R6, !PT ;  /* 0x00000006370b7209 */ /* 0x000fc80007810000 */
[----:B------:R-:W-:Y:S01]  /*3d40*/  FMNMX.FTZ R6, R58, R11, !PT ;  /* 0x0000000b3a067209 */ /* 0x000fe20007810000 */
[----:B------:R-:W-:Y:S03]  /*3d50*/  MUFU.EX2 R13, R13 ;  /* 0x0000000d000d7308 */ /* 0x000fe60000000800 */
[----:B------:R-:W-:Y:S01]  /*3d60*/  FMNMX.FTZ R11, R59, R6, !PT ;  /* 0x000000063b0b7209 */ /* 0x000fe20007810000 */
[--C-:B------:R-:W-:Y:S01]  /*3d70*/  FFMA.FTZ R6, R48, UR33, -R9.reuse ;  /* 0x0000002130067c23 */ /* 0x100fe20008010809 */
[----:B------:R-:W-:Y:S02]  /*3d80*/  FFMA.FTZ R48, R73, UR33, -R9 ;  /* 0x0000002149307c23 */ /* 0x000fe40008010809 */
        /* <DEDUP_REMOVED lines=22> */
[----:B------:R-:W-:-:S03]  /*3ef0*/  FFMA.FTZ R32, R60, UR33, -R9 ;  /* 0x000000213c207c23 */ /* 0x000fc60008010809 */
[----:B------:R-:W-:Y:S01]  /*3f00*/  FMNMX.FTZ R4, R86, R11, !PT ;  /* 0x0000000b56047209 */ /* 0x000fe20007810000 */
[----:B------:R-:W-:Y:S03]  /*3f10*/  MUFU.EX2 R6, R6 ;  /* 0x0000000600067308 */ /* 0x000fe60000000800 */
[----:B------:R-:W-:-:S05]  /*3f20*/  FMNMX.FTZ R4, R87, R4, !PT ;  /* 0x0000000457047209 */ /* 0x000fca0007810000 */
[----:B------:R-:W3:Y:S01]  /*3f30*/  SHFL.BFLY PT, R11, R4, 0x2, 0x1f ;  /* 0x0c401f00040b7f89 */ /* 0x000ee200000e0000 */
[----:B------:R-:W-:Y:S08]  /*3f40*/  MUFU.EX2 R29, R29 ;  /* 0x0000001d001d7308 */ /* 0x000ff00000000800 */
[----:B------:R-:W-:Y:S08]  /*3f50*/  MUFU.EX2 R20, R20 ;  /* 0x0000001400147308 */ /* 0x000ff00000000800 */
[----:B------:R-:W-:Y:S01]  /*3f60*/  MUFU.EX2 R5, R5 ;  /* 0x0000000500057308 */ /* 0x000fe20000000800 */
[----:B---3--:R-:W-:-:S07]  /*3f70*/  FMNMX.FTZ R11, R4, R11, !PT ;  /* 0x0000000b040b7209 */ /* 0x008fce0007810000 */
[----:B------:R-:W-:Y:S01]  /*3f80*/  MUFU.EX2 R28, R28 ;  /* 0x0000001c001c7308 */ /* 0x000fe20000000800 */
[----:B------:R-:W3:Y:S07]  /*3f90*/  SHFL.BFLY PT, R4, R11, 0x1, 0x1f ;  /* 0x0c201f000b047f89 */ /* 0x000eee00000e0000 */
[----:B------:R-:W-:Y:S08]  /*3fa0*/  MUFU.EX2 R33, R33 ;  /* 0x0000002100217308 */ /* 0x000ff00000000800 */
[----:B------:R-:W-:Y:S08]  /*3fb0*/  MUFU.EX2 R32, R32 ;  /* 0x0000002000207308 */ /* 0x000ff00000000800 */
[----:B------:R-:W-:Y:S01]  /*3fc0*/  MUFU.EX2 R37, R37 ;  /* 0x0000002500257308 */ /* 0x000fe20000000800 */
[----:B---3--:R-:W-:-:S04]  /*3fd0*/  FMNMX.FTZ R4, R11, R4, !PT ;  /* 0x000000040b047209 */ /* 0x008fc80007810000 */
[C---:B------:R-:W-:Y:S01]  /*3fe0*/  FSETP.NEU.FTZ.AND P1, PT, R4.reuse, -INF , PT ;  /* 0xff8000000400780b */ /* 0x040fe20003f3d000 */
[----:B------:R-:W-:Y:S02]  /*3ff0*/  FMUL.FTZ R60, R4, UR33 ;  /* 0x00000021043c7c20 */ /* 0x000fe40008410000 */
[----:B------:R-:W-:Y:S03]  /*4000*/  MUFU.EX2 R36, R36 ;  /* 0x0000002400247308 */ /* 0x000fe60000000800 */
[----:B------:R-:W-:Y:S02]  /*4010*/  FSEL R60, R60, RZ, P1 ;  /* 0x000000ff3c3c7208 */ /* 0x000fe40000800000 */
[----:B------:R-:W-:-:S03]  /*4020*/  PLOP3.LUT P1, PT, PT, PT, UP0, 0x40, 0x0 ;  /* 0x000000000000781c */ /* 0x000fc60003f2e808 */
        /* <DEDUP_REMOVED lines=16> */
[----:B------:R0:W3:Y:S01]  /*4130*/  MUFU.EX2 R68, R11 ;  /* 0x0000000b00447308 */ /* 0x0000e20000000800 */
[--C-:B------:R-:W-:Y:S01]  /*4140*/  FFMA.FTZ R47, R59, UR33, -R60.reuse ;  /* 0x000000213b2f7c23 */ /* 0x100fe2000801083c */
[--C-:B------:R-:W-:Y:S01]  /*4150*/  FFMA.FTZ R51, R63, UR33, -R60.reuse ;  /* 0x000000213f337c23 */ /* 0x100fe2000801083c */
[--C-:B------:R-:W-:Y:S01]  /*4160*/  FFMA.FTZ R70, R70, UR33, -R60.reuse ;  /* 0x0000002146467c23 */ /* 0x100fe2000801083c */
[--C-:B------:R-:W-:Y:S01]  /*4170*/  FFMA.FTZ R71, R71, UR33, -R60.reuse ;  /* 0x0000002147477c23 */ /* 0x100fe2000801083c */
[--C-:B------:R-:W-:Y:S01]  /*4180*/  FFMA.FTZ R74, R74, UR33, -R60.reuse ;  /* 0x000000214a4a7c23 */ /* 0x100fe2000801083c */
[--C-:B------:R-:W-:Y:S01]  /*4190*/  FFMA.FTZ R75, R75, UR33, -R60.reuse ;  /* 0x000000214b4b7c23 */ /* 0x100fe2000801083c */
[--C-:B------:R-:W-:Y:S01]  /*41a0*/  FFMA.FTZ R78, R78, UR33, -R60.reuse ;  /* 0x000000214e4e7c23 */ /* 0x100fe2000801083c */
[----:B------:R4:W5:Y:S01]  /*41b0*/  MUFU.EX2 R69, R64 ;  /* 0x0000004000457308 */ /* 0x0009620000000800 */
[----:B0-----:R-:W-:Y:S01]  /*41c0*/  FADD.FTZ R11, R8, R3 ;  /* 0x00000003080b7221 */ /* 0x001fe20000010000 */
[----:B------:R-:W-:Y:S01]  /*41d0*/  F2FP.F16.F32.PACK_AB R8, R3, R8 ;  /* 0x000000080308723e */ /* 0x000fe200000000ff */
[--C-:B------:R-:W-:Y:S01]  /*41e0*/  FFMA.FTZ R3, R66, UR33, -R60.reuse ;  /* 0x0000002142037c23 */ /* 0x100fe2000801083c */
[--C-:B------:R-:W-:Y:S01]  /*41f0*/  FFMA.FTZ R79, R79, UR33, -R60.reuse ;  /* 0x000000214f4f7c23 */ /* 0x100fe2000801083c */
[----:B-1----:R-:W-:Y:S01]  /*4200*/  FADD.FTZ R54, R10, R11 ;  /* 0x0000000b0a367221 */ /* 0x002fe20000010000 */
[C---:B--2---:R-:W-:Y:S01]  /*4210*/  F2FP.F16.F32.PACK_AB R10, R7.reuse, R10 ;  /* 0x0000000a070a723e */ /* 0x044fe200000000ff */
[----:B------:R-:W-:Y:S01]  /*4220*/  FFMA.FTZ R82, R82, UR33, -R60 ;  /* 0x0000002152527c23 */ /* 0x000fe2000801083c */
[----:B------:R0:W1:Y:S01]  /*4230*/  MUFU.EX2 R72, R31 ;  /* 0x0000001f00487308 */ /* 0x0000620000000800 */
[----:B------:R-:W-:Y:S01]  /*4240*/  FADD.FTZ R11, R7, R54 ;  /* 0x00000036070b7221 */ /* 0x000fe20000010000 */
[----:B---3--:R-:W-:Y:S01]  /*4250*/  FADD.FTZ R54, R9, R68 ;  /* 0x0000004409367221 */ /* 0x008fe20000010000 */
[--C-:B----4-:R-:W-:Y:S01]  /*4260*/  FFMA.FTZ R64, R46, UR33, -R60.reuse ;  /* 0x000000212e407c23 */ /* 0x110fe2000801083c */
[--C-:B------:R-:W-:Y:S01]  /*4270*/  FFMA.FTZ R46, R58, UR33, -R60.reuse ;  /* 0x000000213a2e7c23 */ /* 0x100fe2000801083c */
[----:B------:R-:W-:Y:S01]  /*4280*/  FADD.FTZ R58, R12, R11 ;  /* 0x0000000b0c3a7221 */ /* 0x000fe20000010000 */
[----:B------:R-:W-:Y:S01]  /*4290*/  F2FP.F16.F32.PACK_AB R9, R68, R9 ;  /* 0x000000094409723e */ /* 0x000fe200000000ff */
[----:B------:R-:W-:Y:S01]  /*42a0*/  FFMA.FTZ R83, R83, UR33, -R60 ;  /* 0x0000002153537c23 */ /* 0x000fe2000801083c */
[----:B------:R-:W2:Y:S01]  /*42b0*/  MUFU.EX2 R2, R2 ;  /* 0x0000000200027308 */ /* 0x000ea20000000800 */
[----:B-----5:R-:W-:Y:S01]  /*42c0*/  FADD.FTZ R7, R69, R54 ;  /* 0x0000003645077221 */ /* 0x020fe20000010000 */
[C---:B------:R-:W-:Y:S01]  /*42d0*/  FADD.FTZ R55, R13.reuse, R58 ;  /* 0x0000003a0d377221 */ /* 0x040fe20000010000 */
[--C-:B0-----:R-:W-:Y:S01]  /*42e0*/  FFMA.FTZ R31, R50, UR33, -R60.reuse ;  /* 0x00000021321f7c23 */ /* 0x101fe2000801083c */
[----:B------:R-:W-:Y:S01]  /*42f0*/  FFMA.FTZ R50, R62, UR33, -R60 ;  /* 0x000000213e327c23 */ /* 0x000fe2000801083c */
[----:B------:R-:W-:Y:S01]  /*4300*/  F2FP.F16.F32.PACK_AB R12, R13, R12 ;  /* 0x0000000c0d0c723e */ /* 0x000fe200000000ff */
[----:B------:R-:W-:Y:S01]  /*4310*/  FADD.FTZ R62, R14, R55 ;  /* 0x000000370e3e7221 */ /* 0x000fe20000010000 */
[C---:B------:R-:W-:Y:S01]  /*4320*/  F2FP.F16.F32.PACK_AB R14, R15.reuse, R14 ;  /* 0x0000000e0f0e723e */ /* 0x040fe200000000ff */
[----:B------:R-:W0:Y:S01]  /*4330*/  MUFU.EX2 R27, R27 ;  /* 0x0000001b001b7308 */ /* 0x000e220000000800 */
[C---:B-1----:R-:W-:Y:S01]  /*4340*/  FADD.FTZ R7, R72.reuse, R7 ;  /* 0x0000000748077221 */ /* 0x042fe20000010000 */
[----:B------:R-:W-:Y:S01]  /*4350*/  FADD.FTZ R55, R15, R62 ;  /* 0x0000003e0f377221 */ /* 0x000fe20000010000 */
[----:B------:R-:W-:Y:S01]  /*4360*/  F2FP.F16.F32.PACK_AB R11, R72, R69 ;  /* 0x00000045480b723e */ /* 0x000fe200000000ff */
[--C-:B------:R-:W-:Y:S01]  /*4370*/  FFMA.FTZ R54, R67, UR33, -R60.reuse ;  /* 0x0000002143367c23 */ /* 0x100fe2000801083c */
[--C-:B------:R-:W-:Y:S01]  /*4380*/  FFMA.FTZ R86, R86, UR33, -R60.reuse ;  /* 0x0000002156567c23 */ /* 0x100fe2000801083c */
[----:B------:R-:W-:Y:S01]  /*4390*/  FADD.FTZ R62, R24, R55 ;  /* 0x00000037183e7221 */ /* 0x000fe20000010000 */
[----:B------:R-:W-:Y:S01]  /*43a0*/  FFMA.FTZ R60, R87, UR33, -R60 ;  /* 0x00000021573c7c23 */ /* 0x000fe2000801083c */
[----:B------:R-:W1:Y:S01]  /*43b0*/  MUFU.EX2 R30, R30 ;  /* 0x0000001e001e7308 */ /* 0x000e620000000800 */
[----:B--2---:R-:W-:Y:S01]  /*43c0*/  FADD.FTZ R58, R2, R7 ;  /* 0x00000007023a7221 */ /* 0x004fe20000010000 */
[----:B------:R2:W-:Y:S01]  /*43d0*/  STSM.16.M88.4 [R17+0x21800], R8 ;  /* 0x0218000811007844 */ /* 0x0005e20000000200 */
[----:B------:R-:W-:-:S05]  /*43e0*/  F2FP.F16.F32.PACK_AB R24, R21, R24 ;  /* 0x000000181518723e */ /* 0x000fca00000000ff */
[----:B------:R-:W3:Y:S01]  /*43f0*/  MUFU.EX2 R35, R35 ;  /* 0x0000002300237308 */ /* 0x000ee20000000800 */
[C---:B0-----:R-:W-:Y:S01]  /*4400*/  FADD.FTZ R7, R27.reuse, R58 ;  /* 0x0000003a1b077221 */ /* 0x041fe20000010000 */
[----:B------:R-:W-:-:S06]  /*4410*/  F2FP.F16.F32.PACK_AB R13, R27, R2 ;  /* 0x000000021b0d723e */ /* 0x000fcc00000000ff */
[----:B------:R-:W0:Y:S01]  /*4420*/  MUFU.EX2 R39, R39 ;  /* 0x0000002700277308 */ /* 0x000e220000000800 */
[----:B-1----:R-:W-:Y:S01]  /*4430*/  FADD.FTZ R58, R30, R7 ;  /* 0x000000071e3a7221 */ /* 0x002fe20000010000 */
[----:B------:R-:W-:Y:S01]  /*4440*/  FADD.FTZ R7, R21, R62 ;  /* 0x0000003e15077221 */ /* 0x000fe20000010000 */
[----:B--2---:R-:W-:-:S03]  /*4450*/  F2FP.F16.F32.PACK_AB R10, R5, R20 ;  /* 0x00000014050a723e */ /* 0x004fc600000000ff */
[----:B------:R-:W-:Y:S01]  /*4460*/  FADD.FTZ R62, R26, R7 ;  /* 0x000000071a3e7221 */ /* 0x000fe20000010000 */
[----:B------:R-:W-:Y:S01]  /*4470*/  F2FP.F16.F32.PACK_AB R26, R25, R26 ;  /* 0x0000001a191a723e */ /* 0x000fe200000000ff */
[----:B------:R-:W1:Y:S01]  /*4480*/  MUFU.EX2 R42, R42 ;  /* 0x0000002a002a7308 */ /* 0x000e620000000800 */
[----:B---3--:R-:W-:Y:S01]  /*4490*/  FADD.FTZ R58, R35, R58 ;  /* 0x0000003a233a7221 */ /* 0x008fe20000010000 */
[----:B------:R-:W-:-:S04]  /*44a0*/  FADD.FTZ R55, R25, R62 ;  /* 0x0000003e19377221 */ /* 0x000fc80000010000 */
[----:B------:R-:W-:Y:S02]  /*44b0*/  FADD.FTZ R62, R6, R55 ;  /* 0x00000037063e7221 */ /* 0x000fe40000010000 */
[----:B------:R-:W2:Y:S01]  /*44c0*/  MUFU.EX2 R64, R64 ;  /* 0x0000004000407308 */ /* 0x000ea20000000800 */
[----:B0-----:R-:W-:-:S07]  /*44d0*/  FADD.FTZ R7, R39, R58 ;  /* 0x0000003a27077221 */ /* 0x001fce0000010000 */
[----:B------:R-:W0:Y:S01]  /*44e0*/  MUFU.EX2 R65, R65 ;  /* 0x0000004100417308 */ /* 0x000e220000000800 */
[C---:B-1----:R-:W-:Y:S01]  /*44f0*/  FADD.FTZ R7, R42.reuse, R7 ;  /* 0x000000072a077221 */ /* 0x042fe20000010000 */
[----:B------:R-:W-:-:S06]  /*4500*/  F2FP.F16.F32.PACK_AB R25, R42, R39 ;  /* 0x000000272a19723e */ /* 0x000fcc00000000ff */
[----:B------:R-:W1:Y:S01]  /*4510*/  MUFU.EX2 R31, R31 ;  /* 0x0000001f001f7308 */ /* 0x000e620000000800 */
[----:B--2---:R-:W-:Y:S01]  /*4520*/  FADD.FTZ R58, R64, R7 ;  /* 0x00000007403a7221 */ /* 0x004fe20000010000 */
[----:B------:R-:W-:-:S04]  /*4530*/  FADD.FTZ R7, R29, R62 ;  /* 0x0000003e1d077221 */ /* 0x000fc80000010000 */
[----:B------:R-:W-:Y:S02]  /*4540*/  FADD.FTZ R62, R20, R7 ;  /* 0x00000007143e7221 */ /* 0x000fe40000010000 */
[----:B------:R-:W2:Y:S01]  /*4550*/  MUFU.EX2 R34, R34 ;  /* 0x0000002200227308 */ /* 0x000ea20000000800 */
[----:B0-----:R-:W-:Y:S01]  /*4560*/  FADD.FTZ R58, R65, R58 ;  /* 0x0000003a413a7221 */ /* 0x001fe20000010000 */
[----:B------:R-:W-:Y:S01]  /*4570*/  FADD.FTZ R15, R5, R62 ;  /* 0x0000003e050f7221 */ /* 0x000fe20000010000 */
[----:B------:R-:W-:-:S03]  /*4580*/  F2FP.F16.F32.PACK_AB R27, R65, R64 ;  /* 0x00000040411b723e */ /* 0x000fc600000000ff */
[----:B------:R-:W-:Y:S01]  /*4590*/  FADD.FTZ R8, R28, R15 ;  /* 0x0000000f1c087221 */ /* 0x000fe20000010000 */
[----:B------:R-:W-:Y:S01]  /*45a0*/  F2FP.F16.F32.PACK_AB R15, R35, R30 ;  /* 0x0000001e230f723e */ /* 0x000fe200000000ff */
[----:B------:R-:W0:Y:S01]  /*45b0*/  MUFU.EX2 R38, R38 ;  /* 0x0000002600267308 */ /* 0x000e220000000800 */
[----:B-1----:R-:W-:Y:S01]  /*45c0*/  FADD.FTZ R7, R31, R58 ;  /* 0x0000003a1f077221 */ /* 0x002fe20000010000 */
[C---:B------:R-:W-:Y:S01]  /*45d0*/  FADD.FTZ R9, R33.reuse, R8 ;  /* 0x0000000821097221 */ /* 0x040fe20000010000 */
[----:B------:R-:W-:Y:S01]  /*45e0*/  F2FP.F16.F32.PACK_AB R28, R33, R28 ;  /* 0x0000001c211c723e */ /* 0x000fe200000000ff */
[----:B------:R1:W-:Y:S01]  /*45f0*/  STSM.16.M88.4 [R23], R12 ;  /* 0x0000000c17007844 */ /* 0x0003e20000000200 */
[C---:B------:R-:W-:Y:S01]  /*4600*/  F2FP.F16.F32.PACK_AB R30, R37.reuse, R32 ;  /* 0x00000020251e723e */ /* 0x040fe200000000ff */
[----:B------:R-:W-:Y:S02]  /*4610*/  FADD.FTZ R8, R32, R9 ;  /* 0x0000000920087221 */ /* 0x000fe40000010000 */
[----:B------:R-:W3:Y:S01]  /*4620*/  MUFU.EX2 R43, R43 ;  /* 0x0000002b002b7308 */ /* 0x000ee20000000800 */
[----:B--2---:R-:W-:Y:S01]  /*4630*/  FADD.FTZ R7, R34, R7 ;  /* 0x0000000722077221 */ /* 0x004fe20000010000 */
[----:B------:R-:W-:Y:S01]  /*4640*/  FADD.FTZ R9, R37, R8 ;  /* 0x0000000825097221 */ /* 0x000fe20000010000 */
[----:B------:R-:W-:Y:S01]  /*4650*/  F2FP.F16.F32.PACK_AB R8, R29, R6 ;  /* 0x000000061d08723e */ /* 0x000fe200000000ff */
[----:B------:R2:W-:Y:S02]  /*4660*/  STSM.16.M88.4 [R22], R24 ;  /* 0x0000001816007844 */ /* 0x0005e40000000200 */
[----:B------:R-:W-:Y:S01]  /*4670*/  FADD.FTZ R6, R36, R9 ;  /* 0x0000000924067221 */ /* 0x000fe20000010000 */
[----:B------:R-:W-:Y:S01]  /*4680*/  F2FP.F16.F32.PACK_AB R9, R34, R31 ;  /* 0x0000001f2209723e */ /* 0x000fe200000000ff */
[----:B------:R-:W4:Y:S01]  /*4690*/  MUFU.EX2 R46, R46 ;  /* 0x0000002e002e7308 */ /* 0x000f220000000800 */
[----:B0-----:R-:W-:Y:S01]  /*46a0*/  FADD.FTZ R2, R38, R7 ;  /* 0x0000000726027221 */ /* 0x001fe20000010000 */
[C---:B------:R-:W-:Y:S01]  /*46b0*/  FADD.FTZ R5, R45.reuse, R6 ;  /* 0x000000062d057221 */ /* 0x040fe20000010000 */
[----:B-1----:R-:W-:-:S05]  /*46c0*/  F2FP.F16.F32.PACK_AB R12, R45, R36 ;  /* 0x000000242d0c723e */ /* 0x002fca00000000ff */
[----:B------:R-:W0:Y:S01]  /*46d0*/  MUFU.EX2 R47, R47 ;  /* 0x0000002f002f7308 */ /* 0x000e220000000800 */
[C---:B---3--:R-:W-:Y:S01]  /*46e0*/  FADD.FTZ R7, R43.reuse, R2 ;  /* 0x000000022b077221 */ /* 0x048fe20000010000 */
[----:B------:R-:W-:-:S05]  /*46f0*/  F2FP.F16.F32.PACK_AB R11, R43, R38 ;  /* 0x000000262b0b723e */ /* 0x000fca00000000ff */
[----:B------:R1:W-:Y:S01]  /*4700*/  STSM.16.M88.4 [R18], R8 ;  /* 0x0000000812007844 */ /* 0x0003e20000000200 */
[----:B------:R-:W3:Y:S01]  /*4710*/  MUFU.EX2 R50, R50 ;  /* 0x0000003200327308 */ /* 0x000ee20000000800 */
[----:B----4-:R-:W-:-:S07]  /*4720*/  FADD.FTZ R2, R46, R7 ;  /* 0x000000072e027221 */ /* 0x010fce0000010000 */
[----:B------:R-:W4:Y:S01]  /*4730*/  MUFU.EX2 R51, R51 ;  /* 0x0000003300337308 */ /* 0x000f220000000800 */
[C---:B0-----:R-:W-:Y:S01]  /*4740*/  FADD.FTZ R7, R47.reuse, R2 ;  /* 0x000000022f077221 */ /* 0x041fe20000010000 */
[----:B------:R-:W-:-:S06]  /*4750*/  F2FP.F16.F32.PACK_AB R29, R47, R46 ;  /* 0x0000002e2f1d723e */ /* 0x000fcc00000000ff */
[----:B------:R-:W0:Y:S01]  /*4760*/  MUFU.EX2 R44, R44 ;  /* 0x0000002c002c7308 */ /* 0x000e220000000800 */
[----:B---3--:R-:W-:-:S07]  /*4770*/  FADD.FTZ R2, R50, R7 ;  /* 0x0000000732027221 */ /* 0x008fce0000010000 */
[----:B------:R-:W3:Y:S01]  /*4780*/  MUFU.EX2 R3, R3 ;  /* 0x0000000300037308 */ /* 0x000ee20000000800 */
[C---:B----4-:R-:W-:Y:S01]  /*4790*/  FADD.FTZ R2, R51.reuse, R2 ;  /* 0x0000000233027221 */ /* 0x050fe20000010000 */
[----:B------:R-:W-:-:S05]  /*47a0*/  F2FP.F16.F32.PACK_AB R31, R51, R50 ;  /* 0x00000032331f723e */ /* 0x000fca00000000ff */
[----:B------:R4:W-:Y:S01]  /*47b0*/  STSM.16.M88.4 [R17+0x27800], R28 ;  /* 0x0278001c11007844 */ /* 0x0009e20000000200 */
[----:B------:R-:W5:Y:S01]  /*47c0*/  MUFU.EX2 R54, R54 ;  /* 0x0000003600367308 */ /* 0x000f620000000800 */
[----:B0-----:R-:W-:-:S07]  /*47d0*/  FADD.FTZ R6, R44, R5 ;  /* 0x000000052c067221 */ /* 0x001fce0000010000 */
[----:B------:R-:W0:Y:S01]  /*47e0*/  MUFU.EX2 R70, R70 ;  /* 0x0000004600467308 */ /* 0x000e220000000800 */
[----:B---3--:R-:W-:-:S07]  /*47f0*/  FADD.FTZ R5, R3, R2 ;  /* 0x0000000203057221 */ /* 0x008fce0000010000 */
[----:B------:R-:W3:Y:S01]  /*4800*/  MUFU.EX2 R53, R53 ;  /* 0x0000003500357308 */ /* 0x000ee20000000800 */
[C---:B-----5:R-:W-:Y:S01]  /*4810*/  FADD.FTZ R5, R54.reuse, R5 ;  /* 0x0000000536057221 */ /* 0x060fe20000010000 */
[----:B------:R-:W-:-:S06]  /*4820*/  F2FP.F16.F32.PACK_AB R13, R54, R3 ;  /* 0x00000003360d723e */ /* 0x000fcc00000000ff */
[----:B------:R-:W5:Y:S01]  /*4830*/  MUFU.EX2 R71, R71 ;  /* 0x0000004700477308 */ /* 0x000f620000000800 */
[----:B0-----:R-:W-:-:S07]  /*4840*/  FADD.FTZ R2, R70, R5 ;  /* 0x0000000546027221 */ /* 0x001fce0000010000 */
[----:B------:R-:W0:Y:S01]  /*4850*/  MUFU.EX2 R41, R41 ;  /* 0x0000002900297308 */ /* 0x000e220000000800 */
[C---:B---3--:R-:W-:Y:S01]  /*4860*/  F2FP.F16.F32.PACK_AB R14, R53.reuse, R44 ;  /* 0x0000002c350e723e */ /* 0x048fe200000000ff */
[----:B------:R-:W-:-:S06]  /*4870*/  FADD.FTZ R6, R53, R6 ;  /* 0x0000000635067221 */ /* 0x000fcc0000010000 */
[----:B------:R-:W2:Y:S01]  /*4880*/  MUFU.EX2 R48, R48 ;  /* 0x0000003000307308 */ /* 0x000ea20000000800 */
[C---:B-----5:R-:W-:Y:S01]  /*4890*/  F2FP.F16.F32.PACK_AB R15, R71.reuse, R70 ;  /* 0x00000046470f723e */ /* 0x060fe200000000ff */
[----:B------:R-:W-:-:S04]  /*48a0*/  FADD.FTZ R3, R71, R2 ;  /* 0x0000000247037221 */ /* 0x000fc80000010000 */
[----:B------:R4:W-:Y:S02]  /*48b0*/  STSM.16.M88.4 [R136], R12 ;  /* 0x0000000c88007844 */ /* 0x0009e40000000200 */
[----:B------:R-:W-:Y:S01]  /*48c0*/  MUFU.EX2 R52, R52 ;  /* 0x0000003400347308 */ /* 0x000fe20000000800 */
[----:B0-----:R-:W-:-:S07]  /*48d0*/  FADD.FTZ R7, R41, R6 ;  /* 0x0000000629077221 */ /* 0x001fce0000010000 */
[----:B------:R-:W0:Y:S01]  /*48e0*/  MUFU.EX2 R57, R57 ;  /* 0x0000003900397308 */ /* 0x000e220000000800 */
[C---:B--2---:R-:W-:Y:S01]  /*48f0*/  F2FP.F16.F32.PACK_AB R24, R48.reuse, R41 ;  /* 0x000000293018723e */ /* 0x044fe200000000ff */
[----:B------:R-:W-:-:S06]  /*4900*/  FADD.FTZ R7, R48, R7 ;  /* 0x0000000730077221 */ /* 0x000fcc0000010000 */
[----:B------:R-:W2:Y:S08]  /*4910*/  MUFU.EX2 R74, R74 ;  /* 0x0000004a004a7308 */ /* 0x000eb00000000800 */
[----:B------:R-:W3:Y:S01]  /*4920*/  MUFU.EX2 R75, R75 ;  /* 0x0000004b004b7308 */ /* 0x000ee20000000800 */
[----:B0-----:R-:W-:-:S07]  /*4930*/  F2FP.F16.F32.PACK_AB R26, R57, R52 ;  /* 0x00000034391a723e */ /* 0x001fce00000000ff */
[----:B------:R-:W0:Y:S01]  /*4940*/  MUFU.EX2 R78, R78 ;  /* 0x0000004e004e7308 */ /* 0x000e220000000800 */
[----:B--2---:R-:W-:-:S07]  /*4950*/  FADD.FTZ R2, R74, R3 ;  /* 0x000000034a027221 */ /* 0x004fce0000010000 */
[----:B------:R-:W2:Y:S01]  /*4960*/  MUFU.EX2 R79, R79 ;  /* 0x0000004f004f7308 */ /* 0x000ea20000000800 */
[C---:B---3--:R-:W-:Y:S01]  /*4970*/  F2FP.F16.F32.PACK_AB R25, R75.reuse, R74 ;  /* 0x0000004a4b19723e */ /* 0x048fe200000000ff */
[----:B------:R-:W-:Y:S01]  /*4980*/  FADD.FTZ R3, R75, R2 ;  /* 0x000000024b037221 */ /* 0x000fe20000010000 */
[----:B------:R-:W-:-:S05]  /*4990*/  FADD.FTZ R2, R52, R7 ;  /* 0x0000000734027221 */ /* 0x000fca0000010000 */
[----:B------:R-:W-:Y:S01]  /*49a0*/  MUFU.EX2 R40, R40 ;  /* 0x0000002800287308 */ /* 0x000fe20000000800 */
[----:B0-----:R-:W-:Y:S01]  /*49b0*/  FADD.FTZ R6, R78, R3 ;  /* 0x000000034e067221 */ /* 0x001fe20000010000 */
[----:B------:R-:W-:-:S06]  /*49c0*/  FADD.FTZ R3, R57, R2 ;  /* 0x0000000239037221 */ /* 0x000fcc0000010000 */
[----:B------:R-:W1:Y:S01]  /*49d0*/  MUFU.EX2 R49, R49 ;  /* 0x0000003100317308 */ /* 0x000e620000000800 */
[C---:B--2---:R-:W-:Y:S01]  /*49e0*/  F2FP.F16.F32.PACK_AB R27, R79.reuse, R78 ;  /* 0x0000004e4f1b723e */ /* 0x044fe200000000ff */
[----:B------:R-:W-:-:S04]  /*49f0*/  FADD.FTZ R7, R79, R6 ;  /* 0x000000064f077221 */ /* 0x000fc80000010000 */
[----:B------:R4:W-:Y:S02]  /*4a00*/  STSM.16.M88.4 [R22+0x6000], R24 ;  /* 0x0060001816007844 */ /* 0x0009e40000000200 */
[----:B------:R-:W-:Y:S08]  /*4a10*/  MUFU.EX2 R56, R56 ;  /* 0x0000003800387308 */ /* 0x000ff00000000800 */
[----:B------:R-:W0:Y:S01]  /*4a20*/  MUFU.EX2 R61, R61 ;  /* 0x0000003d003d7308 */ /* 0x000e220000000800 */
[----:B-1----:R-:W-:Y:S01]  /*4a30*/  F2FP.F16.F32.PACK_AB R8, R49, R40 ;  /* 0x000000283108723e */ /* 0x002fe200000000ff */
[----:B------:R-:W-:-:S04]  /*4a40*/  FADD.FTZ R40, R40, R3 ;  /* 0x0000000328287221 */ /* 0x000fc80000010000 */
[----:B------:R-:W-:Y:S02]  /*4a50*/  FADD.FTZ R49, R49, R40 ;  /* 0x0000002831317221 */ /* 0x000fe40000010000 */
[----:B------:R-:W-:Y:S08]  /*4a60*/  MUFU.EX2 R82, R82 ;  /* 0x0000005200527308 */ /* 0x000ff00000000800 */
[----:B------:R-:W1:Y:S01]  /*4a70*/  MUFU.EX2 R83, R83 ;  /* 0x0000005300537308 */ /* 0x000e620000000800 */
[----:B0-----:R-:W-:Y:S01]  /*4a80*/  F2FP.F16.F32.PACK_AB R10, R61, R56 ;  /* 0x000000383d0a723e */ /* 0x001fe200000000ff */
[----:B------:R-:W-:-:S04]  /*4a90*/  FADD.FTZ R56, R56, R49 ;  /* 0x0000003138387221 */ /* 0x000fc80000010000 */
[----:B------:R-:W-:Y:S02]  /*4aa0*/  FADD.FTZ R3, R61, R56 ;  /* 0x000000383d037221 */ /* 0x000fe40000010000 */
[----:B------:R-:W0:Y:S08]  /*4ab0*/  MUFU.EX2 R86, R86 ;  /* 0x0000005600567308 */ /* 0x000e300000000800 */
[----:B------:R-:W2:Y:S01]  /*4ac0*/  MUFU.EX2 R5, R60 ;  /* 0x0000003c00057308 */ /* 0x000ea20000000800 */
[----:B-1----:R-:W-:Y:S01]  /*4ad0*/  F2FP.F16.F32.PACK_AB R9, R83, R82 ;  /* 0x000000525309723e */ /* 0x002fe200000000ff */
[----:B------:R-:W-:Y:S01]  /*4ae0*/  FADD.FTZ R82, R82, R7 ;  /* 0x0000000752527221 */ /* 0x000fe20000010000 */
[----:B------:R-:W-:-:S03]  /*4af0*/  VIADD R7, R88, 0xfffffffe ;  /* 0xfffffffe58077836 */ /* 0x000fc60000000000 */
[----:B------:R-:W-:-:S04]  /*4b00*/  FADD.FTZ R83, R83, R82 ;  /* 0x0000005253537221 */ /* 0x000fc80000010000 */
[----:B0-----:R-:W-:Y:S01]  /*4b10*/  FADD.FTZ R2, R86, R83 ;  /* 0x0000005356027221 */ /* 0x001fe20000010000 */
[----:B--2---:R-:W-:-:S03]  /*4b20*/  F2FP.F16.F32.PACK_AB R11, R5, R86 ;  /* 0x00000056050b723e */ /* 0x004fc600000000ff */
[----:B------:R-:W-:Y:S02]  /*4b30*/  FADD.FTZ R2, R5, R2 ;  /* 0x0000000205027221 */ /* 0x000fe40000010000 */
[----:B------:R4:W-:Y:S01]  /*4b40*/  STSM.16.M88.4 [R18+0x6000], R8 ;  /* 0x0060000812007844 */ /* 0x0009e20000000200 */
[----:B------:R0:W-:Y:S06]  /*4b50*/  MEMBAR.ALL.CTA ;  /* 0x0000000000007992 */ /* 0x0001ec0000008000 */
[----:B0-----:R-:W0:Y:S02]  /*4b60*/  FENCE.VIEW.ASYNC.S ;  /* 0x00000000000073c6 */ /* 0x001e240000000000 */
[----:B0-----:R-:W-:Y:S01]  /*4b70*/  NOP ;  /* 0x0000000000007918 */ /* 0x001fe20000000000 */
[----:B------:R-:W-:Y:S05]  /*4b80*/  @P1 BRA `(.L_x_836) ;  /* 0x00000000004c1947 */ /* 0x000fea0003800000 */
[----:B------:R-:W-:Y:S01]  /*4b90*/  ISETP.LT.AND P1, PT, RZ, UR55, PT ;  /* 0x00000037ff007c0c */ /* 0x000fe2000bf21270 */
[----:B------:R-:W-:-:S12]  /*4ba0*/  UIADD3 UR15, UR55, -0x1, URZ ;  /* 0xffffffff370f7890 */ /* 0x000fd8000fffe03f */
[----:B------:R-:W-:Y:S05]  /*4bb0*/  @P1 BRA `(.L_x_837) ;  /* 0x0000000000201947 */ /* 0x000fea0003800000 */
[----:B------:R-:W-:Y:S01]  /*4bc0*/  ULDC UR18, c[0x0][0x9e4] ;  /* 0x0002790000127ab9 */ /* 0x000fe20000000800 */
[----:B------:R-:W-:Y:S02]  /*4bd0*/  UIADD3 UR15, -UR55, URZ, URZ ;  /* 0x0000003f370f7290 */ /* 0x000fe4000fffe13f */
[----:B------:R-:W-:-:S11]  /*4be0*/  UISETP.NE.AND UP0, UPT, UR18, 0x1, UPT ;  /* 0x000000011200788c */ /* 0x000fd6000bf05270 */
[----:B------:R-:W-:Y:S02]  /*4bf0*/  @UP0 ULDC.64 UR6, c[0x0][0x9e8] ;  /* 0x00027a0000060ab9 */ /* 0x000fe40000000a00 */
[----:B------:R-:W-:-:S04]  /*4c00*/  UIMAD.WIDE.U32 UR10, UR15, UR6, URZ ;  /* 0x000000060f0a72a5 */ /* 0x000fc8000f8e003f */
[----:B------:R-:W-:-:S04]  /*4c10*/  @UP0 USHF.R.U32.HI UR15, URZ, UR7, UR11 ;  /* 0x000000073f0f0299 */ /* 0x000fc8000801160b */
[----:B------:R-:W-:Y:S01]  /*4c20*/  ULOP3.LUT UR15, URZ, UR15, URZ, 0x33, !UPT ;  /* 0x0000000f3f0f7292 */ /* 0x000fe2000f8e333f */
[----:B------:R-:W-:Y:S11]  /*4c30*/  BRA `(.L_x_838) ;  /* 0x0000000000147947 */ /* 0x000ff60003800000 */
.L_x_837:
[----:B------:R-:W-:Y:S02]  /*4c40*/  ULDC UR18, c[0x0][0x9e4] ;  /* 0x0002790000127ab9 */ /* 0x000fe40000000800 */
[----:B------:R-:W-:-:S11]  /*4c50*/  UISETP.NE.AND UP0, UPT, UR18, 0x1, UPT ;  /* 0x000000011200788c */ /* 0x000fd6000bf05270 */
[----:B------:R-:W-:Y:S02]  /*4c60*/  @UP0 ULDC.64 UR6, c[0x0][0x9e8] ;  /* 0x00027a0000060ab9 */ /* 0x000fe40000000a00 */
[----:B------:R-:W-:-:S04]  /*4c70*/  UIMAD.WIDE.U32 UR10, UR15, UR6, URZ ;  /* 0x000000060f0a72a5 */ /* 0x000fc8000f8e003f */
[----:B------:R-:W-:-:S12]  /*4c80*/  @UP0 USHF.R.U32.HI UR15, URZ, UR7, UR11 ;  /* 0x000000073f0f0299 */ /* 0x000fd8000801160b */
.L_x_838:
[----:B------:R-:W-:-:S04]  /*4c90*/  UIMAD UR15, UR15, UR18, UR18 ;  /* 0x000000120f0f72a4 */ /* 0x000fc8000f8e0212 */
[----:B------:R-:W-:-:S04]  /*4ca0*/  UISETP.LT.AND UP0, UPT, UR14, UR15, UPT ;  /* 0x0000000f0e00728c */ /* 0x000fc8000bf01270 */
[----:B------:R-:W-:-:S12]  /*4cb0*/  USEL UR14, UR14, UR15, UP0 ;  /* 0x0000000f0e0e7287 */ /* 0x000fd80008000000 */
.L_x_836:
[----:B------:R-:W-:Y:S01]  /*4cc0*/  USHF.R.S32.HI UR6, URZ, 0x1f, UR14 ;  /* 0x0000001f3f067899 */ /* 0x000fe2000801140e */
[----:B------:R-:W-:Y:S02]  /*4cd0*/  CS2R R134, SRZ ;  /* 0x0000000000867805 */ /* 0x000fe4000001ff00 */
[----:B------:R-:W-:Y:S02]  /*4ce0*/  CS2R R132, SRZ ;  /* 0x0000000000847805 */ /* 0x000fe4000001ff00 */
[----:B------:R-:W-:Y:S01]  /*4cf0*/  CS2R R130, SRZ ;  /* 0x0000000000827805 */ /* 0x000fe2000001ff00 */
[----:B------:R-:W-:Y:S01]  /*4d00*/  ULEA.HI UR6, UR6, UR14, URZ, 0x7 ;  /* 0x0000000e06067291 */ /* 0x000fe2000f8f383f */
[----:B------:R-:W-:Y:S02]  /*4d10*/  CS2R R128, SRZ ;  /* 0x0000000000807805 */ /* 0x000fe4000001ff00 */
[----:B------:R-:W-:Y:S02]  /*4d20*/  CS2R R126, SRZ ;  /* 0x00000000007e7805 */ /* 0x000fe4000001ff00 */
[----:B------:R-:W-:Y:S01]  /*4d30*/  CS2R R124, SRZ ;  /* 0x00000000007c7805 */ /* 0x000fe2000001ff00 */
[----:B------:R-:W-:Y:S01]  /*4d40*/  USHF.R.S32.HI UR6, URZ, 0x7, UR6 ;  /* 0x000000073f067899 */ /* 0x000fe20008011406 */
[----:B------:R-:W-:-:S02]  /*4d50*/  CS2R R122, SRZ ;  /* 0x00000000007a7805 */ /* 0x000fc4000001ff00 */
[----:B------:R-:W-:Y:S02]  /*4d60*/  CS2R R120, SRZ ;  /* 0x0000000000787805 */ /* 0x000fe4000001ff00 */
[----:B------:R-:W-:Y:S01]  /*4d70*/  CS2R R118, SRZ ;  /* 0x0000000000767805 */ /* 0x000fe2000001ff00 */
[----:B------:R-:W-:Y:S01]  /*4d80*/  UISETP.LT.AND UP0, UPT, UR37, UR6, UPT ;  /* 0x000000062500728c */ /* 0x000fe2000bf01270 */
[----:B------:R-:W-:Y:S02]  /*4d90*/  CS2R R116, SRZ ;  /* 0x0000000000747805 */ /* 0x000fe4000001ff00 */
[----:B------:R-:W-:Y:S02]  /*4da0*/  CS2R R114, SRZ ;  /* 0x0000000000727805 */ /* 0x000fe4000001ff00 */
[----:B------:R-:W-:Y:S01]  /*4db0*/  CS2R R112, SRZ ;  /* 0x0000000000707805 */ /* 0x000fe2000001ff00 */
[----:B------:R-:W-:Y:S01]  /*4dc0*/  USEL UR56, UR37, UR6, !UP0 ;  /* 0x0000000625387287 */ /* 0x000fe2000c000000 */
[----:B------:R-:W-:-:S02]  /*4dd0*/  CS2R R110, SRZ ;  /* 0x00000000006e7805 */ /* 0x000fc4000001ff00 */
[----:B------:R-:W-:Y:S02]  /*4de0*/  CS2R R108, SRZ ;  /* 0x00000000006c7805 */ /* 0x000fe4000001ff00 */
[----:B------:R-:W-:Y:S02]  /*4df0*/  CS2R R106, SRZ ;  /* 0x00000000006a7805 */ /* 0x000fe4000001ff00 */
[----:B------:R-:W-:Y:S02]  /*4e00*/  CS2R R104, SRZ ;  /* 0x0000000000687805 */ /* 0x000fe4000001ff00 */
[----:B------:R-:W-:Y:S02]  /*4e10*/  CS2R R102, SRZ ;  /* 0x0000000000667805 */ /* 0x000fe4000001ff00 */
[----:B------:R-:W-:Y:S02]  /*4e20*/  ISETP.GE.AND P1, PT, R7, UR56, PT ;  /* 0x0000003807007c0c */ /* 0x000fe4000bf26270 */
[----:B------:R-:W-:-:S02]  /*4e30*/  CS2R R100, SRZ ;  /* 0x0000000000647805 */ /* 0x000fc4000001ff00 */
[----:B------:R-:W-:Y:S02]  /*4e40*/  CS2R R98, SRZ ;  /* 0x0000000000627805 */ /* 0x000fe4000001ff00 */
[----:B------:R-:W-:Y:S02]  /*4e50*/  CS2R R96, SRZ ;  /* 0x0000000000607805 */ /* 0x000fe4000001ff00 */
[----:B------:R-:W-:Y:S02]  /*4e60*/  CS2R R94, SRZ ;  /* 0x00000000005e7805 */ /* 0x000fe4000001ff00 */
[----:B------:R-:W-:Y:S02]  /*4e70*/  CS2R R92, SRZ ;  /* 0x00000000005c7805 */ /* 0x000fe4000001ff00 */
[----:B------:R-:W-:Y:S02]  /*4e80*/  CS2R R90, SRZ ;  /* 0x00000000005a7805 */ /* 0x000fe4000001ff00 */
[----:B------:R-:W-:Y:S01]  /*4e90*/  CS2R R88, SRZ ;  /* 0x0000000000587805 */ /* 0x000fe2000001ff00 */
[----:B------:R-:W-:Y:S06]  /*4ea0*/  @!P1 BRA `(.L_x_839) ;  /* 0x0000003000a89947 */ /* 0x000fec0003800000 */
[----:B------:R-:W-:Y:S01]  /*4eb0*/  IMAD.MOV.U32 R5, RZ, RZ, R4 ;  /* 0x000000ffff057224 */ /* 0x000fe200078e0004 */
[----:B------:R-:W-:Y:S01]  /*4ec0*/  UMOV UR28, UR47 ;  /* 0x0000002f001c7c82 */ /* 0x000fe20008000000 */
[----:B------:R-:W-:Y:S01]  /*4ed0*/  IMAD.MOV.U32 R6, RZ, RZ, R0 ;  /* 0x000000ffff067224 */ /* 0x000fe200078e0000 */
[----:B------:R-:W-:Y:S01]  /*4ee0*/  UMOV UR57, UR46 ;  /* 0x0000002e00397c82 */ /* 0x000fe20008000000 */
[----:B------:R-:W-:Y:S01]  /*4ef0*/  IMAD.MOV.U32 R135, RZ, RZ, RZ ;  /* 0x000000ffff877224 */ /* 0x000fe200078e00ff */
[----:B------:R-:W-:Y:S01]  /*4f00*/  ULDC UR34, c[0x0][0x9e4] ;  /* 0x0002790000227ab9 */ /* 0x000fe20000000800 */
[----:B------:R-:W-:Y:S01]  /*4f10*/  ULDC UR35, c[0x0][0x9dc] ;  /* 0x0002770000237ab9 */ /* 0x000fe20000000800 */
[----:B------:R-:W-:Y:S01]  /*4f20*/  ULDC UR33, c[0x0][0x988] ;  /* 0x0002620000217ab9 */ /* 0x000fe20000000800 */
[----:B------:R-:W-:-:S05]  /*4f30*/  ULDC UR55, c[0x0][0x9e0] ;  /* 0x0002780000377ab9 */ /* 0x000fca0000000800 */
.L_x_858:
[----:B------:R-:W-:Y:S01]  /*4f40*/  ISETP.NE.AND P2, PT, RZ, UR43, PT ;  /* 0x0000002bff007c0c */ /* 0x000fe2000bf45270 */
[----:B------:R-:W-:-:S04]  /*4f50*/  UISETP.NE.AND UP0, UPT, UR57, 0x1, UPT ;  /* 0x000000013900788c */ /* 0x000fc8000bf05270 */
[----:B------:R-:W-:-:S04]  /*4f60*/  USEL UR47, URZ, 0x1, UP0 ;  /* 0x000000013f2f7887 */ /* 0x000fc80008000000 */
[----:B------:R-:W-:-:S04]  /*4f70*/  ULOP3.LUT UR47, UR28, UR47, URZ, 0x3c, !UPT ;  /* 0x0000002f1c2f7292 */ /* 0x000fc8000f8e3c3f */
[----:B------:R-:W-:Y:S08]  /*4f80*/  @P2 BRA `(.L_x_840) ;  /* 0x0000000000382947 */ /* 0x000ff00003800000 */
[----:B------:R-:W-:Y:S05]  /*4f90*/  @!P0 BRA `(.L_x_841) ;  /* 0x0000000000048947 */ /* 0x000fea0003800000 */
[----:B------:R-:W-:Y:S01]  /*4fa0*/  BPT.TRAP 0x1 ;  /* 0x000000040000795c */ /* 0x000fe20000300000 */
.L_x_841:
[----:B------:R-:W-:Y:S01]  /*4fb0*/  UIADD3 UR6, UR57, 0x1, URZ ;  /* 0x0000000139067890 */ /* 0x000fe2000fffe03f */
[----:B------:R-:W-:-:S03]  /*4fc0*/  IMAD.U32 R0, RZ, RZ, UR47 ;  /* 0x0000002fff007e24 */ /* 0x000fc6000f8e00ff */
[----:B------:R-:W-:Y:S02]  /*4fd0*/  UISETP.NE.AND UP0, UPT, UR6, 0x2, UPT ;  /* 0x000000020600788c */ /* 0x000fe4000bf05270 */
[----:B------:R-:W-:Y:S02]  /*4fe0*/  SHF.L.U32 R0, R0, 0x1f, RZ ;  /* 0x0000001f00007819 */ /* 0x000fe400000006ff */
[----:B------:R-:W-:-:S04]  /*4ff0*/  USEL UR6, UR6, URZ, UP0 ;  /* 0x0000003f06067287 */ /* 0x000fc80008000000 */
[----:B------:R-:W-:-:S09]  /*5000*/  ULEA UR6, UR6, UR40, 0x3 ;  /* 0x0000002806067291 */ /* 0x000fd2000f8e183f */
[----:B------:R0:W1:Y:S01]  /*5010*/  SYNCS.PHASECHK.TRANS64.TRYWAIT P1, [UR6+0x2d830], R0 ;  /* 0x02d83000ff0075a7 */ /* 0x0000620008020146 */
[----:B------:R-:W-:Y:S05]  /*5020*/  @!P0 BRA `(.L_x_842) ;  /* 0x0000000000048947 */ /* 0x000fea0003800000 */
[----:B------:R-:W-:Y:S01]  /*5030*/  BPT.TRAP 0x1 ;  /* 0x000000040000795c */ /* 0x000fe20000300000 */
.L_x_842:
[----:B-1----:R-:W-:Y:S05]  /*5040*/  @P1 BRA `(.L_x_840) ;  /* 0x0000000000081947 */ /* 0x002fea0003800000 */
[----:B------:R-:W1:Y:S02]  /*5050*/  SYNCS.PHASECHK.TRANS64.TRYWAIT P1, [UR6+0x2d830], R0 ;  /* 0x02d83000ff0075a7 */ /* 0x000e640008020146 */
[----:B-1----:R-:W-:Y:S05]  /*5060*/  @!P1 BRA `(.L_x_843) ;  /* 0x000000ec00b49947 */ /* 0x002fea0003800000 */
.L_x_840:
[----:B------:R-:W2:Y:S01]  /*5070*/  S2R R4, SR_TID.X ;  /* 0x0000000000047919 */ /* 0x000ea20000002100 */
        /* <DEDUP_REMOVED lines=15> */
[----:B--2---:R-:W-:-:S05]  /*5170*/  SHF.R.U32.HI R4, RZ, 0x7, R4 ;  /* 0x00000007ff047819 */ /* 0x004fca0000011604 */
[----:B01----:R-:W-:-:S05]  /*5180*/  VIADD R0, R4, 0x8 ;  /* 0x0000000804007836 */ /* 0x003fca0000000000 */
[----:B------:R0:W-:Y:S06]  /*5190*/  BAR.SYNC.DEFER_BLOCKING R0, 0x100 ;  /* 0x000400000000751d */ /* 0x0001ec0000010000 */
[----:B----4-:R-:W-:-:S06]  /*51a0*/  WARPGROUP.ARRIVE ;  /* 0x00000000000079c5 */ /* 0x010fcc0000000000 */
        /* <DEDUP_REMOVED lines=20> */
.L_x_845:
[----:B------:R-:W-:Y:S01]  /*52f0*/  ULEA UR6, UR57, UR40, 0x3 ;  /* 0x0000002839067291 */ /* 0x000fe2000f8e183f */
[----:B------:R-:W-:-:S05]  /*5300*/  IMAD.U32 R0, RZ, RZ, UR28 ;  /* 0x0000001cff007e24 */ /* 0x000fca000f8e00ff */
[----:B------:R-:W-:-:S04]  /*5310*/  SHF.L.U32 R0, R0, 0x1f, RZ ;  /* 0x0000001f00007819 */ /* 0x000fc800000006ff */
[----:B------:R0:W1:Y:S01]  /*5320*/  SYNCS.PHASECHK.TRANS64.TRYWAIT P1, [UR6+0x2d850], R0 ;  /* 0x02d85000ff0075a7 */ /* 0x0000620008020146 */
[----:B------:R-:W-:Y:S05]  /*5330*/  @!P0 BRA `(.L_x_846) ;  /* 0x0000000000048947 */ /* 0x000fea0003800000 */
[----:B------:R-:W-:Y:S01]  /*5340*/  BPT.TRAP 0x1 ;  /* 0x000000040000795c */ /* 0x000fe20000300000 */
.L_x_846:
[----:B-1----:R-:W-:Y:S05]  /*5350*/  @P1 BRA `(.L_x_844) ;  /* 0x0000000000081947 */ /* 0x002fea0003800000 */
[----:B------:R-:W1:Y:S02]  /*5360*/  SYNCS.PHASECHK.TRANS64.TRYWAIT P1, [UR6+0x2d850], R0 ;  /* 0x02d85000ff0075a7 */ /* 0x000e640008020146 */
[----:B-1----:R-:W-:Y:S05]  /*5370*/  @!P1 BRA `(.L_x_847) ;  /* 0x000000ec00089947 */ /* 0x002fea0003800000 */
.L_x_844:
[----:B------:R-:W-:Y:S01]  /*5380*/  UIADD3 UR6, UR40, 0x400, URZ ;  /* 0x0000040028067890 */ /* 0x000fe2000fffe03f */
[----:B------:R-:W-:Y:S01]  /*5390*/  WARPGROUP.ARRIVE ;  /* 0x00000000000079c5 */ /* 0x000fe20000000000 */
[----:B------:R-:W-:-:S05]  /*53a0*/  ULEA UR7, UR54, UR40, 0xd ;  /* 0x0000002836077291 */ /* 0x000fca000f8e683f */
[----:B------:R-:W2:Y:S01]  /*53b0*/  S2R R8, SR_TID.X ;  /* 0x0000000000087919 */ /* 0x000ea20000002100 */
[----:B------:R-:W-:Y:S02]  /*53c0*/  USHF.R.U32.HI UR6, URZ, 0x4, UR6 ;  /* 0x000000043f067899 */ /* 0x000fe40008011606 */
[----:B------:R-:W-:Y:S02]  /*53d0*/  UIADD3 UR7, UR7, 0x21800, URZ ;  /* 0x0002180007077890 */ /* 0x000fe4000fffe03f */
[----:B------:R-:W-:Y:S02]  /*53e0*/  ULOP3.LUT UR6, UR6, 0x3fff, URZ, 0xc0, !UPT ;  /* 0x00003fff06067892 */ /* 0x000fe4000f8ec03f */
[----:B------:R-:W-:Y:S02]  /*53f0*/  USHF.R.U32.HI UR7, URZ, 0x4, UR7 ;  /* 0x000000043f077899 */ /* 0x000fe40008011607 */
[----:B------:R-:W-:Y:S02]  /*5400*/  ULOP3.LUT UR10, UR6, 0x2000000, URZ, 0xfc, !UPT ;  /* 0x02000000060a7892 */ /* 0x000fe4000f8efc3f */
[----:B------:R-:W-:-:S02]  /*5410*/  ULOP3.LUT UR6, UR7, 0x3fff, URZ, 0xc0, !UPT ;  /* 0x00003fff07067892 */ /* 0x000fc4000f8ec03f */
[----:B------:R-:W-:Y:S02]  /*5420*/  UIMAD UR7, UR57, 0x600, UR10 ;  /* 0x00000600390778a4 */ /* 0x000fe4000f8e020a */
[----:B------:R-:W-:Y:S01]  /*5430*/  ULOP3.LUT UR6, UR6, 0x10000, URZ, 0xfc, !UPT ;  /* 0x0001000006067892 */ /* 0x000fe2000f8efc3f */
[----:B------:R-:W-:Y:S01]  /*5440*/  UMOV UR31, 0x80000020 ;  /* 0x80000020001f7882 */ /* 0x000fe20000000000 */
[----:B------:R-:W-:-:S03]  /*5450*/  UMOV UR29, 0x40000040 ;  /* 0x40000040001d7882 */ /* 0x000fc60000000000 */
[----:B------:R-:W-:Y:S02]  /*5460*/  UMOV UR30, UR7 ;  /* 0x00000007001e7c82 */ /* 0x000fe40008000000 */
[----:B------:R-:W-:Y:S02]  /*5470*/  UMOV UR28, UR6 ;  /* 0x00000006001c7c82 */ /* 0x000fe40008000000 */
[----:B------:R-:W-:Y:S01]  /*5480*/  HGMMA.64x96x16.F32 R88, gdesc[UR28].tnspB, R88, gsb0 ;  /* 0x416000001c5879f0 */ /* 0x000fe20008000858 */
[----:B------:R-:W-:Y:S02]  /*5490*/  UIADD3 UR30, UR7, 0x40, URZ ;  /* 0x00000040071e7890 */ /* 0x000fe4000fffe03f */
[----:B------:R-:W-:Y:S01]  /*54a0*/  UIADD3 UR28, UR6, 0x2, URZ ;  /* 0x00000002061c7890 */ /* 0x000fe2000fffe03f */
[----:B------:R-:W-:Y:S01]  /*54b0*/  UMOV UR31, 0x80000020 ;  /* 0x80000020001f7882 */ /* 0x000fe20000000000 */
[----:B------:R-:W-:Y:S01]  /*54c0*/  UMOV UR29, 0x40000040 ;  /* 0x40000040001d7882 */ /* 0x000fe20000000000 */
[----:B--2---:R-:W-:-:S02]  /*54d0*/  SHF.R.U32.HI R4, RZ, 0x7, R8 ;  /* 0x00000007ff047819 */ /* 0x004fc40000011608 */
[----:B------:R-:W-:-:S03]  /*54e0*/  ISETP.GE.U32.AND P1, PT, R8, 0x180, PT ;  /* 0x000001800800780c */ /* 0x000fc60003f26070 */
[----:B01----:R-:W-:-:S05]  /*54f0*/  VIADD R0, R4, 0x9 ;  /* 0x0000000904007836 */ /* 0x003fca0000000000 */
        /* <DEDUP_REMOVED lines=50> */
.L_x_848:
[----:B------:R-:W-:Y:S01]  /*5820*/  UISETP.NE.AND UP1, UPT, UR51, URZ, UPT ;  /* 0x0000003f3300728c */ /* 0x000fe2000bf25270 */
[----:B------:R-:W-:Y:S01]  /*5830*/  VIADD R4, R137, UR39 ;  /* 0x0000002789047c36 */ /* 0x000fe20008000000 */
[----:B------:R-:W1:Y:S01]  /*5840*/  LDC R138, c[0x0][0x2f0] ;  /* 0x0000bc00ff8a7b82 */ /* 0x000e620000000800 */
[----:B------:R-:W-:Y:S02]  /*5850*/  ULEA UR6, UR46, UR40, 0x3 ;  /* 0x000000282e067291 */ /* 0x000fe4000f8e183f */
[----:B------:R-:W-:Y:S01]  /*5860*/  UISETP.NE.AND UP0, UPT, UR50, URZ, UPT ;  /* 0x0000003f3200728c */ /* 0x000fe2000bf05270 */
[----:B------:R-:W-:Y:S01]  /*5870*/  PLOP3.LUT P1, PT, PT, PT, UP1, 0x80, 0x0 ;  /* 0x000000000000781c */ /* 0x000fe20003f2f018 */
[----:B------:R-:W-:Y:S01]  /*5880*/  UIADD3 UR6, UR6, 0x2d840, URZ ;  /* 0x0002d84006067890 */ /* 0x000fe2000fffe03f */
[----:B------:R-:W-:Y:S02]  /*5890*/  PLOP3.LUT P2, PT, PT, PT, UP1, 0x80, 0x0 ;  /* 0x000000000000781c */ /* 0x000fe40003f4f018 */
[----:B------:R-:W2:Y:S01]  /*58a0*/  LDC R139, c[0x0][0x288] ;  /* 0x0000a200ff8b7b82 */ /* 0x000ea20000000800 */
[----:B------:R-:W-:Y:S01]  /*58b0*/  @UP1 ULDC UR7, c[0x0][0x44c] ;  /* 0x0001130000071ab9 */ /* 0x000fe20000000800 */
[----:B------:R-:W-:-:S07]  /*58c0*/  UPRMT UR6, UR41, 0x654, UR6 ;  /* 0x0000065429067896 */ /* 0x000fce0008000006 */
[----:B0-----:R-:W-:Y:S01]  /*58d0*/  @P1 IMAD.HI.U32 R0, R4, UR7, RZ ;  /* 0x0000000704001c27 */ /* 0x001fe2000f8e00ff */
[----:B------:R-:W-:Y:S01]  /*58e0*/  @UP1 ULDC UR7, c[0x0][0x450] ;  /* 0x0001140000071ab9 */ /* 0x000fe20000000800 */
[----:B------:R-:W-:Y:S01]  /*58f0*/  PLOP3.LUT P1, PT, PT, PT, UP0, 0x40, 0x0 ;  /* 0x000000000000781c */ /* 0x000fe20003f2e808 */
[----:B------:R-:W-:Y:S01]  /*5900*/  SYNCS.ARRIVE.TRANS64.RED.A1T0 RZ, [UR6], RZ ;  /* 0x000000ffffff79a7 */ /* 0x000fe20008100406 */
[----:B------:R-:W-:Y:S01]  /*5910*/  ULOP3.LUT UR6, URZ, UR35, URZ, 0x33, !UPT ;  /* 0x000000233f067292 */ /* 0x000fe2000f8e333f */
[----:B------:R-:W-:Y:S01]  /*5920*/  @P2 SHF.R.U32.HI R4, RZ, UR7, R0 ;  /* 0x00000007ff042c19 */ /* 0x000fe20008011600 */
[----:B------:R-:W-:-:S04]  /*5930*/  IMAD.SHL.U32 R0, R7, 0x80, RZ ;  /* 0x0000008007007824 */ /* 0x000fc800078e00ff */
[----:B------:R-:W0:Y:S01]  /*5940*/  SHFL.IDX PT, R13, R4, RZ, 0x1c1f ;  /* 0x001c1fff040d7589 */ /* 0x000e2200000e0000 */
[----:B------:R-:W-:-:S05]  /*5950*/  IADD3 R9, -R0, 0x1, RZ ;  /* 0x0000000100097810 */ /* 0x000fca0007ffe1ff */
[----:B------:R-:W-:-:S04]  /*5960*/  IMAD R9, R16, -0x2, R9 ;  /* 0xfffffffe10097824 */ /* 0x000fc800078e0209 */
[----:B-1----:R-:W-:-:S04]  /*5970*/  IMAD R8, R138, UR44, R9 ;  /* 0x0000002c8a087c24 */ /* 0x002fc8000f8e0209 */
[----:B--2---:R-:W-:-:S04]  /*5980*/  IMAD.IADD R8, R8, 0x1, -R139 ;  /* 0x0000000108087824 */ /* 0x004fc800078e0a8b */
[C---:B------:R-:W-:Y:S02]  /*5990*/  VIADD R11, R8.reuse, UR55 ;  /* 0x00000037080b7c36 */ /* 0x040fe40008000000 */
[----:B------:R-:W-:Y:S02]  /*59a0*/  VIADD R10, R8, UR6 ;  /* 0x00000006080a7c36 */ /* 0x000fe40008000000 */
[----:B0-----:R-:W-:Y:S02]  /*59b0*/  IMAD.IADD R9, R11, 0x1, R13 ;  /* 0x000000010b097824 */ /* 0x001fe400078e020d */
[----:B------:R-:W-:Y:S01]  /*59c0*/  IMAD.IADD R8, R13, 0x1, R10 ;  /* 0x000000010d087824 */ /* 0x000fe200078e020a */
[----:B------:R-:W-:Y:S06]  /*59d0*/  @P1 BRA `(.L_x_849) ;  /* 0x00000000005c1947 */ /* 0x000fec0003800000 */
[----:B------:R-:W-:Y:S01]  /*59e0*/  IMAD R12, R138, UR44, R13 ;  /* 0x0000002c8a0c7c24 */ /* 0x000fe2000f8e020d */
[----:B------:R-:W-:Y:S03]  /*59f0*/  BSSY B0, `(.L_x_850) ;  /* 0x0000011000007945 */ /* 0x000fe60003800000 */
[----:B------:R-:W-:-:S05]  /*5a00*/  IMAD.IADD R15, R12, 0x1, -R139 ;  /* 0x000000010c0f7824 */ /* 0x000fca00078e0a8b */
[----:B------:R-:W-:-:S13]  /*5a10*/  ISETP.GT.AND P1, PT, R15, -0x1, PT ;  /* 0xffffffff0f00780c */ /* 0x000fda0003f24270 */
[----:B------:R-:W-:Y:S05]  /*5a20*/  @P1 BRA `(.L_x_851) ;  /* 0x0000000000201947 */ /* 0x000fea0003800000 */
[----:B------:R-:W-:Y:S01]  /*5a30*/  IMAD.U32 R14, RZ, RZ, UR34 ;  /* 0x00000022ff0e7e24 */ /* 0x000fe2000f8e00ff */
[----:B------:R-:W-:-:S04]  /*5a40*/  LOP3.LUT R15, RZ, R15, RZ, 0x33, !PT ;  /* 0x0000000fff0f7212 */ /* 0x000fc800078e33ff */
[----:B------:R-:W-:-:S13]  /*5a50*/  ISETP.NE.AND P1, PT, R14, 0x1, PT ;  /* 0x000000010e00780c */ /* 0x000fda0003f25270 */
[----:B------:R-:W0:Y:S02]  /*5a60*/  @P1 LDC.64 R12, c[0x0][0x9e8] ;  /* 0x00027a00ff0c1b82 */ /* 0x000e240000000a00 */
[----:B0-----:R-:W-:-:S05]  /*5a70*/  @P1 IMAD.HI.U32 R12, R15, R12, RZ ;  /* 0x0000000c0f0c1227 */ /* 0x001fca00078e00ff */
[----:B------:R-:W-:-:S04]  /*5a80*/  @P1 SHF.R.U32.HI R15, RZ, R13, R12 ;  /* 0x0000000dff0f1219 */ /* 0x000fc8000001160c */
[----:B------:R-:W-:Y:S01]  /*5a90*/  LOP3.LUT R15, RZ, R15, RZ, 0x33, !PT ;  /* 0x0000000fff0f7212 */ /* 0x000fe200078e33ff */
[----:B------:R-:W-:Y:S06]  /*5aa0*/  BRA `(.L_x_852) ;  /* 0x0000000000147947 */ /* 0x000fec0003800000 */
.L_x_851:
[----:B------:R-:W-:-:S05]  /*5ab0*/  IMAD.U32 R14, RZ, RZ, UR34 ;  /* 0x00000022ff0e7e24 */ /* 0x000fca000f8e00ff */
[----:B------:R-:W-:-:S13]  /*5ac0*/  ISETP.NE.AND P1, PT, R14, 0x1, PT ;  /* 0x000000010e00780c */ /* 0x000fda0003f25270 */
[----:B------:R-:W0:Y:S02]  /*5ad0*/  @P1 LDC.64 R12, c[0x0][0x9e8] ;  /* 0x00027a00ff0c1b82 */ /* 0x000e240000000a00 */
[----:B0-----:R-:W-:-:S05]  /*5ae0*/  @P1 IMAD.HI.U32 R12, R15, R12, RZ ;  /* 0x0000000c0f0c1227 */ /* 0x001fca00078e00ff */
[----:B------:R-:W-:-:S07]  /*5af0*/  @P1 SHF.R.U32.HI R15, RZ, R13, R12 ;  /* 0x0000000dff0f1219 */ /* 0x000fce000001160c */
.L_x_852:
[----:B------:R-:W-:Y:S05]  /*5b00*/  BSYNC B0 ;  /* 0x0000000000007941 */ /* 0x000fea0003800000 */
.L_x_850:
[----:B------:R-:W-:-:S04]  /*5b10*/  IMAD R15, R15, R14, -R0 ;  /* 0x0000000e0f0f7224 */ /* 0x000fc800078e0a00 */
[----:B------:R-:W-:-:S05]  /*5b20*/  IMAD R15, R16, -0x2, R15 ;  /* 0xfffffffe100f7824 */ /* 0x000fca00078e020f */
[----:B------:R-:W-:Y:S02]  /*5b30*/  VIADDMNMX R9, R15, R14, R9, PT ;  /* 0x0000000e0f097246 */ /* 0x000fe40003800109 */
[----:B------:R-:W-:-:S07]  /*5b40*/  VIMNMX R8, R8, R15, !PT ;  /* 0x0000000f08087248 */ /* 0x000fce0007fe0100 */
.L_x_849:
[----:B------:R-:W-:Y:S01]  /*5b50*/  ISETP.GT.AND P1, PT, R7, -0x1, PT ;  /* 0xffffffff0700780c */ /* 0x000fe20003f24270 */
[----:B------:R-:W0:Y:S01]  /*5b60*/  SHFL.IDX PT, R4, R4, 0x1, 0x1c1f ;  /* 0x003c1f0004047f89 */ /* 0x000e2200000e0000 */
[----:B------:R-:W-:Y:S02]  /*5b70*/  UISETP.NE.AND UP0, UPT, UR50, URZ, UPT ;  /* 0x0000003f3200728c */ /* 0x000fe4000bf05270 */
[C---:B------:R-:W-:Y:S02]  /*5b80*/  ISETP.GT.AND P3, PT, R8.reuse, 0x8, P1 ;  /* 0x000000080800780c */ /* 0x040fe40000f64270 */
[C---:B------:R-:W-:Y:S02]  /*5b90*/  ISETP.GT.AND P6, PT, R8.reuse, RZ, P1 ;  /* 0x000000ff0800720c */ /* 0x040fe40000fc4270 */
[----:B------:R-:W-:Y:S02]  /*5ba0*/  ISETP.LT.OR P3, PT, R9, 0x9, P3 ;  /* 0x000000090900780c */ /* 0x000fe40001f61670 */
[----:B------:R-:W-:-:S02]  /*5bb0*/  ISETP.GT.AND P2, PT, R8, 0x1, P1 ;  /* 0x000000010800780c */ /* 0x000fc40000f44270 */
[----:B------:R-:W-:Y:S02]  /*5bc0*/  FSEL R28, R28, -INF , !P3 ;  /* 0xff8000001c1c7808 */ /* 0x000fe40005800000 */
[----:B------:R-:W-:Y:S02]  /*5bd0*/  ISETP.GT.AND P3, PT, R8, 0x19, P1 ;  /* 0x000000190800780c */ /* 0x000fe40000f64270 */
[C---:B------:R-:W-:Y:S02]  /*5be0*/  ISETP.LT.OR P6, PT, R9.reuse, 0x1, P6 ;  /* 0x000000010900780c */ /* 0x040fe400037c1670 */
[C---:B------:R-:W-:Y:S02]  /*5bf0*/  ISETP.LT.OR P2, PT, R9.reuse, 0x2, P2 ;  /* 0x000000020900780c */ /* 0x040fe40001741670 */
[----:B------:R-:W-:Y:S02]  /*5c00*/  ISETP.LT.OR P3, PT, R9, 0x1a, P3 ;  /* 0x0000001a0900780c */ /* 0x000fe40001f61670 */
[----:B------:R-:W-:-:S02]  /*5c10*/  FSEL R24, R24, -INF , !P6 ;  /* 0xff80000018187808 */ /* 0x000fc40007000000 */
[----:B------:R-:W-:Y:S01]  /*5c20*/  FSEL R25, R25, -INF , !P2 ;  /* 0xff80000019197808 */ /* 0x000fe20005000000 */
[--C-:B0-----:R-:W-:Y:S01]  /*5c30*/  IMAD.IADD R11, R11, 0x1, R4.reuse ;  /* 0x000000010b0b7824 */ /* 0x101fe200078e0204 */
[----:B------:R-:W-:Y:S01]  /*5c40*/  ISETP.GT.AND P5, PT, R8, 0x9, P1 ;  /* 0x000000090800780c */ /* 0x000fe20000fa4270 */
[----:B------:R-:W-:Y:S01]  /*5c50*/  IMAD.IADD R10, R10, 0x1, R4 ;  /* 0x000000010a0a7824 */ /* 0x000fe200078e0204 */
[C---:B------:R-:W-:Y:S02]  /*5c60*/  ISETP.GT.AND P4, PT, R8.reuse, 0x10, P1 ;  /* 0x000000100800780c */ /* 0x040fe40000f84270 */
[C---:B------:R-:W-:Y:S02]  /*5c70*/  ISETP.GT.AND P6, PT, R8.reuse, 0x11, P1 ;  /* 0x000000110800780c */ /* 0x040fe40000fc4270 */
[----:B------:R-:W-:Y:S02]  /*5c80*/  ISETP.GT.AND P2, PT, R8, 0x18, P1 ;  /* 0x000000180800780c */ /* 0x000fe40000f44270 */
[----:B------:R-:W-:-:S02]  /*5c90*/  FSEL R37, R37, -INF , !P3 ;  /* 0xff80000025257808 */ /* 0x000fc40005800000 */
[----:B------:R-:W-:Y:S02]  /*5ca0*/  ISETP.GT.AND P3, PT, R8, 0x30, P1 ;  /* 0x000000300800780c */ /* 0x000fe40000f64270 */
[C---:B------:R-:W-:Y:S02]  /*5cb0*/  ISETP.LT.OR P5, PT, R9.reuse, 0xa, P5 ;  /* 0x0000000a0900780c */ /* 0x040fe40002fa1670 */
[C---:B------:R-:W-:Y:S02]  /*5cc0*/  ISETP.LT.OR P4, PT, R9.reuse, 0x11, P4 ;  /* 0x000000110900780c */ /* 0x040fe40002781670 */
[C---:B------:R-:W-:Y:S02]  /*5cd0*/  ISETP.LT.OR P6, PT, R9.reuse, 0x12, P6 ;  /* 0x000000120900780c */ /* 0x040fe400037c1670 */
[C---:B------:R-:W-:Y:S02]  /*5ce0*/  ISETP.LT.OR P2, PT, R9.reuse, 0x19, P2 ;  /* 0x000000190900780c */ /* 0x040fe40001741670 */
[----:B------:R-:W-:-:S02]  /*5cf0*/  ISETP.LT.OR P3, PT, R9, 0x31, P3 ;  /* 0x000000310900780c */ /* 0x000fc40001f61670 */
[----:B------:R-:W-:Y:S02]  /*5d00*/  FSEL R29, R29, -INF , !P5 ;  /* 0xff8000001d1d7808 */ /* 0x000fe40006800000 */
[----:B------:R-:W-:Y:S02]  /*5d10*/  FSEL R32, R32, -INF , !P4 ;  /* 0xff80000020207808 */ /* 0x000fe40006000000 */
[----:B------:R-:W-:Y:S02]  /*5d20*/  FSEL R33, R33, -INF , !P6 ;  /* 0xff80000021217808 */ /* 0x000fe40007000000 */
[----:B------:R-:W-:Y:S02]  /*5d30*/  FSEL R36, R36, -INF , !P2 ;  /* 0xff80000024247808 */ /* 0x000fe40005000000 */
[C---:B------:R-:W-:Y:S02]  /*5d40*/  ISETP.GT.AND P5, PT, R8.reuse, 0x20, P1 ;  /* 0x000000200800780c */ /* 0x040fe40000fa4270 */
[----:B------:R-:W-:-:S02]  /*5d50*/  ISETP.GT.AND P4, PT, R8, 0x21, P1 ;  /* 0x000000210800780c */ /* 0x000fc40000f84270 */
[C---:B------:R-:W-:Y:S02]  /*5d60*/  ISETP.GT.AND P6, PT, R8.reuse, 0x28, P1 ;  /* 0x000000280800780c */ /* 0x040fe40000fc4270 */
[----:B------:R-:W-:Y:S02]  /*5d70*/  ISETP.GT.AND P2, PT, R8, 0x29, P1 ;  /* 0x000000290800780c */ /* 0x000fe40000f44270 */
[----:B------:R-:W-:Y:S02]  /*5d80*/  FSEL R48, R48, -INF , !P3 ;  /* 0xff80000030307808 */ /* 0x000fe40005800000 */
[----:B------:R-:W-:Y:S02]  /*5d90*/  ISETP.GT.AND P3, PT, R8, 0x41, P1 ;  /* 0x000000410800780c */ /* 0x000fe40000f64270 */
[C---:B------:R-:W-:Y:S02]  /*5da0*/  ISETP.LT.OR P5, PT, R9.reuse, 0x21, P5 ;  /* 0x000000210900780c */ /* 0x040fe40002fa1670 */
[----:B------:R-:W-:-:S02]  /*5db0*/  ISETP.LT.OR P4, PT, R9, 0x22, P4 ;  /* 0x000000220900780c */ /* 0x000fc40002781670 */
[C---:B------:R-:W-:Y:S02]  /*5dc0*/  ISETP.LT.OR P6, PT, R9.reuse, 0x29, P6 ;  /* 0x000000290900780c */ /* 0x040fe400037c1670 */
[C---:B------:R-:W-:Y:S02]  /*5dd0*/  ISETP.LT.OR P2, PT, R9.reuse, 0x2a, P2 ;  /* 0x0000002a0900780c */ /* 0x040fe40001741670 */
[----:B------:R-:W-:Y:S02]  /*5de0*/  ISETP.LT.OR P3, PT, R9, 0x42, P3 ;  /* 0x000000420900780c */ /* 0x000fe40001f61670 */
[----:B------:R-:W-:Y:S02]  /*5df0*/  FSEL R40, R40, -INF , !P5 ;  /* 0xff80000028287808 */ /* 0x000fe40006800000 */
[----:B------:R-:W-:Y:S02]  /*5e00*/  FSEL R41, R41, -INF , !P4 ;  /* 0xff80000029297808 */ /* 0x000fe40006000000 */
[----:B------:R-:W-:-:S02]  /*5e10*/  FSEL R44, R44, -INF , !P6 ;  /* 0xff8000002c2c7808 */ /* 0x000fc40007000000 */
[----:B------:R-:W-:Y:S02]  /*5e20*/  FSEL R45, R45, -INF , !P2 ;  /* 0xff8000002d2d7808 */ /* 0x000fe40005000000 */
[C---:B------:R-:W-:Y:S02]  /*5e30*/  ISETP.GT.AND P5, PT, R8.reuse, 0x31, P1 ;  /* 0x000000310800780c */ /* 0x040fe40000fa4270 */
        /* <DEDUP_REMOVED lines=34> */
[----:B------:R-:W-:Y:S02]  /*6060*/  PLOP3.LUT P3, PT, PT, PT, UP0, 0x40, 0x0 ;  /* 0x000000000000781c */ /* 0x000fe40003f6e808 */
[C---:B------:R-:W-:Y:S02]  /*6070*/  ISETP.LT.OR P5, PT, R9.reuse, 0x5a, P5 ;  /* 0x0000005a0900780c */ /* 0x040fe40002fa1670 */
[C---:B------:R-:W-:Y:S02]  /*6080*/  ISETP.LT.OR P4, PT, R9.reuse, 0x61, P4 ;  /* 0x000000610900780c */ /* 0x040fe40002781670 */
[C---:B------:R-:W-:Y:S02]  /*6090*/  ISETP.LT.OR P6, PT, R9.reuse, 0x62, P6 ;  /* 0x000000620900780c */ /* 0x040fe400037c1670 */
[----:B------:R-:W-:Y:S02]  /*60a0*/  ISETP.LT.OR P2, PT, R9, 0x69, P2 ;  /* 0x000000690900780c */ /* 0x000fe40001741670 */
[----:B------:R-:W-:-:S02]  /*60b0*/  FSEL R69, R69, -INF , !P5 ;  /* 0xff80000045457808 */ /* 0x000fc40006800000 */
[----:B------:R-:W-:Y:S02]  /*60c0*/  FSEL R72, R72, -INF , !P4 ;  /* 0xff80000048487808 */ /* 0x000fe40006000000 */
[----:B------:R-:W-:Y:S02]  /*60d0*/  FSEL R73, R73, -INF , !P6 ;  /* 0xff80000049497808 */ /* 0x000fe40007000000 */
[----:B------:R-:W-:Y:S02]  /*60e0*/  FSEL R76, R76, -INF , !P2 ;  /* 0xff8000004c4c7808 */ /* 0x000fe40005000000 */
[C---:B------:R-:W-:Y:S02]  /*60f0*/  ISETP.GT.AND P5, PT, R8.reuse, 0x70, P1 ;  /* 0x000000700800780c */ /* 0x040fe40000fa4270 */
[C---:B------:R-:W-:Y:S02]  /*6100*/  ISETP.GT.AND P4, PT, R8.reuse, 0x71, P1 ;  /* 0x000000710800780c */ /* 0x040fe40000f84270 */
[----:B------:R-:W-:-:S02]  /*6110*/  ISETP.GT.AND P6, PT, R8, 0x78, P1 ;  /* 0x000000780800780c */ /* 0x000fc40000fc4270 */
[----:B------:R-:W-:Y:S02]  /*6120*/  ISETP.GT.AND P2, PT, R8, 0x79, P1 ;  /* 0x000000790800780c */ /* 0x000fe40000f44270 */
[C---:B------:R-:W-:Y:S02]  /*6130*/  ISETP.LT.OR P5, PT, R9.reuse, 0x71, P5 ;  /* 0x000000710900780c */ /* 0x040fe40002fa1670 */
[C---:B------:R-:W-:Y:S02]  /*6140*/  ISETP.LT.OR P4, PT, R9.reuse, 0x72, P4 ;  /* 0x000000720900780c */ /* 0x040fe40002781670 */
[C---:B------:R-:W-:Y:S02]  /*6150*/  ISETP.LT.OR P6, PT, R9.reuse, 0x79, P6 ;  /* 0x000000790900780c */ /* 0x040fe400037c1670 */
[----:B------:R-:W-:Y:S02]  /*6160*/  ISETP.LT.OR P2, PT, R9, 0x7a, P2 ;  /* 0x0000007a0900780c */ /* 0x000fe40001741670 */
[----:B------:R-:W-:-:S02]  /*6170*/  FSEL R80, R80, -INF , !P5 ;  /* 0xff80000050507808 */ /* 0x000fc40006800000 */
[----:B------:R-:W-:Y:S02]  /*6180*/  FSEL R81, R81, -INF , !P4 ;  /* 0xff80000051517808 */ /* 0x000fe40006000000 */
[----:B------:R-:W-:Y:S02]  /*6190*/  FSEL R84, R84, -INF , !P6 ;  /* 0xff80000054547808 */ /* 0x000fe40007000000 */
[----:B------:R-:W-:Y:S01]  /*61a0*/  FSEL R85, R85, -INF , !P2 ;  /* 0xff80000055557808 */ /* 0x000fe20005000000 */
        /* <DEDUP_REMOVED lines=14> */
.L_x_855:
[----:B------:R-:W-:-:S05]  /*6290*/  IMAD.U32 R4, RZ, RZ, UR34 ;  /* 0x00000022ff047e24 */ /* 0x000fca000f8e00ff */
[----:B------:R-:W-:-:S13]  /*62a0*/  ISETP.NE.AND P2, PT, R4, 0x1, PT ;  /* 0x000000010400780c */ /* 0x000fda0003f45270 */
[----:B------:R-:W0:Y:S02]  /*62b0*/  @P2 LDC.64 R8, c[0x0][0x9e8] ;  /* 0x00027a00ff082b82 */ /* 0x000e240000000a00 */
[----:B0-----:R-:W-:-:S05]  /*62c0*/  @P2 IMAD.HI.U32 R8, R13, R8, RZ ;  /* 0x000000080d082227 */ /* 0x001fca00078e00ff */
[----:B------:R-:W-:-:S07]  /*62d0*/  @P2 SHF.R.U32.HI R13, RZ, R9, R8 ;  /* 0x00000009ff0d2219 */ /* 0x000fce0000011608 */
.L_x_856:
[----:B------:R-:W-:Y:S05]  /*62e0*/  BSYNC B0 ;  /* 0x0000000000007941 */ /* 0x000fea0003800000 */
.L_x_854:
[----:B------:R-:W-:-:S04]  /*62f0*/  IMAD R13, R13, R4, -R0 ;  /* 0x000000040d0d7224 */ /* 0x000fc800078e0a00 */
[----:B------:R-:W-:-:S05]  /*6300*/  IMAD R13, R16, -0x2, R13 ;  /* 0xfffffffe100d7824 */ /* 0x000fca00078e020d */
[----:B------:R-:W-:Y:S02]  /*6310*/  VIADDMNMX R11, R13, R4, R11, PT ;  /* 0x000000040d0b7246 */ /* 0x000fe4000380010b */
[----:B------:R-:W-:-:S07]  /*6320*/  VIMNMX R10, R10, R13, !PT ;  /* 0x0000000d0a0a7248 */ /* 0x000fce0007fe0100 */
.L_x_853:
[----:B------:R-:W-:Y:S02]  /*6330*/  FMNMX.FTZ R0, R24, R6, !PT ;  /* 0x0000000618007209 */ /* 0x000fe40007810000 */
[----:B------:R-:W-:Y:S02]  /*6340*/  ISETP.GT.AND P4, PT, R10, 0x10, P1 ;  /* 0x000000100a00780c */ /* 0x000fe40000f84270 */
[----:B------:R-:W-:Y:S02]  /*6350*/  FMNMX.FTZ R9, R25, R0, !PT ;  /* 0x0000000019097209 */ /* 0x000fe40007810000 */
[----:B------:R-:W-:Y:S02]  /*6360*/  ISETP.LT.OR P4, PT, R11, 0x11, P4 ;  /* 0x000000110b00780c */ /* 0x000fe40002781670 */
[----:B------:R-:W-:Y:S02]  /*6370*/  FMNMX.FTZ R0, R28, R9, !PT ;  /* 0x000000091c007209 */ /* 0x000fe40007810000 */
[----:B------:R-:W-:-:S02]  /*6380*/  FSEL R34, R34, -INF , !P4 ;  /* 0xff80000022227808 */ /* 0x000fc40006000000 */
[----:B------:R-:W-:Y:S02]  /*6390*/  FMNMX.FTZ R9, R29, R0, !PT ;  /* 0x000000001d097209 */ /* 0x000fe40007810000 */
[----:B------:R-:W-:Y:S02]  /*63a0*/  ISETP.GT.AND P4, PT, R10, 0x20, P1 ;  /* 0x000000200a00780c */ /* 0x000fe40000f84270 */
[----:B------:R-:W-:Y:S02]  /*63b0*/  FMNMX.FTZ R0, R32, R9, !PT ;  /* 0x0000000920007209 */ /* 0x000fe40007810000 */
[----:B------:R-:W-:Y:S02]  /*63c0*/  ISETP.LT.OR P4, PT, R11, 0x21, P4 ;  /* 0x000000210b00780c */ /* 0x000fe40002781670 */
[----:B------:R-:W-:Y:S02]  /*63d0*/  FMNMX.FTZ R9, R33, R0, !PT ;  /* 0x0000000021097209 */ /* 0x000fe40007810000 */
[----:B------:R-:W-:-:S02]  /*63e0*/  FSEL R42, R42, -INF , !P4 ;  /* 0xff8000002a2a7808 */ /* 0x000fc40006000000 */
[----:B------:R-:W-:Y:S02]  /*63f0*/  FMNMX.FTZ R0, R36, R9, !PT ;  /* 0x0000000924007209 */ /* 0x000fe40007810000 */
[C---:B------:R-:W-:Y:S02]  /*6400*/  ISETP.GT.AND P4, PT, R10.reuse, RZ, P1 ;  /* 0x000000ff0a00720c */ /* 0x040fe40000f84270 */
[----:B------:R-:W-:Y:S02]  /*6410*/  FMNMX.FTZ R9, R37, R0, !PT ;  /* 0x0000000025097209 */ /* 0x000fe40007810000 */
[----:B------:R-:W-:Y:S02]  /*6420*/  ISETP.GT.AND P2, PT, R10, 0x1, P1 ;  /* 0x000000010a00780c */ /* 0x000fe40000f44270 */
[----:B------:R-:W-:Y:S02]  /*6430*/  FMNMX.FTZ R0, R40, R9, !PT ;  /* 0x0000000928007209 */ /* 0x000fe40007810000 */
[----:B------:R-:W-:-:S02]  /*6440*/  ISETP.LT.OR P4, PT, R11, 0x1, P4 ;  /* 0x000000010b00780c */ /* 0x000fc40002781670 */
        /* <DEDUP_REMOVED lines=13> */
[----:B------:R-:W-:Y:S02]  /*6520*/  FMNMX.FTZ R20, R26, R5, !PT ;  /* 0x000000051a147209 */ /* 0x000fe40007810000 */
[----:B------:R-:W-:Y:S02]  /*6530*/  FMNMX.FTZ R0, R56, R9, !PT ;  /* 0x0000000938007209 */ /* 0x000fe40007810000 */
[----:B------:R-:W-:Y:S02]  /*6540*/  ISETP.LT.OR P3, PT, R11, 0xa, P3 ;  /* 0x0000000a0b00780c */ /* 0x000fe40001f61670 */
[----:B------:R-:W-:Y:S02]  /*6550*/  FMNMX.FTZ R9, R57, R0, !PT ;  /* 0x0000000039097209 */ /* 0x000fe40007810000 */
[----:B------:R-:W-:-:S02]  /*6560*/  FSEL R30, R30, -INF , !P5 ;  /* 0xff8000001e1e7808 */ /* 0x000fc40006800000 */
[----:B------:R-:W-:Y:S02]  /*6570*/  FMNMX.FTZ R0, R60, R9, !PT ;  /* 0x000000093c007209 */ /* 0x000fe40007810000 */
[----:B------:R-:W-:Y:S02]  /*6580*/  FMNMX.FTZ R21, R27, R20, !PT ;  /* 0x000000141b157209 */ /* 0x000fe40007810000 */
[----:B------:R-:W-:Y:S02]  /*6590*/  FMNMX.FTZ R9, R61, R0, !PT ;  /* 0x000000003d097209 */ /* 0x000fe40007810000 */
[----:B------:R-:W-:Y:S02]  /*65a0*/  ISETP.GT.AND P2, PT, R10, 0x11, P1 ;  /* 0x000000110a00780c */ /* 0x000fe40000f44270 */
[----:B------:R-:W-:Y:S02]  /*65b0*/  FMNMX.FTZ R0, R64, R9, !PT ;  /* 0x0000000940007209 */ /* 0x000fe40007810000 */
[----:B------:R-:W-:-:S02]  /*65c0*/  FSEL R31, R31, -INF , !P3 ;  /* 0xff8000001f1f7808 */ /* 0x000fc40005800000 */
[----:B------:R-:W-:Y:S02]  /*65d0*/  FMNMX.FTZ R9, R65, R0, !PT ;  /* 0x0000000041097209 */ /* 0x000fe40007810000 */
[----:B------:R-:W-:Y:S02]  /*65e0*/  FMNMX.FTZ R20, R30, R21, !PT ;  /* 0x000000151e147209 */ /* 0x000fe40007810000 */
[----:B------:R-:W-:Y:S02]  /*65f0*/  FMNMX.FTZ R0, R68, R9, !PT ;  /* 0x0000000944007209 */ /* 0x000fe40007810000 */
[----:B------:R-:W-:Y:S02]  /*6600*/  ISETP.GT.AND P5, PT, R10, 0x18, P1 ;  /* 0x000000180a00780c */ /* 0x000fe40000fa4270 */
[----:B------:R-:W-:Y:S02]  /*6610*/  FMNMX.FTZ R9, R69, R0, !PT ;  /* 0x0000000045097209 */ /* 0x000fe40007810000 */
[----:B------:R-:W-:-:S02]  /*6620*/  ISETP.LT.OR P2, PT, R11, 0x12, P2 ;  /* 0x000000120b00780c */ /* 0x000fc40001741670 */
[----:B------:R-:W-:Y:S02]  /*6630*/  FMNMX.FTZ R0, R72, R9, !PT ;  /* 0x0000000948007209 */ /* 0x000fe40007810000 */
[----:B------:R-:W-:Y:S02]  /*6640*/  FMNMX.FTZ R21, R31, R20, !PT ;  /* 0x000000141f157209 */ /* 0x000fe40007810000 */
[----:B------:R-:W-:Y:S02]  /*6650*/  FMNMX.FTZ R9, R73, R0, !PT ;  /* 0x0000000049097209 */ /* 0x000fe40007810000 */
[----:B------:R-:W-:Y:S02]  /*6660*/  ISETP.GT.AND P3, PT, R10, 0x19, P1 ;  /* 0x000000190a00780c */ /* 0x000fe40000f64270 */
[----:B------:R-:W-:Y:S02]  /*6670*/  FMNMX.FTZ R0, R76, R9, !PT ;  /* 0x000000094c007209 */ /* 0x000fe40007810000 */
[----:B------:R-:W-:-:S02]  /*6680*/  ISETP.LT.OR P5, PT, R11, 0x19, P5 ;  /* 0x000000190b00780c */ /* 0x000fc40002fa1670 */
[----:B------:R-:W-:Y:S02]  /*6690*/  FMNMX.FTZ R9, R77, R0, !PT ;  /* 0x000000004d097209 */ /* 0x000fe40007810000 */
[----:B------:R-:W-:Y:S02]  /*66a0*/  FSEL R35, R35, -INF , !P2 ;  /* 0xff80000023237808 */ /* 0x000fe40005000000 */
[----:B------:R-:W-:Y:S02]  /*66b0*/  FMNMX.FTZ R0, R80, R9, !PT ;  /* 0x0000000950007209 */ /* 0x000fe40007810000 */
[----:B------:R-:W-:Y:S02]  /*66c0*/  ISETP.LT.OR P3, PT, R11, 0x1a, P3 ;  /* 0x0000001a0b00780c */ /* 0x000fe40001f61670 */
[----:B------:R-:W-:Y:S02]  /*66d0*/  FMNMX.FTZ R9, R81, R0, !PT ;  /* 0x0000000051097209 */ /* 0x000fe40007810000 */
[----:B------:R-:W-:-:S02]  /*66e0*/  FSEL R38, R38, -INF , !P5 ;  /* 0xff80000026267808 */ /* 0x000fc40006800000 */
[----:B------:R-:W-:Y:S02]  /*66f0*/  FMNMX.FTZ R0, R84, R9, !PT ;  /* 0x0000000954007209 */ /* 0x000fe40007810000 */
[C---:B------:R-:W-:Y:S02]  /*6700*/  ISETP.GT.AND P2, PT, R10.reuse, 0x21, P1 ;  /* 0x000000210a00780c */ /* 0x040fe40000f44270 */
[----:B------:R-:W-:Y:S02]  /*6710*/  FMNMX.FTZ R4, R85, R0, !PT ;  /* 0x0000000055047209 */ /* 0x000fe40007810000 */
[----:B------:R-:W-:Y:S02]  /*6720*/  FSEL R39, R39, -INF , !P3 ;  /* 0xff80000027277808 */ /* 0x000fe40005800000 */
[----:B------:R-:W-:Y:S01]  /*6730*/  ISETP.GT.AND P5, PT, R10, 0x28, P1 ;  /* 0x000000280a00780c */ /* 0x000fe20000fa4270 */
[----:B------:R-:W0:Y:S01]  /*6740*/  SHFL.BFLY PT, R9, R4, 0x2, 0x1f ;  /* 0x0c401f0004097f89 */ /* 0x000e2200000e0000 */
[----:B------:R-:W-:-:S02]  /*6750*/  ISETP.LT.OR P2, PT, R11, 0x22, P2 ;  /* 0x000000220b00780c */ /* 0x000fc40001741670 */
[C---:B------:R-:W-:Y:S02]  /*6760*/  ISETP.GT.AND P3, PT, R10.reuse, 0x29, P1 ;  /* 0x000000290a00780c */ /* 0x040fe40000f64270 */
[----:B------:R-:W-:Y:S02]  /*6770*/  ISETP.LT.OR P5, PT, R11, 0x29, P5 ;  /* 0x000000290b00780c */ /* 0x000fe40002fa1670 */
[----:B------:R-:W-:Y:S02]  /*6780*/  FSEL R43, R43, -INF , !P2 ;  /* 0xff8000002b2b7808 */ /* 0x000fe40005000000 */
[----:B------:R-:W-:Y:S02]  /*6790*/  ISETP.GT.AND P2, PT, R10, 0x30, P1 ;  /* 0x000000300a00780c */ /* 0x000fe40000f44270 */
[----:B------:R-:W-:Y:S02]  /*67a0*/  FSEL R46, R46, -INF , !P5 ;  /* 0xff8000002e2e7808 */ /* 0x000fe40006800000 */
[----:B------:R-:W-:-:S02]  /*67b0*/  ISETP.LT.OR P3, PT, R11, 0x2a, P3 ;  /* 0x0000002a0b00780c */ /* 0x000fc40001f61670 */
[C---:B------:R-:W-:Y:S02]  /*67c0*/  ISETP.GT.AND P5, PT, R10.reuse, 0x31, P1 ;  /* 0x000000310a00780c */ /* 0x040fe40000fa4270 */
[----:B------:R-:W-:Y:S02]  /*67d0*/  ISETP.LT.OR P2, PT, R11, 0x31, P2 ;  /* 0x000000310b00780c */ /* 0x000fe40001741670 */
[----:B------:R-:W-:Y:S02]  /*67e0*/  FSEL R47, R47, -INF , !P3 ;  /* 0xff8000002f2f7808 */ /* 0x000fe40005800000 */
[----:B------:R-:W-:Y:S02]  /*67f0*/  ISETP.GT.AND P4, PT, R10, 0x38, P1 ;  /* 0x000000380a00780c */ /* 0x000fe40000f84270 */
[----:B------:R-:W-:Y:S02]  /*6800*/  FSEL R50, R50, -INF , !P2 ;  /* 0xff80000032327808 */ /* 0x000fe40005000000 */
[----:B0-----:R-:W-:-:S02]  /*6810*/  FMNMX.FTZ R9, R4, R9, !PT ;  /* 0x0000000904097209 */ /* 0x001fc40007810000 */
[C---:B------:R-:W-:Y:S02]  /*6820*/  ISETP.LT.OR P5, PT, R11.reuse, 0x32, P5 ;  /* 0x000000320b00780c */ /* 0x040fe40002fa1670 */
[C---:B------:R-:W-:Y:S01]  /*6830*/  ISETP.GT.AND P3, PT, R10.reuse, 0x39, P1 ;  /* 0x000000390a00780c */ /* 0x040fe20000f64270 */
[----:B------:R-:W0:Y:S01]  /*6840*/  SHFL.BFLY PT, R0, R9, 0x1, 0x1f ;  /* 0x0c201f0009007f89 */ /* 0x000e2200000e0000 */
[----:B------:R-:W-:Y:S02]  /*6850*/  ISETP.LT.OR P4, PT, R11, 0x39, P4 ;  /* 0x000000390b00780c */ /* 0x000fe40002781670 */
[----:B------:R-:W-:Y:S02]  /*6860*/  FSEL R51, R51, -INF , !P5 ;  /* 0xff80000033337808 */ /* 0x000fe40006800000 */
[----:B------:R-:W-:Y:S02]  /*6870*/  ISETP.GT.AND P2, PT, R10, 0x40, P1 ;  /* 0x000000400a00780c */ /* 0x000fe40000f44270 */
[----:B------:R-:W-:-:S02]  /*6880*/  FSEL R54, R54, -INF , !P4 ;  /* 0xff80000036367808 */ /* 0x000fc40006000000 */
[C---:B------:R-:W-:Y:S02]  /*6890*/  ISETP.LT.OR P3, PT, R11.reuse, 0x3a, P3 ;  /* 0x0000003a0b00780c */ /* 0x040fe40001f61670 */
[C---:B------:R-:W-:Y:S02]  /*68a0*/  ISETP.GT.AND P5, PT, R10.reuse, 0x41, P1 ;  /* 0x000000410a00780c */ /* 0x040fe40000fa4270 */
[----:B------:R-:W-:Y:S02]  /*68b0*/  ISETP.LT.OR P2, PT, R11, 0x41, P2 ;  /* 0x000000410b00780c */ /* 0x000fe40001741670 */
[----:B------:R-:W-:Y:S02]  /*68c0*/  FSEL R55, R55, -INF , !P3 ;  /* 0xff80000037377808 */ /* 0x000fe40005800000 */
[----:B------:R-:W-:Y:S02]  /*68d0*/  ISETP.GT.AND P4, PT, R10, 0x48, P1 ;  /* 0x000000480a00780c */ /* 0x000fe40000f84270 */
[----:B------:R-:W-:-:S02]  /*68e0*/  FSEL R58, R58, -INF , !P2 ;  /* 0xff8000003a3a7808 */ /* 0x000fc40005000000 */
[----:B------:R-:W-:Y:S02]  /*68f0*/  ISETP.LT.OR P5, PT, R11, 0x42, P5 ;  /* 0x000000420b00780c */ /* 0x000fe40002fa1670 */
[----:B------:R-:W-:Y:S02]  /*6900*/  ISETP.GT.AND P3, PT, R10, 0x49, P1 ;  /* 0x000000490a00780c */ /* 0x000fe40000f64270 */
[----:B0-----:R-:W-:Y:S02]  /*6910*/  FMNMX.FTZ R0, R9, R0, !PT ;  /* 0x0000000009007209 */ /* 0x001fe40007810000 */
[----:B------:R-:W-:Y:S02]  /*6920*/  ISETP.LT.OR P4, PT, R11, 0x49, P4 ;  /* 0x000000490b00780c */ /* 0x000fe40002781670 */
[C---:B------:R-:W-:Y:S01]  /*6930*/  FSETP.NEU.FTZ.AND P6, PT, R0.reuse, -INF , PT ;  /* 0xff8000000000780b */ /* 0x040fe20003fdd000 */
[----:B------:R-:W-:Y:S01]  /*6940*/  FMUL.FTZ R8, R0, UR33 ;  /* 0x0000002100087c20 */ /* 0x000fe20008410000 */
[----:B------:R-:W-:-:S02]  /*6950*/  FSEL R59, R59, -INF , !P5 ;  /* 0xff8000003b3b7808 */ /* 0x000fc40006800000 */
[----:B------:R-:W-:Y:S02]  /*6960*/  ISETP.GT.AND P2, PT, R10, 0x50, P1 ;  /* 0x000000500a00780c */ /* 0x000fe40000f44270 */
[----:B------:R-:W-:Y:S02]  /*6970*/  FSEL R4, R8, RZ, P6 ;  /* 0x000000ff08047208 */ /* 0x000fe40003000000 */
[----:B------:R-:W-:Y:S02]  /*6980*/  FSEL R62, R62, -INF , !P4 ;  /* 0xff8000003e3e7808 */ /* 0x000fe40006000000 */
[----:B------:R-:W-:Y:S01]  /*6990*/  ISETP.LT.OR P3, PT, R11, 0x4a, P3 ;  /* 0x0000004a0b00780c */ /* 0x000fe20001f61670 */
        /* <DEDUP_REMOVED lines=11> */
[----:B------:R-:W-:Y:S01]  /*6a50*/  ISETP.GT.AND P5, PT, R10, 0x51, P1 ;  /* 0x000000510a00780c */ /* 0x000fe20000fa4270 */
[----:B------:R-:W-:Y:S01]  /*6a60*/  MUFU.EX2 R20, R36 ;  /* 0x0000002400147308 */ /* 0x000fe20000000800 */
[----:B------:R-:W-:Y:S01]  /*6a70*/  FMNMX.FTZ R25, R39, R24, !PT ;  /* 0x0000001827197209 */ /* 0x000fe20007810000 */
[--C-:B------:R-:W-:Y:S01]  /*6a80*/  FFMA.FTZ R40, R40, UR33, -R4.reuse ;  /* 0x0000002128287c23 */ /* 0x100fe20008010804 */
[----:B------:R-:W-:Y:S01]  /*6a90*/  ISETP.LT.OR P2, PT, R11, 0x51, P2 ;  /* 0x000000510b00780c */ /* 0x000fe20001741670 */
[--C-:B------:R-:W-:Y:S01]  /*6aa0*/  FFMA.FTZ R44, R44, UR33, -R4.reuse ;  /* 0x000000212c2c7c23 */ /* 0x100fe20008010804 */
[----:B------:R-:W-:Y:S01]  /*6ab0*/  FMNMX.FTZ R28, R42, R25, !PT ;  /* 0x000000192a1c7209 */ /* 0x000fe20007810000 */
[--C-:B------:R-:W-:Y:S01]  /*6ac0*/  FFMA.FTZ R25, R41, UR33, -R4.reuse ;  /* 0x0000002129197c23 */ /* 0x100fe20008010804 */
[----:B------:R-:W-:Y:S01]  /*6ad0*/  FSEL R63, R63, -INF , !P3 ;  /* 0xff8000003f3f7808 */ /* 0x000fe20005800000 */
[----:B------:R-:W-:Y:S01]  /*6ae0*/  MUFU.EX2 R24, R40 ;  /* 0x0000002800187308 */ /* 0x000fe20000000800 */
[----:B------:R-:W-:Y:S01]  /*6af0*/  FMNMX.FTZ R29, R43, R28, !PT ;  /* 0x0000001c2b1d7209 */ /* 0x000fe20007810000 */
[--C-:B------:R-:W-:Y:S01]  /*6b00*/  FFMA.FTZ R48, R48, UR33, -R4.reuse ;  /* 0x0000002130307c23 */ /* 0x100fe20008010804 */
[----:B------:R-:W-:Y:S01]  /*6b10*/  ISETP.GT.AND P4, PT, R10, 0x58, P1 ;  /* 0x000000580a00780c */ /* 0x000fe20000f84270 */
[--C-:B------:R-:W-:Y:S01]  /*6b20*/  FFMA.FTZ R52, R52, UR33, -R4.reuse ;  /* 0x0000002134347c23 */ /* 0x100fe20008010804 */
[----:B------:R-:W-:Y:S01]  /*6b30*/  FMNMX.FTZ R28, R46, R29, !PT ;  /* 0x0000001d2e1c7209 */ /* 0x000fe20007810000 */
[--C-:B------:R-:W-:Y:S01]  /*6b40*/  FFMA.FTZ R56, R56, UR33, -R4.reuse ;  /* 0x0000002138387c23 */ /* 0x100fe20008010804 */
[----:B------:R-:W-:Y:S01]  /*6b50*/  FSEL R66, R66, -INF , !P2 ;  /* 0xff80000042427808 */ /* 0x000fe20005000000 */
[----:B------:R-:W-:Y:S01]  /*6b60*/  FFMA.FTZ R85, R85, UR33, -R4 ;  /* 0x0000002155557c23 */ /* 0x000fe20008010804 */
[----:B------:R-:W-:Y:S01]  /*6b70*/  FMNMX.FTZ R29, R47, R28, !PT ;  /* 0x0000001c2f1d7209 */ /* 0x000fe20007810000 */
[----:B------:R-:W-:Y:S01]  /*6b80*/  MUFU.EX2 R8, R8 ;  /* 0x0000000800087308 */ /* 0x000fe20000000800 */
[----:B------:R-:W-:-:S02]  /*6b90*/  ISETP.LT.OR P5, PT, R11, 0x52, P5 ;  /* 0x000000520b00780c */ /* 0x000fc40002fa1670 */
[----:B------:R-:W-:Y:S01]  /*6ba0*/  FMNMX.FTZ R32, R50, R29, !PT ;  /* 0x0000001d32207209 */ /* 0x000fe20007810000 */
[----:B------:R-:W-:Y:S01]  /*6bb0*/  FFMA.FTZ R29, R45, UR33, -R4 ;  /* 0x000000212d1d7c23 */ /* 0x000fe20008010804 */
[----:B------:R-:W-:Y:S02]  /*6bc0*/  ISETP.GT.AND P3, PT, R10, 0x59, P1 ;  /* 0x000000590a00780c */ /* 0x000fe40000f64270 */
[----:B------:R-:W-:Y:S01]  /*6bd0*/  FMNMX.FTZ R33, R51, R32, !PT ;  /* 0x0000002033217209 */ /* 0x000fe20007810000 */
[----:B------:R0:W-:Y:S01]  /*6be0*/  MUFU.EX2 R28, R44 ;  /* 0x0000002c001c7308 */ /* 0x0001e20000000800 */
[----:B------:R-:W-:Y:S02]  /*6bf0*/  ISETP.LT.OR P4, PT, R11, 0x59, P4 ;  /* 0x000000590b00780c */ /* 0x000fe40002781670 */
[----:B------:R-:W-:Y:S02]  /*6c00*/  FMNMX.FTZ R32, R54, R33, !PT ;  /* 0x0000002136207209 */ /* 0x000fe40007810000 */
[----:B------:R-:W-:-:S02]  /*6c10*/  FSEL R67, R67, -INF , !P5 ;  /* 0xff80000043437808 */ /* 0x000fc40006800000 */
[----:B------:R-:W-:Y:S01]  /*6c20*/  FMNMX.FTZ R33, R55, R32, !PT ;  /* 0x0000002037217209 */ /* 0x000fe20007810000 */
[----:B------:R-:W-:Y:S01]  /*6c30*/  MUFU.EX2 R9, R9 ;  /* 0x0000000900097308 */ /* 0x000fe20000000800 */
[----:B------:R-:W-:Y:S01]  /*6c40*/  ISETP.GT.AND P2, PT, R10, 0x60, P1 ;  /* 0x000000600a00780c */ /* 0x000fe20000f44270 */
[--C-:B0-----:R-:W-:Y:S01]  /*6c50*/  FFMA.FTZ R44, R60, UR33, -R4.reuse ;  /* 0x000000213c2c7c23 */ /* 0x101fe20008010804 */
[----:B------:R-:W-:Y:S01]  /*6c60*/  FMNMX.FTZ R36, R58, R33, !PT ;  /* 0x000000213a247209 */ /* 0x000fe20007810000 */
[--C-:B------:R-:W-:Y:S01]  /*6c70*/  FFMA.FTZ R33, R49, UR33, -R4.reuse ;  /* 0x0000002131217c23 */ /* 0x100fe20008010804 */
[----:B------:R-:W-:Y:S01]  /*6c80*/  FSEL R70, R70, -INF , !P4 ;  /* 0xff80000046467808 */ /* 0x000fe20006000000 */
[--C-:B------:R-:W-:Y:S01]  /*6c90*/  FFMA.FTZ R49, R65, UR33, -R4.reuse ;  /* 0x0000002141317c23 */ /* 0x100fe20008010804 */
[----:B------:R-:W-:Y:S01]  /*6ca0*/  FMNMX.FTZ R37, R59, R36, !PT ;  /* 0x000000243b257209 */ /* 0x000fe20007810000 */
[----:B------:R0:W-:Y:S01]  /*6cb0*/  MUFU.EX2 R32, R48 ;  /* 0x0000003000207308 */ /* 0x0001e20000000800 */
[----:B------:R-:W-:Y:S01]  /*6cc0*/  ISETP.LT.OR P3, PT, R11, 0x5a, P3 ;  /* 0x0000005a0b00780c */ /* 0x000fe20001f61670 */
[--C-:B------:R-:W-:Y:S01]  /*6cd0*/  FFMA.FTZ R60, R76, UR33, -R4.reuse ;  /* 0x000000214c3c7c23 */ /* 0x100fe20008010804 */
[----:B------:R-:W-:Y:S01]  /*6ce0*/  FMNMX.FTZ R36, R62, R37, !PT ;  /* 0x000000253e247209 */ /* 0x000fe20007810000 */
[----:B------:R-:W-:Y:S01]  /*6cf0*/  FFMA.FTZ R65, R81, UR33, -R4 ;  /* 0x0000002151417c23 */ /* 0x000fe20008010804 */
[----:B------:R-:W-:-:S02]  /*6d00*/  ISETP.GT.AND P5, PT, R10, 0x61, P1 ;  /* 0x000000610a00780c */ /* 0x000fc40000fa4270 */
[----:B------:R-:W-:Y:S01]  /*6d10*/  FMNMX.FTZ R37, R63, R36, !PT ;  /* 0x000000243f257209 */ /* 0x000fe20007810000 */
[----:B------:R-:W-:Y:S01]  /*6d20*/  MUFU.EX2 R12, R12 ;  /* 0x0000000c000c7308 */ /* 0x000fe20000000800 */
[----:B------:R-:W-:Y:S01]  /*6d30*/  ISETP.GT.AND P4, PT, R10, 0x68, P1 ;  /* 0x000000680a00780c */ /* 0x000fe20000f84270 */
[--C-:B0-----:R-:W-:Y:S01]  /*6d40*/  FFMA.FTZ R48, R64, UR33, -R4.reuse ;  /* 0x0000002140307c23 */ /* 0x101fe20008010804 */
[----:B------:R-:W-:Y:S01]  /*6d50*/  FMNMX.FTZ R40, R66, R37, !PT ;  /* 0x0000002542287209 */ /* 0x000fe20007810000 */
[--C-:B------:R-:W-:Y:S01]  /*6d60*/  FFMA.FTZ R37, R53, UR33, -R4.reuse ;  /* 0x0000002135257c23 */ /* 0x100fe20008010804 */
[----:B------:R-:W-:Y:S01]  /*6d70*/  ISETP.LT.OR P2, PT, R11, 0x61, P2 ;  /* 0x000000610b00780c */ /* 0x000fe20001741670 */
[--C-:B------:R-:W-:Y:S01]  /*6d80*/  FFMA.FTZ R53, R69, UR33, -R4.reuse ;  /* 0x0000002145357c23 */ /* 0x100fe20008010804 */
[----:B------:R-:W-:Y:S01]  /*6d90*/  FMNMX.FTZ R41, R67, R40, !PT ;  /* 0x0000002843297209 */ /* 0x000fe20007810000 */
[----:B------:R0:W-:Y:S01]  /*6da0*/  MUFU.EX2 R36, R52 ;  /* 0x0000003400247308 */ /* 0x0001e20000000800 */
[----:B------:R-:W-:Y:S01]  /*6db0*/  FSEL R71, R71, -INF , !P3 ;  /* 0xff80000047477808 */ /* 0x000fe20005800000 */
[----:B------:R-:W-:Y:S01]  /*6dc0*/  FFMA.FTZ R64, R80, UR33, -R4 ;  /* 0x0000002150407c23 */ /* 0x000fe20008010804 */
[----:B------:R-:W-:-:S02]  /*6dd0*/  FMNMX.FTZ R40, R70, R41, !PT ;  /* 0x0000002946287209 */ /* 0x000fc40007810000 */
[C---:B------:R-:W-:Y:S02]  /*6de0*/  ISETP.LT.OR P5, PT, R11.reuse, 0x62, P5 ;  /* 0x000000620b00780c */ /* 0x040fe40002fa1670 */
[----:B------:R-:W-:Y:S01]  /*6df0*/  ISETP.LT.OR P4, PT, R11, 0x69, P4 ;  /* 0x000000690b00780c */ /* 0x000fe20002781670 */
[----:B------:R-:W-:Y:S01]  /*6e00*/  MUFU.EX2 R13, R13 ;  /* 0x0000000d000d7308 */ /* 0x000fe20000000800 */
[----:B------:R-:W-:Y:S01]  /*6e10*/  FSEL R74, R74, -INF , !P2 ;  /* 0xff8000004a4a7808 */ /* 0x000fe20005000000 */
[--C-:B0-----:R-:W-:Y:S01]  /*6e20*/  FFMA.FTZ R52, R68, UR33, -R4.reuse ;  /* 0x0000002144347c23 */ /* 0x101fe20008010804 */
[----:B------:R-:W-:Y:S01]  /*6e30*/  FMNMX.FTZ R41, R71, R40, !PT ;  /* 0x0000002847297209 */ /* 0x000fe20007810000 */
[----:B------:R-:W-:Y:S01]  /*6e40*/  FFMA.FTZ R68, R84, UR33, -R4 ;  /* 0x0000002154447c23 */ /* 0x000fe20008010804 */
[----:B------:R-:W-:Y:S02]  /*6e50*/  FSEL R75, R75, -INF , !P5 ;  /* 0xff8000004b4b7808 */ /* 0x000fe40006800000 */
[----:B------:R-:W-:Y:S01]  /*6e60*/  FSEL R78, R78, -INF , !P4 ;  /* 0xff8000004e4e7808 */ /* 0x000fe20006000000 */
[----:B------:R0:W-:Y:S01]  /*6e70*/  MUFU.EX2 R40, R56 ;  /* 0x0000003800287308 */ /* 0x0001e20000000800 */
[----:B------:R-:W-:-:S02]  /*6e80*/  ISETP.GT.AND P3, PT, R10, 0x69, P1 ;  /* 0x000000690a00780c */ /* 0x000fc40000f64270 */
[C---:B------:R-:W-:Y:S02]  /*6e90*/  ISETP.GT.AND P2, PT, R10.reuse, 0x70, P1 ;  /* 0x000000700a00780c */ /* 0x040fe40000f44270 */
[C---:B------:R-:W-:Y:S02]  /*6ea0*/  ISETP.GT.AND P5, PT, R10.reuse, 0x71, P1 ;  /* 0x000000710a00780c */ /* 0x040fe40000fa4270 */
[C---:B------:R-:W-:Y:S01]  /*6eb0*/  ISETP.GT.AND P4, PT, R10.reuse, 0x78, P1 ;  /* 0x000000780a00780c */ /* 0x040fe20000f84270 */
[----:B------:R-:W-:Y:S01]  /*6ec0*/  MUFU.EX2 R14, R14 ;  /* 0x0000000e000e7308 */ /* 0x000fe20000000800 */
[----:B------:R-:W-:Y:S01]  /*6ed0*/  ISETP.GT.AND P1, PT, R10, 0x79, P1 ;  /* 0x000000790a00780c */ /* 0x000fe20000f24270 */
[--C-:B0-----:R-:W-:Y:S01]  /*6ee0*/  FFMA.FTZ R56, R72, UR33, -R4.reuse ;  /* 0x0000002148387c23 */ /* 0x101fe20008010804 */
[----:B------:R-:W-:Y:S01]  /*6ef0*/  FMNMX.FTZ R10, R74, R41, !PT ;  /* 0x000000294a0a7209 */ /* 0x000fe20007810000 */
[--C-:B------:R-:W-:Y:S01]  /*6f00*/  FFMA.FTZ R41, R57, UR33, -R4.reuse ;  /* 0x0000002139297c23 */ /* 0x100fe20008010804 */
[----:B------:R-:W-:Y:S01]  /*6f10*/  ISETP.LT.OR P3, PT, R11, 0x6a, P3 ;  /* 0x0000006a0b00780c */ /* 0x000fe20001f61670 */
[----:B------:R-:W-:Y:S01]  /*6f20*/  FFMA.FTZ R57, R73, UR33, -R4 ;  /* 0x0000002149397c23 */ /* 0x000fe20008010804 */
[----:B------:R-:W-:Y:S01]  /*6f30*/  FMNMX.FTZ R45, R75, R10, !PT ;  /* 0x0000000a4b2d7209 */ /* 0x000fe20007810000 */
[----:B------:R-:W-:Y:S01]  /*6f40*/  MUFU.EX2 R15, R15 ;  /* 0x0000000f000f7308 */ /* 0x000fe20000000800 */
[----:B------:R-:W-:-:S02]  /*6f50*/  ISETP.LT.OR P2, PT, R11, 0x71, P2 ;  /* 0x000000710b00780c */ /* 0x000fc40001741670 */
[----:B------:R-:W-:Y:S02]  /*6f60*/  FSEL R79, R79, -INF , !P3 ;  /* 0xff8000004f4f7808 */ /* 0x000fe40005800000 */
[----:B------:R-:W-:Y:S02]  /*6f70*/  FMNMX.FTZ R10, R78, R45, !PT ;  /* 0x0000002d4e0a7209 */ /* 0x000fe40007810000 */
[----:B------:R-:W-:Y:S01]  /*6f80*/  ISETP.LT.OR P5, PT, R11, 0x72, P5 ;  /* 0x000000720b00780c */ /* 0x000fe20002fa1670 */
[----:B------:R-:W-:Y:S01]  /*6f90*/  MUFU.EX2 R21, R21 ;  /* 0x0000001500157308 */ /* 0x000fe20000000800 */
[----:B------:R-:W-:Y:S02]  /*6fa0*/  FSEL R82, R82, -INF , !P2 ;  /* 0xff80000052527808 */ /* 0x000fe40005000000 */
[----:B------:R-:W-:Y:S02]  /*6fb0*/  FMNMX.FTZ R45, R79, R10, !PT ;  /* 0x0000000a4f2d7209 */ /* 0x000fe40007810000 */
[----:B------:R-:W-:-:S02]  /*6fc0*/  ISETP.LT.OR P4, PT, R11, 0x79, P4 ;  /* 0x000000790b00780c */ /* 0x000fc40002781670 */
[----:B------:R-:W-:Y:S01]  /*6fd0*/  FSEL R83, R83, -INF , !P5 ;  /* 0xff80000053537808 */ /* 0x000fe20006800000 */
[----:B------:R-:W-:Y:S01]  /*6fe0*/  MUFU.EX2 R25, R25 ;  /* 0x0000001900197308 */ /* 0x000fe20000000800 */
[----:B------:R-:W-:Y:S01]  /*6ff0*/  FMNMX.FTZ R10, R82, R45, !PT ;  /* 0x0000002d520a7209 */ /* 0x000fe20007810000 */
[--C-:B------:R-:W-:Y:S01]  /*7000*/  FFMA.FTZ R45, R61, UR33, -R4.reuse ;  /* 0x000000213d2d7c23 */ /* 0x100fe20008010804 */
[----:B------:R-:W-:Y:S01]  /*7010*/  ISETP.LT.OR P1, PT, R11, 0x7a, P1 ;  /* 0x0000007a0b00780c */ /* 0x000fe20000f21670 */
[----:B------:R-:W-:Y:S01]  /*7020*/  FFMA.FTZ R61, R77, UR33, -R4 ;  /* 0x000000214d3d7c23 */ /* 0x000fe20008010804 */
[----:B------:R-:W-:Y:S02]  /*7030*/  FSEL R86, R86, -INF , !P4 ;  /* 0xff80000056567808 */ /* 0x000fe40006000000 */
[----:B------:R-:W-:Y:S01]  /*7040*/  FMNMX.FTZ R11, R83, R10, !PT ;  /* 0x0000000a530b7209 */ /* 0x000fe20007810000 */
[----:B------:R-:W-:Y:S01]  /*7050*/  MUFU.EX2 R29, R29 ;  /* 0x0000001d001d7308 */ /* 0x000fe20000000800 */
[----:B------:R-:W-:-:S02]  /*7060*/  FSEL R87, R87, -INF , !P1 ;  /* 0xff80000057577808 */ /* 0x000fc40004800000 */
[----:B------:R-:W-:Y:S02]  /*7070*/  FMNMX.FTZ R10, R86, R11, !PT ;  /* 0x0000000b560a7209 */ /* 0x000fe40007810000 */
[----:B------:R-:W-:Y:S02]  /*7080*/  FSEL R69, R0, RZ, P6 ;  /* 0x000000ff00457208 */ /* 0x000fe40003000000 */
[----:B------:R-:W-:Y:S01]  /*7090*/  FMNMX.FTZ R10, R87, R10, !PT ;  /* 0x0000000a570a7209 */ /* 0x000fe20007810000 */
[----:B------:R-:W-:Y:S02]  /*70a0*/  MUFU.EX2 R33, R33 ;  /* 0x0000002100217308 */ /* 0x000fe40000000800 */
[----:B------:R-:W-:Y:S02]  /*70b0*/  FADD.FTZ R6, -R69, R6 ;  /* 0x0000000645067221 */ /* 0x000fe40000010100 */
[----:B------:R-:W0:Y:S02]  /*70c0*/  SHFL.BFLY PT, R11, R10, 0x2, 0x1f ;  /* 0x0c401f000a0b7f89 */ /* 0x000e2400000e0000 */
[----:B------:R-:W-:-:S02]  /*70d0*/  FMUL.FTZ R6, R6, UR33 ;  /* 0x0000002106067c20 */ /* 0x000fc40008410000 */
[----:B------:R-:W-:Y:S08]  /*70e0*/  MUFU.EX2 R69, R85 ;  /* 0x0000005500457308 */ /* 0x000ff00000000800 */
[----:B------:R-:W1:Y:S08]  /*70f0*/  MUFU.EX2 R6, R6 ;  /* 0x0000000600067308 */ /* 0x000e700000000800 */
[----:B------:R-:W-:Y:S01]  /*7100*/  MUFU.EX2 R37, R37 ;  /* 0x0000002500257308 */ /* 0x000fe20000000800 */
[----:B0-----:R-:W-:-:S07]  /*7110*/  FMNMX.FTZ R11, R10, R11, !PT ;  /* 0x0000000b0a0b7209 */ /* 0x001fce0007810000 */
[----:B------:R-:W-:Y:S01]  /*7120*/  MUFU.EX2 R41, R41 ;  /* 0x0000002900297308 */ /* 0x000fe20000000800 */
[----:B------:R-:W0:Y:S07]  /*7130*/  SHFL.BFLY PT, R10, R11, 0x1, 0x1f ;  /* 0x0c201f000b0a7f89 */ /* 0x000e2e00000e0000 */
[----:B------:R-:W-:Y:S08]  /*7140*/  MUFU.EX2 R44, R44 ;  /* 0x0000002c002c7308 */ /* 0x000ff00000000800 */
[----:B------:R-:W-:Y:S08]  /*7150*/  MUFU.EX2 R45, R45 ;  /* 0x0000002d002d7308 */ /* 0x000ff00000000800 */
[----:B------:R-:W-:Y:S01]  /*7160*/  MUFU.EX2 R48, R48 ;  /* 0x0000003000307308 */ /* 0x000fe20000000800 */
[----:B0-----:R-:W-:-:S04]  /*7170*/  FMNMX.FTZ R4, R11, R10, !PT ;  /* 0x0000000a0b047209 */ /* 0x001fc80007810000 */
[C---:B------:R-:W-:Y:S01]  /*7180*/  FSETP.NEU.FTZ.AND P1, PT, R4.reuse, -INF , PT ;  /* 0xff8000000400780b */ /* 0x040fe20003f3d000 */
[----:B------:R-:W-:Y:S02]  /*7190*/  FMUL.FTZ R72, R4, UR33 ;  /* 0x0000002104487c20 */ /* 0x000fe40008410000 */
[----:B------:R-:W-:Y:S03]  /*71a0*/  MUFU.EX2 R49, R49 ;  /* 0x0000003100317308 */ /* 0x000fe60000000800 */
[----:B------:R-:W-:-:S05]  /*71b0*/  FSEL R72, R72, RZ, P1 ;  /* 0x000000ff48487208 */ /* 0x000fca0000800000 */
[--C-:B------:R-:W-:Y:S01]  /*71c0*/  FFMA.FTZ R80, R27, UR33, -R72.reuse ;  /* 0x000000211b507c23 */ /* 0x100fe20008010848 */
[--C-:B------:R-:W-:Y:S01]  /*71d0*/  FFMA.FTZ R27, R46, UR33, -R72.reuse ;  /* 0x000000212e1b7c23 */ /* 0x100fe20008010848 */
[----:B------:R-:W-:Y:S01]  /*71e0*/  FSEL R46, R4, RZ, P1 ;  /* 0x000000ff042e7208 */ /* 0x000fe20000800000 */
[--C-:B------:R-:W-:Y:S01]  /*71f0*/  FFMA.FTZ R10, R26, UR33, -R72.reuse ;  /* 0x000000211a0a7c23 */ /* 0x100fe20008010848 */
[--C-:B------:R-:W-:Y:S01]  /*7200*/  FFMA.FTZ R11, R30, UR33, -R72.reuse ;  /* 0x000000211e0b7c23 */ /* 0x100fe20008010848 */
[--C-:B------:R-:W-:Y:S01]  /*7210*/  FFMA.FTZ R77, R31, UR33, -R72.reuse ;  /* 0x000000211f4d7c23 */ /* 0x100fe20008010848 */
[----:B------:R-:W-:Y:S01]  /*7220*/  MUFU.EX2 R80, R80 ;  /* 0x0000005000507308 */ /* 0x000fe20000000800 */
[----:B------:R-:W-:Y:S01]  /*7230*/  FADD.FTZ R46, -R46, R5 ;  /* 0x000000052e2e7221 */ /* 0x000fe20000010100 */
[--C-:B------:R-:W-:Y:S01]  /*7240*/  FFMA.FTZ R34, R34, UR33, -R72.reuse ;  /* 0x0000002122227c23 */ /* 0x100fe20008010848 */
[--C-:B------:R-:W-:Y:S01]  /*7250*/  FFMA.FTZ R76, R35, UR33, -R72.reuse ;  /* 0x00000021234c7c23 */ /* 0x100fe20008010848 */
[----:B------:R-:W-:Y:S01]  /*7260*/  FFMA.FTZ R30, R50, UR33, -R72 ;  /* 0x00000021321e7c23 */ /* 0x000fe20008010848 */
[----:B------:R-:W-:Y:S01]  /*7270*/  FMUL.FTZ R5, R46, UR33 ;  /* 0x000000212e057c20 */ /* 0x000fe20008410000 */
[----:B-1----:R-:W-:Y:S01]  /*7280*/  FFMA.FTZ R50, R6, R3, R8 ;  /* 0x0000000306327223 */ /* 0x002fe20000010008 */
[--C-:B------:R-:W-:Y:S01]  /*7290*/  FFMA.FTZ R31, R38, UR33, -R72.reuse ;  /* 0x00000021261f7c23 */ /* 0x100fe20008010848 */
[----:B------:R-:W-:Y:S01]  /*72a0*/  MUFU.EX2 R10, R10 ;  /* 0x0000000a000a7308 */ /* 0x000fe20000000800 */
[--C-:B------:R-:W-:Y:S01]  /*72b0*/  FFMA.FTZ R73, R39, UR33, -R72.reuse ;  /* 0x0000002127497c23 */ /* 0x100fe20008010848 */
[----:B------:R-:W-:Y:S01]  /*72c0*/  FFMA.FTZ R39, R47, UR33, -R72 ;  /* 0x000000212f277c23 */ /* 0x000fe20008010848 */
[----:B------:R-:W-:Y:S01]  /*72d0*/  FADD.FTZ R47, R9, R50 ;  /* 0x00000032092f7221 */ /* 0x000fe20000010000 */
[--C-:B------:R-:W-:Y:S01]  /*72e0*/  FFMA.FTZ R26, R42, UR33, -R72.reuse ;  /* 0x000000212a1a7c23 */ /* 0x100fe20008010848 */
[--C-:B------:R-:W-:Y:S01]  /*72f0*/  FFMA.FTZ R38, R51, UR33, -R72.reuse ;  /* 0x0000002133267c23 */ /* 0x100fe20008010848 */
[--C-:B------:R-:W-:Y:S01]  /*7300*/  FFMA.FTZ R42, R43, UR33, -R72.reuse ;  /* 0x000000212b2a7c23 */ /* 0x100fe20008010848 */
[----:B------:R-:W-:Y:S01]  /*7310*/  FADD.FTZ R50, R12, R47 ;  /* 0x0000002f0c327221 */ /* 0x000fe20000010000 */
        /* <DEDUP_REMOVED lines=9> */
[--C-:B------:R-:W-:Y:S01]  /*73b0*/  FFMA.FTZ R63, R71, UR33, -R72.reuse ;  /* 0x00000021473f7c23 */ /* 0x100fe20008010848 */
[--C-:B------:R-:W-:Y:S01]  /*73c0*/  FFMA.FTZ R62, R75, UR33, -R72.reuse ;  /* 0x000000214b3e7c23 */ /* 0x100fe20008010848 */
[----:B------:R-:W-:-:S05]  /*73d0*/  FFMA.FTZ R59, R79, UR33, -R72 ;  /* 0x000000214f3b7c23 */ /* 0x000fca0008010848 */
[----:B------:R-:W2:Y:S01]  /*73e0*/  MUFU.EX2 R77, R77 ;  /* 0x0000004d004d7308 */ /* 0x000ea20000000800 */
[----:B0-----:R-:W-:-:S04]  /*73f0*/  FFMA.FTZ R3, R5, R2, R10 ;  /* 0x0000000205037223 */ /* 0x001fc8000001000a */
[----:B------:R-:W-:Y:S01]  /*7400*/  FADD.FTZ R2, R80, R3 ;  /* 0x0000000350027221 */ /* 0x000fe20000010000 */
[----:B------:R-:W-:Y:S01]  /*7410*/  FADD.FTZ R3, R13, R50 ;  /* 0x000000320d037221 */ /* 0x000fe20000010000 */
[----:B------:R-:W-:Y:S01]  /*7420*/  FFMA.FTZ R50, R67, UR33, -R72 ;  /* 0x0000002143327c23 */ /* 0x000fe20008010848 */
[----:B------:R-:W0:Y:S01]  /*7430*/  MUFU.EX2 R34, R34 ;  /* 0x0000002200227308 */ /* 0x000e220000000800 */
[----:B-1----:R-:W-:-:S07]  /*7440*/  FADD.FTZ R2, R11, R2 ;  /* 0x000000020b027221 */ /* 0x002fce0000010000 */
[----:B------:R-:W1:Y:S01]  /*7450*/  MUFU.EX2 R76, R76 ;  /* 0x0000004c004c7308 */ /* 0x000e620000000800 */
[----:B--2---:R-:W-:Y:S01]  /*7460*/  FADD.FTZ R51, R77, R2 ;  /* 0x000000024d337221 */ /* 0x004fe20000010000 */
[----:B------:R-:W-:-:S04]  /*7470*/  FADD.FTZ R2, R14, R3 ;  /* 0x000000030e027221 */ /* 0x000fc80000010000 */
[----:B------:R-:W-:Y:S02]  /*7480*/  FADD.FTZ R3, R15, R2 ;  /* 0x000000020f037221 */ /* 0x000fe40000010000 */
[----:B------:R-:W2:Y:S01]  /*7490*/  MUFU.EX2 R31, R31 ;  /* 0x0000001f001f7308 */ /* 0x000ea20000000800 */
[----:B0-----:R-:W-:Y:S01]  /*74a0*/  FADD.FTZ R51, R34, R51 ;  /* 0x0000003322337221 */ /* 0x001fe20000010000 */
[----:B------:R-:W-:-:S04]  /*74b0*/  FADD.FTZ R54, R20, R3 ;  /* 0x0000000314367221 */ /* 0x000fc80000010000 */
[----:B------:R-:W-:Y:S02]  /*74c0*/  FADD.FTZ R3, R21, R54 ;  /* 0x0000003615037221 */ /* 0x000fe40000010000 */
[----:B------:R-:W0:Y:S01]  /*74d0*/  MUFU.EX2 R73, R73 ;  /* 0x0000004900497308 */ /* 0x000e220000000800 */
[----:B-1----:R-:W-:Y:S01]  /*74e0*/  FADD.FTZ R2, R76, R51 ;  /* 0x000000334c027221 */ /* 0x002fe20000010000 */
[----:B------:R-:W-:-:S06]  /*74f0*/  FFMA.FTZ R51, R70, UR33, -R72 ;  /* 0x0000002146337c23 */ /* 0x000fcc0008010848 */
[----:B------:R-:W1:Y:S01]  /*7500*/  MUFU.EX2 R26, R26 ;  /* 0x0000001a001a7308 */ /* 0x000e620000000800 */
[----:B--2---:R-:W-:-:S07]  /*7510*/  FADD.FTZ R2, R31, R2 ;  /* 0x000000021f027221 */ /* 0x004fce0000010000 */
[----:B------:R-:W2:Y:S01]  /*7520*/  MUFU.EX2 R42, R42 ;  /* 0x0000002a002a7308 */ /* 0x000ea20000000800 */
[----:B0-----:R-:W-:Y:S01]  /*7530*/  FADD.FTZ R55, R73, R2 ;  /* 0x0000000249377221 */ /* 0x001fe20000010000 */
[----:B------:R-:W-:-:S04]  /*7540*/  FADD.FTZ R2, R24, R3 ;  /* 0x0000000318027221 */ /* 0x000fc80000010000 */
[----:B------:R-:W-:Y:S02]  /*7550*/  FADD.FTZ R3, R25, R2 ;  /* 0x0000000219037221 */ /* 0x000fe40000010000 */
[----:B------:R-:W0:Y:S01]  /*7560*/  MUFU.EX2 R27, R27 ;  /* 0x0000001b001b7308 */ /* 0x000e220000000800 */
[----:B-1----:R-:W-:Y:S01]  /*7570*/  FADD.FTZ R55, R26, R55 ;  /* 0x000000371a377221 */ /* 0x002fe20000010000 */
[----:B------:R-:W-:-:S04]  /*7580*/  FADD.FTZ R54, R28, R3 ;  /* 0x000000031c367221 */ /* 0x000fc80000010000 */
[----:B------:R-:W-:Y:S01]  /*7590*/  FADD.FTZ R3, R29, R54 ;  /* 0x000000361d037221 */ /* 0x000fe20000010000 */
[----:B------:R-:W-:Y:S01]  /*75a0*/  FFMA.FTZ R54, R74, UR33, -R72 ;  /* 0x000000214a367c23 */ /* 0x000fe20008010848 */
[----:B------:R-:W1:Y:S01]  /*75b0*/  MUFU.EX2 R39, R39 ;  /* 0x0000002700277308 */ /* 0x000e620000000800 */
[----:B--2---:R-:W-:-:S07]  /*75c0*/  FADD.FTZ R2, R42, R55 ;  /* 0x000000372a027221 */ /* 0x004fce0000010000 */
[----:B------:R-:W2:Y:S01]  /*75d0*/  MUFU.EX2 R30, R30 ;  /* 0x0000001e001e7308 */ /* 0x000ea20000000800 */
[----:B0-----:R-:W-:-:S07]  /*75e0*/  FADD.FTZ R2, R27, R2 ;  /* 0x000000021b027221 */ /* 0x001fce0000010000 */
[----:B------:R-:W0:Y:S01]  /*75f0*/  MUFU.EX2 R38, R38 ;  /* 0x0000002600267308 */ /* 0x000e220000000800 */
[----:B-1----:R-:W-:Y:S01]  /*7600*/  FADD.FTZ R55, R39, R2 ;  /* 0x0000000227377221 */ /* 0x002fe20000010000 */
[----:B------:R-:W-:-:S04]  /*7610*/  FADD.FTZ R2, R32, R3 ;  /* 0x0000000320027221 */ /* 0x000fc80000010000 */
[----:B------:R-:W-:Y:S02]  /*7620*/  FADD.FTZ R3, R33, R2 ;  /* 0x0000000221037221 */ /* 0x000fe40000010000 */
[----:B------:R-:W1:Y:S01]  /*7630*/  MUFU.EX2 R35, R35 ;  /* 0x0000002300237308 */ /* 0x000e620000000800 */
[----:B--2---:R-:W-:Y:S01]  /*7640*/  FADD.FTZ R55, R30, R55 ;  /* 0x000000371e377221 */ /* 0x004fe20000010000 */
[----:B------:R-:W-:-:S04]  /*7650*/  FADD.FTZ R58, R36, R3 ;  /* 0x00000003243a7221 */ /* 0x000fc80000010000 */
[----:B------:R-:W-:Y:S02]  /*7660*/  FADD.FTZ R3, R37, R58 ;  /* 0x0000003a25037221 */ /* 0x000fe40000010000 */
[----:B------:R-:W2:Y:S01]  /*7670*/  MUFU.EX2 R85, R85 ;  /* 0x0000005500557308 */ /* 0x000ea20000000800 */
[----:B0-----:R-:W-:Y:S01]  /*7680*/  FADD.FTZ R2, R38, R55 ;  /* 0x0000003726027221 */ /* 0x001fe20000010000 */
[----:B------:R-:W-:Y:S01]  /*7690*/  FADD.FTZ R58, R40, R3 ;  /* 0x00000003283a7221 */ /* 0x000fe20000010000 */
[----:B------:R-:W-:-:S03]  /*76a0*/  FFMA.FTZ R55, R78, UR33, -R72 ;  /* 0x000000214e377c23 */ /* 0x000fc60008010848 */
[----:B------:R-:W-:Y:S02]  /*76b0*/  FADD.FTZ R67, R41, R58 ;  /* 0x0000003a29437221 */ /* 0x000fe40000010000 */
[----:B------:R-:W0:Y:S01]  /*76c0*/  MUFU.EX2 R43, R43 ;  /* 0x0000002b002b7308 */ /* 0x000e220000000800 */
[----:B-1----:R-:W-:-:S07]  /*76d0*/  FADD.FTZ R2, R35, R2 ;  /* 0x0000000223027221 */ /* 0x002fce0000010000 */
[----:B------:R-:W1:Y:S01]  /*76e0*/  MUFU.EX2 R84, R84 ;  /* 0x0000005400547308 */ /* 0x000e620000000800 */
[----:B--2---:R-:W-:-:S07]  /*76f0*/  FADD.FTZ R2, R85, R2 ;  /* 0x0000000255027221 */ /* 0x004fce0000010000 */
[----:B------:R-:W2:Y:S01]  /*7700*/  MUFU.EX2 R46, R46 ;  /* 0x0000002e002e7308 */ /* 0x000ea20000000800 */
[----:B0-----:R-:W-:Y:S01]  /*7710*/  FADD.FTZ R3, R43, R2 ;  /* 0x000000022b037221 */ /* 0x001fe20000010000 */
[----:B------:R-:W-:-:S06]  /*7720*/  FADD.FTZ R2, R44, R67 ;  /* 0x000000432c027221 */ /* 0x000fcc0000010000 */
        /* <DEDUP_REMOVED lines=8> */
[----:B------:R-:W-:Y:S01]  /*77b0*/  FADD.FTZ R67, R49, R66 ;  /* 0x0000004231437221 */ /* 0x000fe20000010000 */
[--C-:B------:R-:W-:Y:S01]  /*77c0*/  FFMA.FTZ R58, R82, UR33, -R72.reuse ;  /* 0x00000021523a7c23 */ /* 0x100fe20008010848 */
[----:B------:R-:W-:-:S04]  /*77d0*/  FFMA.FTZ R66, R83, UR33, -R72 ;  /* 0x0000002153427c23 */ /* 0x000fc80008010848 */
[----:B------:R-:W0:Y:S01]  /*77e0*/  MUFU.EX2 R52, R52 ;  /* 0x0000003400347308 */ /* 0x000e220000000800 */
[----:B-1----:R-:W-:-:S07]  /*77f0*/  FADD.FTZ R3, R47, R2 ;  /* 0x000000022f037221 */ /* 0x002fce0000010000 */
[----:B------:R-:W1:Y:S01]  /*7800*/  MUFU.EX2 R51, R51 ;  /* 0x0000003300337308 */ /* 0x000e620000000800 */
[----:B--2---:R-:W-:-:S07]  /*7810*/  FADD.FTZ R2, R50, R3 ;  /* 0x0000000332027221 */ /* 0x004fce0000010000 */
[----:B------:R-:W2:Y:S01]  /*7820*/  MUFU.EX2 R53, R53 ;  /* 0x0000003500357308 */ /* 0x000ea20000000800 */
[----:B0-----:R-:W-:Y:S01]  /*7830*/  FADD.FTZ R70, R52, R67 ;  /* 0x0000004334467221 */ /* 0x001fe20000010000 */
[----:B------:R-:W-:-:S06]  /*7840*/  FFMA.FTZ R67, R86, UR33, -R72 ;  /* 0x0000002156437c23 */ /* 0x000fcc0008010848 */
[----:B------:R-:W0:Y:S01]  /*7850*/  MUFU.EX2 R63, R63 ;  /* 0x0000003f003f7308 */ /* 0x000e220000000800 */
[----:B-1----:R-:W-:-:S07]  /*7860*/  FADD.FTZ R2, R51, R2 ;  /* 0x0000000233027221 */ /* 0x002fce0000010000 */
[----:B------:R-:W1:Y:S01]  /*7870*/  MUFU.EX2 R56, R56 ;  /* 0x0000003800387308 */ /* 0x000e620000000800 */
[----:B--2---:R-:W-:Y:S01]  /*7880*/  FADD.FTZ R3, R53, R70 ;  /* 0x0000004635037221 */ /* 0x004fe20000010000 */
[----:B------:R-:W-:-:S06]  /*7890*/  FFMA.FTZ R70, R87, UR33, -R72 ;  /* 0x0000002157467c23 */ /* 0x000fcc0008010848 */
        /* <DEDUP_REMOVED lines=27> */
[----:B-1----:R-:W-:-:S04]  /*7a50*/  FADD.FTZ R72, R68, R3 ;  /* 0x0000000344487221 */ /* 0x002fc80000010000 */
[----:B------:R-:W-:Y:S01]  /*7a60*/  FADD.FTZ R3, R69, R72 ;  /* 0x0000004845037221 */ /* 0x000fe20000010000 */
[----:B--2---:R-:W-:-:S04]  /*7a70*/  FADD.FTZ R71, R67, R2 ;  /* 0x0000000243477221 */ /* 0x004fc80000010000 */
[----:B0-----:R-:W-:Y:S01]  /*7a80*/  FADD.FTZ R2, R70, R71 ;  /* 0x0000004746027221 */ /* 0x001fe20000010000 */
[----:B------:R-:W-:Y:S06]  /*7a90*/  @!P0 BRA `(.L_x_857) ;  /* 0x0000000000048947 */ /* 0x000fec0003800000 */
[----:B------:R-:W-:Y:S01]  /*7aa0*/  BPT.TRAP 0x1 ;  /* 0x000000040000795c */ /* 0x000fe20000300000 */
.L_x_857:
        /* <DEDUP_REMOVED lines=12> */
[----:B------:R-:W-:Y:S01]  /*7b70*/  FMUL.FTZ R89, R89, R6 ;  /* 0x0000000659597220 */ /* 0x000fe20000410000 */
[----:B------:R-:W-:Y:S01]  /*7b80*/  F2FP.F16.F32.PACK_AB R13, R76, R34 ;  /* 0x000000224c0d723e */ /* 0x000fe200000000ff */
[----:B------:R-:W-:Y:S01]  /*7b90*/  FMUL.FTZ R92, R92, R6 ;  /* 0x000000065c5c7220 */ /* 0x000fe20000410000 */
[----:B------:R-:W-:Y:S01]  /*7ba0*/  F2FP.F16.F32.PACK_AB R14, R21, R20 ;  /* 0x00000014150e723e */ /* 0x000fe200000000ff */
[----:B------:R-:W-:Y:S01]  /*7bb0*/  FMUL.FTZ R93, R93, R6 ;  /* 0x000000065d5d7220 */ /* 0x000fe20000410000 */
[----:B------:R-:W-:Y:S01]  /*7bc0*/  F2FP.F16.F32.PACK_AB R15, R73, R31 ;  /* 0x0000001f490f723e */ /* 0x000fe200000000ff */
[----:B------:R-:W-:Y:S01]  /*7bd0*/  SYNCS.ARRIVE.TRANS64.RED.A1T0 RZ, [UR6], RZ ;  /* 0x000000ffffff79a7 */ /* 0x000fe20008100406 */
[----:B------:R-:W-:Y:S01]  /*7be0*/  F2FP.F16.F32.PACK_AB R25, R42, R26 ;  /* 0x0000001a2a19723e */ /* 0x000fe200000000ff */
[----:B------:R0:W-:Y:S01]  /*7bf0*/  STSM.16.M88.4 [R17+0x21800], R8 ;  /* 0x0218000811007844 */ /* 0x0001e20000000200 */
[----:B------:R-:W-:Y:S01]  /*7c00*/  F2FP.F16.F32.PACK_AB R26, R29, R28 ;  /* 0x0000001c1d1a723e */ /* 0x000fe200000000ff */
[----:B------:R-:W-:Y:S01]  /*7c10*/  FMUL.FTZ R96, R96, R6 ;  /* 0x0000000660607220 */ /* 0x000fe20000410000 */
        /* <DEDUP_REMOVED lines=42> */
[----:B------:R-:W-:Y:S01]  /*7ec0*/  ISETP.GT.AND P1, PT, R7, UR56, PT ;  /* 0x0000003807007c0c */ /* 0x000fe2000bf24270 */
[-C--:B------:R-:W-:Y:S01]  /*7ed0*/  FMUL.FTZ R128, R128, R6.reuse ;  /* 0x0000000680807220 */ /* 0x080fe20000410000 */
        /* <DEDUP_REMOVED lines=10> */
[----:B-1----:R-:W1:Y:S01]  /*7f80*/  FENCE.VIEW.ASYNC.S ;  /* 0x00000000000073c6 */ /* 0x002e620000000000 */
        /* <DEDUP_REMOVED lines=23> */
[----:B------:R-:W-:-:S02]  /*8100*/  VIADD R7, R7, 0xffffffff ;  /* 0xffffffff07077836 */ /* 0x000fc40000000000 */
[----:B------:R-:W-:Y:S02]  /*8110*/  IMAD.MOV.U32 R5, RZ, RZ, R4 ;  /* 0x000000ffff057224 */ /* 0x000fe400078e0004 */
[----:B------:R-:W-:Y:S01]  /*8120*/  IMAD.MOV.U32 R6, RZ, RZ, R0 ;  /* 0x000000ffff067224 */ /* 0x000fe200078e0000 */
[----:B-1----:R-:W-:Y:S01]  /*8130*/  NOP ;  /* 0x0000000000007918 */ /* 0x002fe20000000000 */
[----:B0-----:R-:W-:Y:S05]  /*8140*/  @P1 BRA `(.L_x_858) ;  /* 0xffffffcc007c1947 */ /* 0x001fea000383ffff */
.L_x_839:
[----:B------:R-:W-:Y:S01]  /*8150*/  UISETP.NE.AND UP1, UPT, UR51, URZ, UPT ;  /* 0x0000003f3300728c */ /* 0x000fe2000bf25270 */
[----:B------:R-:W-:Y:S01]  /*8160*/  IADD3 R139, -R139, 0x1, RZ ;  /* 0x000000018b8b7810 */ /* 0x000fe20007ffe1ff */
[----:B------:R-:W-:Y:S02]  /*8170*/  UISETP.NE.AND UP0, UPT, UR50, URZ, UPT ;  /* 0x0000003f3200728c */ /* 0x000fe4000bf05270 */
[----:B------:R-:W-:Y:S02]  /*8180*/  UIADD3 UR10, UR39, 0xbf, URZ ;  /* 0x000000bf270a7890 */ /* 0x000fe4000fffe03f */
[----:B------:R-:W-:Y:S02]  /*8190*/  IMAD R5, R138, UR44, R139 ;  /* 0x0000002c8a057c24 */ /* 0x000fe4000f8e028b */
[----:B------:R-:W-:-:S03]  /*81a0*/  PLOP3.LUT P1, PT, PT, PT, UP0, 0x40, 0x0 ;  /* 0x000000000000781c */ /* 0x000fc60003f2e808 */
[----:B------:R-:W-:Y:S01]  /*81b0*/  @UP1 ULDC UR6, c[0x0][0x44c] ;  /* 0x0001130000061ab9 */ /* 0x000fe20000000800 */
[----:B------:R-:W-:Y:S01]  /*81c0*/  @UP1 ULDC UR11, c[0x0][0x450] ;  /* 0x00011400000b1ab9 */ /* 0x000fe20000000800 */
[----:B------:R-:W-:-:S04]  /*81d0*/  UIMAD.WIDE.U32 UR6, UR10, UR6, URZ ;  /* 0x000000060a0672a5 */ /* 0x000fc8000f8e003f */
[----:B------:R-:W-:-:S06]  /*81e0*/  @UP1 USHF.R.U32.HI UR10, URZ, UR11, UR7 ;  /* 0x0000000b3f0a1299 */ /* 0x000fcc0008011607 */
[----:B------:R-:W-:-:S04]  /*81f0*/  VIADD R5, R5, UR10 ;  /* 0x0000000a05057c36 */ /* 0x000fc80008000000 */
[----:B------:R-:W-:Y:S01]  /*8200*/  VIADD R6, R5, -UR35 ;  /* 0x8000002305067c36 */ /* 0x000fe20008000000 */
[----:B------:R-:W-:Y:S06]  /*8210*/  @P1 BRA `(.L_x_859) ;  /* 0x0000000000441947 */ /* 0x000fec0003800000 */
[----:B------:R-:W-:-:S13]  /*8220*/  ISETP.GT.AND P1, PT, R5, -0x1, PT ;  /* 0xffffffff0500780c */ /* 0x000fda0003f24270 */
[----:B------:R-:W-:Y:S05]  /*8230*/  @P1 BRA `(.L_x_860) ;  /* 0x0000000000201947 */ /* 0x000fea0003800000 */
[----:B----4-:R-:W0:Y:S01]  /*8240*/  LDC R10, c[0x0][0x9e4] ;  /* 0x00027900ff0a7b82 */ /* 0x010e220000000800 */
[----:B------:R-:W-:Y:S02]  /*8250*/  LOP3.LUT R5, RZ, R5, RZ, 0x33, !PT ;  /* 0x00000005ff057212 */ /* 0x000fe400078e33ff */
[----:B0-----:R-:W-:-:S13]  /*8260*/  ISETP.NE.AND P1, PT, R10, 0x1, PT ;  /* 0x000000010a00780c */ /* 0x001fda0003f25270 */
[----:B------:R-:W0:Y:S02]  /*8270*/  @P1 LDC.64 R8, c[0x0][0x9e8] ;  /* 0x00027a00ff081b82 */ /* 0x000e240000000a00 */
[----:B0-----:R-:W-:-:S05]  /*8280*/  @P1 IMAD.HI.U32 R8, R5, R8, RZ ;  /* 0x0000000805081227 */ /* 0x001fca00078e00ff */
[----:B------:R-:W-:-:S04]  /*8290*/  @P1 SHF.R.U32.HI R5, RZ, R9, R8 ;  /* 0x00000009ff051219 */ /* 0x000fc80000011608 */
[----:B------:R-:W-:Y:S01]  /*82a0*/  LOP3.LUT R5, RZ, R5, RZ, 0x33, !PT ;  /* 0x00000005ff057212 */ /* 0x000fe200078e33ff */
[----:B------:R-:W-:Y:S06]  /*82b0*/  BRA `(.L_x_861) ;  /* 0x0000000000147947 */ /* 0x000fec0003800000 */
.L_x_860:
[----:B----4-:R-:W0:Y:S02]  /*82c0*/  LDC R10, c[0x0][0x9e4] ;  /* 0x00027900ff0a7b82 */ /* 0x010e240000000800 */
[----:B0-----:R-:W-:-:S13]  /*82d0*/  ISETP.NE.AND P1, PT, R10, 0x1, PT ;  /* 0x000000010a00780c */ /* 0x001fda0003f25270 */
[----:B------:R-:W0:Y:S02]  /*82e0*/  @P1 LDC.64 R8, c[0x0][0x9e8] ;  /* 0x00027a00ff081b82 */ /* 0x000e240000000a00 */
[----:B0-----:R-:W-:-:S05]  /*82f0*/  @P1 IMAD.HI.U32 R8, R5, R8, RZ ;  /* 0x0000000805081227 */ /* 0x001fca00078e00ff */
[----:B------:R-:W-:-:S07]  /*8300*/  @P1 SHF.R.U32.HI R5, RZ, R9, R8 ;  /* 0x00000009ff051219 */ /* 0x000fce0000011608 */
.L_x_861:
[----:B------:R-:W-:-:S05]  /*8310*/  IMAD R5, R5, R10, RZ ;  /* 0x0000000a05057224 */ /* 0x000fca00078e02ff */
[----:B------:R-:W-:-:S07]  /*8320*/  VIMNMX R6, R6, R5, !PT ;  /* 0x0000000506067248 */ /* 0x000fce0007fe0100 */
.L_x_859:
[----:B------:R-:W-:-:S05]  /*8330*/  VIADD R6, R6, 0x7f ;  /* 0x0000007f06067836 */ /* 0x000fca0000000000 */
[----:B------:R-:W-:-:S04]  /*8340*/  SHF.R.S32.HI R5, RZ, 0x1f, R6 ;  /* 0x0000001fff057819 */ /* 0x000fc80000011406 */
[----:B------:R-:W-:-:S04]  /*8350*/  LEA.HI R5, R5, R6, RZ, 0x7 ;  /* 0x0000000605057211 */ /* 0x000fc800078f38ff */
[----:B------:R-:W-:-:S04]  /*8360*/  SHF.R.S32.HI R5, RZ, 0x7, R5 ;  /* 0x00000007ff057819 */ /* 0x000fc80000011405 */
[----:B----4-:R-:W-:-:S04]  /*8370*/  VIMNMX R8, R5, UR37, !PT ;  /* 0x0000002505087c48 */ /* 0x010fc8000ffe0100 */
[----:B------:R-:W-:-:S13]  /*8380*/  ISETP.GE.AND P1, PT, R7, R8, PT ;  /* 0x000000080700720c */ /* 0x000fda0003f26270 */
[----:B------:R-:W-:Y:S05]  /*8390*/  @!P1 BRA `(.L_x_862) ;  /* 0x0000002000449947 */ /* 0x000fea0003800000 */
[----:B------:R-:W-:Y:S01]  /*83a0*/  IMAD.MOV.U32 R11, RZ, RZ, R4 ;  /* 0x000000ffff0b7224 */ /* 0x000fe200078e0004 */
[----:B------:R-:W-:Y:S01]  /*83b0*/  UMOV UR28, UR47 ;  /* 0x0000002f001c7c82 */ /* 0x000fe20008000000 */
[----:B------:R-:W-:Y:S01]  /*83c0*/  IMAD.MOV.U32 R9, RZ, RZ, R0 ;  /* 0x000000ffff097224 */ /* 0x000fe200078e0000 */
[----:B------:R-:W-:Y:S01]  /*83d0*/  UMOV UR34, UR46 ;  /* 0x0000002e00227c82 */ /* 0x000fe20008000000 */
[----:B------:R-:W-:Y:S01]  /*83e0*/  IMAD.MOV.U32 R5, RZ, RZ, R7 ;  /* 0x000000ffff057224 */ /* 0x000fe200078e0007 */
[----:B------:R-:W-:-:S06]  /*83f0*/  ULDC UR33, c[0x0][0x988] ;  /* 0x0002620000217ab9 */ /* 0x000fcc0000000800 */
.L_x_873:
[----:B------:R-:W-:Y:S01]  /*8400*/  ISETP.NE.AND P2, PT, RZ, UR43, PT ;  /* 0x0000002bff007c0c */ /* 0x000fe2000bf45270 */
[----:B------:R-:W-:-:S04]  /*8410*/  UISETP.NE.AND UP0, UPT, UR34, 0x1, UPT ;  /* 0x000000012200788c */ /* 0x000fc8000bf05270 */
[----:B------:R-:W-:-:S04]  /*8420*/  USEL UR47, URZ, 0x1, UP0 ;  /* 0x000000013f2f7887 */ /* 0x000fc80008000000 */
[----:B------:R-:W-:-:S04]  /*8430*/  ULOP3.LUT UR47, UR28, UR47, URZ, 0x3c, !UPT ;  /* 0x0000002f1c2f7292 */ /* 0x000fc8000f8e3c3f */
[----:B------:R-:W-:Y:S08]  /*8440*/  @P2 BRA `(.L_x_863) ;  /* 0x0000000000382947 */ /* 0x000ff00003800000 */
[----:B------:R-:W-:Y:S05]  /*8450*/  @!P0 BRA `(.L_x_864) ;  /* 0x0000000000048947 */ /* 0x000fea0003800000 */
[----:B------:R-:W-:Y:S01]  /*8460*/  BPT.TRAP 0x1 ;  /* 0x000000040000795c */ /* 0x000fe20000300000 */
.L_x_864:
        /* <DEDUP_REMOVED lines=9> */
.L_x_865:
[----:B-1----:R-:W-:Y:S05]  /*8500*/  @P1 BRA `(.L_x_863) ;  /* 0x0000000000081947 */ /* 0x002fea0003800000 */
[----:B------:R-:W1:Y:S02]  /*8510*/  SYNCS.PHASECHK.TRANS64.TRYWAIT P1, [UR6+0x2d830], R0 ;  /* 0x02d83000ff0075a7 */ /* 0x000e640008020146 */
[----:B-1----:R-:W-:Y:S05]  /*8520*/  @!P1 BRA `(.L_x_866) ;  /* 0x000000b800b49947 */ /* 0x002fea0003800000 */
.L_x_863:
        /* <DEDUP_REMOVED lines=40> */
.L_x_868:
[----:B------:R-:W-:Y:S01]  /*87b0*/  ULEA UR6, UR34, UR40, 0x3 ;  /* 0x0000002822067291 */ /* 0x000fe2000f8e183f */
[----:B------:R-:W-:-:S05]  /*87c0*/  IMAD.U32 R0, RZ, RZ, UR28 ;  /* 0x0000001cff007e24 */ /* 0x000fca000f8e00ff */
[----:B------:R-:W-:-:S04]  /*87d0*/  SHF.L.U32 R0, R0, 0x1f, RZ ;  /* 0x0000001f00007819 */ /* 0x000fc800000006ff */
[----:B------:R0:W1:Y:S01]  /*87e0*/  SYNCS.PHASECHK.TRANS64.TRYWAIT P1, [UR6+0x2d850], R0 ;  /* 0x02d85000ff0075a7 */ /* 0x0000620008020146 */
[----:B------:R-:W-:Y:S05]  /*87f0*/  @!P0 BRA `(.L_x_869) ;  /* 0x0000000000048947 */ /* 0x000fea0003800000 */
[----:B------:R-:W-:Y:S01]  /*8800*/  BPT.TRAP 0x1 ;  /* 0x000000040000795c */ /* 0x000fe20000300000 */
.L_x_869:
[----:B-1----:R-:W-:Y:S05]  /*8810*/  @P1 BRA `(.L_x_867) ;  /* 0x0000000000081947 */ /* 0x002fea0003800000 */
[----:B------:R-:W1:Y:S02]  /*8820*/  SYNCS.PHASECHK.TRANS64.TRYWAIT P1, [UR6+0x2d850], R0 ;  /* 0x02d85000ff0075a7 */ /* 0x000e640008020146 */
[----:B-1----:R-:W-:Y:S05]  /*8830*/  @!P1 BRA `(.L_x_870) ;  /* 0x000000b800089947 */ /* 0x002fea0003800000 */
.L_x_867:
[----:B------:R-:W-:Y:S01]  /*8840*/  UIADD3 UR6, UR40, 0x400, URZ ;  /* 0x0000040028067890 */ /* 0x000fe2000fffe03f */
[----:B------:R-:W-:Y:S01]  /*8850*/  WARPGROUP.ARRIVE ;  /* 0x00000000000079c5 */ /* 0x000fe20000000000 */
[----:B------:R-:W-:Y:S01]  /*8860*/  UMOV UR29, 0x40000040 ;  /* 0x40000040001d7882 */ /* 0x000fe20000000000 */
[----:B------:R-:W-:Y:S01]  /*8870*/  UMOV UR31, 0x80000020 ;  /* 0x80000020001f7882 */ /* 0x000fe20000000000 */
[----:B------:R-:W-:-:S03]  /*8880*/  USHF.R.U32.HI UR6, URZ, 0x4, UR6 ;  /* 0x000000043f067899 */ /* 0x000fc60008011606 */
[----:B------:R-:W2:Y:S01]  /*8890*/  S2R R6, SR_TID.X ;  /* 0x0000000000067919 */ /* 0x000ea20000002100 */
        /* <DEDUP_REMOVED lines=64> */
.L_x_871:
        /* <DEDUP_REMOVED lines=76> */
[----:B------:R-:W-:-:S04]  /*9160*/  FADD.FTZ R9, -R0, R9 ;  /* 0x0000000900097221 */ /* 0x000fc80000010100 */
[----:B------:R-:W-:Y:S01]  /*9170*/  FMUL.FTZ R14, R9, UR33 ;  /* 0x00000021090e7c20 */ /* 0x000fe20008410000 */
[----:B------:R-:W-:Y:S01]  /*9180*/  FMUL.FTZ R9, R0, UR33 ;  /* 0x0000002100097c20 */ /* 0x000fe20008410000 */
[----:B------:R-:W-:Y:S02]  /*9190*/  FADD.FTZ R6, -R4, R11 ;  /* 0x0000000b04067221 */ /* 0x000fe40000010100 */
[----:B------:R0:W-:Y:S01]  /*91a0*/  MUFU.EX2 R7, R14 ;  /* 0x0000000e00077308 */ /* 0x0001e20000000800 */
[--C-:B------:R-:W-:Y:S01]  /*91b0*/  FFMA.FTZ R10, R24, UR33, -R9.reuse ;  /* 0x00000021180a7c23 */ /* 0x100fe20008010809 */
[--C-:B------:R-:W-:Y:S01]  /*91c0*/  FFMA.FTZ R15, R33, UR33, -R9.reuse ;  /* 0x00000021210f7c23 */ /* 0x100fe20008010809 */
[----:B------:R-:W-:Y:S01]  /*91d0*/  FMUL.FTZ R6, R6, UR33 ;  /* 0x0000002106067c20 */ /* 0x000fe20008410000 */
[--C-:B------:R-:W-:Y:S01]  /*91e0*/  FFMA.FTZ R11, R25, UR33, -R9.reuse ;  /* 0x00000021190b7c23 */ /* 0x100fe20008010809 */
[--C-:B------:R-:W-:Y:S01]  /*91f0*/  FFMA.FTZ R12, R28, UR33, -R9.reuse ;  /* 0x000000211c0c7c23 */ /* 0x100fe20008010809 */
[--C-:B------:R-:W-:Y:S01]  /*9200*/  FFMA.FTZ R13, R29, UR33, -R9.reuse ;  /* 0x000000211d0d7c23 */ /* 0x100fe20008010809 */
[--C-:B------:R-:W-:Y:S01]  /*9210*/  FFMA.FTZ R20, R36, UR33, -R9.reuse ;  /* 0x0000002124147c23 */ /* 0x100fe20008010809 */
[----:B------:R-:W1:Y:S01]  /*9220*/  MUFU.EX2 R10, R10 ;  /* 0x0000000a000a7308 */ /* 0x000e620000000800 */
[--C-:B0-----:R-:W-:Y:S01]  /*9230*/  FFMA.FTZ R14, R32, UR33, -R9.reuse ;  /* 0x00000021200e7c23 */ /* 0x101fe20008010809 */
[----:B------:R-:W-:Y:S01]  /*9240*/  FMUL.FTZ R32, R4, UR33 ;  /* 0x0000002104207c20 */ /* 0x000fe20008410000 */
        /* <DEDUP_REMOVED lines=21> */
[----:B------:R-:W2:Y:S01]  /*93a0*/  MUFU.EX2 R11, R11 ;  /* 0x0000000b000b7308 */ /* 0x000ea20000000800 */
[--C-:B------:R-:W-:Y:S01]  /*93b0*/  FFMA.FTZ R53, R65, UR33, -R9.reuse ;  /* 0x0000002141357c23 */ /* 0x100fe20008010809 */
[--C-:B------:R-:W-:Y:S01]  /*93c0*/  FFMA.FTZ R56, R68, UR33, -R9.reuse ;  /* 0x0000002144387c23 */ /* 0x100fe20008010809 */
[--C-:B------:R-:W-:Y:S01]  /*93d0*/  FFMA.FTZ R57, R69, UR33, -R9.reuse ;  /* 0x0000002145397c23 */ /* 0x100fe20008010809 */
[--C-:B------:R-:W-:Y:S01]  /*93e0*/  FFMA.FTZ R60, R72, UR33, -R9.reuse ;  /* 0x00000021483c7c23 */ /* 0x100fe20008010809 */
[--C-:B------:R-:W-:Y:S01]  /*93f0*/  FFMA.FTZ R61, R73, UR33, -R9.reuse ;  /* 0x00000021493d7c23 */ /* 0x100fe20008010809 */
[--C-:B------:R-:W-:Y:S01]  /*9400*/  FFMA.FTZ R64, R76, UR33, -R9.reuse ;  /* 0x000000214c407c23 */ /* 0x100fe20008010809 */
[--C-:B------:R-:W-:Y:S01]  /*9410*/  FFMA.FTZ R65, R77, UR33, -R9.reuse ;  /* 0x000000214d417c23 */ /* 0x100fe20008010809 */
[----:B------:R-:W3:Y:S01]  /*9420*/  MUFU.EX2 R139, R139 ;  /* 0x0000008b008b7308 */ /* 0x000ee20000000800 */
[--C-:B------:R-:W-:Y:S01]  /*9430*/  FFMA.FTZ R68, R80, UR33, -R9.reuse ;  /* 0x0000002150447c23 */ /* 0x100fe20008010809 */
[--C-:B------:R-:W-:Y:S01]  /*9440*/  FFMA.FTZ R69, R81, UR33, -R9.reuse ;  /* 0x0000002151457c23 */ /* 0x100fe20008010809 */
[--C-:B------:R-:W-:Y:S01]  /*9450*/  FFMA.FTZ R72, R84, UR33, -R9.reuse ;  /* 0x0000002154487c23 */ /* 0x100fe20008010809 */
[----:B------:R-:W-:Y:S01]  /*9460*/  FFMA.FTZ R9, R85, UR33, -R9 ;  /* 0x0000002155097c23 */ /* 0x000fe20008010809 */
[----:B------:R-:W-:Y:S01]  /*9470*/  FFMA.FTZ R85, R35, UR33, -R32 ;  /* 0x0000002123557c23 */ /* 0x000fe20008010820 */
[----:B-1----:R-:W-:Y:S01]  /*9480*/  FFMA.FTZ R34, R7, R3, R10 ;  /* 0x0000000307227223 */ /* 0x002fe2000001000a */
[----:B0-----:R-:W-:Y:S01]  /*9490*/  FFMA.FTZ R2, R6, R2, R33 ;  /* 0x0000000206027223 */ /* 0x001fe20000010021 */
[----:B------:R-:W0:Y:S01]  /*94a0*/  MUFU.EX2 R12, R12 ;  /* 0x0000000c000c7308 */ /* 0x000e220000000800 */
[----:B------:R-:W-:Y:S01]  /*94b0*/  FFMA.FTZ R30, R38, UR33, -R32 ;  /* 0x00000021261e7c23 */ /* 0x000fe20008010820 */
[----:B--2---:R-:W-:Y:S01]  /*94c0*/  FADD.FTZ R3, R11, R34 ;  /* 0x000000220b037221 */ /* 0x004fe20000010000 */
[--C-:B------:R-:W-:Y:S01]  /*94d0*/  FFMA.FTZ R84, R39, UR33, -R32.reuse ;  /* 0x0000002127547c23 */ /* 0x100fe20008010820 */
[--C-:B------:R-:W-:Y:S01]  /*94e0*/  FFMA.FTZ R31, R42, UR33, -R32.reuse ;  /* 0x000000212a1f7c23 */ /* 0x100fe20008010820 */
[--C-:B------:R-:W-:Y:S01]  /*94f0*/  FFMA.FTZ R81, R43, UR33, -R32.reuse ;  /* 0x000000212b517c23 */ /* 0x100fe20008010820 */
[--C-:B------:R-:W-:Y:S01]  /*9500*/  FFMA.FTZ R38, R46, UR33, -R32.reuse ;  /* 0x000000212e267c23 */ /* 0x100fe20008010820 */
[----:B------:R-:W-:Y:S01]  /*9510*/  FFMA.FTZ R80, R47, UR33, -R32 ;  /* 0x000000212f507c23 */ /* 0x000fe20008010820 */
[----:B------:R-:W1:Y:S01]  /*9520*/  MUFU.EX2 R26, R26 ;  /* 0x0000001a001a7308 */ /* 0x000e620000000800 */
[----:B---3--:R-:W-:Y:S01]  /*9530*/  FADD.FTZ R35, R139, R2 ;  /* 0x000000028b237221 */ /* 0x008fe20000010000 */
[--C-:B------:R-:W-:Y:S01]  /*9540*/  FFMA.FTZ R39, R50, UR33, -R32.reuse ;  /* 0x0000002132277c23 */ /* 0x100fe20008010820 */
[--C-:B------:R-:W-:Y:S01]  /*9550*/  FFMA.FTZ R77, R51, UR33, -R32.reuse ;  /* 0x00000021334d7c23 */ /* 0x100fe20008010820 */
[--C-:B------:R-:W-:Y:S01]  /*9560*/  FFMA.FTZ R42, R54, UR33, -R32.reuse ;  /* 0x00000021362a7c23 */ /* 0x100fe20008010820 */
[--C-:B------:R-:W-:Y:S01]  /*9570*/  FFMA.FTZ R76, R55, UR33, -R32.reuse ;  /* 0x00000021374c7c23 */ /* 0x100fe20008010820 */
[--C-:B------:R-:W-:Y:S01]  /*9580*/  FFMA.FTZ R43, R58, UR33, -R32.reuse ;  /* 0x000000213a2b7c23 */ /* 0x100fe20008010820 */
[--C-:B------:R-:W-:Y:S01]  /*9590*/  FFMA.FTZ R46, R59, UR33, -R32.reuse ;  /* 0x000000213b2e7c23 */ /* 0x100fe20008010820 */
[----:B------:R-:W2:Y:S01]  /*95a0*/  MUFU.EX2 R13, R13 ;  /* 0x0000000d000d7308 */ /* 0x000ea20000000800 */
[----:B0-----:R-:W-:Y:S01]  /*95b0*/  FADD.FTZ R2, R12, R3 ;  /* 0x000000030c027221 */ /* 0x001fe20000010000 */
[--C-:B------:R-:W-:Y:S01]  /*95c0*/  FFMA.FTZ R47, R62, UR33, -R32.reuse ;  /* 0x000000213e2f7c23 */ /* 0x100fe20008010820 */
[--C-:B------:R-:W-:Y:S01]  /*95d0*/  FFMA.FTZ R73, R63, UR33, -R32.reuse ;  /* 0x000000213f497c23 */ /* 0x100fe20008010820 */
[--C-:B------:R-:W-:Y:S01]  /*95e0*/  FFMA.FTZ R50, R66, UR33, -R32.reuse ;  /* 0x0000002142327c23 */ /* 0x100fe20008010820 */
[--C-:B------:R-:W-:Y:S01]  /*95f0*/  FFMA.FTZ R54, R67, UR33, -R32.reuse ;  /* 0x0000002143367c23 */ /* 0x100fe20008010820 */
[--C-:B------:R-:W-:Y:S01]  /*9600*/  FFMA.FTZ R55, R70, UR33, -R32.reuse ;  /* 0x0000002146377c23 */ /* 0x100fe20008010820 */
[--C-:B------:R-:W-:Y:S01]  /*9610*/  FFMA.FTZ R66, R71, UR33, -R32.reuse ;  /* 0x0000002147427c23 */ /* 0x100fe20008010820 */
[----:B------:R-:W0:Y:S01]  /*9620*/  MUFU.EX2 R138, R138 ;  /* 0x0000008a008a7308 */ /* 0x000e220000000800 */
[----:B-1----:R-:W-:Y:S01]  /*9630*/  FADD.FTZ R35, R26, R35 ;  /* 0x000000231a237221 */ /* 0x002fe20000010000 */
[--C-:B------:R-:W-:Y:S01]  /*9640*/  FFMA.FTZ R51, R74, UR33, -R32.reuse ;  /* 0x000000214a337c23 */ /* 0x100fe20008010820 */
[--C-:B------:R-:W-:Y:S01]  /*9650*/  FFMA.FTZ R62, R75, UR33, -R32.reuse ;  /* 0x000000214b3e7c23 */ /* 0x100fe20008010820 */
[--C-:B------:R-:W-:Y:S01]  /*9660*/  FFMA.FTZ R58, R78, UR33, -R32.reuse ;  /* 0x000000214e3a7c23 */ /* 0x100fe20008010820 */
[--C-:B------:R-:W-:Y:S01]  /*9670*/  FFMA.FTZ R63, R79, UR33, -R32.reuse ;  /* 0x000000214f3f7c23 */ /* 0x100fe20008010820 */
[--C-:B------:R-:W-:Y:S01]  /*9680*/  FFMA.FTZ R59, R82, UR33, -R32.reuse ;  /* 0x00000021523b7c23 */ /* 0x100fe20008010820 */
[----:B------:R-:W-:Y:S01]  /*9690*/  FFMA.FTZ R67, R83, UR33, -R32 ;  /* 0x0000002153437c23 */ /* 0x000fe20008010820 */
[----:B------:R-:W1:Y:S01]  /*96a0*/  MUFU.EX2 R14, R14 ;  /* 0x0000000e000e7308 */ /* 0x000e620000000800 */
[----:B--2---:R-:W-:Y:S01]  /*96b0*/  FADD.FTZ R3, R13, R2 ;  /* 0x000000020d037221 */ /* 0x004fe20000010000 */
[--C-:B------:R-:W-:Y:S01]  /*96c0*/  FFMA.FTZ R70, R86, UR33, -R32.reuse ;  /* 0x0000002156467c23 */ /* 0x100fe20008010820 */
[----:B------:R-:W-:-:S05]  /*96d0*/  FFMA.FTZ R71, R87, UR33, -R32 ;  /* 0x0000002157477c23 */ /* 0x000fca0008010820 */
        /* <DEDUP_REMOVED lines=109> */
[----:B0-----:R-:W-:Y:S01]  /*9db0*/  FADD.FTZ R32, R70, R35 ;  /* 0x0000002346207221 */ /* 0x001fe20000010000 */
[----:B-1----:R-:W-:-:S03]  /*9dc0*/  FADD.FTZ R3, R9, R2 ;  /* 0x0000000209037221 */ /* 0x002fc60000010000 */
[----:B--2---:R-:W-:Y:S01]  /*9dd0*/  FADD.FTZ R2, R71, R32 ;  /* 0x0000002047027221 */ /* 0x004fe20000010000 */
[----:B------:R-:W-:Y:S06]  /*9de0*/  @!P0 BRA `(.L_x_872) ;  /* 0x0000000000048947 */ /* 0x000fec0003800000 */
[----:B------:R-:W-:Y:S01]  /*9df0*/  BPT.TRAP 0x1 ;  /* 0x000000040000795c */ /* 0x000fe20000300000 */
.L_x_872:
        /* <DEDUP_REMOVED lines=22> */
[-C--:B------:R-:W-:Y:S01]  /*9f60*/  FMUL.FTZ R96, R96, R7.reuse ;  /* 0x0000000760607220 */ /* 0x080fe20000410000 */
[----:B------:R-:W-:Y:S01]  /*9f70*/  F2FP.F16.F32.PACK_AB R26, R29, R28 ;  /* 0x0000001c1d1a723e */ /* 0x000fe200000000ff */
[----:B------:R0:W-:Y:S01]  /*9f80*/  STSM.16.M88.4 [R23], R12 ;  /* 0x0000000c17007844 */ /* 0x0001e20000000200 */
[----:B------:R-:W-:Y:S01]  /*9f90*/  F2FP.F16.F32.PACK_AB R27, R80, R38 ;  /* 0x00000026501b723e */ /* 0x000fe200000000ff */
[----:B------:R-:W-:Y:S01]  /*9fa0*/  FMUL.FTZ R97, R97, R7 ;  /* 0x0000000761617220 */ /* 0x000fe20000410000 */
[----:B------:R-:W-:Y:S01]  /*9fb0*/  F2FP.F16.F32.PACK_AB R37, R77, R39 ;  /* 0x000000274d25723e */ /* 0x000fe200000000ff */
[-C--:B------:R-:W-:Y:S01]  /*9fc0*/  FMUL.FTZ R100, R100, R7.reuse ;  /* 0x0000000764647220 */ /* 0x080fe20000410000 */
[----:B------:R-:W-:Y:S01]  /*9fd0*/  F2FP.F16.F32.PACK_AB R44, R45, R44 ;  /* 0x0000002c2d2c723e */ /* 0x000fe200000000ff */
[----:B------:R1:W-:Y:S01]  /*9fe0*/  STSM.16.M88.4 [R22], R24 ;  /* 0x0000001816007844 */ /* 0x0003e20000000200 */
[----:B------:R-:W-:Y:S01]  /*9ff0*/  F2FP.F16.F32.PACK_AB R38, R41, R40 ;  /* 0x000000282926723e */ /* 0x000fe200000000ff */
[-C--:B------:R-:W-:Y:S01]  /*a000*/  FMUL.FTZ R101, R101, R7.reuse ;  /* 0x0000000765657220 */ /* 0x080fe20000410000 */
[----:B------:R-:W-:Y:S01]  /*a010*/  F2FP.F16.F32.PACK_AB R39, R76, R42 ;  /* 0x0000002a4c27723e */ /* 0x000fe200000000ff */
[----:B------:R-:W-:Y:S01]  /*a020*/  FMUL.FTZ R104, R104, R7 ;  /* 0x0000000768687220 */ /* 0x000fe20000410000 */
        /* <DEDUP_REMOVED lines=9> */
[-C--:B------:R-:W-:Y:S01]  /*a0c0*/  FMUL.FTZ R112, R112, R7.reuse ;  /* 0x0000000770707220 */ /* 0x080fe20000410000 */
[----:B------:R-:W-:Y:S01]  /*a0d0*/  F2FP.F16.F32.PACK_AB R60, R61, R60 ;  /* 0x0000003c3d3c723e */ /* 0x000fe200000000ff */
[----:B------:R1:W-:Y:S01]  /*a0e0*/  STSM.16.M88.4 [R17+0x27800], R44 ;  /* 0x0278002c11007844 */ /* 0x0003e20000000200 */
[----:B------:R-:W-:Y:S01]  /*a0f0*/  F2FP.F16.F32.PACK_AB R54, R57, R56 ;  /* 0x000000383936723e */ /* 0x000fe200000000ff */
[----:B------:R-:W-:Y:S01]  /*a100*/  FMUL.FTZ R113, R113, R7 ;  /* 0x0000000771717220 */ /* 0x000fe20000410000 */
        /* <DEDUP_REMOVED lines=8> */
[----:B0-----:R-:W-:Y:S01]  /*a190*/  F2FP.F16.F32.PACK_AB R12, R69, R68 ;  /* 0x00000044450c723e */ /* 0x001fe200000000ff */
[----:B------:R-:W-:Y:S01]  /*a1a0*/  FMUL.FTZ R121, R121, R7 ;  /* 0x0000000779797220 */ /* 0x000fe20000410000 */
[----:B------:R-:W-:Y:S01]  /*a1b0*/  F2FP.F16.F32.PACK_AB R13, R67, R59 ;  /* 0x0000003b430d723e */ /* 0x000fe200000000ff */
[----:B------:R1:W-:Y:S01]  /*a1c0*/  STSM.16.M88.4 [R22+0x6000], R60 ;  /* 0x0060003c16007844 */ /* 0x0003e20000000200 */
[----:B------:R-:W-:Y:S01]  /*a1d0*/  F2FP.F16.F32.PACK_AB R14, R9, R72 ;  /* 0x00000048090e723e */ /* 0x000fe200000000ff */
[-C--:B------:R-:W-:Y:S01]  /*a1e0*/  FMUL.FTZ R124, R124, R7.reuse ;  /* 0x000000077c7c7220 */ /* 0x080fe20000410000 */
[----:B------:R-:W-:Y:S01]  /*a1f0*/  F2FP.F16.F32.PACK_AB R15, R71, R70 ;  /* 0x00000046470f723e */ /* 0x000fe200000000ff */
[-C--:B------:R-:W-:Y:S01]  /*a200*/  FMUL.FTZ R125, R125, R7.reuse ;  /* 0x000000077d7d7220 */ /* 0x080fe20000410000 */
[----:B------:R-:W-:Y:S01]  /*a210*/  ISETP.GT.AND P1, PT, R5, R8, PT ;  /* 0x000000080500720c */ /* 0x000fe20003f24270 */
        /* <DEDUP_REMOVED lines=38> */
[----:B0-----:R-:W-:Y:S01]  /*a480*/  NOP ;  /* 0x0000000000007918 */ /* 0x001fe20000000000 */
[----:B-1----:R-:W-:Y:S05]  /*a490*/  @P1 BRA `(.L_x_873) ;  /* 0xffffffdc00d81947 */ /* 0x002fea000383ffff */
[----:B------:R-:W-:-:S07]  /*a4a0*/  IMAD.MOV.U32 R7, RZ, RZ, R5 ;  /* 0x000000ffff077224 */ /* 0x000fce00078e0005 */
.L_x_862:
[----:B------:R-:W-:-:S13]  /*a4b0*/  ISETP.GE.AND P1, PT, R7, UR37, PT ;  /* 0x0000002507007c0c */ /* 0x000fda000bf26270 */
[----:B------:R-:W-:Y:S05]  /*a4c0*/  @!P1 BRA `(.L_x_874) ;  /* 0x0000003000949947 */ /* 0x000fea0003800000 */
[----:B------:R-:W-:Y:S01]  /*a4d0*/  IMAD.MOV.U32 R5, RZ, RZ, R4 ;  /* 0x000000ffff057224 */ /* 0x000fe200078e0004 */
[----:B------:R-:W-:Y:S01]  /*a4e0*/  UMOV UR28, UR47 ;  /* 0x0000002f001c7c82 */ /* 0x000fe20008000000 */
[----:B------:R-:W-:Y:S01]  /*a4f0*/  IMAD.MOV.U32 R6, RZ, RZ, R0 ;  /* 0x000000ffff067224 */ /* 0x000fe200078e0000 */
[----:B------:R-:W-:Y:S01]  /*a500*/  UMOV UR56, UR46 ;  /* 0x0000002e00387c82 */ /* 0x000fe20008000000 */
[----:B------:R-:W-:Y:S01]  /*a510*/  ULDC UR34, c[0x0][0x9e4] ;  /* 0x0002790000227ab9 */ /* 0x000fe20000000800 */
[----:B------:R-:W-:Y:S01]  /*a520*/  ULDC UR55, c[0x0][0x9dc] ;  /* 0x0002770000377ab9 */ /* 0x000fe20000000800 */
[----:B------:R-:W-:Y:S01]  /*a530*/  ULDC UR54, c[0x0][0x288] ;  /* 0x0000a20000367ab9 */ /* 0x000fe20000000800 */
[----:B------:R-:W-:Y:S01]  /*a540*/  ULDC UR33, c[0x0][0x988] ;  /* 0x0002620000217ab9 */ /* 0x000fe20000000800 */
[----:B------:R-:W-:-:S05]  /*a550*/  ULDC UR35, c[0x0][0x9e0] ;  /* 0x0002780000237ab9 */ /* 0x000fca0000000800 */
.L_x_893:
[----:B------:R-:W-:Y:S01]  /*a560*/  ISETP.NE.AND P2, PT, RZ, UR43, PT ;  /* 0x0000002bff007c0c */ /* 0x000fe2000bf45270 */
[----:B------:R-:W-:-:S04]  /*a570*/  UISETP.NE.AND UP0, UPT, UR56, 0x1, UPT ;  /* 0x000000013800788c */ /* 0x000fc8000bf05270 */
[----:B------:R-:W-:-:S04]  /*a580*/  USEL UR47, URZ, 0x1, UP0 ;  /* 0x000000013f2f7887 */ /* 0x000fc80008000000 */
[----:B------:R-:W-:-:S04]  /*a590*/  ULOP3.LUT UR47, UR28, UR47, URZ, 0x3c, !UPT ;  /* 0x0000002f1c2f7292 */ /* 0x000fc8000f8e3c3f */
[----:B------:R-:W-:Y:S08]  /*a5a0*/  @P2 BRA `(.L_x_875) ;  /* 0x0000000000382947 */ /* 0x000ff00003800000 */
[----:B------:R-:W-:Y:S05]  /*a5b0*/  @!P0 BRA `(.L_x_876) ;  /* 0x0000000000048947 */ /* 0x000fea0003800000 */
[----:B------:R-:W-:Y:S01]  /*a5c0*/  BPT.TRAP 0x1 ;  /* 0x000000040000795c */ /* 0x000fe20000300000 */
.L_x_876:
        /* <DEDUP_REMOVED lines=9> */
.L_x_877:
[----:B-1----:R-:W-:Y:S05]  /*a660*/  @P1 BRA `(.L_x_875) ;  /* 0x0000000000081947 */ /* 0x002fea0003800000 */
[----:B------:R-:W1:Y:S02]  /*a670*/  SYNCS.PHASECHK.TRANS64.TRYWAIT P1, [UR6+0x2d830], R0 ;  /* 0x02d83000ff0075a7 */ /* 0x000e640008020146 */
[----:B-1----:R-:W-:Y:S05]  /*a680*/  @!P1 BRA `(.L_x_878) ;  /* 0x00000098008c9947 */ /* 0x002fea0003800000 */
.L_x_875:
        /* <DEDUP_REMOVED lines=40> */
.L_x_880:
[----:B------:R-:W-:Y:S01]  /*a910*/  ULEA UR6, UR56, UR40, 0x3 ;  /* 0x0000002838067291 */ /* 0x000fe2000f8e183f */
[----:B------:R-:W-:-:S05]  /*a920*/  IMAD.U32 R0, RZ, RZ, UR28 ;  /* 0x0000001cff007e24 */ /* 0x000fca000f8e00ff */
[----:B------:R-:W-:-:S04]  /*a930*/  SHF.L.U32 R0, R0, 0x1f, RZ ;  /* 0x0000001f00007819 */ /* 0x000fc800000006ff */
[----:B------:R0:W1:Y:S01]  /*a940*/  SYNCS.PHASECHK.TRANS64.TRYWAIT P1, [UR6+0x2d850], R0 ;  /* 0x02d85000ff0075a7 */ /* 0x0000620008020146 */
[----:B------:R-:W-:Y:S05]  /*a950*/  @!P0 BRA `(.L_x_881) ;  /* 0x0000000000048947 */ /* 0x000fea0003800000 */
[----:B------:R-:W-:Y:S01]  /*a960*/  BPT.TRAP 0x1 ;  /* 0x000000040000795c */ /* 0x000fe20000300000 */
.L_x_881:
[----:B-1----:R-:W-:Y:S05]  /*a970*/  @P1 BRA `(.L_x_879) ;  /* 0x0000000000081947 */ /* 0x002fea0003800000 */
[----:B------:R-:W1:Y:S02]  /*a980*/  SYNCS.PHASECHK.TRANS64.TRYWAIT P1, [UR6+0x2d850], R0 ;  /* 0x02d85000ff0075a7 */ /* 0x000e640008020146 */
[----:B-1----:R-:W-:Y:S05]  /*a990*/  @!P1 BRA `(.L_x_882) ;  /* 0x0000009400e09947 */ /* 0x002fea0003800000 */
.L_x_879:
        /* <DEDUP_REMOVED lines=70> */
.L_x_883:
[----:B------:R-:W-:Y:S01]  /*ae00*/  UISETP.NE.AND UP1, UPT, UR51, URZ, UPT ;  /* 0x0000003f3300728c */ /* 0x000fe2000bf25270 */
[----:B------:R-:W-:Y:S01]  /*ae10*/  VIADD R4, R137, UR39 ;  /* 0x0000002789047c36 */ /* 0x000fe20008000000 */
[----:B------:R-:W1:Y:S01]  /*ae20*/  LDC R12, c[0x0][0x2f0] ;  /* 0x0000bc00ff0c7b82 */ /* 0x000e620000000800 */
[----:B------:R-:W-:Y:S02]  /*ae30*/  ULEA UR6, UR46, UR40, 0x3 ;  /* 0x000000282e067291 */ /* 0x000fe4000f8e183f */
[----:B------:R-:W-:Y:S01]  /*ae40*/  UISETP.NE.AND UP0, UPT, UR50, URZ, UPT ;  /* 0x0000003f3200728c */ /* 0x000fe2000bf05270 */
[----:B------:R-:W-:Y:S01]  /*ae50*/  PLOP3.LUT P1, PT, PT, PT, UP1, 0x80, 0x0 ;  /* 0x000000000000781c */ /* 0x000fe20003f2f018 */
[----:B------:R-:W-:Y:S01]  /*ae60*/  UIADD3 UR6, UR6, 0x2d840, URZ ;  /* 0x0002d84006067890 */ /* 0x000fe2000fffe03f */
[----:B------:R-:W-:-:S03]  /*ae70*/  PLOP3.LUT P2, PT, PT, PT, UP1, 0x80, 0x0 ;  /* 0x000000000000781c */ /* 0x000fc60003f4f018 */
        /* <DEDUP_REMOVED lines=13> */
[----:B------:R-:W-:-:S04]  /*af50*/  VIADD R9, R9, -UR54 ;  /* 0x8000003609097c36 */ /* 0x000fc80008000000 */
[C---:B------:R-:W-:Y:S02]  /*af60*/  VIADD R11, R9.reuse, UR35 ;  /* 0x00000023090b7c36 */ /* 0x040fe40008000000 */
[----:B------:R-:W-:Y:S02]  /*af70*/  VIADD R10, R9, UR6 ;  /* 0x00000006090a7c36 */ /* 0x000fe40008000000 */
[----:B0-----:R-:W-:Y:S02]  /*af80*/  IMAD.IADD R9, R11, 0x1, R13 ;  /* 0x000000010b097824 */ /* 0x001fe400078e020d */
[----:B------:R-:W-:Y:S01]  /*af90*/  IMAD.IADD R8, R13, 0x1, R10 ;  /* 0x000000010d087824 */ /* 0x000fe200078e020a */
[----:B------:R-:W-:Y:S06]  /*afa0*/  @P1 BRA `(.L_x_884) ;  /* 0x00000000005c1947 */ /* 0x000fec0003800000 */
[----:B------:R-:W-:Y:S01]  /*afb0*/  IMAD R13, R12, UR44, R13 ;  /* 0x0000002c0c0d7c24 */ /* 0x000fe2000f8e020d */
[----:B------:R-:W-:Y:S03]  /*afc0*/  BSSY B0, `(.L_x_885) ;  /* 0x0000011000007945 */ /* 0x000fe60003800000 */
[----:B------:R-:W-:-:S05]  /*afd0*/  VIADD R13, R13, -UR54 ;  /* 0x800000360d0d7c36 */ /* 0x000fca0008000000 */
        /* <DEDUP_REMOVED lines=10> */
.L_x_886:
[----:B------:R-:W-:-:S05]  /*b080*/  IMAD.U32 R20, RZ, RZ, UR34 ;  /* 0x00000022ff147e24 */ /* 0x000fca000f8e00ff */
[----:B------:R-:W-:-:S13]  /*b090*/  ISETP.NE.AND P1, PT, R20, 0x1, PT ;  /* 0x000000011400780c */ /* 0x000fda0003f25270 */
[----:B------:R-:W0:Y:S02]  /*b0a0*/  @P1 LDC.64 R14, c[0x0][0x9e8] ;  /* 0x00027a00ff0e1b82 */ /* 0x000e240000000a00 */
[----:B0-----:R-:W-:-:S05]  /*b0b0*/  @P1 IMAD.HI.U32 R14, R13, R14, RZ ;  /* 0x0000000e0d0e1227 */ /* 0x001fca00078e00ff */
[----:B------:R-:W-:-:S07]  /*b0c0*/  @P1 SHF.R.U32.HI R13, RZ, R15, R14 ;  /* 0x0000000fff0d1219 */ /* 0x000fce000001160e */
.L_x_887:
[----:B------:R-:W-:Y:S05]  /*b0d0*/  BSYNC B0 ;  /* 0x0000000000007941 */ /* 0x000fea0003800000 */
.L_x_885:
[----:B------:R-:W-:-:S04]  /*b0e0*/  IMAD R13, R13, R20, -R0 ;  /* 0x000000140d0d7224 */ /* 0x000fc800078e0a00 */
[----:B------:R-:W-:-:S05]  /*b0f0*/  IMAD R13, R16, -0x2, R13 ;  /* 0xfffffffe100d7824 */ /* 0x000fca00078e020d */
[----:B------:R-:W-:Y:S02]  /*b100*/  VIADDMNMX R9, R13, R20, R9, PT ;  /* 0x000000140d097246 */ /* 0x000fe40003800109 */
[----:B------:R-:W-:-:S07]  /*b110*/  VIMNMX R8, R8, R13, !PT ;  /* 0x0000000d08087248 */ /* 0x000fce0007fe0100 */
.L_x_884:
        /* <DEDUP_REMOVED lines=116> */
.L_x_890:
[----:B------:R-:W-:-:S05]  /*b860*/  IMAD.U32 R4, RZ, RZ, UR34 ;  /* 0x00000022ff047e24 */ /* 0x000fca000f8e00ff */
[----:B------:R-:W-:-:S13]  /*b870*/  ISETP.NE.AND P2, PT, R4, 0x1, PT ;  /* 0x000000010400780c */ /* 0x000fda0003f45270 */
[----:B------:R-:W0:Y:S02]  /*b880*/  @P2 LDC.64 R8, c[0x0][0x9e8] ;  /* 0x00027a00ff082b82 */ /* 0x000e240000000a00 */
[----:B0-----:R-:W-:-:S05]  /*b890*/  @P2 IMAD.HI.U32 R8, R13, R8, RZ ;  /* 0x000000080d082227 */ /* 0x001fca00078e00ff */
[----:B------:R-:W-:-:S07]  /*b8a0*/  @P2 SHF.R.U32.HI R13, RZ, R9, R8 ;  /* 0x00000009ff0d2219 */ /* 0x000fce0000011608 */
.L_x_891:
[----:B------:R-:W-:Y:S05]  /*b8b0*/  BSYNC B0 ;  /* 0x0000000000007941 */ /* 0x000fea0003800000 */
.L_x_889:
[----:B------:R-:W-:-:S04]  /*b8c0*/  IMAD R13, R13, R4, -R0 ;  /* 0x000000040d0d7224 */ /* 0x000fc800078e0a00 */
[----:B------:R-:W-:-:S05]  /*b8d0*/  IMAD R13, R16, -0x2, R13 ;  /* 0xfffffffe100d7824 */ /* 0x000fca00078e020d */
[----:B------:R-:W-:Y:S02]  /*b8e0*/  VIADDMNMX R11, R13, R4, R11, PT ;  /* 0x000000040d0b7246 */ /* 0x000fe4000380010b */
[----:B------:R-:W-:-:S07]  /*b8f0*/  VIMNMX R10, R10, R13, !PT ;  /* 0x0000000d0a0a7248 */ /* 0x000fce0007fe0100 */
.L_x_888:
        /* <DEDUP_REMOVED lines=115> */
[----:B------:R0:W-:Y:S01]  /*c030*/  MUFU.EX2 R20, R36 ;  /* 0x0000002400147308 */ /* 0x0001e20000000800 */
        /* <DEDUP_REMOVED lines=23> */
[----:B------:R-:W-:Y:S01]  /*c1b0*/  MUFU.EX2 R28, R44 ;  /* 0x0000002c001c7308 */ /* 0x000fe20000000800 */
[----:B------:R-:W-:Y:S02]  /*c1c0*/  ISETP.LT.OR P5, PT, R11, 0x59, P5 ;  /* 0x000000590b00780c */ /* 0x000fe40002fa1670 */
[----:B------:R-:W-:Y:S02]  /*c1d0*/  FMNMX.FTZ R32, R54, R33, !PT ;  /* 0x0000002136207209 */ /* 0x000fe40007810000 */
[----:B------:R-:W-:-:S02]  /*c1e0*/  FSEL R67, R67, -INF , !P3 ;  /* 0xff80000043437808 */ /* 0x000fc40005800000 */
[----:B------:R-:W-:Y:S01]  /*c1f0*/  FMNMX.FTZ R33, R55, R32, !PT ;  /* 0x0000002037217209 */ /* 0x000fe20007810000 */
[----:B------:R-:W-:Y:S01]  /*c200*/  MUFU.EX2 R9, R9 ;  /* 0x0000000900097308 */ /* 0x000fe20000000800 */
[----:B------:R-:W-:Y:S02]  /*c210*/  ISETP.GT.AND P2, PT, R10, 0x60, P1 ;  /* 0x000000600a00780c */ /* 0x000fe40000f44270 */
[----:B0-----:R-:W-:Y:S01]  /*c220*/  FMNMX.FTZ R36, R58, R33, !PT ;  /* 0x000000213a247209 */ /* 0x001fe20007810000 */
[--C-:B------:R-:W-:Y:S01]  /*c230*/  FFMA.FTZ R33, R49, UR33, -R4.reuse ;  /* 0x0000002131217c23 */ /* 0x100fe20008010804 */
[----:B------:R-:W-:Y:S01]  /*c240*/  FSEL R70, R70, -INF , !P5 ;  /* 0xff80000046467808 */ /* 0x000fe20006800000 */
[--C-:B------:R-:W-:Y:S01]  /*c250*/  FFMA.FTZ R49, R65, UR33, -R4.reuse ;  /* 0x0000002141317c23 */ /* 0x100fe20008010804 */
[----:B------:R-:W-:Y:S01]  /*c260*/  FMNMX.FTZ R37, R59, R36, !PT ;  /* 0x000000243b257209 */ /* 0x000fe20007810000 */
[----:B------:R0:W-:Y:S01]  /*c270*/  MUFU.EX2 R32, R48 ;  /* 0x0000003000207308 */ /* 0x0001e20000000800 */
[----:B------:R-:W-:Y:S01]  /*c280*/  ISETP.LT.OR P4, PT, R11, 0x5a, P4 ;  /* 0x0000005a0b00780c */ /* 0x000fe20002781670 */
[----:B------:R-:W-:Y:S01]  /*c290*/  FFMA.FTZ R65, R81, UR33, -R4 ;  /* 0x0000002151417c23 */ /* 0x000fe20008010804 */
[----:B------:R-:W-:-:S02]  /*c2a0*/  FMNMX.FTZ R36, R62, R37, !PT ;  /* 0x000000253e247209 */ /* 0x000fc40007810000 */
[----:B------:R-:W-:Y:S02]  /*c2b0*/  ISETP.GT.AND P3, PT, R10, 0x61, P1 ;  /* 0x000000610a00780c */ /* 0x000fe40000f64270 */
[----:B------:R-:W-:Y:S01]  /*c2c0*/  FMNMX.FTZ R37, R63, R36, !PT ;  /* 0x000000243f257209 */ /* 0x000fe20007810000 */
[----:B------:R-:W-:Y:S01]  /*c2d0*/  MUFU.EX2 R12, R12 ;  /* 0x0000000c000c7308 */ /* 0x000fe20000000800 */
[----:B------:R-:W-:Y:S01]  /*c2e0*/  ISETP.LT.OR P2, PT, R11, 0x61, P2 ;  /* 0x000000610b00780c */ /* 0x000fe20001741670 */
[--C-:B0-----:R-:W-:Y:S01]  /*c2f0*/  FFMA.FTZ R48, R64, UR33, -R4.reuse ;  /* 0x0000002140307c23 */ /* 0x101fe20008010804 */
[----:B------:R-:W-:Y:S01]  /*c300*/  FMNMX.FTZ R40, R66, R37, !PT ;  /* 0x0000002542287209 */ /* 0x000fe20007810000 */
[--C-:B------:R-:W-:Y:S01]  /*c310*/  FFMA.FTZ R37, R53, UR33, -R4.reuse ;  /* 0x0000002135257c23 */ /* 0x100fe20008010804 */
[----:B------:R-:W-:Y:S01]  /*c320*/  FSEL R71, R71, -INF , !P4 ;  /* 0xff80000047477808 */ /* 0x000fe20006000000 */
[--C-:B------:R-:W-:Y:S01]  /*c330*/  FFMA.FTZ R53, R69, UR33, -R4.reuse ;  /* 0x0000002145357c23 */ /* 0x100fe20008010804 */
[----:B------:R-:W-:Y:S01]  /*c340*/  FMNMX.FTZ R41, R67, R40, !PT ;  /* 0x0000002843297209 */ /* 0x000fe20007810000 */
[----:B------:R0:W-:Y:S01]  /*c350*/  MUFU.EX2 R36, R52 ;  /* 0x0000003400247308 */ /* 0x0001e20000000800 */
[----:B------:R-:W-:Y:S01]  /*c360*/  ISETP.GT.AND P5, PT, R10, 0x68, P1 ;  /* 0x000000680a00780c */ /* 0x000fe20000fa4270 */
[----:B------:R-:W-:Y:S01]  /*c370*/  FFMA.FTZ R64, R80, UR33, -R4 ;  /* 0x0000002150407c23 */ /* 0x000fe20008010804 */
[----:B------:R-:W-:-:S02]  /*c380*/  FMNMX.FTZ R40, R70, R41, !PT ;  /* 0x0000002946287209 */ /* 0x000fc40007810000 */
[----:B------:R-:W-:Y:S02]  /*c390*/  FSEL R74, R74, -INF , !P2 ;  /* 0xff8000004a4a7808 */ /* 0x000fe40005000000 */
[----:B------:R-:W-:Y:S01]  /*c3a0*/  ISETP.LT.OR P3, PT, R11, 0x62, P3 ;  /* 0x000000620b00780c */ /* 0x000fe20001f61670 */
[----:B------:R-:W-:Y:S01]  /*c3b0*/  MUFU.EX2 R13, R13 ;  /* 0x0000000d000d7308 */ /* 0x000fe20000000800 */
[----:B------:R-:W-:Y:S01]  /*c3c0*/  FMNMX.FTZ R41, R71, R40, !PT ;  /* 0x0000002847297209 */ /* 0x000fe20007810000 */
[--C-:B0-----:R-:W-:Y:S01]  /*c3d0*/  FFMA.FTZ R52, R68, UR33, -R4.reuse ;  /* 0x0000002144347c23 */ /* 0x101fe20008010804 */
[----:B------:R-:W-:Y:S01]  /*c3e0*/  ISETP.GT.AND P4, PT, R10, 0x69, P1 ;  /* 0x000000690a00780c */ /* 0x000fe20000f84270 */
[--C-:B------:R-:W-:Y:S01]  /*c3f0*/  FFMA.FTZ R68, R84, UR33, -R4.reuse ;  /* 0x0000002154447c23 */ /* 0x100fe20008010804 */
[----:B------:R-:W-:Y:S02]  /*c400*/  ISETP.LT.OR P5, PT, R11, 0x69, P5 ;  /* 0x000000690b00780c */ /* 0x000fe40002fa1670 */
[----:B------:R-:W-:Y:S01]  /*c410*/  FSEL R75, R75, -INF , !P3 ;  /* 0xff8000004b4b7808 */ /* 0x000fe20005800000 */
[----:B------:R0:W-:Y:S01]  /*c420*/  MUFU.EX2 R40, R56 ;  /* 0x0000003800287308 */ /* 0x0001e20000000800 */
[----:B------:R-:W-:Y:S01]  /*c430*/  FMNMX.FTZ R44, R74, R41, !PT ;  /* 0x000000294a2c7209 */ /* 0x000fe20007810000 */
[--C-:B------:R-:W-:Y:S01]  /*c440*/  FFMA.FTZ R41, R57, UR33, -R4.reuse ;  /* 0x0000002139297c23 */ /* 0x100fe20008010804 */
[----:B------:R-:W-:Y:S01]  /*c450*/  ISETP.GT.AND P2, PT, R10, 0x70, P1 ;  /* 0x000000700a00780c */ /* 0x000fe20000f44270 */
[----:B------:R-:W-:Y:S01]  /*c460*/  FFMA.FTZ R57, R73, UR33, -R4 ;  /* 0x0000002149397c23 */ /* 0x000fe20008010804 */
[----:B------:R-:W-:-:S02]  /*c470*/  FSEL R78, R78, -INF , !P5 ;  /* 0xff8000004e4e7808 */ /* 0x000fc40006800000 */
[----:B------:R-:W-:Y:S01]  /*c480*/  ISETP.LT.OR P4, PT, R11, 0x6a, P4 ;  /* 0x0000006a0b00780c */ /* 0x000fe20002781670 */
[----:B------:R-:W-:Y:S01]  /*c490*/  MUFU.EX2 R14, R14 ;  /* 0x0000000e000e7308 */ /* 0x000fe20000000800 */
[----:B------:R-:W-:Y:S01]  /*c4a0*/  FMNMX.FTZ R45, R75, R44, !PT ;  /* 0x0000002c4b2d7209 */ /* 0x000fe20007810000 */
[--C-:B------:R-:W-:Y:S01]  /*c4b0*/  FFMA.FTZ R44, R60, UR33, -R4.reuse ;  /* 0x000000213c2c7c23 */ /* 0x100fe20008010804 */
[----:B------:R-:W-:Y:S01]  /*c4c0*/  ISETP.GT.AND P3, PT, R10, 0x71, P1 ;  /* 0x000000710a00780c */ /* 0x000fe20000f64270 */
[--C-:B0-----:R-:W-:Y:S01]  /*c4d0*/  FFMA.FTZ R56, R72, UR33, -R4.reuse ;  /* 0x0000002148387c23 */ /* 0x101fe20008010804 */
[----:B------:R-:W-:Y:S01]  /*c4e0*/  ISETP.GT.AND P5, PT, R10, 0x78, P1 ;  /* 0x000000780a00780c */ /* 0x000fe20000fa4270 */
[----:B------:R-:W-:Y:S01]  /*c4f0*/  FFMA.FTZ R60, R76, UR33, -R4 ;  /* 0x000000214c3c7c23 */ /* 0x000fe20008010804 */
[----:B------:R-:W-:Y:S01]  /*c500*/  ISETP.GT.AND P1, PT, R10, 0x79, P1 ;  /* 0x000000790a00780c */ /* 0x000fe20000f24270 */
        /* <DEDUP_REMOVED lines=183> */
.L_x_892:
        /* <DEDUP_REMOVED lines=106> */
.L_x_874:
[----:B------:R-:W-:Y:S06]  /*d720*/  BAR.ARV 0x8, 0x200 ;  /* 0x0208000000007b1d */ /* 0x000fec0000002000 */
[----:B------:R-:W-:Y:S05]  /*d730*/  @!P0 BRA `(.L_x_894) ;  /* 0x0000000000048947 */ /* 0x000fea0003800000 */
[----:B------:R-:W-:Y:S01]  /*d740*/  BPT.TRAP 0x1 ;  /* 0x000000040000795c */ /* 0x000fe20000300000 */
.L_x_894:
[----:B------:R-:W-:Y:S01]  /*d750*/  ULEA UR8, UR46, UR40, 0x3 ;  /* 0x000000282e087291 */ /* 0x000fe2000f8e183f */
[----:B------:R-:W-:-:S05]  /*d760*/  IMAD.U32 R5, RZ, RZ, UR47 ;  /* 0x0000002fff057e24 */ /* 0x000fca000f8e00ff */
[----:B------:R-:W-:-:S04]  /*d770*/  SHF.L.U32 R5, R5, 0x1f, RZ ;  /* 0x0000001f05057819 */ /* 0x000fc800000006ff */
[----:B------:R0:W1:Y:S01]  /*d780*/  SYNCS.PHASECHK.TRANS64.TRYWAIT P1, [UR8+0x2d850], R5 ;  /* 0x02d85005ff0075a7 */ /* 0x0000620008020148 */
[----:B------:R-:W-:Y:S05]  /*d790*/  @!P0 BRA `(.L_x_895) ;  /* 0x0000000000048947 */ /* 0x000fea0003800000 */
[----:B------:R-:W-:Y:S01]  /*d7a0*/  BPT.TRAP 0x1 ;  /* 0x000000040000795c */ /* 0x000fe20000300000 */
.L_x_895:
[----:B-1----:R-:W-:Y:S05]  /*d7b0*/  @P1 BRA `(.L_x_896) ;  /* 0x0000000000081947 */ /* 0x002fea0003800000 */
[----:B------:R-:W1:Y:S02]  /*d7c0*/  SYNCS.PHASECHK.TRANS64.TRYWAIT P1, [UR8+0x2d850], R5 ;  /* 0x02d85005ff0075a7 */ /* 0x000e640008020148 */
[----:B-1----:R-:W-:Y:S05]  /*d7d0*/  @!P1 BRA `(.L_x_897) ;  /* 0x0000006800689947 */ /* 0x002fea0003800000 */
.L_x_896:
        /* <DEDUP_REMOVED lines=11> */
[----:B------:R-:W-:Y:S01]  /*d890*/  IMAD.U32 R12, RZ, RZ, UR33 ;  /* 0x00000021ff0c7e24 */ /* 0x000fe2000f8e00ff */
[----:B------:R-:W-:Y:S01]  /*d8a0*/  ULOP3.LUT UR9, UR40, 0x2000000, URZ, 0xfc, !UPT ;  /* 0x0200000028097892 */ /* 0x000fe2000f8efc3f */
[----:B------:R-:W-:-:S02]  /*d8b0*/  IMAD.MOV.U32 R36, RZ, RZ, -0x800000 ;  /* 0xff800000ff247424 */ /* 0x000fc400078e00ff */
[----:B------:R-:W-:Y:S01]  /*d8c0*/  IMAD.MOV.U32 R37, RZ, RZ, -0x800000 ;  /* 0xff800000ff257424 */ /* 0x000fe200078e00ff */
[----:B------:R-:W-:-:S07]  /*d8d0*/  UIMAD UR9, UR46, 0x600, UR9 ;  /* 0x000006002e0978a4 */ /* 0x000fce000f8e0209 */
[----:B------:R-:W-:Y:S02]  /*d8e0*/  UMOV UR6, UR9 ;  /* 0x0000000900067c82 */ /* 0x000fe40008000000 */
[----:B------:R-:W-:Y:S01]  /*d8f0*/  HGMMA.64x96x16.F32 R88, gdesc[UR4].tnspB, R88, gsb0 ;  /* 0x41600000045879f0 */ /* 0x000fe20008000858 */
[----:B------:R-:W-:Y:S01]  /*d900*/  UIADD3 UR4, UR36, 0x2, URZ ;  /* 0x0000000224047890 */ /* 0x000fe2000fffe03f */
[----:B-1----:R-:W-:Y:S01]  /*d910*/  FADD.FTZ R6, R6, R3 ;  /* 0x0000000306067221 */ /* 0x002fe20000010000 */
[----:B------:R-:W-:Y:S01]  /*d920*/  UIADD3 UR6, UR9, 0x40, URZ ;  /* 0x0000004009067890 */ /* 0x000fe2000fffe03f */
[----:B------:R-:W-:Y:S01]  /*d930*/  IMAD.U32 R3, RZ, RZ, UR33 ;  /* 0x00000021ff037e24 */ /* 0x000fe2000f8e00ff */
[----:B------:R-:W-:Y:S01]  /*d940*/  UMOV UR5, 0x40000040 ;  /* 0x4000004000057882 */ /* 0x000fe20000000000 */
[----:B------:R-:W-:Y:S01]  /*d950*/  UMOV UR7, 0x80000020 ;  /* 0x8000002000077882 */ /* 0x000fe20000000000 */
[----:B0-----:R-:W-:Y:S01]  /*d960*/  FADD.FTZ R7, R5, R2 ;  /* 0x0000000205077221 */ /* 0x001fe20000010000 */
[----:B------:R-:W-:Y:S01]  /*d970*/  IMAD.MOV.U32 R2, RZ, RZ, RZ ;  /* 0x000000ffff027224 */ /* 0x000fe200078e00ff */
[----:B------:R-:W0:Y:S04]  /*d980*/  SHFL.BFLY PT, R5, R6, 0x1, 0x1f ;  /* 0x0c201f0006057f89 */ /* 0x000e2800000e0000 */
[----:B------:R-:W1:Y:S01]  /*d990*/  SHFL.BFLY PT, R8, R7, 0x1, 0x1f ;  /* 0x0c201f0007087f89 */ /* 0x000e6200000e0000 */
[----:B0-----:R-:W-:Y:S01]  /*d9a0*/  FADD.FTZ R9, R6, R5 ;  /* 0x0000000506097221 */ /* 0x001fe20000010000 */
[----:B-1----:R-:W-:-:S04]  /*d9b0*/  FADD.FTZ R10, R7, R8 ;  /* 0x00000008070a7221 */ /* 0x002fc80000010000 */
[----:B------:R-:W-:Y:S02]  /*d9c0*/  FSETP.NE.FTZ.AND P1, PT, R9, RZ, PT ;  /* 0x000000ff0900720b */ /* 0x000fe40003f35000 */
[----:B------:R-:W-:-:S11]  /*d9d0*/  FSETP.NE.FTZ.AND P2, PT, R10, RZ, PT ;  /* 0x000000ff0a00720b */ /* 0x000fd60003f55000 */
[----:B------:R-:W0:Y:S01]  /*d9e0*/  @P1 MUFU.LG2 R5, R9 ;  /* 0x0000000900051308 */ /* 0x000e220000000c00 */
[----:B------:R-:W-:Y:S01]  /*d9f0*/  @P1 FMUL.FTZ R3, R3, 0.69314718246459960938 ;  /* 0x3f31721803031820 */ /* 0x000fe20000410000 */
[----:B------:R-:W-:-:S06]  /*da00*/  @P2 FMUL.FTZ R12, R12, 0.69314718246459960938 ;  /* 0x3f3172180c0c2820 */ /* 0x000fcc0000410000 */
        /* <DEDUP_REMOVED lines=55> */
.L_x_898:
        /* <DEDUP_REMOVED lines=23> */
[----:B------:R-:W-:Y:S01]  /*def0*/  USEL UR4, URZ, 0x1, UP0 ;  /* 0x000000013f047887 */ /* 0x000fe20008000000 */
        /* <DEDUP_REMOVED lines=29> */
[----:B------:R-:W-:Y:S01]  /*e0d0*/  PLOP3.LUT P0, PT, PT, PT, PT, 0x8, 0x0 ;  /* 0x000000000000781c */ /* 0x000fe20003f0e170 */
[----:B------:R-:W-:Y:S01]  /*e0e0*/  FMUL.FTZ R48, R135, R48 ;  /* 0x0000003087307220 */ /* 0x000fe20000410000 */
[----:B------:R-:W-:-:S02]  /*e0f0*/  UIADD3 UR48, UR48, 0x1, URZ ;  /* 0x0000000130307890 */ /* 0x000fc4000fffe03f */
[----:B------:R-:W-:Y:S02]  /*e100*/  USEL UR46, UR46, URZ, UP0 ;  /* 0x0000003f2e2e7287 */ /* 0x000fe40008000000 */
[----:B------:R-:W-:-:S12]  /*e110*/  ULOP3.LUT UR47, UR47, UR4, URZ, 0x3c, !UPT ;  /* 0x000000042f2f7292 */ /* 0x000fd8000f8e3c3f */
.L_x_820:
[----:B------:R-:W0:Y:S08]  /*e120*/  S2UR UR41, SR_CgaCtaId ;  /* 0x00000000002979c3 */ /* 0x000e300000008800 */
[----:B------:R-:W-:Y:S06]  /*e130*/  BAR.SYNC.DEFER_BLOCKING 0x5, 0x200 ;  /* 0x0148000000007b1d */ /* 0x000fec0000010000 */
[----:B------:R-:W-:Y:S01]  /*e140*/  UMOV UR40, 0x400 ;  /* 0x0000040000287882 */ /* 0x000fe20000000000 */
[----:B------:R-:W-:Y:S01]  /*e150*/  BSSY B0, `(.L_x_899) ;  /* 0x0000170000007945 */ /* 0x000fe20003800000 */
[----:B0-----:R-:W-:-:S09]  /*e160*/  ULEA UR40, UR41, UR40, 0x18 ;  /* 0x0000002829287291 */ /* 0x001fd2000f8ec03f */
[----:B------:R-:W0:Y:S02]  /*e170*/  LDS R0, [UR40+0x2d8d0] ;  /* 0x02d8d028ff007984 */ /* 0x000e240008000800 */
[----:B0-----:R-:W-:Y:S01]  /*e180*/  R2UR UR4, R0 ;  /* 0x00000000000472ca */ /* 0x001fe200000e0000 */
[----:B------:R-:W-:Y:S06]  /*e190*/  BAR.ARV 0x4, 0x200 ;  /* 0x0108000000007b1d */ /* 0x000fec0000002000 */
[----:B------:R-:W-:Y:S08]  /*e1a0*/  @P0 BRA `(.L_x_900) ;  /* 0x0000000c00bc0947 */ /* 0x000ff00003800000 */
[----:B------:R-:W0:Y:S01]  /*e1b0*/  S2UR UR5, SR_SWINHI ;  /* 0x00000000000579c3 */ /* 0x000e220000002f00 */
[----:B------:R-:W-:-:S07]  /*e1c0*/  IMAD R3, R144, 0x20, R140 ;  /* 0x0000002090037824 */ /* 0x000fce00078e028c */
[----:B------:R-:W-:Y:S01]  /*e1d0*/  BAR.SYNC.DEFER_BLOCKING 0x1, 0x180 ;  /* 0x0046000000007b1d */ /* 0x000fe20000010000 */
[----:B------:R-:W-:Y:S01]  /*e1e0*/  USHF.R.S32.HI UR10, URZ, 0x1f, UR38 ;  /* 0x0000001f3f0a7899 */ /* 0x000fe20008011426 */
[----:B------:R-:W-:Y:S01]  /*e1f0*/  VIADD R52, R137, UR39 ;  /* 0x0000002789347c36 */ /* 0x000fe20008000000 */
[----:B------:R-:W-:Y:S01]  /*e200*/  USHF.R.S32.HI UR12, URZ, 0x1f, UR45 ;  /* 0x0000001f3f0c7899 */ /* 0x000fe2000801142d */
[----:B------:R-:W-:-:S04]  /*e210*/  F2FP.F16.F32.PACK_AB R6, R93, R6 ;  /* 0x000000065d06723e */ /* 0x000fc800000000ff */
[----:B------:R-:W1:Y:S01]  /*e220*/  LDC R0, c[0x0][0xbe8] ;  /* 0x0002fa00ff007b82 */ /* 0x000e620000000800 */
[----:B------:R-:W-:Y:S01]  /*e230*/  ULDC.64 UR8, c[0x0][0xb90] ;  /* 0x0002e40000087ab9 */ /* 0x000fe20000000a00 */
[----:B------:R-:W-:Y:S02]  /*e240*/  F2FP.F16.F32.PACK_AB R26, R125, R26 ;  /* 0x0000001a7d1a723e */ /* 0x000fe400000000ff */
[----:B------:R-:W-:Y:S02]  /*e250*/  F2FP.F16.F32.PACK_AB R27, R46, R27 ;  /* 0x0000001b2e1b723e */ /* 0x000fe400000000ff */
[----:B------:R-:W-:Y:S02]  /*e260*/  F2FP.F16.F32.PACK_AB R28, R129, R28 ;  /* 0x0000001c811c723e */ /* 0x000fe400000000ff */
[----:B------:R-:W-:Y:S02]  /*e270*/  F2FP.F16.F32.PACK_AB R29, R44, R29 ;  /* 0x0000001d2c1d723e */ /* 0x000fe400000000ff */
[----:B------:R-:W-:-:S02]  /*e280*/  F2FP.F16.F32.PACK_AB R30, R133, R30 ;  /* 0x0000001e851e723e */ /* 0x000fc400000000ff */
[----:B------:R-:W-:Y:S01]  /*e290*/  F2FP.F16.F32.PACK_AB R31, R48, R31 ;  /* 0x0000001f301f723e */ /* 0x000fe200000000ff */
[----:B------:R-:W-:Y:S01]  /*e2a0*/  UMOV UR6, UR40 ;  /* 0x0000002800067c82 */ /* 0x000fe20008000000 */
[----:B0-----:R-:W-:Y:S01]  /*e2b0*/  UMOV UR7, UR5 ;  /* 0x0000000500077c82 */ /* 0x001fe20008000000 */
[----:B------:R-:W-:Y:S01]  /*e2c0*/  UIMAD UR5, UR10, UR8, URZ ;  /* 0x000000080a0572a4 */ /* 0x000fe2000f8e023f */
[----:B------:R-:W-:Y:S02]  /*e2d0*/  IMAD.U32 R40, RZ, RZ, UR6 ;  /* 0x00000006ff287e24 */ /* 0x000fe4000f8e00ff */
[----:B------:R-:W-:Y:S01]  /*e2e0*/  IMAD.U32 R41, RZ, RZ, UR7 ;  /* 0x00000007ff297e24 */ /* 0x000fe2000f8e00ff */
[----:B------:R-:W-:Y:S02]  /*e2f0*/  UIMAD.WIDE.U32 UR6, UR38, UR8, URZ ;  /* 0x00000008260672a5 */ /* 0x000fe4000f8e003f */
[----:B------:R-:W-:Y:S01]  /*e300*/  UIMAD UR5, UR38, UR9, UR5 ;  /* 0x00000009260572a4 */ /* 0x000fe2000f8e0205 */
[----:B------:R-:W-:-:S02]  /*e310*/  IMAD.WIDE R4, R148, 0x2, R40 ;  /* 0x0000000294047825 */ /* 0x000fc400078e0228 */
[----:B------:R-:W-:Y:S01]  /*e320*/  ULDC.64 UR8, c[0x0][0xb98] ;  /* 0x0002e60000087ab9 */ /* 0x000fe20000000a00 */
[----:B------:R-:W-:Y:S01]  /*e330*/  UIADD3 UR7, UR7, UR5, URZ ;  /* 0x0000000507077290 */ /* 0x000fe2000fffe03f */
[----:B------:R-:W-:Y:S01]  /*e340*/  IMAD.WIDE R40, R3, 0x2, R40 ;  /* 0x0000000203287825 */ /* 0x000fe200078e0228 */
[C---:B------:R-:W-:Y:S01]  /*e350*/  IADD3 R35, P1, R4.reuse, 0x6000, RZ ;  /* 0x0000600004237810 */ /* 0x040fe20007f3e0ff */
[----:B------:R-:W-:Y:S01]  /*e360*/  UIMAD UR5, UR12, UR8, URZ ;  /* 0x000000080c0572a4 */ /* 0x000fe2000f8e023f */
[C---:B------:R-:W-:Y:S01]  /*e370*/  LOP3.LUT R3, R4.reuse, 0x180, RZ, 0xc0, !PT ;  /* 0x0000018004037812 */ /* 0x040fe200078ec0ff */
[----:B------:R-:W-:Y:S01]  /*e380*/  UIMAD.WIDE.U32 UR6, UR45, UR8, UR6 ;  /* 0x000000082d0672a5 */ /* 0x000fe2000f8e0006 */
[----:B------:R-:W-:Y:S01]  /*e390*/  IADD3 R8, P3, R4, 0x3000, RZ ;  /* 0x0000300004087810 */ /* 0x000fe20007f7e0ff */
[--C-:B------:R-:W-:Y:S01]  /*e3a0*/  IMAD.X R25, RZ, RZ, R5.reuse, P1 ;  /* 0x000000ffff197224 */ /* 0x100fe200008e0605 */
[----:B-1----:R-:W-:Y:S01]  /*e3b0*/  ISETP.NE.AND P1, PT, R0, 0x1, PT ;  /* 0x000000010000780c */ /* 0x002fe20003f25270 */
[----:B------:R-:W-:Y:S01]  /*e3c0*/  UIMAD UR5, UR45, UR9, UR5 ;  /* 0x000000092d0572a4 */ /* 0x000fe2000f8e0205 */
[----:B------:R-:W-:Y:S01]  /*e3d0*/  SHF.R.U64 R3, R3, 0x3, RZ ;  /* 0x0000000303037819 */ /* 0x000fe200000012ff */
[----:B------:R-:W-:Y:S01]  /*e3e0*/  IMAD.X R13, RZ, RZ, R5, P3 ;  /* 0x000000ffff0d7224 */ /* 0x000fe200018e0605 */
[C---:B------:R-:W-:Y:S01]  /*e3f0*/  IADD3 R21, P4, R4.reuse, 0x20, RZ ;  /* 0x0000002004157810 */ /* 0x040fe20007f9e0ff */
[----:B------:R-:W-:Y:S01]  /*e400*/  ULDC.64 UR8, c[0x0][0xae8] ;  /* 0x0002ba0000087ab9 */ /* 0x000fe20000000a00 */
[----:B------:R-:W-:-:S02]  /*e410*/  IADD3 R15, P0, R4, 0x6020, RZ ;  /* 0x00006020040f7810 */ /* 0x000fc40007f1e0ff */
[----:B------:R-:W-:Y:S01]  /*e420*/  IADD3 R33, P2, R4, 0x3020, RZ ;  /* 0x0000302004217810 */ /* 0x000fe20007f5e0ff */
[--C-:B------:R-:W-:Y:S01]  /*e430*/  IMAD.X R9, RZ, RZ, R5.reuse, P4 ;  /* 0x000000ffff097224 */ /* 0x100fe200020e0605 */
[----:B------:R-:W-:Y:S02]  /*e440*/  LOP3.LUT R4, R3, R4, RZ, 0x3c, !PT ;  /* 0x0000000403047212 */ /* 0x000fe400078e3cff */
[----:B------:R-:W-:Y:S01]  /*e450*/  LOP3.LUT R12, R35, 0x180, RZ, 0xc0, !PT ;  /* 0x00000180230c7812 */ /* 0x000fe200078ec0ff */
[----:B------:R-:W0:Y:S01]  /*e460*/  @P1 LDC R45, c[0x0][0xbec] ;  /* 0x0002fb00ff2d1b82 */ /* 0x000e220000000800 */
[----:B------:R-:W-:Y:S01]  /*e470*/  LOP3.LUT R3, R8, 0x180, RZ, 0xc0, !PT ;  /* 0x0000018008037812 */ /* 0x000fe200078ec0ff */
[----:B------:R-:W-:Y:S01]  /*e480*/  IMAD.X R11, RZ, RZ, R5, P2 ;  /* 0x000000ffff0b7224 */ /* 0x000fe200010e0605 */
[----:B------:R-:W-:Y:S02]  /*e490*/  LOP3.LUT R2, R21, 0x180, RZ, 0xc0, !PT ;  /* 0x0000018015027812 */ /* 0x000fe400078ec0ff */
[----:B------:R-:W-:-:S02]  /*e4a0*/  SHF.R.U64 R12, R12, 0x3, RZ ;  /* 0x000000030c0c7819 */ /* 0x000fc400000012ff */
[----:B------:R-:W-:Y:S01]  /*e4b0*/  SHF.R.U64 R3, R3, 0x3, RZ ;  /* 0x0000000303037819 */ /* 0x000fe200000012ff */
[----:B------:R-:W1:Y:S01]  /*e4c0*/  @P1 LDC R50, c[0x0][0xbf0] ;  /* 0x0002fc00ff321b82 */ /* 0x000e620000000800 */
[----:B------:R-:W-:Y:S02]  /*e4d0*/  SHF.R.U64 R2, R2, 0x3, RZ ;  /* 0x0000000302027819 */ /* 0x000fe400000012ff */
[----:B------:R-:W-:Y:S02]  /*e4e0*/  IADD3 R43, P5, R40, 0x7800, RZ ;  /* 0x00007800282b7810 */ /* 0x000fe40007fbe0ff */
[----:B------:R-:W-:Y:S02]  /*e4f0*/  LOP3.LUT R24, R12, R35, RZ, 0x3c, !PT ;  /* 0x000000230c187212 */ /* 0x000fe400078e3cff */
[----:B------:R-:W-:Y:S02]  /*e500*/  LOP3.LUT R14, R15, 0x180, RZ, 0xc0, !PT ;  /* 0x000001800f0e7812 */ /* 0x000fe400078ec0ff */
[----:B------:R-:W-:-:S02]  /*e510*/  LOP3.LUT R12, R3, R8, RZ, 0x3c, !PT ;  /* 0x00000008030c7212 */ /* 0x000fc400078e3cff */
[----:B------:R-:W-:Y:S02]  /*e520*/  LOP3.LUT R8, R2, R21, RZ, 0x3c, !PT ;  /* 0x0000001502087212 */ /* 0x000fe400078e3cff */
[----:B------:R-:W-:Y:S02]  /*e530*/  LOP3.LUT R2, R43, 0x180, RZ, 0xc0, !PT ;  /* 0x000001802b027812 */ /* 0x000fe400078ec0ff */
[----:B------:R-:W-:Y:S01]  /*e540*/  SHF.R.U64 R14, R14, 0x3, RZ ;  /* 0x000000030e0e7819 */ /* 0x000fe200000012ff */
[----:B0-----:R-:W-:Y:S01]  /*e550*/  @P1 IMAD.HI.U32 R45, R52, R45, RZ ;  /* 0x0000002d342d1227 */ /* 0x001fe200078e00ff */
[----:B------:R-:W-:Y:S02]  /*e560*/  SHF.R.U64 R2, R2, 0x3, RZ ;  /* 0x0000000302027819 */ /* 0x000fe400000012ff */
[----:B------:R-:W-:Y:S01]  /*e570*/  LOP3.LUT R14, R14, R15, RZ, 0x3c, !PT ;  /* 0x0000000f0e0e7212 */ /* 0x000fe200078e3cff */
[----:B------:R-:W-:Y:S01]  /*e580*/  IMAD.X R15, RZ, RZ, R5, P0 ;  /* 0x000000ffff0f7224 */ /* 0x000fe200000e0605 */
[----:B------:R-:W-:-:S02]  /*e590*/  IADD3 R39, P0, R40, 0x1800, RZ ;  /* 0x0000180028277810 */ /* 0x000fc40007f1e0ff */
[----:B------:R-:W-:Y:S01]  /*e5a0*/  LOP3.LUT R2, R2, R43, RZ, 0x3c, !PT ;  /* 0x0000002b02027212 */ /* 0x000fe200078e3cff */
[----:B------:R-:W-:Y:S01]  /*e5b0*/  IMAD.MOV.U32 R43, RZ, RZ, R52 ;  /* 0x000000ffff2b7224 */ /* 0x000fe200078e0034 */
[----:B-1----:R-:W-:Y:S02]  /*e5c0*/  @P1 SHF.R.U32.HI R43, RZ, R50, R45 ;  /* 0x00000032ff2b1219 */ /* 0x002fe4000001162d */
[----:B------:R-:W-:Y:S02]  /*e5d0*/  LOP3.LUT R38, R39, 0x180, RZ, 0xc0, !PT ;  /* 0x0000018027267812 */ /* 0x000fe400078ec0ff */
[----:B------:R-:W-:Y:S01]  /*e5e0*/  MOV R47, R4 ;  /* 0x00000004002f7202 */ /* 0x000fe20000000f00 */
[----:B------:R-:W-:Y:S01]  /*e5f0*/  IMAD.MOV R45, RZ, RZ, -R43 ;  /* 0x000000ffff2d7224 */ /* 0x000fe200078e0a2b */
[----:B------:R-:W-:Y:S02]  /*e600*/  LOP3.LUT R10, R33, 0x180, RZ, 0xc0, !PT ;  /* 0x00000180210a7812 */ /* 0x000fe400078ec0ff */
[----:B------:R-:W-:-:S02]  /*e610*/  F2FP.F16.F32.PACK_AB R4, R42, R7 ;  /* 0x000000072a04723e */ /* 0x000fc400000000ff */
[----:B------:R-:W-:Y:S02]  /*e620*/  SHF.R.U64 R38, R38, 0x3, RZ ;  /* 0x0000000326267819 */ /* 0x000fe400000012ff */
[----:B------:R-:W-:Y:S02]  /*e630*/  F2FP.F16.F32.PACK_AB R5, R91, R90 ;  /* 0x0000005a5b05723e */ /* 0x000fe400000000ff */
[----:B------:R-:W-:Y:S02]  /*e640*/  F2FP.F16.F32.PACK_AB R7, R95, R94 ;  /* 0x0000005e5f07723e */ /* 0x000fe400000000ff */
[----:B------:R-:W-:Y:S01]  /*e650*/  MOV R57, R14 ;  /* 0x0000000e00397202 */ /* 0x000fe20000000f00 */
[----:B------:R-:W-:Y:S01]  /*e660*/  IMAD R15, R0, R45, R52 ;  /* 0x0000002d000f7224 */ /* 0x000fe200078e0234 */
[----:B------:R-:W-:Y:S01]  /*e670*/  SHF.R.U64 R10, R10, 0x3, RZ ;  /* 0x000000030a0a7819 */ /* 0x000fe200000012ff */
[----:B------:R0:W-:Y:S01]  /*e680*/  STSM.16.M88.4 [R47], R4 ;  /* 0x000000042f007844 */ /* 0x0001e20000000200 */
[----:B------:R-:W-:Y:S01]  /*e690*/  LOP3.LUT R38, R38, R39, RZ, 0x3c, !PT ;  /* 0x0000002726267212 */ /* 0x000fe200078e3cff */
[----:B------:R-:W-:Y:S01]  /*e6a0*/  IMAD.X R39, RZ, RZ, R41, P0 ;  /* 0x000000ffff277224 */ /* 0x000fe200000e0629 */
[----:B------:R-:W-:Y:S01]  /*e6b0*/  MOV R62, R24 ;  /* 0x00000018003e7202 */ /* 0x000fe20000000f00 */
[----:B------:R-:W-:Y:S01]  /*e6c0*/  IMAD.U32 R25, RZ, RZ, UR5 ;  /* 0x00000005ff197e24 */ /* 0x000fe2000f8e00ff */
[----:B------:R-:W-:Y:S01]  /*e6d0*/  SHF.R.S32.HI R14, RZ, 0x1f, R43 ;  /* 0x0000001fff0e7819 */ /* 0x000fe2000001142b */
[----:B------:R-:W-:Y:S01]  /*e6e0*/  ULDC UR5, c[0x0][0xa88] ;  /* 0x0002a20000057ab9 */ /* 0x000fe20000000800 */
[----:B------:R-:W-:Y:S01]  /*e6f0*/  LOP3.LUT R10, R10, R33, RZ, 0x3c, !PT ;  /* 0x000000210a0a7212 */ /* 0x000fe200078e3cff */
[----:B------:R-:W-:Y:S01]  /*e700*/  IMAD R56, R0, UR5, RZ ;  /* 0x0000000500387c24 */ /* 0x000fe2000f8e02ff */
[----:B------:R-:W-:-:S02]  /*e710*/  IADD3 R33, P3, R40, 0x4800, RZ ;  /* 0x0000480028217810 */ /* 0x000fc40007f7e0ff */
[----:B------:R-:W-:Y:S02]  /*e720*/  IADD3 R35, P2, R40, 0x3000, RZ ;  /* 0x0000300028237810 */ /* 0x000fe40007f5e0ff */
[----:B------:R-:W-:Y:S02]  /*e730*/  LOP3.LUT R32, R33, 0x180, RZ, 0xc0, !PT ;  /* 0x0000018021207812 */ /* 0x000fe400078ec0ff */
[----:B------:R-:W-:Y:S02]  /*e740*/  LOP3.LUT R34, R35, 0x180, RZ, 0xc0, !PT ;  /* 0x0000018023227812 */ /* 0x000fe400078ec0ff */
[----:B0-----:R-:W-:Y:S02]  /*e750*/  IADD3 R4, P0, R43, UR6, RZ ;  /* 0x000000062b047c10 */ /* 0x001fe4000ff1e0ff */
[----:B------:R-:W-:Y:S02]  /*e760*/  SHF.R.S32.HI R6, RZ, 0x1f, R15 ;  /* 0x0000001fff067819 */ /* 0x000fe4000001140f */
[----:B------:R-:W-:Y:S01]  /*e770*/  IADD3.X R5, R14, UR7, R25, P0, !PT ;  /* 0x000000070e057c10 */ /* 0x000fe200087fe419 */
[----:B------:R-:W-:Y:S01]  /*e780*/  ULDC.64 UR6, c[0x0][0xb88] ;  /* 0x0002e20000067ab9 */ /* 0x000fe20000000a00 */
[----:B------:R-:W-:Y:S01]  /*e790*/  SHF.R.U64 R32, R32, 0x3, RZ ;  /* 0x0000000320207819 */ /* 0x000fe200000012ff */
[----:B------:R-:W-:Y:S01]  /*e7a0*/  IMAD R6, R6, UR6, RZ ;  /* 0x0000000606067c24 */ /* 0x000fe2000f8e02ff */
[----:B------:R-:W-:Y:S01]  /*e7b0*/  MOV R63, R10 ;  /* 0x0000000a003f7202 */ /* 0x000fe20000000f00 */
[----:B------:R-:W-:Y:S01]  /*e7c0*/  IMAD.WIDE.U32 R4, R15, UR6, R4 ;  /* 0x000000060f047c25 */ /* 0x000fe2000f8e0004 */
[----:B------:R-:W-:-:S02]  /*e7d0*/  SHF.R.U64 R34, R34, 0x3, RZ ;  /* 0x0000000322227819 */ /* 0x000fc400000012ff */
[----:B------:R-:W-:Y:S01]  /*e7e0*/  LOP3.LUT R32, R32, R33, RZ, 0x3c, !PT ;  /* 0x0000002120207212 */ /* 0x000fe200078e3cff */
[----:B------:R-:W-:Y:S01]  /*e7f0*/  IMAD R15, R15, UR7, R6 ;  /* 0x000000070f0f7c24 */ /* 0x000fe2000f8e0206 */
[----:B------:R-:W-:Y:S01]  /*e800*/  ULDC.64 UR6, c[0x0][0xb50] ;  /* 0x0002d40000067ab9 */ /* 0x000fe20000000a00 */
[----:B------:R-:W-:Y:S01]  /*e810*/  VIADD R11, R147, UR39 ;  /* 0x00000027930b7c36 */ /* 0x000fe20008000000 */
[----:B------:R-:W-:Y:S01]  /*e820*/  LOP3.LUT P0, RZ, R145, 0x3, RZ, 0xc0, !PT ;  /* 0x0000000391ff7812 */ /* 0x000fe2000780c0ff */
[----:B------:R-:W-:Y:S01]  /*e830*/  IMAD.X R33, RZ, RZ, R41, P3 ;  /* 0x000000ffff217224 */ /* 0x000fe200018e0629 */
[----:B------:R-:W-:Y:S01]  /*e840*/  LEA R42, P3, R4, UR6, 0x2 ;  /* 0x00000006042a7c11 */ /* 0x000fe2000f8610ff */
[----:B------:R-:W-:Y:S01]  /*e850*/  VIADD R7, R11, 0x8 ;  /* 0x000000080b077836 */ /* 0x000fe20000000000 */
[----:B------:R-:W-:Y:S01]  /*e860*/  LOP3.LUT R34, R34, R35, RZ, 0x3c, !PT ;  /* 0x0000002322227212 */ /* 0x000fe200078e3cff */
[----:B------:R-:W-:Y:S01]  /*e870*/  IMAD.IADD R5, R5, 0x1, R15 ;  /* 0x0000000105057824 */ /* 0x000fe200078e020f */
[----:B------:R-:W-:Y:S01]  /*e880*/  MOV R53, R8 ;  /* 0x0000000800357202 */ /* 0x000fe20000000f00 */
[----:B------:R-:W-:Y:S01]  /*e890*/  IMAD.X R35, RZ, RZ, R41, P2 ;  /* 0x000000ffff237224 */ /* 0x000fe200010e0629 */
[-C--:B------:R-:W-:Y:S01]  /*e8a0*/  ISETP.GE.OR P2, PT, R11, R56.reuse, P0 ;  /* 0x000000380b00720c */ /* 0x080fe20000746670 */
[----:B------:R-:W-:Y:S01]  /*e8b0*/  SHFL.IDX PT, R58, R42, RZ, 0x1c1f ;  /* 0x001c1fff2a3a7589 */ /* 0x000fe200000e0000 */
[----:B------:R-:W-:-:S02]  /*e8c0*/  ISETP.GE.OR P0, PT, R7, R56, P0 ;  /* 0x000000380700720c */ /* 0x000fc40000706670 */
[----:B------:R-:W-:Y:S01]  /*e8d0*/  LEA.HI.X R43, R4, UR7, R5, 0x2, P3 ;  /* 0x00000007042b7c11 */ /* 0x000fe200098f1405 */
[----:B------:R-:W-:Y:S01]  /*e8e0*/  SHFL.IDX PT, R60, R42, 0x1, 0x1c1f ;  /* 0x003c1f002a3c7f89 */ /* 0x000fe200000e0000 */
[----:B------:R-:W-:Y:S02]  /*e8f0*/  F2FP.F16.F32.PACK_AB R4, R97, R96 ;  /* 0x000000606104723e */ /* 0x000fe400000000ff */
[----:B------:R-:W-:Y:S01]  /*e900*/  F2FP.F16.F32.PACK_AB R5, R99, R98 ;  /* 0x000000626305723e */ /* 0x000fe200000000ff */
[----:B------:R-:W0:Y:S01]  /*e910*/  SHFL.IDX PT, R59, R43, RZ, 0x1c1f ;  /* 0x001c1fff2b3b7589 */ /* 0x000e2200000e0000 */
[----:B------:R-:W-:Y:S02]  /*e920*/  F2FP.F16.F32.PACK_AB R6, R101, R100 ;  /* 0x000000646506723e */ /* 0x000fe400000000ff */
[----:B------:R-:W-:Y:S01]  /*e930*/  F2FP.F16.F32.PACK_AB R7, R103, R102 ;  /* 0x000000666707723e */ /* 0x000fe200000000ff */
[----:B------:R-:W1:Y:S01]  /*e940*/  SHFL.IDX PT, R61, R43, 0x1, 0x1c1f ;  /* 0x003c1f002b3d7f89 */ /* 0x000e6200000e0000 */
[----:B------:R-:W-:-:S02]  /*e950*/  MOV R52, R12 ;  /* 0x0000000c00347202 */ /* 0x000fc40000000f00 */
[----:B------:R-:W-:Y:S01]  /*e960*/  F2FP.F16.F32.PACK_AB R8, R105, R104 ;  /* 0x000000686908723e */ /* 0x000fe200000000ff */
[----:B------:R-:W-:Y:S01]  /*e970*/  STSM.16.M88.4 [R53], R4 ;  /* 0x0000000435007844 */ /* 0x000fe20000000200 */
[----:B------:R-:W-:Y:S02]  /*e980*/  F2FP.F16.F32.PACK_AB R9, R107, R106 ;  /* 0x0000006a6b09723e */ /* 0x000fe400000000ff */
[----:B------:R-:W-:Y:S02]  /*e990*/  F2FP.F16.F32.PACK_AB R10, R109, R108 ;  /* 0x0000006c6d0a723e */ /* 0x000fe400000000ff */
[----:B------:R-:W-:Y:S02]  /*e9a0*/  F2FP.F16.F32.PACK_AB R11, R111, R110 ;  /* 0x0000006e6f0b723e */ /* 0x000fe400000000ff */
[----:B------:R-:W-:Y:S02]  /*e9b0*/  F2FP.F16.F32.PACK_AB R12, R113, R112 ;  /* 0x00000070710c723e */ /* 0x000fe400000000ff */
[----:B------:R-:W-:Y:S01]  /*e9c0*/  F2FP.F16.F32.PACK_AB R13, R115, R114 ;  /* 0x00000072730d723e */ /* 0x000fe200000000ff */
[----:B------:R-:W-:Y:S01]  /*e9d0*/  STSM.16.M88.4 [R52], R8 ;  /* 0x0000000834007844 */ /* 0x000fe20000000200 */
[----:B------:R-:W-:-:S02]  /*e9e0*/  F2FP.F16.F32.PACK_AB R14, R117, R116 ;  /* 0x00000074750e723e */ /* 0x000fc400000000ff */
[----:B------:R-:W-:Y:S02]  /*e9f0*/  F2FP.F16.F32.PACK_AB R15, R119, R118 ;  /* 0x00000076770f723e */ /* 0x000fe400000000ff */
[----:B------:R-:W-:Y:S02]  /*ea00*/  F2FP.F16.F32.PACK_AB R24, R121, R120 ;  /* 0x000000787918723e */ /* 0x000fe400000000ff */
[----:B------:R-:W-:Y:S01]  /*ea10*/  F2FP.F16.F32.PACK_AB R25, R123, R122 ;  /* 0x0000007a7b19723e */ /* 0x000fe200000000ff */
[----:B------:R2:W-:Y:S01]  /*ea20*/  STSM.16.M88.4 [R63], R12 ;  /* 0x0000000c3f007844 */ /* 0x0005e20000000200 */
[C---:B------:R-:W-:Y:S02]  /*ea30*/  LOP3.LUT R3, R40.reuse, 0x180, RZ, 0xc0, !PT ;  /* 0x0000018028037812 */ /* 0x040fe400078ec0ff */
[----:B------:R-:W-:Y:S01]  /*ea40*/  IADD3 R21, P4, R40, 0x6000, RZ ;  /* 0x0000600028157810 */ /* 0x000fe20007f9e0ff */
[----:B------:R3:W-:Y:S01]  /*ea50*/  STSM.16.M88.4 [R62], R24 ;  /* 0x000000183e007844 */ /* 0x0007e20000000200 */
[----:B------:R-:W-:Y:S01]  /*ea60*/  SHF.R.U64 R3, R3, 0x3, RZ ;  /* 0x0000000303037819 */ /* 0x000fe200000012ff */
[----:B------:R-:W-:Y:S01]  /*ea70*/  UIMAD UR5, UR10, UR8, URZ ;  /* 0x000000080a0572a4 */ /* 0x000fe2000f8e023f */
[----:B------:R-:W-:Y:S01]  /*ea80*/  LOP3.LUT R20, R21, 0x180, RZ, 0xc0, !PT ;  /* 0x0000018015147812 */ /* 0x000fe200078ec0ff */
[----:B------:R4:W-:Y:S01]  /*ea90*/  STSM.16.M88.4 [R57], R28 ;  /* 0x0000001c39007844 */ /* 0x0009e20000000200 */
[----:B------:R-:W-:Y:S01]  /*eaa0*/  LOP3.LUT R40, R3, R40, RZ, 0x3c, !PT ;  /* 0x0000002803287212 */ /* 0x000fe200078e3cff */
[--C-:B------:R-:W-:Y:S01]  /*eab0*/  IMAD.X R3, RZ, RZ, R41.reuse, P5 ;  /* 0x000000ffff037224 */ /* 0x100fe200028e0629 */
[----:B--2---:R-:W2:Y:S08]  /*eac0*/  @P1 LDC R15, c[0x0][0xbec] ;  /* 0x0002fb00ff0f1b82 */ /* 0x004eb00000000800 */
[----:B------:R-:W-:Y:S08]  /*ead0*/  BAR.SYNC.DEFER_BLOCKING 0x1, 0x180 ;  /* 0x0046000000007b1d */ /* 0x000ff00000010000 */
[----:B---3--:R-:W3:Y:S01]  /*eae0*/  @P1 LDC R25, c[0x0][0xbf0] ;  /* 0x0002fc00ff191b82 */ /* 0x008ee20000000800 */
[----:B------:R-:W-:Y:S01]  /*eaf0*/  IMAD R12, R143, 0x60, R144 ;  /* 0x000000608f0c7824 */ /* 0x000fe200078e0290 */
[----:B------:R-:W-:Y:S01]  /*eb00*/  UIMAD.WIDE.U32 UR6, UR38, UR8, URZ ;  /* 0x00000008260672a5 */ /* 0x000fe2000f8e003f */
[----:B------:R-:W-:Y:S01]  /*eb10*/  SHF.R.U64 R20, R20, 0x3, RZ ;  /* 0x0000000314147819 */ /* 0x000fe200000012ff */
[----:B------:R-:W-:Y:S01]  /*eb20*/  ULDC.64 UR10, c[0x0][0xaf0] ;  /* 0x0002bc00000a7ab9 */ /* 0x000fe20000000a00 */
[----:B------:R-:W-:Y:S01]  /*eb30*/  VIADD R14, R12, UR39 ;  /* 0x000000270c0e7c36 */ /* 0x000fe20008000000 */
[----:B------:R-:W-:Y:S01]  /*eb40*/  UIMAD UR5, UR38, UR9, UR5 ;  /* 0x00000009260572a4 */ /* 0x000fe2000f8e0205 */
[----:B------:R-:W-:Y:S01]  /*eb50*/  LOP3.LUT R20, R20, R21, RZ, 0x3c, !PT ;  /* 0x0000001514147212 */ /* 0x000fe200078e3cff */
[----:B------:R-:W-:Y:S01]  /*eb60*/  UIMAD UR8, UR12, UR10, URZ ;  /* 0x0000000a0c0872a4 */ /* 0x000fe2000f8e023f */
[----:B------:R-:W-:Y:S01]  /*eb70*/  IMAD.MOV.U32 R13, RZ, RZ, R14 ;  /* 0x000000ffff0d7224 */ /* 0x000fe200078e000e */
[----:B------:R-:W-:Y:S01]  /*eb80*/  UIADD3 UR7, UR7, UR5, URZ ;  /* 0x0000000507077290 */ /* 0x000fe2000fffe03f */
[----:B------:R-:W-:Y:S01]  /*eb90*/  IMAD.X R21, RZ, RZ, R41, P4 ;  /* 0x000000ffff157224 */ /* 0x000fe200020e0629 */
[----:B0-----:R4:W-:Y:S04]  /*eba0*/  @!P2 ST.E desc[UR52][R58.64], R36 ;  /* 0x000000243a00a985 */ /* 0x0019e8000c101934 */
[----:B-1----:R4:W-:Y:S04]  /*ebb0*/  @!P0 ST.E desc[UR52][R60.64], R37 ;  /* 0x000000253c008985 */ /* 0x0029e8000c101934 */
[----:B------:R2:W5:Y:S01]  /*ebc0*/  LD.E.128 R8, desc[UR52][R2.64] ;  /* 0x0000003402087980 */ /* 0x000562000c101d00 */
[----:B------:R-:W-:-:S02]  /*ebd0*/  UIMAD UR5, UR45, UR11, UR8 ;  /* 0x0000000b2d0572a4 */ /* 0x000fc4000f8e0208 */
[----:B------:R-:W-:Y:S01]  /*ebe0*/  UIMAD.WIDE.U32 UR6, UR45, UR10, UR6 ;  /* 0x0000000a2d0672a5 */ /* 0x000fe2000f8e0006 */
[----:B------:R-:W5:Y:S01]  /*ebf0*/  LD.E.128 R40, desc[UR52][R40.64] ;  /* 0x0000003428287980 */ /* 0x000f62000c101d00 */
[----:B------:R-:W-:-:S03]  /*ec00*/  ULDC.64 UR8, c[0x0][0xae0] ;  /* 0x0002b80000087ab9 */ /* 0x000fc60000000a00 */
[----:B------:R-:W5:Y:S01]  /*ec10*/  LD.E.128 R44, desc[UR52][R38.64] ;  /* 0x00000034262c7980 */ /* 0x000f62000c101d00 */
[----:B--2---:R-:W-:-:S03]  /*ec20*/  @P1 IMAD.HI.U32 R2, R14, R15, RZ ;  /* 0x0000000f0e021227 */ /* 0x004fc600078e00ff */
[----:B------:R-:W5:Y:S02]  /*ec30*/  LD.E.128 R48, desc[UR52][R34.64] ;  /* 0x0000003422307980 */ /* 0x000f64000c101d00 */
[----:B---3--:R-:W-:Y:S01]  /*ec40*/  @P1 SHF.R.U32.HI R13, RZ, R25, R2 ;  /* 0x00000019ff0d1219 */ /* 0x008fe20000011602 */
[----:B------:R-:W-:Y:S01]  /*ec50*/  UIADD3 UR5, UR7, UR5, URZ ;  /* 0x0000000507057290 */ /* 0x000fe2000fffe03f */
[----:B------:R-:W5:Y:S02]  /*ec60*/  LD.E.128 R4, desc[UR52][R32.64] ;  /* 0x0000003420047980 */ /* 0x000f64000c101d00 */
[--C-:B------:R-:W-:Y:S01]  /*ec70*/  SHF.R.S32.HI R12, RZ, 0x1f, R13.reuse ;  /* 0x0000001fff0c7819 */ /* 0x100fe2000001140d */
[----:B------:R-:W-:Y:S01]  /*ec80*/  IMAD.MOV R15, RZ, RZ, -R13 ;  /* 0x000000ffff0f7224 */ /* 0x000fe200078e0a0d */
[----:B------:R0:W5:Y:S01]  /*ec90*/  LD.E.128 R52, desc[UR52][R20.64] ;  /* 0x0000003414347980 */ /* 0x000162000c101d00 */
[----:B------:R-:W-:Y:S02]  /*eca0*/  IMAD.U32 R3, RZ, RZ, UR7 ;  /* 0x00000007ff037e24 */ /* 0x000fe4000f8e00ff */
[----:B------:R-:W-:Y:S01]  /*ecb0*/  IMAD R15, R0, R15, R14 ;  /* 0x0000000f000f7224 */ /* 0x000fe200078e020e */
[----:B------:R-:W-:Y:S01]  /*ecc0*/  @!PT LDS RZ, [RZ] ;  /* 0x00000000fffff984 */ /* 0x000fe20000000800 */
[----:B------:R-:W-:Y:S01]  /*ecd0*/  @!PT LDS RZ, [RZ] ;  /* 0x00000000fffff984 */ /* 0x000fe20000000800 */
[----:B------:R-:W-:Y:S01]  /*ece0*/  @!PT LDS RZ, [RZ] ;  /* 0x00000000fffff984 */ /* 0x000fe20000000800 */
[----:B------:R-:W-:Y:S01]  /*ecf0*/  @!PT LDS RZ, [RZ] ;  /* 0x00000000fffff984 */ /* 0x000fe20000000800 */
[----:B------:R1:W-:Y:S06]  /*ed00*/  MEMBAR.ALL.CTA ;  /* 0x0000000000007992 */ /* 0x0003ec0000008000 */
[----:B-1----:R-:W1:Y:S01]  /*ed10*/  FENCE.VIEW.ASYNC.S ;  /* 0x00000000000073c6 */ /* 0x002e620000000000 */
[----:B------:R-:W-:Y:S01]  /*ed20*/  IMAD.U32 R2, RZ, RZ, UR6 ;  /* 0x00000006ff027e24 */ /* 0x000fe2000f8e00ff */
[----:B------:R-:W-:Y:S01]  /*ed30*/  ULDC.64 UR6, c[0x0][0xad8] ;  /* 0x0002b60000067ab9 */ /* 0x000fe20000000a00 */
[----:B------:R-:W-:-:S02]  /*ed40*/  IMAD.U32 R3, RZ, RZ, UR5 ;  /* 0x00000005ff037e24 */ /* 0x000fc4000f8e00ff */
[----:B------:R-:W-:Y:S01]  /*ed50*/  IMAD R12, R12, UR8, RZ ;  /* 0x000000080c0c7c24 */ /* 0x000fe2000f8e02ff */
[----:B------:R-:W-:Y:S01]  /*ed60*/  SHF.R.S32.HI R0, RZ, 0x1f, R15 ;  /* 0x0000001fff007819 */ /* 0x000fe2000001140f */
[----:B------:R-:W-:-:S04]  /*ed70*/  IMAD.WIDE.U32 R2, R13, UR8, R2 ;  /* 0x000000080d027c25 */ /* 0x000fc8000f8e0002 */
[----:B0-----:R-:W-:Y:S02]  /*ed80*/  IMAD R21, R13, UR9, R12 ;  /* 0x000000090d157c24 */ /* 0x001fe4000f8e020c */
[----:B------:R-:W-:Y:S02]  /*ed90*/  IMAD R0, R0, UR6, RZ ;  /* 0x0000000600007c24 */ /* 0x000fe4000f8e02ff */
[----:B------:R-:W-:Y:S02]  /*eda0*/  IMAD.IADD R3, R3, 0x1, R21 ;  /* 0x0000000103037824 */ /* 0x000fe400078e0215 */
[----:B------:R-:W-:Y:S01]  /*edb0*/  VIADD R25, R144, UR39 ;  /* 0x0000002790197c36 */ /* 0x000fe20008000000 */
[----:B------:R-:W-:Y:S01]  /*edc0*/  UIADD3 UR5, UR40, 0x2d820, URZ ;  /* 0x0002d82028057890 */ /* 0x000fe2000fffe03f */
[C---:B------:R-:W-:Y:S02]  /*edd0*/  IMAD R13, R15.reuse, UR7, R0 ;  /* 0x000000070f0d7c24 */ /* 0x040fe4000f8e0200 */
[----:B------:R-:W-:Y:S01]  /*ede0*/  IMAD.WIDE.U32 R2, R15, UR6, R2 ;  /* 0x000000060f027c25 */ /* 0x000fe2000f8e0002 */
[----:B------:R-:W-:Y:S01]  /*edf0*/  ISETP.GE.AND P0, PT, R25, R56, PT ;  /* 0x000000381900720c */ /* 0x000fe20003f06270 */
[----:B------:R-:W-:Y:S01]  /*ee00*/  ULDC.64 UR6, c[0x0][0xa80] ;  /* 0x0002a00000067ab9 */ /* 0x000fe20000000a00 */
[----:B------:R-:W-:Y:S01]  /*ee10*/  UPRMT UR5, URZ, 0x654, UR5 ;  /* 0x000006543f057896 */ /* 0x000fe20008000005 */
[----:B------:R-:W-:Y:S01]  /*ee20*/  IMAD.IADD R3, R3, 0x1, R13 ;  /* 0x0000000103037824 */ /* 0x000fe200078e020d */
[----:B------:R-:W-:-:S04]  /*ee30*/  LEA R0, P1, R2, UR6, 0x1 ;  /* 0x0000000602007c11 */ /* 0x000fc8000f8208ff */
[----:B------:R-:W-:Y:S01]  /*ee40*/  LEA.HI.X R24, R2, UR7, R3, 0x1, P1 ;  /* 0x0000000702187c11 */ /* 0x000fe200088f0c03 */
[----:B-1----:R4:W0:Y:S01]  /*ee50*/  SHFL.IDX PT, R12, R0, RZ, 0x1c1f ;  /* 0x001c1fff000c7589 */ /* 0x00282200000e0000 */
[----:B------:R-:W-:Y:S01]  /*ee60*/  BSSY B1, `(.L_x_901) ;  /* 0x0000010000017945 */ /* 0x000fe20003800000 */
[----:B------:R-:W-:Y:S02]  /*ee70*/  SYNCS.ARRIVE.TRANS64.RED.A1T0 RZ, [UR5], RZ ;  /* 0x000000ffffff79a7 */ /* 0x000fe40008100405 */
[----:B------:R4:W1:Y:S01]  /*ee80*/  SHFL.IDX PT, R13, R24, RZ, 0x1c1f ;  /* 0x001c1fff180d7589 */ /* 0x00086200000e0000 */
[----:B------:R-:W-:Y:S05]  /*ee90*/  @P0 BRA `(.L_x_902) ;  /* 0x0000000000300947 */ /* 0x000fea0003800000 */
[----:B------:R-:W-:Y:S02]  /*eea0*/  ULDC UR5, c[0x0][0xac8] ;  /* 0x0002b20000057ab9 */ /* 0x000fe40000000800 */
[----:B------:R-:W-:Y:S02]  /*eeb0*/  ISETP.GE.AND P1, PT, R141, UR5, PT ;  /* 0x000000058d007c0c */ /* 0x000fe4000bf26270 */
[----:B------:R-:W-:Y:S02]  /*eec0*/  ISETP.GE.AND P2, PT, R142, UR5, PT ;  /* 0x000000058e007c0c */ /* 0x000fe4000bf46270 */
[----:B------:R-:W-:-:S09]  /*eed0*/  ISETP.GE.AND P0, PT, R140, UR5, PT ;  /* 0x000000058c007c0c */ /* 0x000fd2000bf06270 */
[CC--:B0-----:R-:W-:Y:S02]  /*eee0*/  @!P1 LEA R14, P3, R141.reuse, R12.reuse, 0x1 ;  /* 0x0000000c8d0e9211 */ /* 0x0c1fe400078608ff */
[----:B------:R-:W-:Y:S02]  /*eef0*/  @!P2 LEA R20, P4, R142, R12, 0x1 ;  /* 0x0000000c8e14a211 */ /* 0x000fe400078808ff */
[----:B-1----:R-:W-:Y:S01]  /*ef00*/  @!P0 IMAD.WIDE R2, R140, 0x2, R12 ;  /* 0x000000028c028825 */ /* 0x002fe200078e020c */
[-C--:B------:R-:W-:Y:S02]  /*ef10*/  @!P1 LEA.HI.X R15, R141, R13.reuse, R150, 0x1, P3 ;  /* 0x0000000d8d0f9211 */ /* 0x080fe400018f0c96 */
[----:B------:R-:W-:Y:S02]  /*ef20*/  @!P2 LEA.HI.X R21, R142, R13, R149, 0x1, P4 ;  /* 0x0000000d8e15a211 */ /* 0x000fe400020f0c95 */
[----:B-----5:R2:W-:Y:S04]  /*ef30*/  @!P0 ST.E.128 desc[UR52][R2.64], R40 ;  /* 0x0000002802008985 */ /* 0x0205e8000c101d34 */
[----:B------:R2:W-:Y:S04]  /*ef40*/  @!P1 ST.E.128 desc[UR52][R14.64], R48 ;  /* 0x000000300e009985 */ /* 0x0005e8000c101d34 */
[----:B------:R2:W-:Y:S02]  /*ef50*/  @!P2 ST.E.128 desc[UR52][R20.64], R52 ;  /* 0x000000341400a985 */ /* 0x0005e4000c101d34 */
.L_x_902:
[----:B------:R-:W-:Y:S05]  /*ef60*/  BSYNC B1 ;  /* 0x0000000000017941 */ /* 0x000fea0003800000 */
.L_x_901:
[----:B--2---:R-:W-:Y:S01]  /*ef70*/  VIADD R3, R25, 0x60 ;  /* 0x0000006019037836 */ /* 0x004fe20000000000 */
[----:B-1----:R1:W2:Y:S04]  /*ef80*/  SHFL.IDX PT, R13, R24, 0x1, 0x1c1f ;  /* 0x003c1f00180d7f89 */ /* 0x0022a800000e0000 */
[----:B------:R-:W-:Y:S01]  /*ef90*/  ISETP.GE.AND P0, PT, R3, R56, PT ;  /* 0x000000380300720c */ /* 0x000fe20003f06270 */
[----:B0-----:R1:W0:-:S12]  /*efa0*/  SHFL.IDX PT, R12, R0, 0x1, 0x1c1f ;  /* 0x003c1f00000c7f89 */ /* 0x00121800000e0000 */
[----:B-1----:R-:W-:Y:S05]  /*efb0*/  @P0 BRA `(.L_x_903) ;  /* 0x0000000800240947 */ /* 0x002fea0003800000 */
[----:B------:R-:W-:Y:S02]  /*efc0*/  ULDC UR5, c[0x0][0xac8] ;  /* 0x0002b20000057ab9 */ /* 0x000fe40000000800 */
[----:B------:R-:W-:Y:S02]  /*efd0*/  ISETP.GE.AND P2, PT, R141, UR5, PT ;  /* 0x000000058d007c0c */ /* 0x000fe4000bf46270 */
[----:B------:R-:W-:-:S11]  /*efe0*/  ISETP.GE.AND P1, PT, R140, UR5, PT ;  /* 0x000000058c007c0c */ /* 0x000fd6000bf26270 */
[C---:B0-----:R-:W-:Y:S02]  /*eff0*/  @!P2 LEA R14, P0, R141.reuse, R12, 0x1 ;  /* 0x0000000c8d0ea211 */ /* 0x041fe400078008ff */
[----:B--2---:R-:W-:Y:S02]  /*f000*/  @!P1 IMAD.WIDE R2, R140, 0x2, R12 ;  /* 0x000000028c029825 */ /* 0x004fe400078e020c */
[----:B------:R-:W-:Y:S02]  /*f010*/  @!P2 LEA.HI.X R15, R141, R13, R150, 0x1, P0 ;  /* 0x0000000d8d0fa211 */ /* 0x000fe400000f0c96 */
[----:B------:R-:W-:Y:S01]  /*f020*/  ISETP.GE.AND P0, PT, R142, UR5, PT ;  /* 0x000000058e007c0c */ /* 0x000fe2000bf06270 */
[----:B-----5:R1:W-:Y:S04]  /*f030*/  @!P1 ST.E.128 desc[UR52][R2.64], R44 ;  /* 0x0000002c02009985 */ /* 0x0203e8000c101d34 */
[----:B------:R1:W-:Y:S08]  /*f040*/  @!P2 ST.E.128 desc[UR52][R14.64], R4 ;  /* 0x000000040e00a985 */ /* 0x0003f0000c101d34 */
[----:B------:R-:W-:Y:S05]  /*f050*/  @P0 BRA `(.L_x_903) ;  /* 0x0000000400fc0947 */ /* 0x000fea0003800000 */
[----:B-1----:R-:W-:-:S04]  /*f060*/  LEA R2, P0, R142, R12, 0x1 ;  /* 0x0000000c8e027211 */ /* 0x002fc800078008ff */
[----:B------:R-:W-:-:S05]  /*f070*/  LEA.HI.X R3, R142, R13, R149, 0x1, P0 ;  /* 0x0000000d8e037211 */ /* 0x000fca00000f0c95 */
[----:B------:R3:W-:Y:S01]  /*f080*/  ST.E.128 desc[UR52][R2.64], R8 ;  /* 0x0000000802007985 */ /* 0x0007e2000c101d34 */
[----:B------:R-:W-:Y:S05]  /*f090*/  BRA `(.L_x_903) ;  /* 0x0000000400ec7947 */ /* 0x000fea0003800000 */
.L_x_900:
[----:B------:R-:W0:Y:S01]  /*f0a0*/  LDC R8, c[0x0][0xbe8] ;  /* 0x0002fa00ff087b82 */ /* 0x000e220000000800 */
[----:B------:R-:W-:Y:S01]  /*f0b0*/  ISETP.GE.AND P0, PT, R151, 0xc0, PT ;  /* 0x000000c09700780c */ /* 0x000fe20003f06270 */
[----:B------:R-:W-:Y:S01]  /*f0c0*/  USHF.R.S32.HI UR8, URZ, 0x1f, UR38 ;  /* 0x0000001f3f087899 */ /* 0x000fe20008011426 */
[----:B------:R-:W-:Y:S01]  /*f0d0*/  BSSY B1, `(.L_x_904) ;  /* 0x000002f000017945 */ /* 0x000fe20003800000 */
[----:B------:R-:W-:Y:S01]  /*f0e0*/  USHF.R.S32.HI UR9, URZ, 0x1f, UR45 ;  /* 0x0000001f3f097899 */ /* 0x000fe2000801142d */
[----:B------:R-:W-:Y:S01]  /*f0f0*/  IMAD R6, R143, 0x60, R144 ;  /* 0x000000608f067824 */ /* 0x000fe200078e0290 */
[----:B0-----:R-:W-:-:S13]  /*f100*/  ISETP.NE.AND P1, PT, R8, 0x1, PT ;  /* 0x000000010800780c */ /* 0x001fda0003f25270 */
[----:B------:R-:W0:Y:S08]  /*f110*/  @P1 LDC R9, c[0x0][0xbec] ;  /* 0x0002fb00ff091b82 */ /* 0x000e300000000800 */
[----:B------:R-:W1:Y:S01]  /*f120*/  @P1 LDC R11, c[0x0][0xbf0] ;  /* 0x0002fc00ff0b1b82 */ /* 0x000e620000000800 */
[----:B------:R-:W-:Y:S05]  /*f130*/  @P0 BRA `(.L_x_905) ;  /* 0x0000000000a00947 */ /* 0x000fea0003800000 */
[----:B------:R-:W2:Y:S01]  /*f140*/  S2R R0, SR_TID.X ;  /* 0x0000000000007919 */ /* 0x000ea20000002100 */
[----:B------:R-:W3:Y:S01]  /*f150*/  LDC R3, c[0x0][0xbe8] ;  /* 0x0002fa00ff037b82 */ /* 0x000ee20000000800 */
[----:B------:R-:W-:Y:S01]  /*f160*/  IMAD.U32 R4, RZ, RZ, UR39 ;  /* 0x00000027ff047e24 */ /* 0x000fe2000f8e00ff */
[----:B------:R-:W-:Y:S02]  /*f170*/  ULDC UR5, c[0x0][0xa88] ;  /* 0x0002a20000057ab9 */ /* 0x000fe40000000800 */
[----:B---3--:R-:W-:Y:S02]  /*f180*/  IMAD R5, R3, UR5, RZ ;  /* 0x0000000503057c24 */ /* 0x008fe4000f8e02ff */
[----:B--2---:R-:W-:-:S04]  /*f190*/  IADD3 R4, R4, -0x80, R0 ;  /* 0xffffff8004047810 */ /* 0x004fc80007ffe000 */
[----:B------:R-:W-:-:S13]  /*f1a0*/  ISETP.GE.AND P0, PT, R4, R5, PT ;  /* 0x000000050400720c */ /* 0x000fda0003f06270 */
[----:B------:R-:W-:Y:S05]  /*f1b0*/  @P0 BRA `(.L_x_905) ;  /* 0x0000000000800947 */ /* 0x000fea0003800000 */
[----:B------:R-:W-:Y:S01]  /*f1c0*/  ISETP.NE.AND P0, PT, R3, 0x1, PT ;  /* 0x000000010300780c */ /* 0x000fe20003f05270 */
[----:B------:R-:W-:Y:S01]  /*f1d0*/  ULDC.64 UR10, c[0x0][0xb90] ;  /* 0x0002e400000a7ab9 */ /* 0x000fe20000000a00 */
[----:B------:R-:W-:Y:S01]  /*f1e0*/  IMAD.MOV.U32 R2, RZ, RZ, R4 ;  /* 0x000000ffff027224 */ /* 0x000fe200078e0004 */
[----:B------:R-:W-:Y:S02]  /*f1f0*/  UIMAD UR5, UR8, UR10, URZ ;  /* 0x0000000a080572a4 */ /* 0x000fe4000f8e023f */
[----:B------:R-:W-:Y:S02]  /*f200*/  UIMAD.WIDE.U32 UR6, UR38, UR10, URZ ;  /* 0x0000000a260672a5 */ /* 0x000fe4000f8e003f */
[----:B------:R-:W-:-:S03]  /*f210*/  UIMAD UR5, UR38, UR11, UR5 ;  /* 0x0000000b260572a4 */ /* 0x000fc6000f8e0205 */
[----:B------:R-:W-:Y:S01]  /*f220*/  ULDC.64 UR10, c[0x0][0xb98] ;  /* 0x0002e600000a7ab9 */ /* 0x000fe20000000a00 */
[----:B------:R-:W-:Y:S02]  /*f230*/  UIADD3 UR7, UR7, UR5, URZ ;  /* 0x0000000507077290 */ /* 0x000fe4000fffe03f */
[----:B------:R-:W2:Y:S01]  /*f240*/  @P0 LDC R5, c[0x0][0xbec] ;  /* 0x0002fb00ff050b82 */ /* 0x000ea20000000800 */
[----:B------:R-:W-:Y:S02]  /*f250*/  UIMAD UR5, UR9, UR10, URZ ;  /* 0x0000000a090572a4 */ /* 0x000fe4000f8e023f */
[----:B------:R-:W-:Y:S02]  /*f260*/  UIMAD.WIDE.U32 UR6, UR45, UR10, UR6 ;  /* 0x0000000a2d0672a5 */ /* 0x000fe4000f8e0006 */
[----:B------:R-:W-:-:S03]  /*f270*/  UIMAD UR5, UR45, UR11, UR5 ;  /* 0x0000000b2d0572a4 */ /* 0x000fc6000f8e0205 */
[----:B------:R-:W3:Y:S01]  /*f280*/  @P0 LDC R7, c[0x0][0xbf0] ;  /* 0x0002fc00ff070b82 */ /* 0x000ee20000000800 */
[----:B------:R-:W-:Y:S01]  /*f290*/  ULDC.64 UR10, c[0x0][0xb88] ;  /* 0x0002e200000a7ab9 */ /* 0x000fe20000000a00 */
[----:B--2---:R-:W-:-:S05]  /*f2a0*/  @P0 IMAD.HI.U32 R0, R4, R5, RZ ;  /* 0x0000000504000227 */ /* 0x004fca00078e00ff */
[----:B---3--:R-:W-:-:S05]  /*f2b0*/  @P0 SHF.R.U32.HI R2, RZ, R7, R0 ;  /* 0x00000007ff020219 */ /* 0x008fca0000011600 */
[----:B------:R-:W-:-:S04]  /*f2c0*/  IMAD.MOV R5, RZ, RZ, -R2 ;  /* 0x000000ffff057224 */ /* 0x000fc800078e0a02 */
[----:B------:R-:W-:Y:S01]  /*f2d0*/  IMAD R5, R3, R5, R4 ;  /* 0x0000000503057224 */ /* 0x000fe200078e0204 */
[----:B------:R-:W-:Y:S01]  /*f2e0*/  SHF.R.S32.HI R3, RZ, 0x1f, R2 ;  /* 0x0000001fff037819 */ /* 0x000fe20000011402 */
[----:B------:R-:W-:Y:S01]  /*f2f0*/  IMAD.U32 R4, RZ, RZ, UR5 ;  /* 0x00000005ff047e24 */ /* 0x000fe2000f8e00ff */
[----:B------:R-:W-:Y:S02]  /*f300*/  IADD3 R2, P0, R2, UR6, RZ ;  /* 0x0000000602027c10 */ /* 0x000fe4000ff1e0ff */
[----:B------:R-:W-:Y:S02]  /*f310*/  SHF.R.S32.HI R0, RZ, 0x1f, R5 ;  /* 0x0000001fff007819 */ /* 0x000fe40000011405 */
[----:B------:R-:W-:Y:S01]  /*f320*/  IADD3.X R3, R3, UR7, R4, P0, !PT ;  /* 0x0000000703037c10 */ /* 0x000fe200087fe404 */
[----:B------:R-:W-:Y:S02]  /*f330*/  ULDC.64 UR6, c[0x0][0xb50] ;  /* 0x0002d40000067ab9 */ /* 0x000fe40000000a00 */
[----:B------:R-:W-:-:S02]  /*f340*/  IMAD R0, R0, UR10, RZ ;  /* 0x0000000a00007c24 */ /* 0x000fc4000f8e02ff */
[----:B------:R-:W-:-:S04]  /*f350*/  IMAD.WIDE.U32 R2, R5, UR10, R2 ;  /* 0x0000000a05027c25 */ /* 0x000fc8000f8e0002 */
[----:B------:R-:W-:Y:S01]  /*f360*/  IMAD R7, R5, UR11, R0 ;  /* 0x0000000b05077c24 */ /* 0x000fe2000f8e0200 */
[----:B------:R-:W-:-:S03]  /*f370*/  LEA R4, P0, R2, UR6, 0x2 ;  /* 0x0000000602047c11 */ /* 0x000fc6000f8010ff */
[----:B------:R-:W-:-:S05]  /*f380*/  IMAD.IADD R3, R3, 0x1, R7 ;  /* 0x0000000103037824 */ /* 0x000fca00078e0207 */
[----:B------:R-:W-:Y:S01]  /*f390*/  LEA.HI.X R5, R2, UR7, R3, 0x2, P0 ;  /* 0x0000000702057c11 */ /* 0x000fe200080f1403 */
[----:B------:R-:W-:-:S05]  /*f3a0*/  IMAD.MOV.U32 R3, RZ, RZ, -0x800000 ;  /* 0xff800000ff037424 */ /* 0x000fca00078e00ff */
[----:B------:R2:W-:Y:S02]  /*f3b0*/  STG.E desc[UR52][R4.64], R3 ;  /* 0x0000000304007986 */ /* 0x0005e4000c101934 */
.L_x_905:
[----:B------:R-:W-:Y:S05]  /*f3c0*/  BSYNC B1 ;  /* 0x0000000000017941 */ /* 0x000fea0003800000 */
.L_x_904:
[----:B------:R-:W-:Y:S01]  /*f3d0*/  ULDC.64 UR10, c[0x0][0xae8] ;  /* 0x0002ba00000a7ab9 */ /* 0x000fe20000000a00 */
[----:B------:R-:W-:Y:S01]  /*f3e0*/  VIADD R6, R6, UR39 ;  /* 0x0000002706067c36 */ /* 0x000fe20008000000 */
[----:B------:R-:W-:Y:S01]  /*f3f0*/  UIMAD UR5, UR8, UR10, URZ ;  /* 0x0000000a080572a4 */ /* 0x000fe2000f8e023f */
[----:B------:R-:W-:Y:S01]  /*f400*/  BSSY B1, `(.L_x_906) ;  /* 0x0000033000017945 */ /* 0x000fe20003800000 */
[----:B------:R-:W-:Y:S01]  /*f410*/  UIMAD.WIDE.U32 UR6, UR38, UR10, URZ ;  /* 0x0000000a260672a5 */ /* 0x000fe2000f8e003f */
[----:B0-----:R-:W-:Y:S01]  /*f420*/  @P1 IMAD.HI.U32 R0, R6, R9, RZ ;  /* 0x0000000906001227 */ /* 0x001fe200078e00ff */
[----:B------:R-:W-:-:S03]  /*f430*/  UIMAD UR5, UR38, UR11, UR5 ;  /* 0x0000000b260572a4 */ /* 0x000fc6000f8e0205 */
[----:B------:R-:W-:Y:S01]  /*f440*/  ULDC.64 UR10, c[0x0][0xaf0] ;  /* 0x0002bc00000a7ab9 */ /* 0x000fe20000000a00 */
[----:B------:R-:W-:Y:S01]  /*f450*/  UIADD3 UR7, UR7, UR5, URZ ;  /* 0x0000000507077290 */ /* 0x000fe2000fffe03f */
[----:B--2---:R-:W-:Y:S01]  /*f460*/  IMAD.MOV.U32 R5, RZ, RZ, R6 ;  /* 0x000000ffff057224 */ /* 0x004fe200078e0006 */
[----:B------:R-:W-:Y:S01]  /*f470*/  UIMAD UR5, UR9, UR10, URZ ;  /* 0x0000000a090572a4 */ /* 0x000fe2000f8e023f */
[----:B-1----:R-:W-:Y:S01]  /*f480*/  @P1 SHF.R.U32.HI R5, RZ, R11, R0 ;  /* 0x0000000bff051219 */ /* 0x002fe20000011600 */
[----:B------:R-:W-:Y:S02]  /*f490*/  UIMAD.WIDE.U32 UR6, UR45, UR10, UR6 ;  /* 0x0000000a2d0672a5 */ /* 0x000fe4000f8e0006 */
[----:B------:R-:W-:Y:S01]  /*f4a0*/  UIMAD UR5, UR45, UR11, UR5 ;  /* 0x0000000b2d0572a4 */ /* 0x000fe2000f8e0205 */
[--C-:B------:R-:W-:Y:S01]  /*f4b0*/  SHF.R.S32.HI R0, RZ, 0x1f, R5.reuse ;  /* 0x0000001fff007819 */ /* 0x100fe20000011405 */
[----:B------:R-:W-:Y:S01]  /*f4c0*/  IMAD.MOV R7, RZ, RZ, -R5 ;  /* 0x000000ffff077224 */ /* 0x000fe200078e0a05 */
[----:B------:R-:W-:Y:S01]  /*f4d0*/  ULDC.64 UR8, c[0x0][0xae0] ;  /* 0x0002b80000087ab9 */ /* 0x000fe20000000a00 */
[----:B------:R-:W-:-:S02]  /*f4e0*/  UIADD3 UR5, UR7, UR5, URZ ;  /* 0x0000000507057290 */ /* 0x000fc4000fffe03f */
[----:B------:R-:W-:Y:S02]  /*f4f0*/  IMAD.U32 R3, RZ, RZ, UR7 ;  /* 0x00000007ff037e24 */ /* 0x000fe4000f8e00ff */
[----:B------:R-:W-:Y:S02]  /*f500*/  IMAD R7, R8, R7, R6 ;  /* 0x0000000708077224 */ /* 0x000fe400078e0206 */
[----:B------:R-:W-:Y:S02]  /*f510*/  IMAD R0, R0, UR8, RZ ;  /* 0x0000000800007c24 */ /* 0x000fe4000f8e02ff */
[----:B------:R-:W-:Y:S01]  /*f520*/  IMAD.U32 R2, RZ, RZ, UR6 ;  /* 0x00000006ff027e24 */ /* 0x000fe2000f8e00ff */
[----:B------:R-:W-:Y:S01]  /*f530*/  ULDC.64 UR6, c[0x0][0xad8] ;  /* 0x0002b60000067ab9 */ /* 0x000fe20000000a00 */
[----:B------:R-:W-:Y:S01]  /*f540*/  IMAD.U32 R3, RZ, RZ, UR5 ;  /* 0x00000005ff037e24 */ /* 0x000fe2000f8e00ff */
[----:B------:R-:W-:Y:S01]  /*f550*/  ULDC UR5, c[0x0][0xa88] ;  /* 0x0002a20000057ab9 */ /* 0x000fe20000000800 */
[C---:B------:R-:W-:Y:S01]  /*f560*/  IMAD R9, R5.reuse, UR9, R0 ;  /* 0x0000000905097c24 */ /* 0x040fe2000f8e0200 */
[----:B------:R-:W-:Y:S01]  /*f570*/  SHF.R.S32.HI R0, RZ, 0x1f, R7 ;  /* 0x0000001fff007819 */ /* 0x000fe20000011407 */
[----:B------:R-:W-:-:S04]  /*f580*/  IMAD.WIDE.U32 R2, R5, UR8, R2 ;  /* 0x0000000805027c25 */ /* 0x000fc8000f8e0002 */
[----:B------:R-:W-:Y:S02]  /*f590*/  IMAD R0, R0, UR6, RZ ;  /* 0x0000000600007c24 */ /* 0x000fe4000f8e02ff */
[----:B------:R-:W-:Y:S02]  /*f5a0*/  IMAD.IADD R3, R3, 0x1, R9 ;  /* 0x0000000103037824 */ /* 0x000fe400078e0209 */
[C---:B------:R-:W-:Y:S02]  /*f5b0*/  IMAD R5, R7.reuse, UR7, R0 ;  /* 0x0000000707057c24 */ /* 0x040fe4000f8e0200 */
[----:B------:R-:W-:Y:S01]  /*f5c0*/  IMAD.WIDE.U32 R2, R7, UR6, R2 ;  /* 0x0000000607027c25 */ /* 0x000fe2000f8e0002 */
[----:B------:R-:W-:-:S03]  /*f5d0*/  ULDC.64 UR6, c[0x0][0xa80] ;  /* 0x0002a00000067ab9 */ /* 0x000fc60000000a00 */
[----:B------:R-:W-:Y:S01]  /*f5e0*/  IMAD R7, R8, UR5, RZ ;  /* 0x0000000508077c24 */ /* 0x000fe2000f8e02ff */
[----:B------:R-:W-:Y:S01]  /*f5f0*/  LEA R4, P1, R2, UR6, 0x1 ;  /* 0x0000000602047c11 */ /* 0x000fe2000f8208ff */
[----:B------:R-:W-:Y:S02]  /*f600*/  VIADD R0, R144, UR39 ;  /* 0x0000002790007c36 */ /* 0x000fe40008000000 */
[----:B------:R-:W-:-:S03]  /*f610*/  IMAD.IADD R3, R3, 0x1, R5 ;  /* 0x0000000103037824 */ /* 0x000fc600078e0205 */
[----:B------:R-:W-:Y:S02]  /*f620*/  ISETP.GE.AND P0, PT, R0, R7, PT ;  /* 0x000000070000720c */ /* 0x000fe40003f06270 */
[----:B------:R-:W-:Y:S02]  /*f630*/  LEA.HI.X R5, R2, UR7, R3, 0x1, P1 ;  /* 0x0000000702057c11 */ /* 0x000fe400088f0c03 */
[----:B------:R0:W1:Y:S04]  /*f640*/  SHFL.IDX PT, R2, R4, RZ, 0x1c1f ;  /* 0x001c1fff04027589 */ /* 0x00006800000e0000 */
[----:B------:R0:W2:Y:S05]  /*f650*/  SHFL.IDX PT, R3, R5, RZ, 0x1c1f ;  /* 0x001c1fff05037589 */ /* 0x0000aa00000e0000 */
[----:B------:R-:W-:Y:S05]  /*f660*/  @P0 BRA `(.L_x_907) ;  /* 0x0000000000300947 */ /* 0x000fea0003800000 */
[----:B------:R-:W-:Y:S02]  /*f670*/  ULDC UR5, c[0x0][0xac8] ;  /* 0x0002b20000057ab9 */ /* 0x000fe40000000800 */
[----:B------:R-:W-:Y:S02]  /*f680*/  ISETP.GE.AND P3, PT, R141, UR5, PT ;  /* 0x000000058d007c0c */ /* 0x000fe4000bf66270 */
[----:B------:R-:W-:Y:S02]  /*f690*/  ISETP.GE.AND P4, PT, R142, UR5, PT ;  /* 0x000000058e007c0c */ /* 0x000fe4000bf86270 */
[----:B------:R-:W-:-:S09]  /*f6a0*/  ISETP.GE.AND P2, PT, R140, UR5, PT ;  /* 0x000000058c007c0c */ /* 0x000fd2000bf46270 */
[CC--:B-1----:R-:W-:Y:S02]  /*f6b0*/  @!P3 LEA R10, P0, R141.reuse, R2.reuse, 0x1 ;  /* 0x000000028d0ab211 */ /* 0x0c2fe400078008ff */
[----:B------:R-:W-:Y:S02]  /*f6c0*/  @!P4 LEA R12, P1, R142, R2, 0x1 ;  /* 0x000000028e0cc211 */ /* 0x000fe400078208ff */
[----:B--2---:R-:W-:Y:S01]  /*f6d0*/  @!P2 IMAD.WIDE R8, R140, 0x2, R2 ;  /* 0x000000028c08a825 */ /* 0x004fe200078e0202 */
[-C--:B------:R-:W-:Y:S02]  /*f6e0*/  @!P3 LEA.HI.X R11, R141, R3.reuse, R150, 0x1, P0 ;  /* 0x000000038d0bb211 */ /* 0x080fe400000f0c96 */
[----:B------:R-:W-:Y:S02]  /*f6f0*/  @!P4 LEA.HI.X R13, R142, R3, R149, 0x1, P1 ;  /* 0x000000038e0dc211 */ /* 0x000fe400008f0c95 */
[----:B------:R3:W-:Y:S04]  /*f700*/  @!P2 ST.E.128 desc[UR52][R8.64], RZ ;  /* 0x000000ff0800a985 */ /* 0x0007e8000c101d34 */
[----:B------:R3:W-:Y:S04]  /*f710*/  @!P3 ST.E.128 desc[UR52][R10.64], RZ ;  /* 0x000000ff0a00b985 */ /* 0x0007e8000c101d34 */
[----:B------:R3:W-:Y:S02]  /*f720*/  @!P4 ST.E.128 desc[UR52][R12.64], RZ ;  /* 0x000000ff0c00c985 */ /* 0x0007e4000c101d34 */
.L_x_907:
[----:B------:R-:W-:Y:S05]  /*f730*/  BSYNC B1 ;  /* 0x0000000000017941 */ /* 0x000fea0003800000 */
.L_x_906:
[----:B------:R-:W-:Y:S01]  /*f740*/  VIADD R0, R0, 0x60 ;  /* 0x0000006000007836 */ /* 0x000fe20000000000 */
[----:B--2---:R2:W4:Y:S04]  /*f750*/  SHFL.IDX PT, R3, R5, 0x1, 0x1c1f ;  /* 0x003c1f0005037f89 */ /* 0x00452800000e0000 */
[----:B------:R-:W-:Y:S01]  /*f760*/  ISETP.GE.AND P0, PT, R0, R7, PT ;  /* 0x000000070000720c */ /* 0x000fe20003f06270 */
[----:B-1----:R2:W1:-:S12]  /*f770*/  SHFL.IDX PT, R2, R4, 0x1, 0x1c1f ;  /* 0x003c1f0004027f89 */ /* 0x00245800000e0000 */
[----:B--2---:R-:W-:Y:S05]  /*f780*/  @P0 BRA `(.L_x_903) ;  /* 0x0000000000300947 */ /* 0x004fea0003800000 */
[----:B------:R-:W-:Y:S02]  /*f790*/  ULDC UR5, c[0x0][0xac8] ;  /* 0x0002b20000057ab9 */ /* 0x000fe40000000800 */
[----:B------:R-:W-:Y:S02]  /*f7a0*/  ISETP.GE.AND P3, PT, R141, UR5, PT ;  /* 0x000000058d007c0c */ /* 0x000fe4000bf66270 */
[----:B------:R-:W-:Y:S02]  /*f7b0*/  ISETP.GE.AND P4, PT, R142, UR5, PT ;  /* 0x000000058e007c0c */ /* 0x000fe4000bf86270 */
[----:B------:R-:W-:-:S09]  /*f7c0*/  ISETP.GE.AND P2, PT, R140, UR5, PT ;  /* 0x000000058c007c0c */ /* 0x000fd2000bf46270 */
[CC--:B-1----:R-:W-:Y:S02]  /*f7d0*/  @!P3 LEA R6, P0, R141.reuse, R2.reuse, 0x1 ;  /* 0x000000028d06b211 */ /* 0x0c2fe400078008ff */
[----:B---3--:R-:W-:Y:S02]  /*f7e0*/  @!P4 LEA R8, P1, R142, R2, 0x1 ;  /* 0x000000028e08c211 */ /* 0x008fe400078208ff */
[----:B0---4-:R-:W-:Y:S01]  /*f7f0*/  @!P2 IMAD.WIDE R4, R140, 0x2, R2 ;  /* 0x000000028c04a825 */ /* 0x011fe200078e0202 */
[-C--:B------:R-:W-:Y:S02]  /*f800*/  @!P3 LEA.HI.X R7, R141, R3.reuse, R150, 0x1, P0 ;  /* 0x000000038d07b211 */ /* 0x080fe400000f0c96 */
[----:B------:R-:W-:Y:S02]  /*f810*/  @!P4 LEA.HI.X R9, R142, R3, R149, 0x1, P1 ;  /* 0x000000038e09c211 */ /* 0x000fe400008f0c95 */
[----:B------:R0:W-:Y:S04]  /*f820*/  @!P2 ST.E.128 desc[UR52][R4.64], RZ ;  /* 0x000000ff0400a985 */ /* 0x0001e8000c101d34 */
[----:B------:R0:W-:Y:S04]  /*f830*/  @!P3 ST.E.128 desc[UR52][R6.64], RZ ;  /* 0x000000ff0600b985 */ /* 0x0001e8000c101d34 */
[----:B------:R0:W-:Y:S02]  /*f840*/  @!P4 ST.E.128 desc[UR52][R8.64], RZ ;  /* 0x000000ff0800c985 */ /* 0x0001e4000c101d34 */
.L_x_903:
[----:B------:R-:W-:Y:S05]  /*f850*/  BSYNC B0 ;  /* 0x0000000000007941 */ /* 0x000fea0003800000 */
.L_x_899:
[----:B------:R-:W-:Y:S02]  /*f860*/  ULDC UR5, c[0x0][0xc38] ;  /* 0x00030e0000057ab9 */ /* 0x000fe40000000800 */
[----:B------:R-:W-:-:S06]  /*f870*/  UISETP.GE.AND UP0, UPT, UR4, UR5, UPT ;  /* 0x000000050400728c */ /* 0x000fcc000bf06270 */
[----:B------:R-:W-:-:S13]  /*f880*/  PLOP3.LUT P0, PT, PT, PT, UP0, 0x80, 0x0 ;  /* 0x000000000000781c */ /* 0x000fda0003f0f008 */
[----:B------:R-:W-:Y:S05]  /*f890*/  @!P0 BRA `(.L_x_908) ;  /* 0xffffff14006c8947 */ /* 0x000fea000383ffff */
[----:B------:R-:W-:Y:S05]  /*f8a0*/  EXIT ;  /* 0x000000000000794d */ /* 0x000fea0003800000 */
.L_x_810:
[----:B------:R-:W-:-:S08]  /*f8b0*/  NOP ;  /* 0x0000000000007918 */ /* 0x000fd00000000000 */
[----:B------:R-:W0:-:S00]  /*f8c0*/  USETMAXREG.DEALLOC.CTAPOOL 0x20 ;  /* 0x00000020000079c8 */ /* 0x000e0000080e0500 */
[----:B0-----:R-:W-:-:S06]  /*f8d0*/  LOP3.LUT R0, R0, 0x3, RZ, 0xc0, !PT ;  /* 0x0000000300007812 */ /* 0x001fcc00078ec0ff */
[----:B------:R-:W0:Y:S01]  /*f8e0*/  S2UR UR10, SR_CTAID.X ;  /* 0x00000000000a79c3 */ /* 0x000e220000002500 */
[----:B------:R-:W-:Y:S01]  /*f8f0*/  LOP3.LUT R19, R19, 0xfffff7ff, RZ, 0xc0, !PT ;  /* 0xfffff7ff13137812 */ /* 0x000fe200078ec0ff */
[----:B------:R-:W-:Y:S01]  /*f900*/  STL [R1+0x14], RZ ;  /* 0x000014ff01007387 */ /* 0x000fe20000100800 */
[----:B------:R-:W-:Y:S02]  /*f910*/  IMAD.MOV.U32 R23, RZ, RZ, RZ ;  /* 0x000000ffff177224 */ /* 0x000fe400078e00ff */
[----:B------:R-:W-:Y:S01]  /*f920*/  IMAD.MOV.U32 R26, RZ, RZ, 0x1 ;  /* 0x00000001ff1a7424 */ /* 0x000fe200078e00ff */
[----:B------:R1:W2:Y:S02]  /*f930*/  SHFL.IDX PT, R2, R0, RZ, 0x1f ;  /* 0x00001fff00027589 */ /* 0x0002a400000e0000 */
[----:B-1----:R-:W0:Y:S01]  /*f940*/  LDC R0, c[0x0][0xc38] ;  /* 0x00030e00ff007b82 */ /* 0x002e220000000800 */
[----:B--2---:R-:W-:-:S13]  /*f950*/  ISETP.NE.AND P0, PT, R2, RZ, PT ;  /* 0x000000ff0200720c */ /* 0x004fda0003f05270 */
[----:B------:R-:W-:Y:S01]  /*f960*/  @P0 LOP3.LUT R19, R19, 0x800, RZ, 0xfc, !PT ;  /* 0x0000080013130812 */ /* 0x000fe200078efcff */
[----:B------:R-:W-:Y:S06]  /*f970*/  @P0 BAR.ARV 0x4, 0x200 ;  /* 0x0108000000000b1d */ /* 0x000fec0000002000 */
[----:B0-----:R-:W-:-:S13]  /*f980*/  ISETP.LE.AND P0, PT, R0, UR10, PT ;  /* 0x0000000a00007c0c */ /* 0x001fda000bf03270 */
[----:B------:R-:W-:Y:S05]  /*f990*/  @P0 BRA `(.L_x_909) ;  /* 0x0000004000540947 */ /* 0x000fea0003800000 */
[----:B------:R-:W0:Y:S01]  /*f9a0*/  S2R R7, SR_TID.X ;  /* 0x0000000000077919 */ /* 0x000e220000002100 */
[----:B------:R-:W-:Y:S01]  /*f9b0*/  ULDC.64 UR6, c[0x0][0x2f0] ;  /* 0x0000bc0000067ab9 */ /* 0x000fe20000000a00 */
[----:B------:R-:W-:Y:S01]  /*f9c0*/  ULDC UR9, c[0x0][0x2b8] ;  /* 0x0000ae0000097ab9 */ /* 0x000fe20000000800 */
[----:B------:R-:W-:Y:S01]  /*f9d0*/  LOP3.LUT R19, R19, 0xfffffffd, RZ, 0xc0, !PT ;  /* 0xfffffffd13137812 */ /* 0x000fe200078ec0ff */
[----:B------:R-:W1:Y:S01]  /*f9e0*/  S2UR UR8, SR_CgaCtaId ;  /* 0x00000000000879c3 */ /* 0x000e620000008800 */
[----:B------:R-:W-:Y:S01]  /*f9f0*/  ULDC.64 UR4, c[0x0][0x418] ;  /* 0x0001060000047ab9 */ /* 0x000fe20000000a00 */
[----:B------:R-:W-:Y:S01]  /*fa00*/  ULDC UR38, c[0x0][0x288] ;  /* 0x0000a20000267ab9 */ /* 0x000fe20000000800 */
[----:B------:R-:W-:Y:S01]  /*fa10*/  UISETP.NE.U32.AND UP0, UPT, UR4, URZ, UPT ;  /* 0x0000003f0400728c */ /* 0x000fe2000bf05070 */
[----:B------:R-:W-:Y:S01]  /*fa20*/  IMAD.MOV.U32 R26, RZ, RZ, 0x1 ;  /* 0x00000001ff1a7424 */ /* 0x000fe200078e00ff */
[----:B------:R-:W-:Y:S01]  /*fa30*/  ULDC UR37, c[0x0][0x448] ;  /* 0x0001120000257ab9 */ /* 0x000fe20000000800 */
[----:B------:R-:W-:Y:S01]  /*fa40*/  ULDC UR4, c[0x0][0x424] ;  /* 0x0001090000047ab9 */ /* 0x000fe20000000800 */
[----:B------:R-:W-:Y:S01]  /*fa50*/  UISETP.NE.AND.EX UP0, UPT, UR5, URZ, UPT, UP0 ;  /* 0x0000003f0500728c */ /* 0x000fe2000bf05300 */
[----:B------:R-:W-:Y:S01]  /*fa60*/  IMAD.MOV.U32 R23, RZ, RZ, RZ ;  /* 0x000000ffff177224 */ /* 0x000fe200078e00ff */
[----:B------:R-:W-:Y:S01]  /*fa70*/  UIMAD UR37, UR37, UR38, URZ ;  /* 0x00000026252572a4 */ /* 0x000fe2000f8e023f */
[----:B------:R-:W-:Y:S01]  /*fa80*/  UMOV UR5, 0x400 ;  /* 0x0000040000057882 */ /* 0x000fe20000000000 */
[----:B------:R-:W-:Y:S01]  /*fa90*/  USEL UR4, UR4, 0x1, UP0 ;  /* 0x0000000104047887 */ /* 0x000fe20008000000 */
[----:B------:R-:W-:Y:S01]  /*faa0*/  ULDC UR46, c[0x0][0xc] ;  /* 0x00000300002e7ab9 */ /* 0x000fe20000000800 */
[----:B------:R-:W-:-:S02]  /*fab0*/  ULOP3.LUT UR47, UR42, 0x2, URZ, 0xfc, !UPT ;  /* 0x000000022a2f7892 */ /* 0x000fc4000f8efc3f */
[----:B------:R-:W-:-:S04]  /*fac0*/  UIMAD UR36, UR4, UR6, URZ ;  /* 0x00000006042472a4 */ /* 0x000fc8000f8e023f */
[----:B------:R-:W-:Y:S02]  /*fad0*/  UIADD3 UR4, UR36, 0x7f, URZ ;  /* 0x0000007f24047890 */ /* 0x000fe4000fffe03f */
[----:B------:R-:W-:Y:S02]  /*fae0*/  UIADD3 UR48, UR36, 0x1, -UR38 ;  /* 0x0000000124307890 */ /* 0x000fe4000fffe826 */
[----:B-1----:R-:W-:Y:S02]  /*faf0*/  ULEA UR8, UR8, UR5, 0x18 ;  /* 0x0000000508087291 */ /* 0x002fe4000f8ec03f */
[----:B------:R-:W-:Y:S01]  /*fb00*/  USHF.R.S32.HI UR5, URZ, 0x1f, UR4 ;  /* 0x0000001f3f057899 */ /* 0x000fe20008011404 */
[C---:B0-----:R-:W-:Y:S01]  /*fb10*/  IMAD.SHL.U32 R0, R7.reuse, 0x8, RZ ;  /* 0x0000000807007824 */ /* 0x041fe200078e00ff */
[----:B------:R-:W-:Y:S01]  /*fb20*/  LOP3.LUT R6, R7, 0x7f, RZ, 0xc0, !PT ;  /* 0x0000007f07067812 */ /* 0x000fe200078ec0ff */
[----:B------:R-:W-:Y:S01]  /*fb30*/  UIADD3 UR38, UR36, -UR38, URZ ;  /* 0x8000002624267290 */ /* 0x000fe2000fffe03f */
[----:B------:R-:W-:Y:S01]  /*fb40*/  IMAD.U32 R16, RZ, RZ, UR8 ;  /* 0x00000008ff107e24 */ /* 0x000fe2000f8e00ff */
[----:B------:R-:W-:Y:S01]  /*fb50*/  ULEA.HI UR5, UR5, UR4, URZ, 0x7 ;  /* 0x0000000405057291 */ /* 0x000fe2000f8f383f */
[----:B------:R-:W-:-:S02]  /*fb60*/  LOP3.LUT R2, R0, 0xd8, RZ, 0xc0, !PT ;  /* 0x000000d800027812 */ /* 0x000fc400078ec0ff */
[----:B------:R-:W-:Y:S01]  /*fb70*/  LOP3.LUT R4, R0, 0x18, RZ, 0xc0, !PT ;  /* 0x0000001800047812 */ /* 0x000fe200078ec0ff */
[----:B------:R-:W-:Y:S01]  /*fb80*/  USHF.R.S32.HI UR39, URZ, 0x7, UR5 ;  /* 0x000000073f277899 */ /* 0x000fe20008011405 */
[----:B------:R-:W-:Y:S01]  /*fb90*/  LOP3.LUT R3, R2, 0x18, R7, 0x78, !PT ;  /* 0x0000001802037812 */ /* 0x000fe200078e7807 */
[----:B------:R-:W-:-:S03]  /*fba0*/  IMAD.U32 R2, RZ, RZ, UR10 ;  /* 0x0000000aff027e24 */ /* 0x000fc6000f8e00ff */
[----:B------:R-:W-:Y:S02]  /*fbb0*/  LOP3.LUT R5, R3, 0x320, R0, 0xf8, !PT ;  /* 0x0000032003057812 */ /* 0x000fe400078ef800 */
[----:B------:R-:W-:Y:S01]  /*fbc0*/  LOP3.LUT R0, R4, 0x20, RZ, 0xfc, !PT ;  /* 0x0000002004007812 */ /* 0x000fe200078efcff */
[----:B------:R0:W-:Y:S03]  /*fbd0*/  STL [R1+0x10], R2 ;  /* 0x0000100201007387 */ /* 0x0001e60000100800 */
[C---:B------:R-:W-:Y:S01]  /*fbe0*/  ISETP.GE.AND P0, PT, R0.reuse, UR7, PT ;  /* 0x0000000700007c0c */ /* 0x040fe2000bf06270 */
[----:B------:R1:W-:Y:S01]  /*fbf0*/  STL [R1+0x14], RZ ;  /* 0x000014ff01007387 */ /* 0x0003e20000100800 */
[----:B------:R-:W-:Y:S02]  /*fc00*/  ISETP.GE.AND P1, PT, R0, UR9, PT ;  /* 0x0000000900007c0c */ /* 0x000fe4000bf26270 */
[----:B0-----:R-:W-:-:S09]  /*fc10*/  SHF.R.U32.HI R2, RZ, 0x2, R6 ;  /* 0x00000002ff027819 */ /* 0x001fd20000011606 */
[----:B------:R-:W-:Y:S02]  /*fc20*/  @P0 LOP3.LUT R19, R19, 0x2, RZ, 0xfc, !PT ;  /* 0x0000000213130812 */ /* 0x000fe400078efcff */
[----:B------:R-:W-:Y:S02]  /*fc30*/  ISETP.GE.AND P0, PT, R0, UR7, PT ;  /* 0x0000000700007c0c */ /* 0x000fe4000bf06270 */
[----:B------:R-:W-:Y:S02]  /*fc40*/  LOP3.LUT R19, R19, 0xfffffdff, RZ, 0xc0, !PT ;  /* 0xfffffdff13137812 */ /* 0x000fe400078ec0ff */
[----:B------:R-:W-:Y:S02]  /*fc50*/  LOP3.LUT R0, R4, 0x40, RZ, 0xfc, !PT ;  /* 0x0000004004007812 */ /* 0x000fe400078efcff */
[----:B------:R-:W-:Y:S02]  /*fc60*/  @P1 LOP3.LUT R19, R19, 0x200, RZ, 0xfc, !PT ;  /* 0x0000020013131812 */ /* 0x000fe400078efcff */
[----:B------:R-:W-:-:S02]  /*fc70*/  ISETP.GE.AND P2, PT, R0, UR7, PT ;  /* 0x0000000700007c0c */ /* 0x000fc4000bf46270 */
[----:B------:R-:W-:Y:S02]  /*fc80*/  LOP3.LUT R19, R19, 0xffffffef, RZ, 0xc0, !PT ;  /* 0xffffffef13137812 */ /* 0x000fe400078ec0ff */
[C---:B------:R-:W-:Y:S02]  /*fc90*/  ISETP.GE.AND P1, PT, R0.reuse, UR9, PT ;  /* 0x0000000900007c0c */ /* 0x040fe4000bf26270 */
[----:B------:R-:W-:Y:S02]  /*fca0*/  @P0 LOP3.LUT R19, R19, 0x10, RZ, 0xfc, !PT ;  /* 0x0000001013130812 */ /* 0x000fe400078efcff */
[----:B------:R-:W-:Y:S01]  /*fcb0*/  ISETP.GE.AND P0, PT, R0, UR7, PT ;  /* 0x0000000700007c0c */ /* 0x000fe2000bf06270 */
[----:B------:R-:W-:Y:S01]  /*fcc0*/  IMAD.SHL.U32 R0, R7, 0x20, RZ ;  /* 0x0000002007007824 */ /* 0x000fe200078e00ff */
[----:B------:R-:W-:-:S04]  /*fcd0*/  LOP3.LUT R19, R19, 0xfffffffe, RZ, 0xc0, !PT ;  /* 0xfffffffe13137812 */ /* 0x000fc800078ec0ff */
[----:B------:R-:W-:Y:S02]  /*fce0*/  @P2 LOP3.LUT R19, R19, 0x1, RZ, 0xfc, !PT ;  /* 0x0000000113132812 */ /* 0x000fe400078efcff */
[----:B------:R-:W-:Y:S02]  /*fcf0*/  LOP3.LUT R0, R0, 0x60, RZ, 0xc0, !PT ;  /* 0x0000006000007812 */ /* 0x000fe400078ec0ff */
[----:B------:R-:W-:Y:S02]  /*fd00*/  LOP3.LUT R19, R19, 0xfffffeff, RZ, 0xc0, !PT ;  /* 0xfffffeff13137812 */ /* 0x000fe400078ec0ff */
[----:B------:R-:W-:Y:S02]  /*fd10*/  ISETP.GE.AND P2, PT, R4, UR7, PT ;  /* 0x0000000704007c0c */ /* 0x000fe4000bf46270 */
[----:B------:R-:W-:Y:S02]  /*fd20*/  @P1 LOP3.LUT R19, R19, 0x100, RZ, 0xfc, !PT ;  /* 0x0000010013131812 */ /* 0x000fe400078efcff */
[----:B------:R-:W-:Y:S01]  /*fd30*/  LOP3.LUT R2, R2, R0, RZ, 0xfc, !PT ;  /* 0x0000000002027212 */ /* 0x000fe200078efcff */
[----:B------:R-:W-:Y:S01]  /*fd40*/  IMAD R0, R5, 0x2, R16 ;  /* 0x0000000205007824 */ /* 0x000fe200078e0210 */
[----:B------:R-:W-:-:S02]  /*fd50*/  LOP3.LUT R19, R19, 0xfffffff7, RZ, 0xc0, !PT ;  /* 0xfffffff713137812 */ /* 0x000fc400078ec0ff */
[C---:B------:R-:W-:Y:S02]  /*fd60*/  ISETP.GE.AND P1, PT, R4.reuse, UR7, PT ;  /* 0x0000000704007c0c */ /* 0x040fe4000bf26270 */
[----:B------:R-:W-:Y:S01]  /*fd70*/  @P0 LOP3.LUT R19, R19, 0x8, RZ, 0xfc, !PT ;  /* 0x0000000813130812 */ /* 0x000fe200078efcff */
[----:B------:R1:W-:Y:S01]  /*fd80*/  STL [R1+0xc], R0 ;  /* 0x00000c0001007387 */ /* 0x0003e20000100800 */
[----:B------:R-:W-:Y:S02]  /*fd90*/  ISETP.GE.AND P0, PT, R4, UR9, PT ;  /* 0x0000000904007c0c */ /* 0x000fe4000bf06270 */
[----:B------:R-:W-:-:S04]  /*fda0*/  LOP3.LUT R19, R19, 0xfffffffb, RZ, 0xc0, !PT ;  /* 0xfffffffb13137812 */ /* 0x000fc800078ec0ff */
[----:B------:R-:W-:-:S04]  /*fdb0*/  @P2 LOP3.LUT R19, R19, 0x4, RZ, 0xfc, !PT ;  /* 0x0000000413132812 */ /* 0x000fc800078efcff */
[----:B------:R-:W-:-:S04]  /*fdc0*/  LOP3.LUT R19, R19, 0xfffffbff, RZ, 0xc0, !PT ;  /* 0xfffffbff13137812 */ /* 0x000fc800078ec0ff */
[----:B------:R-:W-:-:S04]  /*fdd0*/  LOP3.LUT R19, R19, 0xffffffdf, RZ, 0xc0, !PT ;  /* 0xffffffdf13137812 */ /* 0x000fc800078ec0ff */
[----:B------:R-:W-:-:S04]  /*fde0*/  @P1 LOP3.LUT R19, R19, 0x20, RZ, 0xfc, !PT ;  /* 0x0000002013131812 */ /* 0x000fc800078efcff */
[----:B-1----:R-:W-:-:S07]  /*fdf0*/  @P0 LOP3.LUT R19, R19, 0x400, RZ, 0xfc, !PT ;  /* 0x0000040013130812 */ /* 0x002fce00078efcff */
.L_x_964:
[----:B--2---:R-:W2:Y:S01]  /*fe00*/  LDL R0, [R1+0x10] ;  /* 0x0000100001007983 */ /* 0x004ea20000100800 */
[----:B------:R-:W-:Y:S02]  /*fe10*/  ULDC UR7, c[0x0][0xc60] ;  /* 0x0003180000077ab9 */ /* 0x000fe40000000800 */
[----:B------:R-:W-:-:S11]  /*fe20*/  UISETP.NE.AND UP0, UPT, UR7, 0x1, UPT ;  /* 0x000000010700788c */ /* 0x000fd6000bf05270 */
[----:B------:R-:W-:Y:S01]  /*fe30*/  @UP0 ULDC UR4, c[0x0][0xc64] ;  /* 0x0003190000040ab9 */ /* 0x000fe20000000800 */
[----:B------:R-:W-:Y:S01]  /*fe40*/  @UP0 ULDC UR8, c[0x0][0xc68] ;  /* 0x00031a0000080ab9 */ /* 0x000fe20000000800 */
[C---:B--2---:R-:W-:Y:S02]  /*fe50*/  R2UR UR40, R0.reuse ;  /* 0x00000000002872ca */ /* 0x044fe400000e0000 */
[----:B------:R-:W-:-:S11]  /*fe60*/  R2UR UR6, R0 ;  /* 0x00000000000672ca */ /* 0x000fd600000e0000 */
[----:B------:R-:W-:-:S04]  /*fe70*/  UIMAD.WIDE.U32 UR4, UR40, UR4, URZ ;  /* 0x00000004280472a5 */ /* 0x000fc8000f8e003f */
[----:B------:R-:W-:-:S03]  /*fe80*/  @UP0 USHF.R.U32.HI UR40, URZ, UR8, UR5 ;  /* 0x000000083f280299 */ /* 0x000fc60008011605 */
[----:B------:R-:W-:Y:S02]  /*fe90*/  ULDC UR4, c[0x0][0xc78] ;  /* 0x00031e0000047ab9 */ /* 0x000fe40000000800 */
[----:B------:R-:W-:Y:S02]  /*fea0*/  UISETP.GE.AND UP0, UPT, UR40, UR4, UPT ;  /* 0x000000042800728c */ /* 0x000fe4000bf06270 */
[----:B------:R-:W-:-:S04]  /*feb0*/  UIADD3 UR4, -UR40, URZ, URZ ;  /* 0x0000003f28047290 */ /* 0x000fc8000fffe13f */
[----:B------:R-:W-:Y:S01]  /*fec0*/  PLOP3.LUT P0, PT, PT, PT, UP0, 0x40, 0x0 ;  /* 0x000000000000781c */ /* 0x000fe20003f0e808 */
[----:B------:R-:W-:-:S12]  /*fed0*/  UIMAD UR7, UR7, UR4, UR6 ;  /* 0x00000004070772a4 */ /* 0x000fd8000f8e0206 */
[----:B0--3--:R-:W-:Y:S05]  /*fee0*/  @P0 BRA `(.L_x_910) ;  /* 0x0000000000200947 */ /* 0x009fea0003800000 */
        /* <DEDUP_REMOVED lines=8> */
.L_x_910:
[----:B------:R-:W-:Y:S01]  /*ff70*/  ULDC UR8, c[0x0][0xc54] ;  /* 0x0003150000087ab9 */ /* 0x000fe20000000800 */
[----:B------:R-:W-:Y:S01]  /*ff80*/  UMOV UR6, UR7 ;  /* 0x0000000700067c82 */ /* 0x000fe20008000000 */
[----:B------:R-:W-:-:S11]  /*ff90*/  UISETP.NE.AND UP0, UPT, UR8, 0x1, UPT ;  /* 0x000000010800788c */ /* 0x000fd6000bf05270 */
[----:B------:R-:W-:Y:S02]  /*ffa0*/  @UP0 ULDC.64 UR10, c[0x0][0xc58] ;  /* 0x00031600000a0ab9 */ /* 0x000fe40000000a00 */
[----:B------:R-:W-:-:S04]  /*ffb0*/  UIMAD.WIDE.U32 UR4, UR7, UR10, URZ ;  /* 0x0000000a070472a5 */ /* 0x000fc8000f8e003f */
[----:B------:R-:W-:-:S04]  /*ffc0*/  @UP0 USHF.R.U32.HI UR6, URZ, UR11, UR5 ;  /* 0x0000000b3f060299 */ /* 0x000fc80008011605 */
[----:B------:R-:W-:-:S12]  /*ffd0*/  UIMAD UR4, UR6, UR8, URZ ;  /* 0x00000008060472a4 */ /* 0x000fd8000f8e023f */
.L_x_911:
[----:B------:R-:W-:Y:S01]  /*ffe0*/  ULDC UR5, c[0x0][0xc48] ;  /* 0x0003120000057ab9 */ /* 0x000fe20000000800 */
[----:B------:R-:W-:Y:S01]  /*fff0*/  ULDC.64 UR8, c[0x0][0xa28] ;  /* 0x00028a0000087ab9 */ /* 0x000fe20000000a00 */
[----:B------:R-:W-:Y:S01]  /*10000*/  UISETP.NE.AND UP1, UPT, UR5, 0x1, UPT ;  /* 0x000000010500788c */ /* 0x000fe2000bf25270 */
[----:B------:R-:W-:Y:S01]  /*10010*/  IMAD.MOV.U32 R18, RZ, RZ, RZ ;  /* 0x000000ffff127224 */ /* 0x000fe200078e00ff */
[----:B------:R-:W-:Y:S02]  /*10020*/  UIADD3 UR4, UR7, -UR4, URZ ;  /* 0x8000000407047290 */ /* 0x000fe4000fffe03f */
[----:B------:R-:W-:Y:S01]  /*10030*/  UISETP.NE.U32.AND UP0, UPT, UR8, URZ, UPT ;  /* 0x0000003f0800728c */ /* 0x000fe2000bf05070 */
[----:B------:R-:W-:Y:S02]  /*10040*/  ULDC UR5, c[0x0][0xc54] ;  /* 0x0003150000057ab9 */ /* 0x000fe40000000800 */
[----:B------:R-:W-:Y:S02]  /*10050*/  UIMAD UR40, UR40, UR5, UR4 ;  /* 0x00000005282872a4 */ /* 0x000fe4000f8e0204 */
[----:B------:R-:W-:-:S02]  /*10060*/  UISETP.NE.AND.EX UP0, UPT, UR9, URZ, UPT, UP0 ;  /* 0x0000003f0900728c */ /* 0x000fc4000bf05300 */
[----:B------:R-:W-:Y:S01]  /*10070*/  @UP1 ULDC UR4, c[0x0][0xc4c] ;  /* 0x0003130000041ab9 */ /* 0x000fe20000000800 */
[----:B------:R-:W-:Y:S01]  /*10080*/  @UP1 ULDC UR7, c[0x0][0xc50] ;  /* 0x0003140000071ab9 */ /* 0x000fe20000000800 */
[----:B------:R-:W-:Y:S02]  /*10090*/  UIMAD.WIDE.U32 UR4, UR40, UR4, URZ ;  /* 0x00000004280472a5 */ /* 0x000fe4000f8e003f */
[----:B------:R-:W-:Y:S01]  /*100a0*/  UMOV UR41, UR40 ;  /* 0x0000002800297c82 */ /* 0x000fe20008000000 */
[----:B------:R-:W-:Y:S01]  /*100b0*/  PLOP3.LUT P0, PT, PT, PT, UP0, 0x80, 0x0 ;  /* 0x000000000000781c */ /* 0x000fe20003f0f008 */
[----:B------:R-:W-:-:S03]  /*100c0*/  @UP1 USHF.R.U32.HI UR41, URZ, UR7, UR5 ;  /* 0x000000073f291299 */ /* 0x000fc60008011605 */
[----:B------:R-:W-:Y:S02]  /*100d0*/  @UP0 ULDC.64 UR4, c[0x0][0xa28] ;  /* 0x00028a0000040ab9 */ /* 0x000fe40000000a00 */
[----:B------:R-:W-:-:S06]  /*100e0*/  @UP0 UIMAD.WIDE UR4, UR41, 0x4, UR4 ;  /* 0x00000004290408a5 */ /* 0x000fcc000f8e0204 */
[----:B------:R-:W-:Y:S01]  /*100f0*/  IMAD.U32 R2, RZ, RZ, UR4 ;  /* 0x00000004ff027e24 */ /* 0x000fe2000f8e00ff */
[----:B------:R-:W-:Y:S01]  /*10100*/  ULOP3.LUT UR6, URZ, UR6, URZ, 0x33, !UPT ;  /* 0x000000063f067292 */ /* 0x000fe2000f8e333f */
[----:B------:R-:W-:Y:S01]  /*10110*/  IMAD.U32 R3, RZ, RZ, UR5 ;  /* 0x00000005ff037e24 */ /* 0x000fe2000f8e00ff */
[----:B------:R-:W-:Y:S01]  /*10120*/  ULDC UR5, c[0x0][0x448] ;  /* 0x0001120000057ab9 */ /* 0x000fe20000000800 */
[----:B------:R-:W-:-:S03]  /*10130*/  ULDC UR4, c[0x0][0xc3c] ;  /* 0x00030f0000047ab9 */ /* 0x000fc60000000800 */
[----:B------:R-:W2:Y:S01]  /*10140*/  @P0 LDG.E R18, desc[UR52][R2.64] ;  /* 0x0000003402120981 */ /* 0x000ea2000c1e1900 */
[----:B------:R-:W-:Y:S02]  /*10150*/  UISETP.NE.AND UP2, UPT, UR5, 0x1, UPT ;  /* 0x000000010500788c */ /* 0x000fe4000bf45270 */
[----:B------:R-:W-:Y:S02]  /*10160*/  UIADD3 UR6, UR6, UR4, URZ ;  /* 0x0000000406067290 */ /* 0x000fe4000fffe03f */
[----:B------:R-:W-:Y:S02]  /*10170*/  UP2UR UR49, UPR, URZ, 0x4 ;  /* 0x000000043f317883 */ /* 0x000fe40008000000 */
[----:B------:R-:W-:-:S04]  /*10180*/  UIMAD UR43, UR6, 0xc0, URZ ;  /* 0x000000c0062b78a4 */ /* 0x000fc8000f8e023f */
[----:B------:R-:W-:Y:S01]  /*10190*/  UIADD3 UR6, UR43, 0xbf, URZ ;  /* 0x000000bf2b067890 */ /* 0x000fe2000fffe03f */
[----:B------:R-:W-:Y:S01]  /*101a0*/  @UP2 ULDC UR4, c[0x0][0x44c] ;  /* 0x0001130000042ab9 */ /* 0x000fe20000000800 */
[----:B------:R-:W-:Y:S02]  /*101b0*/  @UP2 ULDC UR7, c[0x0][0x450] ;  /* 0x0001140000072ab9 */ /* 0x000fe40000000800 */
[----:B------:R-:W-:-:S04]  /*101c0*/  UIMAD.WIDE.U32 UR4, UR6, UR4, URZ ;  /* 0x00000004060472a5 */ /* 0x000fc8000f8e003f */
[----:B------:R-:W-:-:S03]  /*101d0*/  @UP2 USHF.R.U32.HI UR6, URZ, UR7, UR5 ;  /* 0x000000073f062299 */ /* 0x000fc60008011605 */
[----:B------:R-:W-:Y:S01]  /*101e0*/  ULDC.64 UR4, c[0x0][0x9e0] ;  /* 0x0002780000047ab9 */ /* 0x000fe20000000a00 */
[----:B------:R-:W-:Y:S02]  /*101f0*/  UIADD3 UR6, UR48, UR6, URZ ;  /* 0x0000000630067290 */ /* 0x000fe4000fffe03f */
[----:B------:R-:W-:Y:S02]  /*10200*/  UISETP.GE.AND UP0, UPT, UR5, 0x1, UPT ;  /* 0x000000010500788c */ /* 0x000fe4000bf06270 */
[----:B------:R-:W-:-:S04]  /*10210*/  UIADD3 UR4, UR6, UR4, URZ ;  /* 0x0000000406047290 */ /* 0x000fc8000fffe03f */
[----:B------:R-:W-:Y:S01]  /*10220*/  PLOP3.LUT P0, PT, PT, PT, UP0, 0x40, 0x0 ;  /* 0x000000000000781c */ /* 0x000fe20003f0e808 */
[----:B--2---:R0:W-:-:S12]  /*10230*/  STL [R1+0x8], R18 ;  /* 0x0000081201007387 */ /* 0x0041d80000100800 */
[----:B------:R-:W-:Y:S05]  /*10240*/  @P0 BRA `(.L_x_912) ;  /* 0x0000000000440947 */ /* 0x000fea0003800000 */
        /* <DEDUP_REMOVED lines=10> */
.L_x_913:
[----:B------:R-:W-:-:S11]  /*102f0*/  UISETP.NE.AND UP1, UPT, UR5, 0x1, UPT ;  /* 0x000000010500788c */ /* 0x000fd6000bf25270 */
[----:B------:R-:W-:Y:S02]  /*10300*/  @UP1 ULDC.64 UR10, c[0x0][0x9e8] ;  /* 0x00027a00000a1ab9 */ /* 0x000fe40000000a00 */
[----:B------:R-:W-:-:S04]  /*10310*/  UIMAD.WIDE.U32 UR6, UR8, UR10, URZ ;  /* 0x0000000a080672a5 */ /* 0x000fc8000f8e003f */
[----:B------:R-:W-:-:S12]  /*10320*/  @UP1 USHF.R.U32.HI UR8, URZ, UR11, UR7 ;  /* 0x0000000b3f081299 */ /* 0x000fd80008011607 */
.L_x_914:
[----:B------:R-:W-:-:S04]  /*10330*/  UIMAD UR8, UR8, UR5, UR5 ;  /* 0x00000005080872a4 */ /* 0x000fc8000f8e0205 */
[----:B------:R-:W-:-:S04]  /*10340*/  UISETP.LT.AND UP1, UPT, UR4, UR8, UPT ;  /* 0x000000080400728c */ /* 0x000fc8000bf21270 */
[----:B------:R-:W-:-:S12]  /*10350*/  USEL UR4, UR4, UR8, UP1 ;  /* 0x0000000804047287 */ /* 0x000fd80008800000 */
.L_x_912:
[----:B------:R-:W-:Y:S01]  /*10360*/  UISETP.NE.AND UP1, UPT, UR49, URZ, UPT ;  /* 0x0000003f3100728c */ /* 0x000fe2000bf25270 */
[----:B------:R-:W-:Y:S01]  /*10370*/  PLOP3.LUT P0, PT, PT, PT, UP0, 0x40, 0x0 ;  /* 0x000000000000781c */ /* 0x000fe20003f0e808 */
[----:B------:R-:W-:-:S04]  /*10380*/  UIADD3 UR4, UR4, 0x7f, URZ ;  /* 0x0000007f04047890 */ /* 0x000fc8000fffe03f */
[----:B------:R-:W-:-:S04]  /*10390*/  USHF.R.S32.HI UR8, URZ, 0x1f, UR4 ;  /* 0x0000001f3f087899 */ /* 0x000fc80008011404 */
[----:B------:R-:W-:Y:S01]  /*103a0*/  ULEA.HI UR8, UR8, UR4, URZ, 0x7 ;  /* 0x0000000408087291 */ /* 0x000fe2000f8f383f */
[----:B------:R-:W-:Y:S01]  /*103b0*/  @UP1 ULDC UR6, c[0x0][0x44c] ;  /* 0x0001130000061ab9 */ /* 0x000fe20000000800 */
[----:B------:R-:W-:Y:S01]  /*103c0*/  @UP1 ULDC UR9, c[0x0][0x450] ;  /* 0x0001140000091ab9 */ /* 0x000fe20000000800 */
[----:B------:R-:W-:Y:S02]  /*103d0*/  UIMAD.WIDE.U32 UR6, UR43, UR6, URZ ;  /* 0x000000062b0672a5 */ /* 0x000fe4000f8e003f */
[----:B------:R-:W-:Y:S01]  /*103e0*/  UMOV UR4, UR43 ;  /* 0x0000002b00047c82 */ /* 0x000fe20008000000 */
[----:B------:R-:W-:Y:S02]  /*103f0*/  USHF.R.S32.HI UR8, URZ, 0x7, UR8 ;  /* 0x000000073f087899 */ /* 0x000fe40008011408 */
[----:B------:R-:W-:Y:S02]  /*10400*/  @UP1 USHF.R.U32.HI UR4, URZ, UR9, UR7 ;  /* 0x000000093f041299 */ /* 0x000fe40008011607 */
[----:B------:R-:W-:-:S02]  /*10410*/  UISETP.LT.AND UP1, UPT, UR39, UR8, UPT ;  /* 0x000000082700728c */ /* 0x000fc4000bf21270 */
[----:B------:R-:W-:Y:S01]  /*10420*/  UIADD3 UR4, UR38, UR4, URZ ;  /* 0x0000000426047290 */ /* 0x000fe2000fffe03f */
[----:B------:R-:W-:Y:S01]  /*10430*/  ULDC UR6, c[0x0][0x9dc] ;  /* 0x0002770000067ab9 */ /* 0x000fe20000000800 */
[----:B------:R-:W-:Y:S02]  /*10440*/  USEL UR44, UR39, UR8, UP1 ;  /* 0x00000008272c7287 */ /* 0x000fe40008800000 */
[----:B------:R-:W-:Y:S01]  /*10450*/  UIADD3 UR8, UR4, -UR6, URZ ;  /* 0x8000000604087290 */ /* 0x000fe2000fffe03f */
[----:B------:R-:W-:Y:S11]  /*10460*/  @P0 BRA `(.L_x_915) ;  /* 0x0000000000440947 */ /* 0x000ff60003800000 */
        /* <DEDUP_REMOVED lines=10> */
.L_x_916:
[----:B------:R-:W-:-:S11]  /*10510*/  UISETP.NE.AND UP0, UPT, UR5, 0x1, UPT ;  /* 0x000000010500788c */ /* 0x000fd6000bf05270 */
[----:B------:R-:W-:Y:S02]  /*10520*/  @UP0 ULDC.64 UR10, c[0x0][0x9e8] ;  /* 0x00027a00000a0ab9 */ /* 0x000fe40000000a00 */
[----:B------:R-:W-:-:S04]  /*10530*/  UIMAD.WIDE.U32 UR6, UR4, UR10, URZ ;  /* 0x0000000a040672a5 */ /* 0x000fc8000f8e003f */
[----:B------:R-:W-:-:S12]  /*10540*/  @UP0 USHF.R.U32.HI UR4, URZ, UR11, UR7 ;  /* 0x0000000b3f040299 */ /* 0x000fd80008011607 */
.L_x_917:
[----:B------:R-:W-:-:S04]  /*10550*/  UIMAD UR4, UR4, UR5, URZ ;  /* 0x00000005040472a4 */ /* 0x000fc8000f8e023f */
[----:B------:R-:W-:-:S04]  /*10560*/  UISETP.LT.AND UP0, UPT, UR8, UR4, UPT ;  /* 0x000000040800728c */ /* 0x000fc8000bf01270 */
[----:B------:R-:W-:-:S12]  /*10570*/  USEL UR8, UR8, UR4, !UP0 ;  /* 0x0000000408087287 */ /* 0x000fd8000c000000 */
.L_x_915:
[----:B------:R-:W-:Y:S01]  /*10580*/  USHF.R.S32.HI UR4, URZ, 0x1f, UR8 ;  /* 0x0000001f3f047899 */ /* 0x000fe20008011408 */
[----:B------:R-:W-:Y:S03]  /*10590*/  BSSY B7, `(.L_x_918) ;  /* 0x0000339000077945 */ /* 0x000fe60003800000 */
[----:B------:R-:W-:-:S04]  /*105a0*/  ULEA.HI UR4, UR4, UR8, URZ, 0x7 ;  /* 0x0000000804047291 */ /* 0x000fc8000f8f383f */
[----:B------:R-:W-:-:S04]  /*105b0*/  USHF.R.S32.HI UR4, URZ, 0x7, UR4 ;  /* 0x000000073f047899 */ /* 0x000fc80008011404 */
[----:B------:R-:W-:-:S04]  /*105c0*/  UISETP.LT.AND UP0, UPT, URZ, UR4, UPT ;  /* 0x000000043f00728c */ /* 0x000fc8000bf01270 */
[----:B------:R-:W-:-:S04]  /*105d0*/  USEL UR45, URZ, UR4, !UP0 ;  /* 0x000000043f2d7287 */ /* 0x000fc8000c000000 */
[----:B------:R-:W-:-:S06]  /*105e0*/  UISETP.GT.AND UP0, UPT, UR44, UR45, UPT ;  /* 0x0000002d2c00728c */ /* 0x000fcc000bf04270 */
[----:B------:R-:W-:-:S13]  /*105f0*/  PLOP3.LUT P0, PT, PT, PT, UP0, 0x80, 0x0 ;  /* 0x000000000000781c */ /* 0x000fda0003f0f008 */
        /* <DEDUP_REMOVED lines=8> */
[----:B------:R-:W1:Y:S08]  /*10680*/  FLO.U32 R0, UR4 ;  /* 0x0000000400007d00 */ /* 0x000e7000080e0000 */
[----:B------:R-:W2:Y:S01]  /*10690*/  POPC R5, UR4 ;  /* 0x0000000400057d09 */ /* 0x000ea20008000000 */
[----:B-1----:R-:W-:-:S13]  /*106a0*/  ISETP.EQ.U32.AND P0, PT, R0, R7, PT ;  /* 0x000000070000720c */ /* 0x002fda0003f02070 */
[----:B--2---:R-:W2:Y:S01]  /*106b0*/  @P0 ATOMG.E.ADD.STRONG.GPU PT, R3, desc[UR52][R2.64], R5 ;  /* 0x00000005020309a8 */ /* 0x004ea200081ee1f4 */
[----:B------:R-:W1:Y:S02]  /*106c0*/  S2R R4, SR_LTMASK ;  /* 0x0000000000047919 */ /* 0x000e640000003900 */
[----:B-1----:R-:W-:-:S04]  /*106d0*/  LOP3.LUT R4, R4, UR4, RZ, 0xc0, !PT ;  /* 0x0000000404047c12 */ /* 0x002fc8000f8ec0ff */
[----:B------:R-:W1:Y:S01]  /*106e0*/  POPC R7, R4 ;  /* 0x0000000400077309 */ /* 0x000e620000000000 */
[----:B--2---:R-:W1:Y:S02]  /*106f0*/  SHFL.IDX PT, R0, R3, R0, 0x1f ;  /* 0x00001f0003007589 */ /* 0x004e6400000e0000 */
[----:B-1----:R-:W-:-:S05]  /*10700*/  IADD3 R0, R0, UR46, R7 ;  /* 0x0000002e00007c10 */ /* 0x002fca000fffe007 */
[----:B------:R1:W-:Y:S01]  /*10710*/  STL [R1+0x10], R0 ;  /* 0x0000100001007387 */ /* 0x0003e20000100800 */
[----:B------:R-:W-:Y:S05]  /*10720*/  BRA `(.L_x_920) ;  /* 0x00000030007c7947 */ /* 0x000fea0003800000 */
.L_x_919:
        /* <DEDUP_REMOVED lines=20> */
.L_x_922:
[----:B------:R-:W-:Y:S05]  /*10870*/  BSYNC B6 ;  /* 0x0000000000067941 */ /* 0x000fea0003800000 */
.L_x_921:
        /* <DEDUP_REMOVED lines=20> */
.L_x_925:
[----:B------:R0:W1:Y:S01]  /*109c0*/  LDC.64 R2, c[0x4][R17] ;  /* 0x0100000011027b82 */ /* 0x0000620000000a00 */
[----:B------:R-:W-:Y:S01]  /*109d0*/  ULDC.64 UR6, c[0x4][0x88] ;  /* 0x0100220000067ab9 */ /* 0x000fe20000000a00 */
[----:B------:R-:W-:Y:S01]  /*109e0*/  ULDC.64 UR8, c[0x4][0x90] ;  /* 0x0100240000087ab9 */ /* 0x000fe20000000a00 */
[----:B------:R-:W-:Y:S01]  /*109f0*/  ULDC.64 UR4, c[0x4][0x18] ;  /* 0x0100060000047ab9 */ /* 0x000fe20000000a00 */
        /* <DEDUP_REMOVED lines=8> */
[----:B0-----:R-:W-:-:S07]  /*10a80*/  IMAD.MOV.U32 R13, RZ, RZ, RZ ;  /* 0x000000ffff0d7224 */ /* 0x001fce00078e00ff */
[----:B------:R-:W-:-:S07]  /*10a90*/  LEPC R20, `(.L_x_924) ;  /* 0x000000001014794e */ /* 0x000fce0000000000 */
[----:B-1----:R-:W-:Y:S05]  /*10aa0*/  CALL.ABS.NOINC R2 ;  /* 0x0000000002007343 */ /* 0x002fea0003c00000 */
.L_x_924:
[----:B------:R-:W-:Y:S05]  /*10ab0*/  BSYNC B6 ;  /* 0x0000000000067941 */ /* 0x000fea0003800000 */
.L_x_923:
[----:B------:R-:W-:Y:S01]  /*10ac0*/  ULDC.64 UR4, c[0x0][0x9f8] ;  /* 0x00027e0000047ab9 */ /* 0x000fe20000000a00 */
[----:B------:R-:W-:Y:S01]  /*10ad0*/  IMAD.U32 R17, RZ, RZ, UR41 ;  /* 0x00000029ff117e24 */ /* 0x000fe2000f8e00ff */
[----:B------:R-:W-:Y:S01]  /*10ae0*/  UISETP.NE.U32.AND UP0, UPT, UR4, URZ, UPT ;  /* 0x0000003f0400728c */ /* 0x000fe2000bf05070 */
[----:B------:R-:W1:Y:S03]  /*10af0*/  LDC R10, c[0x0][0x430] ;  /* 0x00010c00ff0a7b82 */ /* 0x000e660000000800 */
[----:B------:R-:W-:-:S06]  /*10b00*/  UISETP.NE.AND.EX UP0, UPT, UR5, URZ, UPT, UP0 ;  /* 0x0000003f0500728c */ /* 0x000fcc000bf05300 */
[----:B------:R-:W-:-:S05]  /*10b10*/  PLOP3.LUT P0, PT, PT, PT, UP0, 0x80, 0x0 ;  /* 0x000000000000781c */ /* 0x000fca0003f0f008 */
[----:B------:R-:W-:Y:S02]  /*10b20*/  @UP0 ULDC.64 UR4, c[0x0][0x9f8] ;  /* 0x00027e0000040ab9 */ /* 0x000fe40000000a00 */
[----:B------:R-:W-:-:S06]  /*10b30*/  @UP0 UIMAD.WIDE UR4, UR41, 0x4, UR4 ;  /* 0x00000004290408a5 */ /* 0x000fcc000f8e0204 */
[----:B------:R-:W-:Y:S01]  /*10b40*/  IMAD.U32 R2, RZ, RZ, UR4 ;  /* 0x00000004ff027e24 */ /* 0x000fe2000f8e00ff */
[----:B------:R-:W-:Y:S01]  /*10b50*/  ULDC UR4, c[0x0][0xc48] ;  /* 0x0003120000047ab9 */ /* 0x000fe20000000800 */
[----:B------:R-:W-:-:S05]  /*10b60*/  IMAD.U32 R3, RZ, RZ, UR5 ;  /* 0x00000005ff037e24 */ /* 0x000fca000f8e00ff */
[----:B------:R-:W2:Y:S01]  /*10b70*/  @P0 LDG.E R17, desc[UR52][R2.64] ;  /* 0x0000003402110981 */ /* 0x000ea2000c1e1900 */
[----:B------:R-:W-:Y:S01]  /*10b80*/  UMOV UR5, 0xffffffff ;  /* 0xffffffff00057882 */ /* 0x000fe20000000000 */
[----:B------:R-:W-:Y:S02]  /*10b90*/  IMAD.U32 R22, RZ, RZ, UR4 ;  /* 0x00000004ff167e24 */ /* 0x000fe4000f8e00ff */
[----:B--2---:R2:W-:Y:S01]  /*10ba0*/  STL [R1], R17 ;  /* 0x0000001101007387 */ /* 0x0045e20000100800 */
[----:B-1----:R-:W-:Y:S05]  /*10bb0*/  BRA.DIV UR5, `(.L_x_926) ;  /* 0x0000003605887947 */ /* 0x002fea000b800000 */
.L_x_980:
[----:B------:R-:W1:Y:S01]  /*10bc0*/  S2R R3, SR_TID.X ;  /* 0x0000000000037919 */ /* 0x000e620000002100 */
[----:B------:R-:W-:Y:S01]  /*10bd0*/  UIADD3 UR4, UR44, -0x1, URZ ;  /* 0xffffffff2c047890 */ /* 0x000fe2000fffe03f */
[----:B------:R-:W-:Y:S01]  /*10be0*/  ISETP.NE.AND P1, PT, R10, 0x1, PT ;  /* 0x000000010a00780c */ /* 0x000fe20003f25270 */
[----:B------:R-:W3:Y:S01]  /*10bf0*/  S2R R0, SR_TID.X ;  /* 0x0000000000007919 */ /* 0x000ee20000002100 */
[----:B------:R-:W-:-:S03]  /*10c00*/  SHF.R.S32.HI R11, RZ, 0x1f, R17 ;  /* 0x0000001fff0b7819 */ /* 0x000fc60000011411 */
[----:B------:R-:W-:Y:S01]  /*10c10*/  IMAD.U32 R8, RZ, RZ, UR4 ;  /* 0x00000004ff087e24 */ /* 0x000fe2000f8e00ff */
[----:B------:R-:W-:Y:S01]  /*10c20*/  LOP3.LUT R19, R19, 0xffffff7f, RZ, 0xc0, !PT ;  /* 0xffffff7f13137812 */ /* 0x000fe200078ec0ff */
[----:B------:R4:W-:Y:S02]  /*10c30*/  STL [R1+0x4], R11 ;  /* 0x0000040b01007387 */ /* 0x0009e40000100800 */
[----:B------:R-:W-:-:S04]  /*10c40*/  IMAD.SHL.U32 R8, R8, 0x80, RZ ;  /* 0x0000008008087824 */ /* 0x000fc800078e00ff */
[----:B------:R-:W0:Y:S01]  /*10c50*/  @P1 LDC R9, c[0x0][0x438] ;  /* 0x00010e00ff091b82 */ /* 0x000e220000000800 */
[----:B------:R-:W-:Y:S01]  /*10c60*/  @P1 LOP3.LUT R19, R19, 0x80, RZ, 0xfc, !PT ;  /* 0x0000008013131812 */ /* 0x000fe200078efcff */
[----:B-1----:R-:W-:Y:S01]  /*10c70*/  IMAD.SHL.U32 R3, R3, 0x20, RZ ;  /* 0x0000002003037824 */ /* 0x002fe200078e00ff */
[----:B---3--:R-:W-:-:S04]  /*10c80*/  LOP3.LUT R0, R0, 0x7f, RZ, 0xc0, !PT ;  /* 0x0000007f00007812 */ /* 0x008fc800078ec0ff */
[----:B------:R-:W-:Y:S02]  /*10c90*/  LOP3.LUT R3, R3, 0x60, RZ, 0xc0, !PT ;  /* 0x0000006003037812 */ /* 0x000fe400078ec0ff */
[----:B------:R-:W-:-:S04]  /*10ca0*/  SHF.R.U32.HI R0, RZ, 0x2, R0 ;  /* 0x00000002ff007819 */ /* 0x000fc80000011600 */
[----:B------:R-:W-:Y:S02]  /*10cb0*/  LOP3.LUT R6, R8, R0, R3, 0xfe, !PT ;  /* 0x0000000008067212 */ /* 0x000fe400078efe03 */
[----:B------:R-:W1:Y:S02]  /*10cc0*/  @P1 LDC R3, c[0x0][0x434] ;  /* 0x00010d00ff031b82 */ /* 0x000e640000000800 */
[C---:B------:R-:W-:Y:S01]  /*10cd0*/  ISETP.GE.AND P0, PT, R6.reuse, UR36, PT ;  /* 0x0000002406007c0c */ /* 0x040fe2000bf06270 */
[----:B------:R-:W-:-:S04]  /*10ce0*/  IMAD.IADD R6, R6, 0x1, R18 ;  /* 0x0000000106067824 */ /* 0x000fc800078e0212 */
[----:B------:R-:W-:-:S08]  /*10cf0*/  IMAD.MOV.U32 R7, RZ, RZ, R6 ;  /* 0x000000ffff077224 */ /* 0x000fd000078e0006 */
[----:B------:R-:W3:Y:S01]  /*10d00*/  @!P0 LDC.64 R4, c[0x0][0x428] ;  /* 0x00010a00ff048b82 */ /* 0x000ee20000000a00 */
[----:B-1----:R-:W-:-:S05]  /*10d10*/  @P1 IMAD.HI.U32 R0, R6, R3, RZ ;  /* 0x0000000306001227 */ /* 0x002fca00078e00ff */
[----:B0-----:R-:W-:-:S04]  /*10d20*/  @P1 SHF.R.U32.HI R7, RZ, R9, R0 ;  /* 0x00000009ff071219 */ /* 0x001fc80000011600 */
[--C-:B------:R-:W-:Y:S01]  /*10d30*/  @!P0 SHF.R.S32.HI R3, RZ, 0x1f, R7.reuse ;  /* 0x0000001fff038819 */ /* 0x100fe20000011407 */
[----:B------:R-:W-:Y:S02]  /*10d40*/  @!P0 IMAD.MOV.U32 R2, RZ, RZ, R7 ;  /* 0x000000ffff028224 */ /* 0x000fe400078e0007 */
[-C--:B---3--:R-:W-:Y:S02]  /*10d50*/  @!P0 IMAD R0, R11, R4.reuse, RZ ;  /* 0x000000040b008224 */ /* 0x088fe400078e02ff */
[----:B------:R-:W-:-:S04]  /*10d60*/  @!P0 IMAD.WIDE.U32 R2, R17, R4, R2 ;  /* 0x0000000411028225 */ /* 0x000fc800078e0002 */
[----:B------:R-:W-:Y:S02]  /*10d70*/  @!P0 IMAD R0, R17, R5, R0 ;  /* 0x0000000511008224 */ /* 0x000fe400078e0200 */
[----:B------:R-:W0:Y:S02]  /*10d80*/  @!P0 LDC.64 R4, c[0x0][0x418] ;  /* 0x00010600ff048b82 */ /* 0x000e240000000a00 */
[----:B------:R-:W-:Y:S02]  /*10d90*/  @!P0 IMAD.IADD R0, R3, 0x1, R0 ;  /* 0x0000000103008824 */ /* 0x000fe400078e0200 */
[----:B------:R-:W-:Y:S01]  /*10da0*/  IMAD R3, RZ, RZ, -UR41 ;  /* 0x80000029ff037e24 */ /* 0x000fe2000f8e02ff */
[----:B0-----:R-:W-:-:S04]  /*10db0*/  @!P0 LEA R4, P1, R2, R4, 0x2 ;  /* 0x0000000402048211 */ /* 0x001fc800078210ff */
[----:B------:R-:W-:Y:S01]  /*10dc0*/  @!P0 LEA.HI.X R5, R2, R5, R0, 0x2, P1 ;  /* 0x0000000502058211 */ /* 0x000fe200008f1400 */
[----:B------:R-:W-:Y:S02]  /*10dd0*/  IMAD.U32 R2, RZ, RZ, UR47 ;  /* 0x0000002fff027e24 */ /* 0x000fe4000f8e00ff */
[----:B------:R-:W-:-:S03]  /*10de0*/  IMAD.MOV.U32 R0, RZ, RZ, RZ ;  /* 0x000000ffff007224 */ /* 0x000fc600078e00ff */
[----:B------:R-:W-:Y:S01]  /*10df0*/  ISETP.NE.AND P2, PT, R2, 0x3, PT ;  /* 0x000000030200780c */ /* 0x000fe20003f45270 */
[----:B------:R-:W-:Y:S01]  /*10e00*/  IMAD R22, R22, R3, UR40 ;  /* 0x0000002816167e24 */ /* 0x000fe2000f8e0203 */
[----:B------:R-:W-:Y:S01]  /*10e10*/  LOP3.LUT R19, R19, 0xffffffbf, RZ, 0xc0, !PT ;  /* 0xffffffbf13137812 */ /* 0x000fe200078ec0ff */
[----:B------:R-:W-:Y:S01]  /*10e20*/  IMAD.MOV R3, RZ, RZ, -R7 ;  /* 0x000000ffff037224 */ /* 0x000fe200078e0a07 */
[----:B------:R0:W5:Y:S01]  /*10e30*/  @!P0 LDG.E R0, desc[UR52][R4.64] ;  /* 0x0000003404008981 */ /* 0x000162000c1e1900 */
[----:B------:R-:W-:Y:S01]  /*10e40*/  IMAD.U32 R24, RZ, RZ, UR4 ;  /* 0x00000004ff187e24 */ /* 0x000fe2000f8e00ff */
[----:B------:R-:W-:-:S07]  /*10e50*/  SHF.R.S32.HI R29, RZ, 0x1f, R22 ;  /* 0x0000001fff1d7819 */ /* 0x000fce0000011416 */
[----:B------:R-:W-:Y:S01]  /*10e60*/  @P2 LOP3.LUT R19, R19, 0x40, RZ, 0xfc, !PT ;  /* 0x0000004013132812 */ /* 0x000fe200078efcff */
[----:B0-----:R-:W-:Y:S01]  /*10e70*/  IMAD R5, R10, R3, R6 ;  /* 0x000000030a057224 */ /* 0x001fe200078e0206 */
[----:B----4-:R-:W-:Y:S06]  /*10e80*/  @!P2 BRA `(.L_x_927) ;  /* 0x000000000004a947 */ /* 0x010fec0003800000 */
[----:B------:R-:W-:Y:S01]  /*10e90*/  BPT.TRAP 0x1 ;  /* 0x000000040000795c */ /* 0x000fe20000300000 */
.L_x_927:
        /* <DEDUP_REMOVED lines=18> */
[----:B--2---:R-:W-:Y:S01]  /*10fc0*/  LEA R17, P0, R2, UR4, 0x1 ;  /* 0x0000000402117c11 */ /* 0x004fe2000f8008ff */
[----:B------:R-:W-:-:S05]  /*10fd0*/  IMAD.IADD R6, R3, 0x1, R6 ;  /* 0x0000000103067824 */ /* 0x000fca00078e0206 */
[----:B------:R-:W-:Y:S01]  /*10fe0*/  LEA.HI.X R18, R2, UR5, R6, 0x1, P0 ;  /* 0x0000000502127c11 */ /* 0x000fe200080f0c06 */
[----:B------:R-:W-:Y:S01]  /*10ff0*/  IMAD R6, R23, 0x8, R16 ;  /* 0x0000000817067824 */ /* 0x000fe200078e0210 */
[----:B------:R-:W-:-:S04]  /*11000*/  SHF.L.U32 R2, R26, 0x1f, RZ ;  /* 0x0000001f1a027819 */ /* 0x000fc800000006ff */
[----:B------:R-:W0:Y:S02]  /*11010*/  SYNCS.PHASECHK.TRANS64.TRYWAIT P0, [R6+URZ+0x2d840], R2 ;  /* 0x02d84002060075a7 */ /* 0x000e24000800017f */
[----:B0-----:R-:W-:Y:S05]  /*11020*/  @!P0 BRA `(.L_x_929) ;  /* 0x0000003000988947 */ /* 0x001fea0003800000 */
.L_x_981:
[----:B------:R-:W-:Y:S05]  /*11030*/  BSYNC B0 ;  /* 0x0000000000007941 */ /* 0x000fea0003800000 */
.L_x_928:
[----:B------:R-:W1:Y:S01]  /*11040*/  S2R R9, SR_TID.X ;  /* 0x0000000000097919 */ /* 0x000e620000002100 */
[----:B------:R-:W-:Y:S01]  /*11050*/  ULDC.64 UR4, c[0x0][0x300] ;  /* 0x0000c00000047ab9 */ /* 0x000fe20000000a00 */
[C---:B------:R-:W-:Y:S01]  /*11060*/  LOP3.LUT P4, RZ, R19.reuse, 0x4, RZ, 0xc0, !PT ;  /* 0x0000000413ff7812 */ /* 0x040fe2000788c0ff */
[----:B------:R-:W-:Y:S01]  /*11070*/  IMAD R4, R4, UR4, RZ ;  /* 0x0000000404047c24 */ /* 0x000fe2000f8e02ff */
[----:B------:R-:W-:Y:S01]  /*11080*/  LOP3.LUT P3, RZ, R19, 0x2, RZ, 0xc0, !PT ;  /* 0x0000000213ff7812 */ /* 0x000fe2000786c0ff */
[----:B0-----:R-:W-:Y:S01]  /*11090*/  IMAD.WIDE.U32 R2, R5, UR4, RZ ;  /* 0x0000000405027c25 */ /* 0x001fe2000f8e00ff */
[----:B------:R-:W-:-:S03]  /*110a0*/  LOP3.LUT P2, RZ, R19, 0x1, RZ, 0xc0, !PT ;  /* 0x0000000113ff7812 */ /* 0x000fc6000784c0ff */
[----:B------:R-:W-:Y:S01]  /*110b0*/  IMAD R4, R5, UR5, R4 ;  /* 0x0000000505047c24 */ /* 0x000fe2000f8e0204 */
[----:B------:R-:W-:Y:S02]  /*110c0*/  ULDC.64 UR4, c[0x0][0x310] ;  /* 0x0000c40000047ab9 */ /* 0x000fe40000000a00 */
[----:B------:R-:W-:Y:S02]  /*110d0*/  IMAD R7, R7, UR4, RZ ;  /* 0x0000000407077c24 */ /* 0x000fe4000f8e02ff */
[----:B------:R-:W-:Y:S02]  /*110e0*/  IMAD.IADD R3, R3, 0x1, R4 ;  /* 0x0000000103037824 */ /* 0x000fe400078e0204 */
[C---:B------:R-:W-:Y:S02]  /*110f0*/  IMAD R7, R0.reuse, UR5, R7 ;  /* 0x0000000500077c24 */ /* 0x040fe4000f8e0207 */
[----:B------:R-:W-:Y:S01]  /*11100*/  IMAD.WIDE.U32 R2, R0, UR4, R2 ;  /* 0x0000000400027c25 */ /* 0x000fe2000f8e0002 */
[----:B------:R-:W-:-:S03]  /*11110*/  ULDC.64 UR4, c[0x0][0x308] ;  /* 0x0000c20000047ab9 */ /* 0x000fc60000000a00 */
[----:B------:R-:W-:Y:S02]  /*11120*/  IMAD R5, R29, UR4, RZ ;  /* 0x000000041d057c24 */ /* 0x000fe4000f8e02ff */
[----:B------:R-:W-:Y:S02]  /*11130*/  IMAD.IADD R3, R3, 0x1, R7 ;  /* 0x0000000103037824 */ /* 0x000fe400078e0207 */
[C---:B------:R-:W-:Y:S02]  /*11140*/  IMAD R0, R22.reuse, UR5, R5 ;  /* 0x0000000516007c24 */ /* 0x040fe4000f8e0205 */
[----:B------:R-:W-:Y:S01]  /*11150*/  IMAD.WIDE.U32 R2, R22, UR4, R2 ;  /* 0x0000000416027c25 */ /* 0x000fe2000f8e0002 */
[----:B------:R-:W-:Y:S01]  /*11160*/  ULDC.64 UR4, c[0x0][0x2e8] ;  /* 0x0000ba0000047ab9 */ /* 0x000fe20000000a00 */
[----:B-1----:R-:W-:Y:S02]  /*11170*/  LOP3.LUT R9, R9, 0x7f, RZ, 0xc0, !PT ;  /* 0x0000007f09097812 */ /* 0x002fe400078ec0ff */
[----:B------:R-:W-:Y:S01]  /*11180*/  IMAD.IADD R0, R3, 0x1, R0 ;  /* 0x0000000103007824 */ /* 0x000fe200078e0200 */
[----:B------:R-:W-:Y:S01]  /*11190*/  LEA R4, P0, R2, UR4, 0x1 ;  /* 0x0000000402047c11 */ /* 0x000fe2000f8008ff */
[----:B------:R-:W-:Y:S01]  /*111a0*/  UMOV UR4, 0xffffffff ;  /* 0xffffffff00047882 */ /* 0x000fe20000000000 */
[----:B------:R-:W-:-:S02]  /*111b0*/  SHF.R.U32.HI R10, RZ, 0x2, R9 ;  /* 0x00000002ff0a7819 */ /* 0x000fc40000011609 */
[----:B------:R-:W0:Y:S01]  /*111c0*/  S2R R9, SR_TID.X ;  /* 0x0000000000097919 */ /* 0x000e220000002100 */
[----:B------:R-:W-:Y:S02]  /*111d0*/  LEA.HI.X R0, R2, UR5, R0, 0x1, P0 ;  /* 0x0000000502007c11 */ /* 0x000fe400080f0c00 */
[----:B------:R-:W-:-:S04]  /*111e0*/  IADD3 R5, -R10, UR36, -R8 ;  /* 0x000000240a057c10 */ /* 0x000fc8000fffe908 */
[----:B------:R-:W-:Y:S01]  /*111f0*/  ISETP.GE.AND P0, PT, R5, 0x1, PT ;  /* 0x000000010500780c */ /* 0x000fe20003f06270 */
[C---:B0-----:R-:W-:Y:S02]  /*11200*/  IMAD.SHL.U32 R10, R9.reuse, 0x8, RZ ;  /* 0x00000008090a7824 */ /* 0x041fe400078e00ff */
[----:B------:R-:W-:-:S03]  /*11210*/  IMAD.SHL.U32 R11, R9, 0x8, RZ ;  /* 0x00000008090b7824 */ /* 0x000fc600078e00ff */
[----:B------:R-:W-:-:S04]  /*11220*/  LOP3.LUT R10, R10, 0xd8, RZ, 0xc0, !PT ;  /* 0x000000d80a0a7812 */ /* 0x000fc800078ec0ff */
[----:B------:R-:W-:Y:S01]  /*11230*/  LOP3.LUT R10, R10, 0x18, R9, 0x78, !PT ;  /* 0x000000180a0a7812 */ /* 0x000fe200078e7809 */
[----:B------:R-:W-:-:S03]  /*11240*/  IMAD.SHL.U32 R9, R9, 0x8, RZ ;  /* 0x0000000809097824 */ /* 0x000fc600078e00ff */
[----:B------:R-:W-:Y:S02]  /*11250*/  LOP3.LUT R10, R10, 0x320, R11, 0xf8, !PT ;  /* 0x000003200a0a7812 */ /* 0x000fe400078ef80b */
[----:B------:R-:W-:-:S03]  /*11260*/  LOP3.LUT R9, R9, 0x18, RZ, 0xc0, !PT ;  /* 0x0000001809097812 */ /* 0x000fc600078ec0ff */
[----:B------:R-:W-:Y:S01]  /*11270*/  IMAD R7, R23, 0x3000, R10 ;  /* 0x0000300017077824 */ /* 0x000fe200078e020a */
[----:B------:R-:W-:Y:S06]  /*11280*/  BRA.DIV UR4, `(.L_x_930) ;  /* 0x0000003204147947 */ /* 0x000fec000b800000 */
[----:B------:R-:W0:Y:S01]  /*11290*/  SHFL.IDX PT, R3, R4, RZ, 0x1c1f ;  /* 0x001c1fff04037589 */ /* 0x000e2200000e0000 */
[----:B------:R-:W-:-:S03]  /*112a0*/  @P0 IMAD R8, R7, 0x2, R16 ;  /* 0x0000000207080824 */ /* 0x000fc600078e0210 */
[----:B------:R-:W1:Y:S04]  /*112b0*/  SHFL.IDX PT, R2, R0, RZ, 0x1c1f ;  /* 0x001c1fff00027589 */ /* 0x000e6800000e0000 */
[----:B------:R-:W-:Y:S01]  /*112c0*/  SHFL.IDX PT, R14, R4, 0x3, 0x1c1f ;  /* 0x007c1f00040e7f89 */ /* 0x000fe200000e0000 */
        /* <DEDUP_REMOVED lines=33> */
.L_x_991:
[----:B------:R-:W-:-:S13]  /*114e0*/  ISETP.GE.AND P0, PT, R5, 0x61, PT ;  /* 0x000000610500780c */ /* 0x000fda0003f06270 */
[----:B0-----:R-:W-:Y:S01]  /*114f0*/  @P0 LEA R2, P1, R9, R14, 0x1 ;  /* 0x0000000e09020211 */ /* 0x001fe200078208ff */
        /* <DEDUP_REMOVED lines=10> */
.L_x_931:
        /* <DEDUP_REMOVED lines=11> */
.L_x_932:
[----:B------:R-:W-:Y:S01]  /*11650*/  VIADD R0, R16, 0xc400 ;  /* 0x0000c40010007836 */ /* 0x000fe20000000000 */
[----:B------:R1:W-:Y:S06]  /*11660*/  SYNCS.ARRIVE.TRANS64.A1T0 RZ, [R6+URZ+0x2d830], RZ ;  /* 0x02d830ff06ff79a7 */ /* 0x0003ec000810003f */
[----:B------:R-:W-:Y:S05]  /*11670*/  WARPSYNC.ALL ;  /* 0x0000000000007948 */ /* 0x000fea0003800000 */
[----:B------:R-:W-:Y:S01]  /*11680*/  BAR.SYNC.DEFER_BLOCKING 0x8, 0x200 ;  /* 0x0208000000007b1d */ /* 0x000fe20000010000 */
[----:B------:R-:W-:-:S05]  /*11690*/  LOP3.LUT P0, RZ, R0, 0x1bf, RZ, 0xc0, !PT ;  /* 0x000001bf00ff7812 */ /* 0x000fca000780c0ff */
[----:B------:R-:W-:Y:S08]  /*116a0*/  BSSY B6, `(.L_x_933) ;  /* 0x0000012000067945 */ /* 0x000ff00003800000 */
[----:B------:R-:W-:Y:S05]  /*116b0*/  @!P0 BRA `(.L_x_934) ;  /* 0x0000000000408947 */ /* 0x000fea0003800000 */
[----:B0-----:R-:W-:Y:S01]  /*116c0*/  MOV R2, 0x0 ;  /* 0x0000000000027802 */ /* 0x001fe20000000f00 */
[----:B------:R-:W-:Y:S01]  /*116d0*/  ULDC.64 UR6, c[0x4][0x88] ;  /* 0x0100220000067ab9 */ /* 0x000fe20000000a00 */
[----:B------:R-:W-:Y:S01]  /*116e0*/  ULDC.64 UR8, c[0x4][0x90] ;  /* 0x0100240000087ab9 */ /* 0x000fe20000000a00 */
[----:B------:R-:W-:Y:S01]  /*116f0*/  ULDC.64 UR4, c[0x4][0x20] ;  /* 0x0100080000047ab9 */ /* 0x000fe20000000a00 */
[----:B------:R-:W-:Y:S02]  /*11700*/  IMAD.U32 R4, RZ, RZ, UR6 ;  /* 0x00000006ff047e24 */ /* 0x000fe4000f8e00ff */
[----:B------:R-:W0:Y:S01]  /*11710*/  LDC.64 R2, c[0x4][R2] ;  /* 0x0100000002027b82 */ /* 0x000e220000000a00 */
[----:B------:R-:W-:Y:S02]  /*11720*/  IMAD.U32 R5, RZ, RZ, UR7 ;  /* 0x00000007ff057e24 */ /* 0x000fe4000f8e00ff */
[----:B-1----:R-:W-:Y:S02]  /*11730*/  IMAD.U32 R6, RZ, RZ, UR8 ;  /* 0x00000008ff067e24 */ /* 0x002fe4000f8e00ff */
[----:B------:R-:W-:-:S02]  /*11740*/  IMAD.U32 R7, RZ, RZ, UR9 ;  /* 0x00000009ff077e24 */ /* 0x000fc4000f8e00ff */
[----:B------:R-:W-:Y:S02]  /*11750*/  IMAD.U32 R10, RZ, RZ, UR4 ;  /* 0x00000004ff0a7e24 */ /* 0x000fe4000f8e00ff */
[----:B------:R-:W-:Y:S02]  /*11760*/  IMAD.U32 R11, RZ, RZ, UR5 ;  /* 0x00000005ff0b7e24 */ /* 0x000fe4000f8e00ff */
[----:B------:R-:W-:Y:S02]  /*11770*/  IMAD.MOV.U32 R8, RZ, RZ, 0x70 ;  /* 0x00000070ff087424 */ /* 0x000fe400078e00ff */
[----:B------:R-:W-:Y:S02]  /*11780*/  IMAD.MOV.U32 R12, RZ, RZ, 0x1 ;  /* 0x00000001ff0c7424 */ /* 0x000fe400078e00ff */
[----:B------:R-:W-:-:S07]  /*11790*/  IMAD.MOV.U32 R13, RZ, RZ, RZ ;  /* 0x000000ffff0d7224 */ /* 0x000fce00078e00ff */
[----:B------:R-:W-:-:S07]  /*117a0*/  LEPC R20, `(.L_x_934) ;  /* 0x000000001014794e */ /* 0x000fce0000000000 */
[----:B0-----:R-:W-:Y:S05]  /*117b0*/  CALL.ABS.NOINC R2 ;  /* 0x0000000002007343 */ /* 0x001fea0003c00000 */
.L_x_934:
[----:B------:R-:W-:Y:S05]  /*117c0*/  BSYNC B6 ;  /* 0x0000000000067941 */ /* 0x000fea0003800000 */
.L_x_933:
[----:B------:R2:W5:Y:S01]  /*117d0*/  LDL R10, [R1+0xc] ;  /* 0x00000c00010a7983 */ /* 0x0005620000100800 */
[----:B------:R-:W-:Y:S01]  /*117e0*/  UISETP.NE.AND UP0, UPT, UR49, URZ, UPT ;  /* 0x0000003f3100728c */ /* 0x000fe2000bf05270 */
[----:B------:R-:W0:Y:S01]  /*117f0*/  S2R R20, SR_TID.X ;  /* 0x0000000000147919 */ /* 0x000e220000002100 */
[----:B------:R-:W-:Y:S01]  /*11800*/  R2UR UR6, R29 ;  /* 0x000000001d0672ca */ /* 0x000fe200000e0000 */
[----:B------:R-:W-:-:S03]  /*11810*/  ULDC.64 UR8, c[0x0][0x2d8] ;  /* 0x0000b60000087ab9 */ /* 0x000fc60000000a00 */
[----:B------:R-:W-:Y:S01]  /*11820*/  PLOP3.LUT P0, PT, PT, PT, UP0, 0x80, 0x0 ;  /* 0x000000000000781c */ /* 0x000fe20003f0f008 */
[----:B------:R-:W-:Y:S01]  /*11830*/  ULDC UR12, c[0x0][0x448] ;  /* 0x00011200000c7ab9 */ /* 0x000fe20000000800 */
[----:B------:R-:W-:Y:S01]  /*11840*/  R2UR UR7, R22 ;  /* 0x00000000160772ca */ /* 0x000fe200000e0000 */
[----:B------:R-:W-:Y:S01]  /*11850*/  ULDC.64 UR10, c[0x0][0x280] ;  /* 0x0000a000000a7ab9 */ /* 0x000fe20000000a00 */
[C---:B------:R-:W-:Y:S01]  /*11860*/  LOP3.LUT P3, RZ, R19.reuse, 0x400, RZ, 0xc0, !PT ;  /* 0x0000040013ff7812 */ /* 0x040fe2000786c0ff */
[----:B------:R-:W-:Y:S01]  /*11870*/  @UP0 ULDC UR4, c[0x0][0x44c] ;  /* 0x0001130000040ab9 */ /* 0x000fe20000000800 */
[----:B------:R-:W-:Y:S01]  /*11880*/  @UP0 ULDC UR13, c[0x0][0x44c] ;  /* 0x00011300000d0ab9 */ /* 0x000fe20000000800 */
[C---:B------:R-:W-:Y:S02]  /*11890*/  LOP3.LUT P4, RZ, R19.reuse, 0x200, RZ, 0xc0, !PT ;  /* 0x0000020013ff7812 */ /* 0x040fe4000788c0ff */
[----:B------:R-:W-:Y:S02]  /*118a0*/  LOP3.LUT P5, RZ, R19, 0x100, RZ, 0xc0, !PT ;  /* 0x0000010013ff7812 */ /* 0x000fe400078ac0ff */
[C---:B0-----:R-:W-:Y:S01]  /*118b0*/  LOP3.LUT R2, R20.reuse, 0x7f, RZ, 0xc0, !PT ;  /* 0x0000007f14027812 */ /* 0x041fe200078ec0ff */
[----:B------:R-:W-:-:S03]  /*118c0*/  IMAD.SHL.U32 R20, R20, 0x20, RZ ;  /* 0x0000002014147824 */ /* 0x000fc600078e00ff */
[----:B------:R-:W-:Y:S02]  /*118d0*/  SHF.R.U32.HI R2, RZ, 0x2, R2 ;  /* 0x00000002ff027819 */ /* 0x000fe40000011602 */
[----:B------:R-:W-:-:S04]  /*118e0*/  LOP3.LUT R20, R20, 0x60, RZ, 0xc0, !PT ;  /* 0x0000006014147812 */ /* 0x000fc800078ec0ff */
[----:B------:R-:W-:-:S05]  /*118f0*/  LOP3.LUT R2, R2, R20, RZ, 0xfc, !PT ;  /* 0x0000001402027212 */ /* 0x000fca00078efcff */
[----:B-1----:R-:W-:-:S04]  /*11900*/  VIADD R6, R2, UR43 ;  /* 0x0000002b02067c36 */ /* 0x002fc80008000000 */
[----:B------:R-:W-:Y:S01]  /*11910*/  @P0 IMAD.HI.U32 R0, R6, UR4, RZ ;  /* 0x0000000406000c27 */ /* 0x000fe2000f8e00ff */
[----:B------:R-:W-:Y:S01]  /*11920*/  PLOP3.LUT P0, PT, PT, PT, UP0, 0x80, 0x0 ;  /* 0x000000000000781c */ /* 0x000fe20003f0f008 */
[----:B------:R-:W-:Y:S02]  /*11930*/  @UP0 ULDC UR4, c[0x0][0x450] ;  /* 0x0001140000040ab9 */ /* 0x000fe40000000800 */
[----:B------:R-:W-:Y:S01]  /*11940*/  IMAD.MOV.U32 R3, RZ, RZ, R6 ;  /* 0x000000ffff037224 */ /* 0x000fe200078e0006 */
[----:B------:R-:W-:-:S09]  /*11950*/  UIMAD UR6, UR6, UR8, URZ ;  /* 0x00000008060672a4 */ /* 0x000fd2000f8e023f */
[----:B------:R-:W-:Y:S02]  /*11960*/  @P0 SHF.R.U32.HI R3, RZ, UR4, R0 ;  /* 0x00000004ff030c19 */ /* 0x000fe40008011600 */
[----:B------:R-:W-:Y:S01]  /*11970*/  R2UR UR4, R22 ;  /* 0x00000000160472ca */ /* 0x000fe200000e0000 */
[----:B------:R-:W-:Y:S02]  /*11980*/  UIMAD UR7, UR7, UR9, UR6 ;  /* 0x00000009070772a4 */ /* 0x000fe4000f8e0206 */
[----:B------:R-:W-:Y:S01]  /*11990*/  USHF.R.S32.HI UR6, URZ, 0x1f, UR41 ;  /* 0x0000001f3f067899 */ /* 0x000fe20008011429 */
[----:B------:R-:W-:-:S09]  /*119a0*/  SHF.R.S32.HI R0, RZ, 0x1f, R3 ;  /* 0x0000001fff007819 */ /* 0x000fd20000011403 */
[----:B------:R-:W-:-:S03]  /*119b0*/  UIMAD.WIDE.U32 UR4, UR4, UR8, URZ ;  /* 0x00000008040472a5 */ /* 0x000fc6000f8e003f */
[----:B------:R-:W-:Y:S01]  /*119c0*/  ULDC.64 UR8, c[0x0][0x2e0] ;  /* 0x0000b80000087ab9 */ /* 0x000fe20000000a00 */
[----:B------:R-:W-:Y:S02]  /*119d0*/  UIADD3 UR5, UR5, UR7, URZ ;  /* 0x0000000705057290 */ /* 0x000fe4000fffe03f */
[----:B------:R-:W-:Y:S02]  /*119e0*/  UIMAD UR6, UR6, UR8, URZ ;  /* 0x00000008060672a4 */ /* 0x000fe4000f8e023f */
[----:B------:R-:W-:Y:S02]  /*119f0*/  UIMAD.WIDE.U32 UR4, UR41, UR8, UR4 ;  /* 0x00000008290472a5 */ /* 0x000fe4000f8e0004 */
[----:B------:R-:W-:-:S03]  /*11a00*/  UIMAD UR6, UR41, UR9, UR6 ;  /* 0x00000009290672a4 */ /* 0x000fc6000f8e0206 */
[----:B------:R-:W-:Y:S02]  /*11a10*/  ULDC.64 UR8, c[0x0][0x2d0] ;  /* 0x0000b40000087ab9 */ /* 0x000fe40000000a00 */
[----:B------:R-:W-:Y:S01]  /*11a20*/  IMAD R0, R0, UR8, RZ ;  /* 0x0000000800007c24 */ /* 0x000fe2000f8e02ff */
[----:B------:R-:W-:Y:S01]  /*11a30*/  UIADD3 UR5, UR5, UR6, URZ ;  /* 0x0000000605057290 */ /* 0x000fe2000fffe03f */
[----:B------:R-:W-:Y:S02]  /*11a40*/  IMAD.U32 R4, RZ, RZ, UR8 ;  /* 0x00000008ff047e24 */ /* 0x000fe4000f8e00ff */
[C---:B------:R-:W-:Y:S01]  /*11a50*/  IMAD R5, R3.reuse, UR9, R0 ;  /* 0x0000000903057c24 */ /* 0x040fe2000f8e0200 */
[----:B------:R-:W-:Y:S01]  /*11a60*/  ULDC.64 UR6, c[0x0][0x2c8] ;  /* 0x0000b20000067ab9 */ /* 0x000fe20000000a00 */
[----:B------:R-:W-:Y:S02]  /*11a70*/  IMAD.MOV R0, RZ, RZ, -R3 ;  /* 0x000000ffff007224 */ /* 0x000fe400078e0a03 */
[----:B------:R-:W-:-:S04]  /*11a80*/  IMAD.WIDE.U32 R2, R3, R4, UR4 ;  /* 0x0000000403027e25 */ /* 0x000fc8000f8e0004 */
[----:B------:R-:W-:Y:S02]  /*11a90*/  IMAD R0, R0, UR12, R6 ;  /* 0x0000000c00007c24 */ /* 0x000fe4000f8e0206 */
[----:B------:R-:W-:-:S03]  /*11aa0*/  IMAD.IADD R3, R3, 0x1, R5 ;  /* 0x0000000103037824 */ /* 0x000fc600078e0205 */
[----:B------:R-:W-:Y:S01]  /*11ab0*/  SHF.R.S32.HI R5, RZ, 0x1f, R0 ;  /* 0x0000001fff057819 */ /* 0x000fe20000011400 */
[----:B------:R-:W-:-:S04]  /*11ac0*/  IMAD.WIDE.U32 R2, R0, UR6, R2 ;  /* 0x0000000600027c25 */ /* 0x000fc8000f8e0002 */
[----:B------:R-:W-:-:S04]  /*11ad0*/  IMAD R5, R5, UR6, RZ ;  /* 0x0000000605057c24 */ /* 0x000fc8000f8e02ff */
[----:B------:R-:W-:Y:S01]  /*11ae0*/  IMAD R5, R0, UR7, R5 ;  /* 0x0000000700057c24 */ /* 0x000fe2000f8e0205 */
[----:B------:R-:W-:-:S03]  /*11af0*/  LEA R0, P0, R2, UR10, 0x1 ;  /* 0x0000000a02007c11 */ /* 0x000fc6000f8008ff */
[----:B------:R-:W-:-:S05]  /*11b00*/  IMAD.IADD R5, R3, 0x1, R5 ;  /* 0x0000000103057824 */ /* 0x000fca00078e0205 */
[----:B------:R-:W-:Y:S02]  /*11b10*/  LEA.HI.X R5, R2, UR11, R5, 0x1, P0 ;  /* 0x0000000b02057c11 */ /* 0x000fe400080f0c05 */
[----:B------:R-:W-:Y:S01]  /*11b20*/  PLOP3.LUT P0, PT, PT, PT, UP0, 0x80, 0x0 ;  /* 0x000000000000781c */ /* 0x000fe20003f0f008 */
[----:B------:R-:W-:-:S12]  /*11b30*/  VIADD R6, R6, 0x80 ;  /* 0x0000008006067836 */ /* 0x000fd80000000000 */
[----:B------:R-:W-:Y:S01]  /*11b40*/  @P0 IMAD.HI.U32 R3, R6, UR13, RZ ;  /* 0x0000000d06030c27 */ /* 0x000fe2000f8e00ff */
[----:B------:R-:W-:Y:S01]  /*11b50*/  PLOP3.LUT P0, PT, PT, PT, UP0, 0x80, 0x0 ;  /* 0x000000000000781c */ /* 0x000fe20003f0f008 */
[----:B------:R-:W-:Y:S02]  /*11b60*/  @UP0 ULDC UR13, c[0x0][0x450] ;  /* 0x00011400000d0ab9 */ /* 0x000fe40000000800 */
[----:B------:R-:W-:Y:S01]  /*11b70*/  IMAD.MOV.U32 R2, RZ, RZ, R6 ;  /* 0x000000ffff027224 */ /* 0x000fe200078e0006 */
[----:B------:R-:W0:Y:S09]  /*11b80*/  S2R R20, SR_TID.X ;  /* 0x0000000000147919 */ /* 0x000e320000002100 */
[----:B------:R-:W-:-:S05]  /*11b90*/  @P0 SHF.R.U32.HI R2, RZ, UR13, R3 ;  /* 0x0000000dff020c19 */ /* 0x000fca0008011603 */
[----:B------:R-:W-:-:S04]  /*11ba0*/  IMAD.MOV R3, RZ, RZ, -R2 ;  /* 0x000000ffff037224 */ /* 0x000fc800078e0a02 */
[----:B------:R-:W-:Y:S01]  /*11bb0*/  IMAD R6, R3, UR12, R6 ;  /* 0x0000000c03067c24 */ /* 0x000fe2000f8e0206 */
[----:B------:R-:W-:-:S05]  /*11bc0*/  SHF.R.S32.HI R3, RZ, 0x1f, R2 ;  /* 0x0000001fff037819 */ /* 0x000fca0000011402 */
[----:B------:R-:W-:-:S04]  /*11bd0*/  IMAD R3, R3, UR8, RZ ;  /* 0x0000000803037c24 */ /* 0x000fc8000f8e02ff */
[C---:B------:R-:W-:Y:S02]  /*11be0*/  IMAD R7, R2.reuse, UR9, R3 ;  /* 0x0000000902077c24 */ /* 0x040fe4000f8e0203 */
[----:B------:R-:W-:Y:S01]  /*11bf0*/  IMAD.WIDE.U32 R2, R2, R4, UR4 ;  /* 0x0000000402027e25 */ /* 0x000fe2000f8e0004 */
[----:B------:R-:W-:-:S03]  /*11c00*/  SHF.R.S32.HI R4, RZ, 0x1f, R6 ;  /* 0x0000001fff047819 */ /* 0x000fc60000011406 */
[----:B------:R-:W-:Y:S02]  /*11c10*/  IMAD.IADD R3, R3, 0x1, R7 ;  /* 0x0000000103037824 */ /* 0x000fe400078e0207 */
[----:B------:R-:W-:Y:S02]  /*11c20*/  IMAD R4, R4, UR6, RZ ;  /* 0x0000000604047c24 */ /* 0x000fe4000f8e02ff */
[----:B------:R-:W-:-:S04]  /*11c30*/  IMAD.WIDE.U32 R2, R6, UR6, R2 ;  /* 0x0000000606027c25 */ /* 0x000fc8000f8e0002 */
[----:B------:R-:W-:Y:S01]  /*11c40*/  IMAD R7, R6, UR7, R4 ;  /* 0x0000000706077c24 */ /* 0x000fe2000f8e0204 */
[----:B0-----:R-:W-:-:S03]  /*11c50*/  LOP3.LUT R21, R20, 0x7f, RZ, 0xc0, !PT ;  /* 0x0000007f14157812 */ /* 0x001fc600078ec0ff */
[----:B------:R-:W-:Y:S01]  /*11c60*/  IMAD.IADD R6, R3, 0x1, R7 ;  /* 0x0000000103067824 */ /* 0x000fe200078e0207 */
[----:B------:R-:W-:Y:S01]  /*11c70*/  LEA R7, P0, R2, UR10, 0x1 ;  /* 0x0000000a02077c11 */ /* 0x000fe2000f8008ff */
[----:B------:R-:W-:Y:S01]  /*11c80*/  IMAD.SHL.U32 R20, R20, 0x8, RZ ;  /* 0x0000000814147824 */ /* 0x000fe200078e00ff */
[----:B------:R-:W-:Y:S02]  /*11c90*/  UMOV UR4, 0xffffffff ;  /* 0xffffffff00047882 */ /* 0x000fe40000000000 */
[----:B------:R-:W-:Y:S02]  /*11ca0*/  LEA.HI.X R6, R2, UR11, R6, 0x1, P0 ;  /* 0x0000000b02067c11 */ /* 0x000fe400080f0c06 */
[----:B------:R-:W-:Y:S02]  /*11cb0*/  LOP3.LUT R20, R20, 0x18, RZ, 0xc0, !PT ;  /* 0x0000001814147812 */ /* 0x000fe400078ec0ff */
[----:B------:R-:W-:Y:S01]  /*11cc0*/  SHF.R.U32.HI R21, RZ, 0x2, R21 ;  /* 0x00000002ff157819 */ /* 0x000fe20000011615 */
[----:B--2---:R-:W-:Y:S06]  /*11cd0*/  BRA.DIV UR4, `(.L_x_935) ;  /* 0x0000002a04e47947 */ /* 0x004fec000b800000 */
[----:B------:R-:W0:Y:S01]  /*11ce0*/  SHFL.IDX PT, R3, R0, RZ, 0x1c1f ;  /* 0x001c1fff00037589 */ /* 0x000e2200000e0000 */
[----:B------:R-:W-:-:S03]  /*11cf0*/  VIADD R4, R21, UR43 ;  /* 0x0000002b15047c36 */ /* 0x000fc60008000000 */
        /* <DEDUP_REMOVED lines=9> */
[----:B-----5:R-:W-:Y:S04]  /*11d90*/  @!P0 LDGSTS.E.BYPASS.LTC128B.128 [R10+0xc400], desc[UR52][R2.64], !P3 ;  /* 0x0c400000020a8fae */ /* 0x020fe8000d901d74 */
[----:B------:R-:W-:Y:S04]  /*11da0*/  @!P0 LDGSTS.E.BYPASS.LTC128B.128 [R10+0xf400], desc[UR52][R2.64+0x40], !P4 ;  /* 0x0f400040020a8fae */ /* 0x000fe8000e101d74 */
[----:B------:R0:W-:Y:S01]  /*11db0*/  @!P0 LDGSTS.E.BYPASS.LTC128B.128 [R10+0x12400], desc[UR52][R2.64+0x80], !P5 ;  /* 0x12400080020a8fae */ /* 0x0001e2000e901d74 */
[----:B------:R-:W-:Y:S01]  /*11dc0*/  ISETP.GE.AND P0, PT, R8, UR37, PT ;  /* 0x0000002508007c0c */ /* 0x000fe2000bf06270 */
[----:B------:R-:W-:-:S02]  /*11dd0*/  VIADD R8, R4, 0x40 ;  /* 0x0000004004087836 */ /* 0x000fc40000000000 */
        /* <DEDUP_REMOVED lines=10> */
[----:B------:R-:W-:-:S03]  /*11e80*/  ISETP.GE.AND P0, PT, R8, UR37, PT ;  /* 0x0000002508007c0c */ /* 0x000fc6000bf06270 */
[----:B0-----:R-:W0:Y:S04]  /*11e90*/  SHFL.IDX PT, R3, R0, 0x2, 0x1c1f ;  /* 0x005c1f0000037f89 */ /* 0x001e2800000e0000 */
[----:B------:R-:W1:Y:S04]  /*11ea0*/  SHFL.IDX PT, R2, R5, 0x2, 0x1c1f ;  /* 0x005c1f0005027f89 */ /* 0x000e6800000e0000 */
[----:B------:R-:W2:Y:S04]  /*11eb0*/  SHFL.IDX PT, R0, R0, 0x3, 0x1c1f ;  /* 0x007c1f0000007f89 */ /* 0x000ea800000e0000 */
[----:B------:R-:W3:Y:S01]  /*11ec0*/  SHFL.IDX PT, R5, R5, 0x3, 0x1c1f ;  /* 0x007c1f0005057f89 */ /* 0x000ee200000e0000 */
        /* <DEDUP_REMOVED lines=8> */
[----:B0-----:R-:W-:-:S05]  /*11f50*/  VIADD R2, R4, 0x60 ;  /* 0x0000006004027836 */ /* 0x001fca0000000000 */
[----:B------:R-:W-:-:S13]  /*11f60*/  ISETP.GE.AND P0, PT, R2, UR37, PT ;  /* 0x0000002502007c0c */ /* 0x000fda000bf06270 */
[----:B--2---:R-:W-:Y:S02]  /*11f70*/  @!P0 LEA R8, P1, R20, R0, 0x1 ;  /* 0x0000000014088211 */ /* 0x004fe400078208ff */
[----:B------:R-:W-:Y:S03]  /*11f80*/  SHFL.IDX PT, R0, R6, RZ, 0x1c1f ;  /* 0x001c1fff06007589 */ /* 0x000fe600000e0000 */
[----:B---3--:R-:W-:Y:S01]  /*11f90*/  @!P0 IMAD.X R9, RZ, RZ, R5, P1 ;  /* 0x000000ffff098224 */ /* 0x008fe200008e0605 */
[----:B------:R-:W-:Y:S01]  /*11fa0*/  SHFL.IDX PT, R6, R6, 0x1, 0x1c1f ;  /* 0x003c1f0006067f89 */ /* 0x000fe200000e0000 */
[----:B------:R-:W-:Y:S02]  /*11fb0*/  @!P0 IMAD.MOV.U32 R2, RZ, RZ, R8 ;  /* 0x000000ffff028224 */ /* 0x000fe400078e0008 */
[----:B------:R-:W-:-:S05]  /*11fc0*/  @!P0 IMAD.MOV.U32 R3, RZ, RZ, R9 ;  /* 0x000000ffff038224 */ /* 0x000fca00078e0009 */
[----:B------:R-:W-:Y:S04]  /*11fd0*/  @!P0 LDGSTS.E.BYPASS.LTC128B.128 [R10+0xdc00], desc[UR52][R2.64], !P3 ;  /* 0x0dc00000020a8fae */ /* 0x000fe8000d901d74 */
[----:B------:R-:W-:Y:S04]  /*11fe0*/  @!P0 LDGSTS.E.BYPASS.LTC128B.128 [R10+0x10c00], desc[UR52][R2.64+0x40], !P4 ;  /* 0x10c00040020a8fae */ /* 0x000fe8000e101d74 */
[----:B------:R0:W-:Y:S04]  /*11ff0*/  @!P0 LDGSTS.E.BYPASS.LTC128B.128 [R10+0x13c00], desc[UR52][R2.64+0x80], !P5 ;  /* 0x13c00080020a8fae */ /* 0x0001e8000e901d74 */
[----:B0-----:R-:W0:Y:S01]  /*12000*/  SHFL.IDX PT, R2, R7, RZ, 0x1c1f ;  /* 0x001c1fff07027589 */ /* 0x001e2200000e0000 */
[----:B------:R-:W-:-:S05]  /*12010*/  VIADD R3, R4, 0x80 ;  /* 0x0000008004037836 */ /* 0x000fca0000000000 */
[----:B------:R-:W-:-:S13]  /*12020*/  ISETP.GE.AND P0, PT, R3, UR37, PT ;  /* 0x0000002503007c0c */ /* 0x000fda000bf06270 */
[----:B0-----:R-:W-:-:S05]  /*12030*/  @!P0 LEA R5, P1, R20, R2, 0x1 ;  /* 0x0000000214058211 */ /* 0x001fca00078208ff */
[----:B------:R-:W-:Y:S02]  /*12040*/  @!P0 IMAD.X R0, RZ, RZ, R0, P1 ;  /* 0x000000ffff008224 */ /* 0x000fe400008e0600 */
[----:B------:R-:W-:Y:S02]  /*12050*/  @!P0 IMAD.MOV.U32 R2, RZ, RZ, R5 ;  /* 0x000000ffff028224 */ /* 0x000fe400078e0005 */
[----:B------:R-:W-:-:S05]  /*12060*/  @!P0 IMAD.MOV.U32 R3, RZ, RZ, R0 ;  /* 0x000000ffff038224 */ /* 0x000fca00078e0000 */
[----:B------:R0:W-:Y:S04]  /*12070*/  @!P0 LDGSTS.E.BYPASS.LTC128B.128 [R10+0xe400], desc[UR52][R2.64], !P3 ;  /* 0x0e400000020a8fae */ /* 0x0001e8000d901d74 */
[----:B------:R0:W-:Y:S04]  /*12080*/  @!P0 LDGSTS.E.BYPASS.LTC128B.128 [R10+0x11400], desc[UR52][R2.64+0x40], !P4 ;  /* 0x11400040020a8fae */ /* 0x0001e8000e101d74 */
[----:B------:R0:W-:Y:S02]  /*12090*/  @!P0 LDGSTS.E.BYPASS.LTC128B.128 [R10+0x14400], desc[UR52][R2.64+0x80], !P5 ;  /* 0x14400080020a8fae */ /* 0x0001e4000e901d74 */
.L_x_1004:
[----:B------:R-:W-:-:S05]  /*120a0*/  VIADD R4, R4, 0xa0 ;  /* 0x000000a004047836 */ /* 0x000fca0000000000 */
[----:B------:R-:W-:-:S13]  /*120b0*/  ISETP.GE.AND P0, PT, R4, UR37, PT ;  /* 0x0000002504007c0c */ /* 0x000fda000bf06270 */
[----:B0-----:R-:W-:-:S05]  /*120c0*/  @!P0 LEA R2, P1, R20, R14, 0x1 ;  /* 0x0000000e14028211 */ /* 0x001fca00078208ff */
[----:B------:R-:W-:-:S05]  /*120d0*/  @!P0 IMAD.X R3, RZ, RZ, R6, P1 ;  /* 0x000000ffff038224 */ /* 0x000fca00008e0606 */
[----:B------:R-:W-:Y:S01]  /*120e0*/  @!PT LDS RZ, [RZ] ;  /* 0x00000000fffff984 */ /* 0x000fe20000000800 */
[----:B------:R-:W-:Y:S01]  /*120f0*/  @!PT LDS RZ, [RZ] ;  /* 0x00000000fffff984 */ /* 0x000fe20000000800 */
[----:B------:R-:W-:Y:S01]  /*12100*/  @!PT LDS RZ, [RZ] ;  /* 0x00000000fffff984 */ /* 0x000fe20000000800 */
[----:B------:R0:W-:Y:S04]  /*12110*/  @!P0 LDGSTS.E.BYPASS.LTC128B.128 [R10+0xec00], desc[UR52][R2.64], !P3 ;  /* 0x0ec00000020a8fae */ /* 0x0001e8000d901d74 */
[----:B------:R0:W-:Y:S04]  /*12120*/  @!P0 LDGSTS.E.BYPASS.LTC128B.128 [R10+0x11c00], desc[UR52][R2.64+0x40], !P4 ;  /* 0x11c00040020a8fae */ /* 0x0001e8000e101d74 */
[----:B------:R0:W-:Y:S01]  /*12130*/  @!P0 LDGSTS.E.BYPASS.LTC128B.128 [R10+0x14c00], desc[UR52][R2.64+0x80], !P5 ;  /* 0x14c00080020a8fae */ /* 0x0001e2000e901d74 */
[----:B------:R-:W-:Y:S01]  /*12140*/  PLOP3.LUT P0, PT, PT, PT, PT, 0x80, 0x0 ;  /* 0x000000000000781c */ /* 0x000fe20003f0f070 */
[----:B------:R-:W-:-:S12]  /*12150*/  NOP ;  /* 0x0000000000007918 */ /* 0x000fd80000000000 */
.L_x_936:
[----:B------:R-:W-:Y:S02]  /*12160*/  PLOP3.LUT P1, PT, P1, P0, PT, 0xa2, 0x0 ;  /* 0x000000000000781c */ /* 0x000fe40000f21472 */
[----:B------:R-:W-:-:S08]  /*12170*/  @P0 R2UR P1, UR4, R16 ;  /* 0x00000000100402ca */ /* 0x000fd00000020000 */
[----:B------:R-:W-:-:S05]  /*12180*/  @P0 PLOP3.LUT P0, PT, P1, PT, PT, 0x80, 0x0 ;  /* 0x000000000000081c */ /* 0x000fca0000f0f070 */
[----:B------:R-:W-:Y:S01]  /*12190*/  @!P1 SYNCS.ARRIVE.TRANS64.RED.A0T1 RZ, [UR4+0x2d800], RZ ;  /* 0x02d800ffffff99a7 */ /* 0x000fe20008200404 */
[----:B------:R-:W-:Y:S07]  /*121a0*/  @!P1 ARRIVES.LDGSTSBAR.64.TRANSCNT [UR4+0x2d800] ;  /* 0x02d80000ff0099b0 */ /* 0x000fee0008000a84 */
[----:B------:R-:W-:Y:S05]  /*121b0*/  @P0 BRA.U.ANY `(.L_x_936) ;  /* 0xfffffffd00e80947 */ /* 0x000fea000393ffff */
[----:B0-----:R-:W2:Y:S02]  /*121c0*/  LDL.LU R2, [R1+0x14] ;  /* 0x0000140001027983 */ /* 0x001ea40000300800 */
        /* <DEDUP_REMOVED lines=9> */
[----:B------:R-:W1:Y:S03]  /*12260*/  SYNCS.PHASECHK.TRANS64.TRYWAIT P0, [R16+URZ+0x2d820], R3 ;  /* 0x02d82003100075a7 */ /* 0x000e66000800017f */
[----:B01----:R-:W-:Y:S05]  /*12270*/  @!P0 BRA `(.L_x_938) ;  /* 0x0000002c00888947 */ /* 0x003fea0003800000 */
.L_x_1005:
[----:B------:R-:W-:Y:S05]  /*12280*/  BSYNC B0 ;  /* 0x0000000000007941 */ /* 0x000fea0003800000 */
.L_x_937:
[----:B------:R-:W-:-:S04]  /*12290*/  UIADD3 UR4, UR44, -0x2, URZ ;  /* 0xfffffffe2c047890 */ /* 0x000fc8000fffe03f */
[----:B------:R-:W-:-:S06]  /*122a0*/  UISETP.GE.AND UP0, UPT, UR4, UR45, UPT ;  /* 0x0000002d0400728c */ /* 0x000fcc000bf06270 */
[----:B------:R-:W-:-:S13]  /*122b0*/  PLOP3.LUT P0, PT, PT, PT, UP0, 0x40, 0x0 ;  /* 0x000000000000781c */ /* 0x000fda0003f0e808 */
[----:B------:R-:W-:Y:S05]  /*122c0*/  @P0 BRA `(.L_x_939) ;  /* 0x0000000c00d00947 */ /* 0x000fea0003800000 */
[----:B------:R-:W-:Y:S01]  /*122d0*/  BSSY B0, `(.L_x_939) ;  /* 0x00000f3000007945 */ /* 0x000fe20003800000 */
[----:B------:R-:W-:Y:S02]  /*122e0*/  IMAD.MOV.U32 R9, RZ, RZ, R23 ;  /* 0x000000ffff097224 */ /* 0x000fe400078e0017 */
[----:B------:R-:W-:Y:S02]  /*122f0*/  IMAD.MOV.U32 R20, RZ, RZ, R26 ;  /* 0x000000ffff147224 */ /* 0x000fe400078e001a */
[----:B------:R-:W-:Y:S02]  /*12300*/  IMAD.MOV.U32 R28, RZ, RZ, R24 ;  /* 0x000000ffff1c7224 */ /* 0x000fe400078e0018 */
[----:B------:R-:W-:-:S07]  /*12310*/  IMAD.U32 R0, RZ, RZ, UR4 ;  /* 0x00000004ff007e24 */ /* 0x000fce000f8e00ff */
.L_x_952:
[----:B------:R-:W2:Y:S01]  /*12320*/  LDL R8, [R1+0x8] ;  /* 0x0000080001087983 */ /* 0x000ea20000100800 */
[----:B------:R-:W1:Y:S03]  /*12330*/  LDC R4, c[0x0][0x430] ;  /* 0x00010c00ff047b82 */ /* 0x000e660000000800 */
[----:B------:R-:W3:Y:S04]  /*12340*/  LDL R6, [R1+0x4] ;  /* 0x0000040001067983 */ /* 0x000ee80000100800 */
[----:B------:R-:W4:Y:S01]  /*12350*/  LDL R7, [R1] ;  /* 0x0000000001077983 */ /* 0x000f220000100800 */
[----:B0-----:R-:W0:Y:S01]  /*12360*/  S2R R3, SR_TID.X ;  /* 0x0000000000037919 */ /* 0x001e220000002100 */
[----:B-1----:R-:W-:-:S13]  /*12370*/  ISETP.NE.AND P0, PT, R4, 0x1, PT ;  /* 0x000000010400780c */ /* 0x002fda0003f05270 */
[----:B------:R-:W1:Y:S01]  /*12380*/  @P0 LDC R4, c[0x0][0x434] ;  /* 0x00010d00ff040b82 */ /* 0x000e620000000800 */
[----:B0-----:R-:W-:-:S04]  /*12390*/  LOP3.LUT R2, R3, 0x7f, RZ, 0xc0, !PT ;  /* 0x0000007f03027812 */ /* 0x001fc800078ec0ff */
[----:B------:R-:W-:-:S03]  /*123a0*/  SHF.R.U32.HI R5, RZ, 0x2, R2 ;  /* 0x00000002ff057819 */ /* 0x000fc60000011602 */
[----:B------:R-:W0:Y:S01]  /*123b0*/  @P0 LDC R2, c[0x0][0x438] ;  /* 0x00010e00ff020b82 */ /* 0x000e220000000800 */
[----:B------:R-:W-:Y:S02]  /*123c0*/  IMAD.SHL.U32 R3, R3, 0x20, RZ ;  /* 0x0000002003037824 */ /* 0x000fe400078e00ff */
[----:B------:R-:W-:-:S03]  /*123d0*/  IMAD R5, R0, 0x80, R5 ;  /* 0x0000008000057824 */ /* 0x000fc600078e0205 */
[----:B------:R-:W-:Y:S01]  /*123e0*/  LOP3.LUT R3, R3, 0x60, RZ, 0xc0, !PT ;  /* 0x0000006003037812 */ /* 0x000fe200078ec0ff */
[----:B------:R-:W-:Y:S05]  /*123f0*/  YIELD ;  /* 0x0000000000007946 */ /* 0x000fea0003800000 */
[----:B------:R-:W-:Y:S01]  /*12400*/  ULDC.64 UR4, c[0x0][0x428] ;  /* 0x00010a0000047ab9 */ /* 0x000fe20000000a00 */
[----:B--2---:R-:W-:-:S05]  /*12410*/  IADD3 R5, R3, R5, R8 ;  /* 0x0000000503057210 */ /* 0x004fca0007ffe008 */
[----:B-1----:R-:W-:-:S04]  /*12420*/  @P0 IMAD.HI.U32 R3, R5, R4, RZ ;  /* 0x0000000405030227 */ /* 0x002fc800078e00ff */
[----:B------:R-:W-:Y:S01]  /*12430*/  IMAD.MOV.U32 R4, RZ, RZ, R5 ;  /* 0x000000ffff047224 */ /* 0x000fe200078e0005 */
[----:B0-----:R-:W-:Y:S01]  /*12440*/  @P0 SHF.R.U32.HI R4, RZ, R2, R3 ;  /* 0x00000002ff040219 */ /* 0x001fe20000011603 */
        /* <DEDUP_REMOVED lines=24> */
.L_x_940:
[----:B------:R-:W-:Y:S01]  /*125d0*/  IMAD R6, R23, 0x8, R16 ;  /* 0x0000000817067824 */ /* 0x000fe200078e0210 */
[----:B------:R-:W-:Y:S01]  /*125e0*/  SHF.L.U32 R0, R26, 0x1f, RZ ;  /* 0x0000001f1a007819 */ /* 0x000fe200000006ff */
[----:B------:R-:W-:Y:S03]  /*125f0*/  BSSY B1, `(.L_x_941) ;  /* 0x0000003000017945 */ /* 0x000fe60003800000 */
[----:B------:R-:W0:Y:S02]  /*12600*/  SYNCS.PHASECHK.TRANS64.TRYWAIT P0, [R6+URZ+0x2d840], R0 ;  /* 0x02d84000060075a7 */ /* 0x000e24000800017f */
[----:B0-----:R-:W-:Y:S05]  /*12610*/  @!P0 BRA `(.L_x_942) ;  /* 0x0000002800b48947 */ /* 0x001fea0003800000 */
.L_x_1006:
[----:B------:R-:W-:Y:S05]  /*12620*/  BSYNC B1 ;  /* 0x0000000000017941 */ /* 0x000fea0003800000 */
.L_x_941:
[----:B------:R-:W1:Y:S01]  /*12630*/  S2R R12, SR_TID.X ;  /* 0x00000000000c7919 */ /* 0x000e620000002100 */
[----:B------:R-:W-:Y:S01]  /*12640*/  SHF.R.S32.HI R21, RZ, 0x1f, R5 ;  /* 0x0000001fff157819 */ /* 0x000fe20000011405 */
[----:B------:R-:W-:Y:S01]  /*12650*/  ULDC.64 UR4, c[0x0][0x300] ;  /* 0x0000c00000047ab9 */ /* 0x000fe20000000a00 */
[----:B------:R-:W-:Y:S01]  /*12660*/  LOP3.LUT P3, RZ, R19, 0x4, RZ, 0xc0, !PT ;  /* 0x0000000413ff7812 */ /* 0x000fe2000786c0ff */
[----:B------:R-:W-:Y:S01]  /*12670*/  IMAD.WIDE.U32 R2, R5, UR4, RZ ;  /* 0x0000000405027c25 */ /* 0x000fe2000f8e00ff */
[C---:B------:R-:W-:Y:S02]  /*12680*/  LOP3.LUT P2, RZ, R19.reuse, 0x2, RZ, 0xc0, !PT ;  /* 0x0000000213ff7812 */ /* 0x040fe4000784c0ff */
[----:B------:R-:W-:Y:S01]  /*12690*/  LOP3.LUT P1, RZ, R19, 0x1, RZ, 0xc0, !PT ;  /* 0x0000000113ff7812 */ /* 0x000fe2000782c0ff */
        /* <DEDUP_REMOVED lines=10> */
[----:B-1----:R-:W-:Y:S02]  /*12740*/  IMAD.SHL.U32 R8, R12, 0x8, RZ ;  /* 0x000000080c087824 */ /* 0x002fe400078e00ff */
[C---:B------:R-:W-:Y:S02]  /*12750*/  IMAD R0, R22.reuse, UR5, R0 ;  /* 0x0000000516007c24 */ /* 0x040fe4000f8e0200 */
[----:B------:R-:W-:Y:S01]  /*12760*/  IMAD.WIDE.U32 R2, R22, UR4, R2 ;  /* 0x0000000416027c25 */ /* 0x000fe2000f8e0002 */
[----:B------:R-:W-:Y:S01]  /*12770*/  LOP3.LUT R8, R8, 0xd8, RZ, 0xc0, !PT ;  /* 0x000000d808087812 */ /* 0x000fe200078ec0ff */
[----:B------:R-:W-:-:S02]  /*12780*/  ULDC.64 UR4, c[0x0][0x2e8] ;  /* 0x0000ba0000047ab9 */ /* 0x000fc40000000a00 */
[----:B------:R-:W-:Y:S01]  /*12790*/  IMAD.SHL.U32 R11, R12, 0x8, RZ ;  /* 0x000000080c0b7824 */ /* 0x000fe200078e00ff */
[----:B------:R-:W-:Y:S01]  /*127a0*/  LOP3.LUT R8, R8, 0x18, R12, 0x78, !PT ;  /* 0x0000001808087812 */ /* 0x000fe200078e780c */
[----:B------:R-:W-:Y:S01]  /*127b0*/  IMAD.IADD R0, R0, 0x1, R3 ;  /* 0x0000000100007824 */ /* 0x000fe200078e0203 */
[----:B------:R-:W-:Y:S01]  /*127c0*/  LEA R7, P0, R2, UR4, 0x1 ;  /* 0x0000000402077c11 */ /* 0x000fe2000f8008ff */
[----:B------:R-:W-:Y:S01]  /*127d0*/  UMOV UR4, 0xffffffff ;  /* 0xffffffff00047882 */ /* 0x000fe20000000000 */
[----:B------:R-:W-:Y:S02]  /*127e0*/  LOP3.LUT R8, R8, 0x320, R11, 0xf8, !PT ;  /* 0x0000032008087812 */ /* 0x000fe400078ef80b */
[----:B------:R-:W-:-:S03]  /*127f0*/  LEA.HI.X R10, R2, UR5, R0, 0x1, P0 ;  /* 0x00000005020a7c11 */ /* 0x000fc600080f0c00 */
[----:B------:R-:W-:Y:S01]  /*12800*/  IMAD R8, R23, 0x3000, R8 ;  /* 0x0000300017087824 */ /* 0x000fe200078e0208 */
[----:B------:R-:W-:Y:S06]  /*12810*/  BRA.DIV UR4, `(.L_x_943) ;  /* 0x0000002a04487947 */ /* 0x000fec000b800000 */
[----:B------:R-:W0:Y:S01]  /*12820*/  S2R R3, SR_TID.X ;  /* 0x0000000000037919 */ /* 0x000e220000002100 */
        /* <DEDUP_REMOVED lines=27> */
.L_x_1016:
        /* <DEDUP_REMOVED lines=10> */
.L_x_944:
        /* <DEDUP_REMOVED lines=11> */
.L_x_945:
[----:B------:R1:W-:Y:S01]  /*12b30*/  SYNCS.ARRIVE.TRANS64.A1T0 RZ, [R6+URZ+0x2d830], RZ ;  /* 0x02d830ff06ff79a7 */ /* 0x0003e2000810003f */
[----:B------:R-:W-:Y:S05]  /*12b40*/  @!P2 BRA `(.L_x_946) ;  /* 0x000000000004a947 */ /* 0x000fea0003800000 */
[----:B------:R-:W-:Y:S01]  /*12b50*/  BPT.TRAP 0x1 ;  /* 0x000000040000795c */ /* 0x000fe20000300000 */
.L_x_946:
[----:B------:R-:W-:Y:S01]  /*12b60*/  SHF.L.U32 R2, R20, 0x1f, RZ ;  /* 0x0000001f14027819 */ /* 0x000fe200000006ff */
[----:B-1----:R-:W-:Y:S01]  /*12b70*/  IMAD R6, R9, 0x8, R16 ;  /* 0x0000000809067824 */ /* 0x002fe200078e0210 */
[----:B------:R-:W-:Y:S03]  /*12b80*/  BSSY B1, `(.L_x_947) ;  /* 0x0000003000017945 */ /* 0x000fe60003800000 */
[----:B------:R-:W1:Y:S02]  /*12b90*/  SYNCS.PHASECHK.TRANS64.TRYWAIT P0, [R6+URZ+0x2d860], R2 ;  /* 0x02d86002060075a7 */ /* 0x000e64000800017f */
[----:B-1----:R-:W-:Y:S05]  /*12ba0*/  @!P0 BRA `(.L_x_948) ;  /* 0x0000002800a88947 */ /* 0x002fea0003800000 */
.L_x_1017:
[----:B------:R-:W-:Y:S05]  /*12bb0*/  BSYNC B1 ;  /* 0x0000000000017941 */ /* 0x000fea0003800000 */
.L_x_947:
[----:B------:R-:W0:Y:S01]  /*12bc0*/  S2R R3, SR_TID.X ;  /* 0x0000000000037919 */ /* 0x000e220000002100 */
[----:B-1----:R-:W-:Y:S01]  /*12bd0*/  IMAD.MOV.U32 R2, RZ, RZ, -0x80 ;  /* 0xffffff80ff027424 */ /* 0x002fe200078e00ff */
[----:B------:R-:W-:Y:S01]  /*12be0*/  UMOV UR4, 0xffffffff ;  /* 0xffffffff00047882 */ /* 0x000fe20000000000 */
[C---:B------:R-:W-:Y:S02]  /*12bf0*/  LOP3.LUT P3, RZ, R19.reuse, 0x20, RZ, 0xc0, !PT ;  /* 0x0000002013ff7812 */ /* 0x040fe4000786c0ff */
[----:B------:R-:W-:Y:S01]  /*12c00*/  IMAD R2, R28, R2, UR36 ;  /* 0x000000241c027e24 */ /* 0x000fe2000f8e0202 */
[C---:B------:R-:W-:Y:S02]  /*12c10*/  LOP3.LUT P2, RZ, R19.reuse, 0x10, RZ, 0xc0, !PT ;  /* 0x0000001013ff7812 */ /* 0x040fe4000784c0ff */
[----:B------:R-:W-:Y:S01]  /*12c20*/  LOP3.LUT P1, RZ, R19, 0x8, RZ, 0xc0, !PT ;  /* 0x0000000813ff7812 */ /* 0x000fe2000782c0ff */
[C---:B0-----:R-:W-:Y:S02]  /*12c30*/  IMAD.SHL.U32 R7, R3.reuse, 0x8, RZ ;  /* 0x0000000803077824 */ /* 0x041fe400078e00ff */
[----:B------:R-:W-:-:S03]  /*12c40*/  IMAD.SHL.U32 R8, R3, 0x8, RZ ;  /* 0x0000000803087824 */ /* 0x000fc600078e00ff */
[----:B------:R-:W-:-:S04]  /*12c50*/  LOP3.LUT R7, R7, 0xd8, RZ, 0xc0, !PT ;  /* 0x000000d807077812 */ /* 0x000fc800078ec0ff */
[----:B------:R-:W-:Y:S02]  /*12c60*/  LOP3.LUT R7, R7, 0x18, R3, 0x78, !PT ;  /* 0x0000001807077812 */ /* 0x000fe400078e7803 */
[----:B------:R-:W-:Y:S02]  /*12c70*/  LOP3.LUT R3, R3, 0x7f, RZ, 0xc0, !PT ;  /* 0x0000007f03037812 */ /* 0x000fe400078ec0ff */
[----:B------:R-:W-:Y:S02]  /*12c80*/  LOP3.LUT R7, R7, 0x320, R8, 0xf8, !PT ;  /* 0x0000032007077812 */ /* 0x000fe400078ef808 */
[----:B------:R-:W-:-:S03]  /*12c90*/  SHF.R.U32.HI R3, RZ, 0x2, R3 ;  /* 0x00000002ff037819 */ /* 0x000fc60000011603 */
[----:B------:R-:W-:Y:S02]  /*12ca0*/  IMAD R7, R9, 0x3000, R7 ;  /* 0x0000300009077824 */ /* 0x000fe400078e0207 */
[----:B------:R-:W-:Y:S01]  /*12cb0*/  IMAD.IADD R8, R2, 0x1, -R3 ;  /* 0x0000000102087824 */ /* 0x000fe200078e0a03 */
[----:B------:R-:W-:Y:S06]  /*12cc0*/  BRA.DIV UR4, `(.L_x_949) ;  /* 0x0000002a04747947 */ /* 0x000fec000b800000 */
[----:B------:R-:W0:Y:S01]  /*12cd0*/  SHFL.IDX PT, R2, R17, RZ, 0x1c1f ;  /* 0x001c1fff11027589 */ /* 0x000e2200000e0000 */
        /* <DEDUP_REMOVED lines=33> */
.L_x_1027:
        /* <DEDUP_REMOVED lines=21> */
[----:B------:R-:W-:Y:S02]  /*13040*/  ULDC.64 UR4, c[0x0][0x330] ;  /* 0x0000cc0000047ab9 */ /* 0x000fe40000000a00 */
[----:B------:R-:W-:Y:S02]  /*13050*/  IMAD R5, R29, UR4, RZ ;  /* 0x000000041d057c24 */ /* 0x000fe4000f8e02ff */
[----:B------:R-:W-:Y:S02]  /*13060*/  IMAD.IADD R3, R3, 0x1, R25 ;  /* 0x0000000103037824 */ /* 0x000fe400078e0219 */
[C---:B------:R-:W-:Y:S02]  /*13070*/  IMAD R5, R22.reuse, UR5, R5 ;  /* 0x0000000516057c24 */ /* 0x040fe4000f8e0205 */
[----:B------:R-:W-:Y:S01]  /*13080*/  IMAD.WIDE.U32 R2, R22, UR4, R2 ;  /* 0x0000000416027c25 */ /* 0x000fe2000f8e0002 */
[----:B------:R-:W-:-:S03]  /*13090*/  ULDC.64 UR4, c[0x0][0x318] ;  /* 0x0000c60000047ab9 */ /* 0x000fc60000000a00 */
[----:B------:R-:W-:Y:S01]  /*130a0*/  IMAD.IADD R3, R5, 0x1, R3 ;  /* 0x0000000105037824 */ /* 0x000fe200078e0203 */
[----:B0-----:R-:W-:-:S04]  /*130b0*/  LEA R17, P0, R2, UR4, 0x1 ;  /* 0x0000000402117c11 */ /* 0x001fc8000f8008ff */
[----:B------:R-:W-:Y:S02]  /*130c0*/  LEA.HI.X R18, R2, UR5, R3, 0x1, P0 ;  /* 0x0000000502127c11 */ /* 0x000fe400080f0c03 */
[----:B------:R-:W-:-:S13]  /*130d0*/  PLOP3.LUT P0, PT, PT, PT, PT, 0x80, 0x0 ;  /* 0x000000000000781c */ /* 0x000fda0003f0f070 */
.L_x_950:
        /* <DEDUP_REMOVED lines=11> */
.L_x_951:
[C---:B------:R-:W-:Y:S01]  /*13190*/  ISETP.GT.AND P0, PT, R24.reuse, UR45, PT ;  /* 0x0000002d18007c0c */ /* 0x040fe2000bf04270 */
[----:B------:R1:W-:Y:S01]  /*131a0*/  SYNCS.ARRIVE.TRANS64.A1T0 RZ, [R6+URZ+0x2d850], RZ ;  /* 0x02d850ff06ff79a7 */ /* 0x0003e2000810003f */
[----:B------:R-:W-:Y:S02]  /*131b0*/  VIADD R0, R24, 0xffffffff ;  /* 0xffffffff18007836 */ /* 0x000fe40000000000 */
[----:B------:R-:W-:Y:S02]  /*131c0*/  IMAD.MOV.U32 R9, RZ, RZ, R23 ;  /* 0x000000ffff097224 */ /* 0x000fe400078e0017 */
[----:B------:R-:W-:Y:S02]  /*131d0*/  IMAD.MOV.U32 R20, RZ, RZ, R26 ;  /* 0x000000ffff147224 */ /* 0x000fe400078e001a */
[----:B------:R-:W-:-:S05]  /*131e0*/  IMAD.MOV.U32 R28, RZ, RZ, R24 ;  /* 0x000000ffff1c7224 */ /* 0x000fca00078e0018 */
[----:B-1----:R-:W-:Y:S05]  /*131f0*/  @P0 BRA `(.L_x_952) ;  /* 0xfffffff000480947 */ /* 0x002fea000383ffff */
[----:B------:R-:W-:Y:S05]  /*13200*/  BSYNC B0 ;  /* 0x0000000000007941 */ /* 0x000fea0003800000 */
.L_x_939:
[----:B------:R-:W1:Y:S01]  /*13210*/  S2R R0, SR_TID.X ;  /* 0x0000000000007919 */ /* 0x000e620000002100 */
[----:B------:R-:W-:Y:S01]  /*13220*/  BSSY B0, `(.L_x_953) ;  /* 0x0000011000007945 */ /* 0x000fe20003800000 */
[----:B-1----:R-:W-:-:S04]  /*13230*/  LOP3.LUT R0, R0, 0x7f, RZ, 0xc0, !PT ;  /* 0x0000007f00007812 */ /* 0x002fc800078ec0ff */
[----:B------:R-:W-:-:S13]  /*13240*/  ISETP.NE.AND P2, PT, R0, RZ, PT ;  /* 0x000000ff0000720c */ /* 0x000fda0003f45270 */
[----:B------:R-:W-:Y:S05]  /*13250*/  @P2 BRA `(.L_x_954) ;  /* 0x0000000000342947 */ /* 0x000fea0003800000 */
[----:B------:R-:W1:Y:S01]  /*13260*/  S2R R7, SR_LANEID ;  /* 0x0000000000077919 */ /* 0x000e620000000000 */
[----:B------:R-:W-:Y:S01]  /*13270*/  VOTEU.ANY UR4, UPT, PT ;  /* 0x0000000000047886 */ /* 0x000fe200038e0100 */
[----:B0-----:R-:W0:Y:S01]  /*13280*/  LDC.64 R2, c[0x0][0xc80] ;  /* 0x00032000ff027b82 */ /* 0x001e220000000a00 */
[----:B------:R-:W1:Y:S08]  /*13290*/  FLO.U32 R0, UR4 ;  /* 0x0000000400007d00 */ /* 0x000e7000080e0000 */
[----:B------:R-:W0:Y:S01]  /*132a0*/  POPC R5, UR4 ;  /* 0x0000000400057d09 */ /* 0x000e220008000000 */
[----:B-1----:R-:W-:-:S13]  /*132b0*/  ISETP.EQ.U32.AND P0, PT, R0, R7, PT ;  /* 0x000000070000720c */ /* 0x002fda0003f02070 */
[----:B0-----:R-:W2:Y:S01]  /*132c0*/  @P0 ATOMG.E.ADD.STRONG.GPU PT, R3, desc[UR52][R2.64], R5 ;  /* 0x00000005020309a8 */ /* 0x001ea200081ee1f4 */
[----:B------:R-:W0:Y:S02]  /*132d0*/  S2R R4, SR_LTMASK ;  /* 0x0000000000047919 */ /* 0x000e240000003900 */
[----:B0-----:R-:W-:-:S04]  /*132e0*/  LOP3.LUT R4, R4, UR4, RZ, 0xc0, !PT ;  /* 0x0000000404047c12 */ /* 0x001fc8000f8ec0ff */
[----:B------:R-:W0:Y:S01]  /*132f0*/  POPC R7, R4 ;  /* 0x0000000400077309 */ /* 0x000e220000000000 */
[----:B--2---:R-:W0:Y:S02]  /*13300*/  SHFL.IDX PT, R0, R3, R0, 0x1f ;  /* 0x00001f0003007589 */ /* 0x004e2400000e0000 */
[----:B0-----:R-:W-:-:S05]  /*13310*/  IADD3 R0, R0, UR46, R7 ;  /* 0x0000002e00007c10 */ /* 0x001fca000fffe007 */
[----:B------:R1:W-:Y:S02]  /*13320*/  STL [R1+0x10], R0 ;  /* 0x0000100001007387 */ /* 0x0003e40000100800 */
.L_x_954:
[----:B------:R-:W-:Y:S05]  /*13330*/  BSYNC B0 ;  /* 0x0000000000007941 */ /* 0x000fea0003800000 */
.L_x_953:
[----:B-1----:R-:W-:-:S05]  /*13340*/  IMAD.U32 R0, RZ, RZ, UR47 ;  /* 0x0000002fff007e24 */ /* 0x002fca000f8e00ff */
[----:B------:R-:W-:-:S13]  /*13350*/  ISETP.NE.AND P0, PT, R0, 0x3, PT ;  /* 0x000000030000780c */ /* 0x000fda0003f05270 */
[----:B------:R-:W-:Y:S05]  /*13360*/  @!P0 BRA `(.L_x_955) ;  /* 0x0000000000048947 */ /* 0x000fea0003800000 */
[----:B------:R-:W-:Y:S01]  /*13370*/  BPT.TRAP 0x1 ;  /* 0x000000040000795c */ /* 0x000fe20000300000 */
.L_x_955:
[----:B------:R-:W-:Y:S01]  /*13380*/  IMAD R4, R23, 0x8, R16 ;  /* 0x0000000817047824 */ /* 0x000fe200078e0210 */
[----:B0-----:R-:W-:Y:S01]  /*13390*/  SHF.L.U32 R3, R26, 0x1f, RZ ;  /* 0x0000001f1a037819 */ /* 0x001fe200000006ff */
[----:B------:R-:W-:Y:S03]  /*133a0*/  BSSY B0, `(.L_x_956) ;  /* 0x0000003000007945 */ /* 0x000fe60003800000 */
[----:B------:R-:W0:Y:S02]  /*133b0*/  SYNCS.PHASECHK.TRANS64.TRYWAIT P0, [R4+URZ+0x2d860], R3 ;  /* 0x02d86003040075a7 */ /* 0x000e24000800017f */
[----:B0-----:R-:W-:Y:S05]  /*133c0*/  @!P0 BRA `(.L_x_957) ;  /* 0x0000002800188947 */ /* 0x001fea0003800000 */
.L_x_1028:
[----:B------:R-:W-:Y:S05]  /*133d0*/  BSYNC B0 ;  /* 0x0000000000007941 */ /* 0x000fea0003800000 */
.L_x_956:
[----:B------:R-:W1:Y:S01]  /*133e0*/  S2R R7, SR_TID.X ;  /* 0x0000000000077919 */ /* 0x000e620000002100 */
[----:B------:R-:W-:Y:S01]  /*133f0*/  IMAD.MOV.U32 R5, RZ, RZ, -0x80 ;  /* 0xffffff80ff057424 */ /* 0x000fe200078e00ff */
[----:B------:R-:W-:Y:S01]  /*13400*/  UMOV UR4, 0xffffffff ;  /* 0xffffffff00047882 */ /* 0x000fe20000000000 */
[C---:B------:R-:W-:Y:S02]  /*13410*/  LOP3.LUT P4, RZ, R19.reuse, 0x20, RZ, 0xc0, !PT ;  /* 0x0000002013ff7812 */ /* 0x040fe4000788c0ff */
[----:B------:R-:W-:Y:S01]  /*13420*/  IMAD R5, R24, R5, UR36 ;  /* 0x0000002418057e24 */ /* 0x000fe2000f8e0205 */
[C---:B------:R-:W-:Y:S02]  /*13430*/  LOP3.LUT P3, RZ, R19.reuse, 0x10, RZ, 0xc0, !PT ;  /* 0x0000001013ff7812 */ /* 0x040fe4000786c0ff */
[----:B------:R-:W-:Y:S01]  /*13440*/  LOP3.LUT P1, RZ, R19, 0x8, RZ, 0xc0, !PT ;  /* 0x0000000813ff7812 */ /* 0x000fe2000782c0ff */
[C---:B-1----:R-:W-:Y:S01]  /*13450*/  IMAD.SHL.U32 R0, R7.reuse, 0x8, RZ ;  /* 0x0000000807007824 */ /* 0x042fe200078e00ff */
[C---:B------:R-:W-:Y:S01]  /*13460*/  LOP3.LUT R6, R7.reuse, 0x7f, RZ, 0xc0, !PT ;  /* 0x0000007f07067812 */ /* 0x040fe200078ec0ff */
[----:B------:R-:W-:-:S03]  /*13470*/  IMAD.SHL.U32 R2, R7, 0x8, RZ ;  /* 0x0000000807027824 */ /* 0x000fc600078e00ff */
[----:B------:R-:W-:Y:S02]  /*13480*/  LOP3.LUT R0, R0, 0xd8, RZ, 0xc0, !PT ;  /* 0x000000d800007812 */ /* 0x000fe400078ec0ff */
[----:B------:R-:W-:Y:S02]  /*13490*/  SHF.R.U32.HI R6, RZ, 0x2, R6 ;  /* 0x00000002ff067819 */ /* 0x000fe40000011606 */
[----:B------:R-:W-:-:S03]  /*134a0*/  LOP3.LUT R0, R0, 0x18, R7, 0x78, !PT ;  /* 0x0000001800007812 */ /* 0x000fc600078e7807 */
[----:B------:R-:W-:Y:S01]  /*134b0*/  IMAD.IADD R5, R5, 0x1, -R6 ;  /* 0x0000000105057824 */ /* 0x000fe200078e0a06 */
[----:B------:R-:W-:-:S05]  /*134c0*/  LOP3.LUT R0, R0, 0x320, R2, 0xf8, !PT ;  /* 0x0000032000007812 */ /* 0x000fca00078ef802 */
[----:B------:R-:W-:Y:S01]  /*134d0*/  IMAD R7, R23, 0x3000, R0 ;  /* 0x0000300017077824 */ /* 0x000fe200078e0200 */
[----:B------:R-:W-:Y:S06]  /*134e0*/  BRA.DIV UR4, `(.L_x_958) ;  /* 0x0000002604e47947 */ /* 0x000fec000b800000 */
[----:B------:R-:W1:Y:S01]  /*134f0*/  S2R R2, SR_TID.X ;  /* 0x0000000000027919 */ /* 0x000e620000002100 */
[----:B------:R-:W2:Y:S04]  /*13500*/  SHFL.IDX PT, R14, R17, RZ, 0x1c1f ;  /* 0x001c1fff110e7589 */ /* 0x000ea800000e0000 */
[----:B------:R-:W0:Y:S01]  /*13510*/  SHFL.IDX PT, R0, R18, RZ, 0x1c1f ;  /* 0x001c1fff12007589 */ /* 0x000e2200000e0000 */
[----:B-1----:R-:W-:-:S05]  /*13520*/  IMAD.SHL.U32 R2, R2, 0x8, RZ ;  /* 0x0000000802027824 */ /* 0x002fca00078e00ff */
[----:B------:R-:W-:-:S05]  /*13530*/  LOP3.LUT R2, R2, 0x18, RZ, 0xc0, !PT ;  /* 0x0000001802027812 */ /* 0x000fca00078ec0ff */
[----:B------:R-:W-:-:S05]  /*13540*/  IMAD.SHL.U32 R6, R2, 0x2, RZ ;  /* 0x0000000202067824 */ /* 0x000fca00078e00ff */
[----:B--2---:R-:W-:Y:S02]  /*13550*/  IADD3 R2, P0, R14, R6, RZ ;  /* 0x000000060e027210 */ /* 0x004fe40007f1e0ff */
[----:B------:R-:W1:Y:S03]  /*13560*/  SHFL.IDX PT, R14, R17, 0x1, 0x1c1f ;  /* 0x003c1f00110e7f89 */ /* 0x000e6600000e0000 */
[----:B0-----:R-:W-:Y:S01]  /*13570*/  IMAD.X R3, RZ, RZ, R0, P0 ;  /* 0x000000ffff037224 */ /* 0x001fe200000e0600 */
[----:B------:R-:W-:Y:S01]  /*13580*/  ISETP.LT.OR P0, PT, R5, 0x1, P4 ;  /* 0x000000010500780c */ /* 0x000fe20002701670 */
[----:B------:R-:W-:Y:S02]  /*13590*/  IMAD R0, R7, 0x2, R16 ;  /* 0x0000000207007824 */ /* 0x000fe400078e0210 */
[----:B------:R-:W-:Y:S10]  /*135a0*/  SHFL.IDX PT, R7, R18, 0x3, 0x1c1f ;  /* 0x007c1f0012077f89 */ /* 0x000ff400000e0000 */
        /* <DEDUP_REMOVED lines=25> */
.L_x_1038:
        /* <DEDUP_REMOVED lines=13> */
.L_x_959:
        /* <DEDUP_REMOVED lines=11> */
.L_x_960:
[----:B------:R2:W-:Y:S01]  /*138c0*/  SYNCS.ARRIVE.TRANS64.A1T0 RZ, [R4+URZ+0x2d850], RZ ;  /* 0x02d850ff04ff79a7 */ /* 0x0005e2000810003f */
[----:B------:R-:W-:-:S05]  /*138d0*/  VIADD R23, R23, 0x1 ;  /* 0x0000000117177836 */ /* 0x000fca0000000000 */
[----:B------:R-:W-:-:S04]  /*138e0*/  ISETP.NE.AND P0, PT, R23, 0x2, PT ;  /* 0x000000021700780c */ /* 0x000fc80003f05270 */
[----:B------:R-:W-:Y:S02]  /*138f0*/  SEL R3, RZ, 0x1, P0 ;  /* 0x00000001ff037807 */ /* 0x000fe40000000000 */
[----:B------:R-:W-:Y:S02]  /*13900*/  SEL R23, R23, RZ, P0 ;  /* 0x000000ff17177207 */ /* 0x000fe40000000000 */
[----:B--2---:R-:W-:-:S07]  /*13910*/  LOP3.LUT R26, R26, R3, RZ, 0x3c, !PT ;  /* 0x000000031a1a7212 */ /* 0x004fce00078e3cff */
.L_x_920:
[----:B------:R-:W-:Y:S05]  /*13920*/  BSYNC B7 ;  /* 0x0000000000077941 */ /* 0x000fea0003800000 */
.L_x_918:
[----:B------:R2:W5:Y:S01]  /*13930*/  LDL R2, [R1+0x10] ;  /* 0x0000100001027983 */ /* 0x0005620000100800 */
[----:B------:R-:W-:-:S13]  /*13940*/  LOP3.LUT P0, RZ, R19, 0x800, RZ, 0xc0, !PT ;  /* 0x0000080013ff7812 */ /* 0x000fda000780c0ff */
[----:B--2---:R-:W-:Y:S05]  /*13950*/  @!P0 BRA `(.L_x_961) ;  /* 0x0000000000288947 */ /* 0x004fea0003800000 */
[----:B------:R-:W-:Y:S05]  /*13960*/  WARPSYNC.ALL ;  /* 0x0000000000007948 */ /* 0x000fea0003800000 */
[----:B------:R-:W2:Y:S08]  /*13970*/  S2UR UR5, SR_CgaCtaId ;  /* 0x00000000000579c3 */ /* 0x000eb00000008800 */
[----:B------:R-:W-:Y:S06]  /*13980*/  BAR.SYNC.DEFER_BLOCKING 0x5, 0x200 ;  /* 0x0148000000007b1d */ /* 0x000fec0000010000 */
[----:B------:R-:W-:-:S02]  /*13990*/  UMOV UR4, 0x400 ;  /* 0x0000040000047882 */ /* 0x000fc40000000000 */
[----:B--2---:R-:W-:-:S06]  /*139a0*/  ULEA UR4, UR5, UR4, 0x18 ;  /* 0x0000000405047291 */ /* 0x004fcc000f8ec03f */
[----:B------:R-:W-:-:S05]  /*139b0*/  IMAD.U32 R16, RZ, RZ, UR4 ;  /* 0x00000004ff107e24 */ /* 0x000fca000f8e00ff */
[----:B-----5:R-:W2:Y:S04]  /*139c0*/  LDS R2, [R16+0x2d8d0] ;  /* 0x02d8d00010027984 */ /* 0x020ea80000000800 */
[----:B--2---:R2:W-:Y:S01]  /*139d0*/  STL [R1+0x10], R2 ;  /* 0x0000100201007387 */ /* 0x0045e20000100800 */
[----:B------:R-:W-:Y:S06]  /*139e0*/  BAR.ARV 0x4, 0x200 ;  /* 0x0108000000007b1d */ /* 0x000fec0000002000 */
[----:B------:R-:W-:Y:S05]  /*139f0*/  BRA `(.L_x_962) ;  /* 0x00000000002c7947 */ /* 0x000fea0003800000 */
.L_x_961:
[----:B------:R-:W-:-:S03]  /*13a00*/  UMOV UR4, 0xffffffff ;  /* 0xffffffff00047882 */ /* 0x000fc60000000000 */
[----:B------:R-:W-:Y:S05]  /*13a10*/  BRA.DIV UR4, `(.L_x_963) ;  /* 0x0000002604fc7947 */ /* 0x000fea000b800000 */
[----:B-----5:R2:W3:Y:S02]  /*13a20*/  SHFL.IDX PT, R14, R2, RZ, 0x1f ;  /* 0x00001fff020e7589 */ /* 0x0204e400000e0000 */
.L_x_1041:
[----:B------:R-:W4:Y:S01]  /*13a30*/  @!P2 S2R R3, SR_CgaCtaId ;  /* 0x000000000003a919 */ /* 0x000f220000008800 */
[----:B------:R-:W-:Y:S05]  /*13a40*/  WARPSYNC.ALL ;  /* 0x0000000000007948 */ /* 0x000fea0003800000 */
[----:B------:R-:W-:Y:S01]  /*13a50*/  BAR.SYNC.DEFER_BLOCKING 0x4, 0x200 ;  /* 0x0108000000007b1d */ /* 0x000fe20000010000 */
[----:B-1----:R-:W-:-:S05]  /*13a60*/  @!P2 MOV R0, 0x400 ;  /* 0x000004000000a802 */ /* 0x002fca0000000f00 */
[----:B---3--:R3:W-:Y:S01]  /*13a70*/  STL [R1+0x10], R14 ;  /* 0x0000100e01007387 */ /* 0x0087e20000100800 */
[----:B----4-:R-:W-:-:S05]  /*13a80*/  @!P2 LEA R16, R3, R0, 0x18 ;  /* 0x000000000310a211 */ /* 0x010fca00078ec0ff */
[----:B------:R3:W-:Y:S01]  /*13a90*/  @!P2 STS [R16+0x2d8d0], R2 ;  /* 0x02d8d0021000a388 */ /* 0x0007e20000000800 */
[----:B------:R-:W-:Y:S06]  /*13aa0*/  BAR.ARV 0x5, 0x200 ;  /* 0x0148000000007b1d */ /* 0x000fec0000002000 */
.L_x_962:
[----:B-1----:R-:W4:Y:S01]  /*13ab0*/  LDL R0, [R1+0x10] ;  /* 0x0000100001007983 */ /* 0x002f220000100800 */
[----:B------:R-:W-:Y:S02]  /*13ac0*/  ULDC UR4, c[0x0][0xc38] ;  /* 0x00030e0000047ab9 */ /* 0x000fe40000000800 */
[----:B----4-:R-:W-:-:S13]  /*13ad0*/  ISETP.GE.AND P0, PT, R0, UR4, PT ;  /* 0x0000000400007c0c */ /* 0x010fda000bf06270 */
[----:B------:R-:W-:Y:S05]  /*13ae0*/  @!P0 BRA `(.L_x_964) ;  /* 0xffffffc000c48947 */ /* 0x000fea000383ffff */
.L_x_909:
[----:B------:R-:W4:Y:S01]  /*13af0*/  LDL.LU R0, [R1+0x14] ;  /* 0x0000140001007983 */ /* 0x000f220000300800 */
[----:B------:R-:W-:Y:S01]  /*13b00*/  BSSY B0, `(.L_x_965) ;  /* 0x000000b000007945 */ /* 0x000fe20003800000 */
[----:B------:R-:W1:Y:S01]  /*13b10*/  S2R R5, SR_CgaCtaId ;  /* 0x0000000000057919 */ /* 0x000e620000008800 */
[----:B----4-:R-:W-:-:S05]  /*13b20*/  VIADD R0, R0, 0x1 ;  /* 0x0000000100007836 */ /* 0x010fca0000000000 */
[----:B--23--:R-:W-:-:S04]  /*13b30*/  LEA.HI R2, R0, R0, RZ, 0x1 ;  /* 0x0000000000027211 */ /* 0x00cfc800078f08ff */
[----:B------:R-:W-:Y:S02]  /*13b40*/  LOP3.LUT R3, R2, 0xfffffffe, RZ, 0xc0, !PT ;  /* 0xfffffffe02037812 */ /* 0x000fe400078ec0ff */
[----:B------:R-:W-:-:S03]  /*13b50*/  MOV R2, 0x400 ;  /* 0x0000040000027802 */ /* 0x000fc60000000f00 */
[----:B------:R-:W-:Y:S01]  /*13b60*/  IMAD.IADD R0, R0, 0x1, -R3 ;  /* 0x0000000100007824 */ /* 0x000fe200078e0a03 */
[----:B-1----:R-:W-:-:S04]  /*13b70*/  LEA R4, R5, R2, 0x18 ;  /* 0x0000000205047211 */ /* 0x002fc800078ec0ff */
[----:B------:R-:W-:-:S04]  /*13b80*/  SHF.L.U32 R0, R0, 0x1f, RZ ;  /* 0x0000001f00007819 */ /* 0x000fc800000006ff */
[----:B------:R-:W1:Y:S02]  /*13b90*/  SYNCS.PHASECHK.TRANS64.TRYWAIT P0, [R4+URZ+0x2d820], R0 ;  /* 0x02d82000040075a7 */ /* 0x000e64000800017f */
[----:B-1----:R-:W-:Y:S05]  /*13ba0*/  @!P0 BRA `(.L_x_966) ;  /* 0x0000002400c08947 */ /* 0x002fea0003800000 */
.L_x_1042:
[----:B------:R-:W-:Y:S05]  /*13bb0*/  BSYNC B0 ;  /* 0x0000000000007941 */ /* 0x000fea0003800000 */
.L_x_965:
[----:B------:R-:W-:-:S03]  /*13bc0*/  UMOV UR4, 0xffffffff ;  /* 0xffffffff00047882 */ /* 0x000fc60000000000 */
[----:B------:R-:W-:Y:S05]  /*13bd0*/  BRA.DIV UR4, `(.L_x_967) ;  /* 0x0000002604c87947 */ /* 0x000fea000b800000 */
[----:B-1----:R-:W1:Y:S02]  /*13be0*/  S2R R0, SR_TID.X ;  /* 0x0000000000007919 */ /* 0x002e640000002100 */
[----:B-1----:R-:W-:-:S04]  /*13bf0*/  SHF.R.U32.HI R0, RZ, 0x5, R0 ;  /* 0x00000005ff007819 */ /* 0x002fc80000011600 */
[----:B------:R-:W-:-:S05]  /*13c00*/  LOP3.LUT R0, R0, 0x3, RZ, 0xc0, !PT ;  /* 0x0000000300007812 */ /* 0x000fca00078ec0ff */
[----:B------:R1:W2:Y:S02]  /*13c10*/  SHFL.IDX PT, R14, R0, RZ, 0x1f ;  /* 0x00001fff000e7589 */ /* 0x0002a400000e0000 */
.L_x_1045:
[----:B--2---:R-:W-:Y:S01]  /*13c20*/  ISETP.NE.AND P0, PT, R14, RZ, PT ;  /* 0x000000ff0e00720c */ /* 0x004fe20003f05270 */
[----:B------:R-:W-:-:S12]  /*13c30*/  BSSY B0, `(.L_x_968) ;  /* 0x0000024000007945 */ /* 0x000fd80003800000 */
[----:B------:R-:W-:Y:S05]  /*13c40*/  @P0 BRA `(.L_x_969) ;  /* 0x0000000000880947 */ /* 0x000fea0003800000 */
[----:B------:R-:W-:-:S03]  /*13c50*/  UMOV UR4, 0xffffffff ;  /* 0xffffffff00047882 */ /* 0x000fc60000000000 */
[----:B------:R-:W-:Y:S05]  /*13c60*/  BRA.DIV UR4, `(.L_x_970) ;  /* 0x0000002604d87947 */ /* 0x000fea000b800000 */
[----:B------:R-:W-:-:S13]  /*13c70*/  ELECT P6, URZ, PT ;  /* 0x00000000003f782f */ /* 0x000fda00038c0000 */
.L_x_1048:
[----:B------:R-:W-:Y:S05]  /*13c80*/  @!P6 BRA `(.L_x_969) ;  /* 0x000000000078e947 */ /* 0x000fea0003800000 */
[----:B------:R-:W-:-:S06]  /*13c90*/  ULOP3.LUT UR4, UR42, 0x2, URZ, 0xfc, !UPT ;  /* 0x000000022a047892 */ /* 0x000fcc000f8efc3f */
[----:B-1----:R-:W-:-:S05]  /*13ca0*/  IMAD.U32 R0, RZ, RZ, UR4 ;  /* 0x00000004ff007e24 */ /* 0x002fca000f8e00ff */
[----:B------:R-:W-:-:S13]  /*13cb0*/  ISETP.NE.AND P0, PT, R0, 0x3, PT ;  /* 0x000000030000780c */ /* 0x000fda0003f05270 */
[----:B------:R-:W-:Y:S05]  /*13cc0*/  @!P0 BRA `(.L_x_971) ;  /* 0x0000000000048947 */ /* 0x000fea0003800000 */
[----:B------:R-:W-:Y:S01]  /*13cd0*/  BPT.TRAP 0x1 ;  /* 0x000000040000795c */ /* 0x000fe20000300000 */
.L_x_971:
[C---:B------:R-:W-:Y:S01]  /*13ce0*/  IMAD R5, R23.reuse, 0x8, R4 ;  /* 0x0000000817057824 */ /* 0x040fe200078e0204 */
[----:B------:R-:W-:Y:S01]  /*13cf0*/  SHF.L.U32 R0, R26, 0x1f, RZ ;  /* 0x0000001f1a007819 */ /* 0x000fe200000006ff */
[----:B------:R-:W-:-:S03]  /*13d00*/  VIADD R23, R23, 0x1 ;  /* 0x0000000117177836 */ /* 0x000fc60000000000 */
[----:B------:R-:W1:Y:S02]  /*13d10*/  SYNCS.PHASECHK.TRANS64.TRYWAIT P1, [R5+URZ+0x2d840], R0 ;  /* 0x02d84000050075a7 */ /* 0x000e64000802017f */
[----:B------:R-:W-:-:S04]  /*13d20*/  ISETP.NE.AND P2, PT, R23, 0x2, PT ;  /* 0x000000021700780c */ /* 0x000fc80003f45270 */
[----:B------:R-:W-:Y:S01]  /*13d30*/  SEL R3, RZ, 0x1, P2 ;  /* 0x00000001ff037807 */ /* 0x000fe20001000000 */
[----:B-1----:R-:W-:Y:S08]  /*13d40*/  @!P1 BRA `(.L_x_972) ;  /* 0x0000002400c09947 */ /* 0x002ff00003800000 */
.L_x_1049:
[----:B------:R-:W-:Y:S02]  /*13d50*/  SEL R23, R23, RZ, P2 ;  /* 0x000000ff17177207 */ /* 0x000fe40001000000 */
[----:B------:R-:W-:Y:S01]  /*13d60*/  LOP3.LUT R2, R26, R3, RZ, 0x3c, !PT ;  /* 0x000000031a027212 */ /* 0x000fe200078e3cff */
[----:B------:R-:W-:Y:S06]  /*13d70*/  @!P0 BRA `(.L_x_973) ;  /* 0x0000000000048947 */ /* 0x000fec0003800000 */
[----:B------:R-:W-:Y:S01]  /*13d80*/  BPT.TRAP 0x1 ;  /* 0x000000040000795c */ /* 0x000fe20000300000 */
.L_x_973:
[----:B------:R-:W-:Y:S01]  /*13d90*/  IMAD R23, R23, 0x8, R4 ;  /* 0x0000000817177824 */ /* 0x000fe200078e0204 */
[----:B------:R-:W-:-:S04]  /*13da0*/  SHF.L.U32 R2, R2, 0x1f, RZ ;  /* 0x0000001f02027819 */ /* 0x000fc800000006ff */
[----:B------:R-:W2:Y:S02]  /*13db0*/  SYNCS.PHASECHK.TRANS64.TRYWAIT P1, [R23+URZ+0x2d840], R2 ;  /* 0x02d84002170075a7 */ /* 0x000ea4000802017f */
[----:B--2---:R-:W-:Y:S05]  /*13dc0*/  @!P1 BRA `(.L_x_974) ;  /* 0x0000002400b49947 */ /* 0x004fea0003800000 */
.L_x_1050:
[----:B------:R-:W-:Y:S05]  /*13dd0*/  @!P0 BRA `(.L_x_975) ;  /* 0x0000000000048947 */ /* 0x000fea0003800000 */
[----:B------:R-:W-:Y:S01]  /*13de0*/  BPT.TRAP 0x1 ;  /* 0x000000040000795c */ /* 0x000fe20000300000 */
.L_x_975:
[----:B------:R-:W3:Y:S02]  /*13df0*/  SYNCS.PHASECHK.TRANS64.TRYWAIT P1, [R5+URZ+0x2d860], R0 ;  /* 0x02d86000050075a7 */ /* 0x000ee4000802017f */
[----:B---3--:R-:W-:Y:S05]  /*13e00*/  @!P1 BRA `(.L_x_976) ;  /* 0x0000002400b89947 */ /* 0x008fea0003800000 */
.L_x_1051:
[----:B------:R-:W-:Y:S05]  /*13e10*/  @!P0 BRA `(.L_x_977) ;  /* 0x0000000000048947 */ /* 0x000fea0003800000 */
[----:B------:R-:W-:Y:S01]  /*13e20*/  BPT.TRAP 0x1 ;  /* 0x000000040000795c */ /* 0x000fe20000300000 */
.L_x_977:
[----:B----4-:R4:W0:Y:S02]  /*13e30*/  SYNCS.PHASECHK.TRANS64.TRYWAIT P0, [R23+URZ+0x2d860], R2 ;  /* 0x02d86002170075a7 */ /* 0x010824000800017f */
[----:B0-----:R-:W-:Y:S05]  /*13e40*/  @!P0 NANOSLEEP.SYNCS 0x989680 ;  /* 0x009896800000895d */ /* 0x001fea0003900000 */
[----:B------:R-:W0:Y:S02]  /*13e50*/  @!P0 SYNCS.PHASECHK.TRANS64 P0, [R23+URZ+0x2d860], R2 ;  /* 0x02d86002170085a7 */ /* 0x000e24000800007f */
[----:B0-----:R-:W-:Y:S05]  /*13e60*/  @!P0 BRA `(.L_x_977) ;  /* 0xfffffffc00f08947 */ /* 0x001fea000383ffff */
.L_x_969:
[----:B------:R-:W-:Y:S05]  /*13e70*/  BSYNC B0 ;  /* 0x0000000000007941 */ /* 0x000fea0003800000 */
.L_x_968:
[----:B------:R-:W-:Y:S05]  /*13e80*/  EXIT ;  /* 0x000000000000794d */ /* 0x000fea0003800000 */
.L_x_822:
[----:B0-----:R-:W-:-:S04]  /*13e90*/  IMAD.U32 R3, RZ, RZ, UR40 ;  /* 0x00000028ff037e24 */ /* 0x001fc8000f8e00ff */
[----:B------:R0:W1:Y:S03]  /*13ea0*/  SYNCS.PHASECHK.TRANS64.TRYWAIT P1, [R3+URZ+0x2d800], R0 ;  /* 0x02d80000030075a7 */ /* 0x000066000802017f */
[----:B-1----:R-:W-:Y:S05]  /*13eb0*/  @!P1 NANOSLEEP.SYNCS 0x989680 ;  /* 0x009896800000995d */ /* 0x002fea0003900000 */
[----:B------:R-:W1:Y:S02]  /*13ec0*/  @!P1 SYNCS.PHASECHK.TRANS64 P1, [R3+URZ+0x2d800], R0 ;  /* 0x02d80000030095a7 */ /* 0x000e64000802007f */
[----:B-1----:R-:W-:Y:S05]  /*13ed0*/  @!P1 BRA `(.L_x_822) ;  /* 0xfffffffc00ec9947 */ /* 0x002fea000383ffff */
[----:B------:R-:W-:Y:S05]  /*13ee0*/  BRA `(.L_x_978) ;  /* 0xfffffedc00007947 */ /* 0x000fea000383ffff */
.L_x_826:
[----:B-1----:R1:W2:Y:S02]  /*13ef0*/  SYNCS.PHASECHK.TRANS64.TRYWAIT P1, [R3+URZ+0x2d830], R0 ;  /* 0x02d83000030075a7 */ /* 0x0022a4000802017f */
[----:B--2---:R-:W-:Y:S05]  /*13f00*/  @!P1 NANOSLEEP.SYNCS 0x989680 ;  /* 0x009896800000995d */ /* 0x004fea0003900000 */
[----:B------:R-:W2:Y:S02]  /*13f10*/  @!P1 SYNCS.PHASECHK.TRANS64 P1, [R3+URZ+0x2d830], R0 ;  /* 0x02d83000030095a7 */ /* 0x000ea4000802007f */
[----:B--2---:R-:W-:Y:S05]  /*13f20*/  @!P1 BRA `(.L_x_826) ;  /* 0xfffffffc00f09947 */ /* 0x004fea000383ffff */
[----:B------:R-:W-:Y:S05]  /*13f30*/  BRA `(.L_x_825) ;  /* 0xfffffedc001c7947 */ /* 0x000fea000383ffff */
.L_x_843:
[----:B-1--4-:R-:W-:-:S04]  /*13f40*/  IMAD.U32 R9, RZ, RZ, UR6 ;  /* 0x00000006ff097e24 */ /* 0x012fc8000f8e00ff */
[----:B------:R1:W2:Y:S03]  /*13f50*/  SYNCS.PHASECHK.TRANS64.TRYWAIT P1, [R9+URZ+0x2d830], R0 ;  /* 0x02d83000090075a7 */ /* 0x0002a6000802017f */
[----:B--2---:R-:W-:Y:S05]  /*13f60*/  @!P1 NANOSLEEP.SYNCS 0x989680 ;  /* 0x009896800000995d */ /* 0x004fea0003900000 */
[----:B------:R-:W2:Y:S02]  /*13f70*/  @!P1 SYNCS.PHASECHK.TRANS64 P1, [R9+URZ+0x2d830], R0 ;  /* 0x02d83000090095a7 */ /* 0x000ea4000802007f */
[----:B--2---:R-:W-:Y:S05]  /*13f80*/  @!P1 BRA `(.L_x_843) ;  /* 0xfffffffc00ec9947 */ /* 0x004fea000383ffff */
[----:B------:R-:W-:Y:S05]  /*13f90*/  BRA `(.L_x_840) ;  /* 0xffffff1000347947 */ /* 0x000fea000383ffff */
.L_x_847:
[----:B-1----:R-:W-:-:S04]  /*13fa0*/  IMAD.U32 R9, RZ, RZ, UR6 ;  /* 0x00000006ff097e24 */ /* 0x002fc8000f8e00ff */
[----:B------:R1:W2:Y:S03]  /*13fb0*/  SYNCS.PHASECHK.TRANS64.TRYWAIT P1, [R9+URZ+0x2d850], R0 ;  /* 0x02d85000090075a7 */ /* 0x0002a6000802017f */
[----:B--2---:R-:W-:Y:S05]  /*13fc0*/  @!P1 NANOSLEEP.SYNCS 0x989680 ;  /* 0x009896800000995d */ /* 0x004fea0003900000 */
[----:B------:R-:W2:Y:S02]  /*13fd0*/  @!P1 SYNCS.PHASECHK.TRANS64 P1, [R9+URZ+0x2d850], R0 ;  /* 0x02d85000090095a7 */ /* 0x000ea4000802007f */
[----:B--2---:R-:W-:Y:S05]  /*13fe0*/  @!P1 BRA `(.L_x_847) ;  /* 0xfffffffc00ec9947 */ /* 0x004fea000383ffff */
[----:B------:R-:W-:Y:S05]  /*13ff0*/  BRA `(.L_x_844) ;  /* 0xffffff1000e07947 */ /* 0x000fea000383ffff */
.L_x_866:
[----:B-1----:R-:W-:-:S04]  /*14000*/  IMAD.U32 R7, RZ, RZ, UR6 ;  /* 0x00000006ff077e24 */ /* 0x002fc8000f8e00ff */
[----:B------:R1:W2:Y:S03]  /*14010*/  SYNCS.PHASECHK.TRANS64.TRYWAIT P1, [R7+URZ+0x2d830], R0 ;  /* 0x02d83000070075a7 */ /* 0x0002a6000802017f */
[----:B--2---:R-:W-:Y:S05]  /*14020*/  @!P1 NANOSLEEP.SYNCS 0x989680 ;  /* 0x009896800000995d */ /* 0x004fea0003900000 */
[----:B------:R-:W2:Y:S02]  /*14030*/  @!P1 SYNCS.PHASECHK.TRANS64 P1, [R7+URZ+0x2d830], R0 ;  /* 0x02d83000070095a7 */ /* 0x000ea4000802007f */
[----:B--2---:R-:W-:Y:S05]  /*14040*/  @!P1 BRA `(.L_x_866) ;  /* 0xfffffffc00ec9947 */ /* 0x004fea000383ffff */
[----:B------:R-:W-:Y:S05]  /*14050*/  BRA `(.L_x_863) ;  /* 0xffffff4400347947 */ /* 0x000fea000383ffff */
.L_x_870:
[----:B-1----:R-:W-:-:S04]  /*14060*/  IMAD.U32 R7, RZ, RZ, UR6 ;  /* 0x00000006ff077e24 */ /* 0x002fc8000f8e00ff */
[----:B------:R1:W2:Y:S03]  /*14070*/  SYNCS.PHASECHK.TRANS64.TRYWAIT P1, [R7+URZ+0x2d850], R0 ;  /* 0x02d85000070075a7 */ /* 0x0002a6000802017f */
[----:B--2---:R-:W-:Y:S05]  /*14080*/  @!P1 NANOSLEEP.SYNCS 0x989680 ;  /* 0x009896800000995d */ /* 0x004fea0003900000 */
[----:B------:R-:W2:Y:S02]  /*14090*/  @!P1 SYNCS.PHASECHK.TRANS64 P1, [R7+URZ+0x2d850], R0 ;  /* 0x02d85000070095a7 */ /* 0x000ea4000802007f */
[----:B--2---:R-:W-:Y:S05]  /*140a0*/  @!P1 BRA `(.L_x_870) ;  /* 0xfffffffc00ec9947 */ /* 0x004fea000383ffff */
[----:B------:R-:W-:Y:S05]  /*140b0*/  BRA `(.L_x_867) ;  /* 0xffffff4400e07947 */ /* 0x000fea000383ffff */
.L_x_878:
[----:B-1----:R-:W-:-:S04]  /*140c0*/  IMAD.U32 R9, RZ, RZ, UR6 ;  /* 0x00000006ff097e24 */ /* 0x002fc8000f8e00ff */
[----:B------:R1:W2:Y:S03]  /*140d0*/  SYNCS.PHASECHK.TRANS64.TRYWAIT P1, [R9+URZ+0x2d830], R0 ;  /* 0x02d83000090075a7 */ /* 0x0002a6000802017f */
[----:B--2---:R-:W-:Y:S05]  /*140e0*/  @!P1 NANOSLEEP.SYNCS 0x989680 ;  /* 0x009896800000995d */ /* 0x004fea0003900000 */
[----:B------:R-:W2:Y:S02]  /*140f0*/  @!P1 SYNCS.PHASECHK.TRANS64 P1, [R9+URZ+0x2d830], R0 ;  /* 0x02d83000090095a7 */ /* 0x000ea4000802007f */
[----:B--2---:R-:W-:Y:S05]  /*14100*/  @!P1 BRA `(.L_x_878) ;  /* 0xfffffffc00ec9947 */ /* 0x004fea000383ffff */
[----:B------:R-:W-:Y:S05]  /*14110*/  BRA `(.L_x_875) ;  /* 0xffffff64005c7947 */ /* 0x000fea000383ffff */
.L_x_882:
[----:B-1----:R-:W-:-:S04]  /*14120*/  IMAD.U32 R9, RZ, RZ, UR6 ;  /* 0x00000006ff097e24 */ /* 0x002fc8000f8e00ff */
[----:B------:R1:W2:Y:S03]  /*14130*/  SYNCS.PHASECHK.TRANS64.TRYWAIT P1, [R9+URZ+0x2d850], R0 ;  /* 0x02d85000090075a7 */ /* 0x0002a6000802017f */
[----:B--2---:R-:W-:Y:S05]  /*14140*/  @!P1 NANOSLEEP.SYNCS 0x989680 ;  /* 0x009896800000995d */ /* 0x004fea0003900000 */
[----:B------:R-:W2:Y:S02]  /*14150*/  @!P1 SYNCS.PHASECHK.TRANS64 P1, [R9+URZ+0x2d850], R0 ;  /* 0x02d85000090095a7 */ /* 0x000ea4000802007f */
[----:B--2---:R-:W-:Y:S05]  /*14160*/  @!P1 BRA `(.L_x_882) ;  /* 0xfffffffc00ec9947 */ /* 0x004fea000383ffff */
[----:B------:R-:W-:Y:S05]  /*14170*/  BRA `(.L_x_879) ;  /* 0xffffff6800087947 */ /* 0x000fea000383ffff */
.L_x_897:
[----:B-1----:R-:W-:-:S04]  /*14180*/  IMAD.U32 R6, RZ, RZ, UR8 ;  /* 0x00000008ff067e24 */ /* 0x002fc8000f8e00ff */
[----:B------:R1:W2:Y:S03]  /*14190*/  SYNCS.PHASECHK.TRANS64.TRYWAIT P1, [R6+URZ+0x2d850], R5 ;  /* 0x02d85005060075a7 */ /* 0x0002a6000802017f */
[----:B--2---:R-:W-:Y:S05]  /*141a0*/  @!P1 NANOSLEEP.SYNCS 0x989680 ;  /* 0x009896800000995d */ /* 0x004fea0003900000 */
[----:B------:R-:W2:Y:S02]  /*141b0*/  @!P1 SYNCS.PHASECHK.TRANS64 P1, [R6+URZ+0x2d850], R5 ;  /* 0x02d85005060095a7 */ /* 0x000ea4000802007f */
[----:B--2---:R-:W-:Y:S05]  /*141c0*/  @!P1 BRA `(.L_x_897) ;  /* 0xfffffffc00ec9947 */ /* 0x004fea000383ffff */
[----:B------:R-:W-:Y:S05]  /*141d0*/  BRA `(.L_x_896) ;  /* 0xffffff9400807947 */ /* 0x000fea000383ffff */
.L_x_926:
[----:B------:R-:W1:Y:S01]  /*141e0*/  S2R R20, SR_TID.X ;  /* 0x0000000000147919 */ /* 0x000e620000002100 */
        /* <DEDUP_REMOVED lines=9> */
.L_x_979:
[----:B------:R-:W-:Y:S05]  /*14280*/  BRA `(.L_x_980) ;  /* 0xffffffc8004c7947 */ /* 0x000fea000383ffff */
.L_x_929:
[----:B0-----:R0:W1:Y:S02]  /*14290*/  SYNCS.PHASECHK.TRANS64.TRYWAIT P0, [R6+URZ+0x2d840], R2 ;  /* 0x02d84002060075a7 */ /* 0x001064000800017f */
[----:B-1----:R-:W-:Y:S05]  /*142a0*/  @!P0 NANOSLEEP.SYNCS 0x989680 ;  /* 0x009896800000895d */ /* 0x002fea0003900000 */
[----:B------:R-:W1:Y:S02]  /*142b0*/  @!P0 SYNCS.PHASECHK.TRANS64 P0, [R6+URZ+0x2d840], R2 ;  /* 0x02d84002060085a7 */ /* 0x000e64000800007f */
[----:B-1----:R-:W-:Y:S05]  /*142c0*/  @!P0 BRA `(.L_x_929) ;  /* 0xfffffffc00f08947 */ /* 0x002fea000383ffff */
[----:B------:R-:W-:Y:S05]  /*142d0*/  BRA `(.L_x_981) ;  /* 0xffffffcc00547947 */ /* 0x000fea000383ffff */
.L_x_930:
        /* <DEDUP_REMOVED lines=8> */
.L_x_983:
[----:B------:R-:W-:Y:S05]  /*14360*/  BSYNC B0 ;  /* 0x0000000000007941 */ /* 0x000fea0003800000 */
.L_x_982:
[----:B------:R-:W-:Y:S02]  /*14370*/  IMAD.MOV.U32 R13, RZ, RZ, R4 ;  /* 0x000000ffff0d7224 */ /* 0x000fe400078e0004 */
[----:B------:R-:W-:Y:S02]  /*14380*/  IMAD.MOV.U32 R12, RZ, RZ, RZ ;  /* 0x000000ffff0c7224 */ /* 0x000fe400078e00ff */
[----:B------:R-:W-:Y:S02]  /*14390*/  IMAD.MOV.U32 R11, RZ, RZ, 0x1c1f ;  /* 0x00001c1fff0b7424 */ /* 0x000fe400078e00ff */
[----:B------:R-:W-:Y:S02]  /*143a0*/  IMAD.MOV.U32 R15, RZ, RZ, -0x1 ;  /* 0xffffffffff0f7424 */ /* 0x000fe400078e00ff */
[----:B------:R-:W-:Y:S02]  /*143b0*/  IMAD.MOV.U32 R2, RZ, RZ, R14 ;  /* 0x000000ffff027224 */ /* 0x000fe400078e000e */
[----:B------:R-:W-:-:S07]  /*143c0*/  @P0 IMAD R8, R7, 0x2, R16 ;  /* 0x0000000207080824 */ /* 0x000fce00078e0210 */
[----:B------:R-:W-:Y:S05]  /*143d0*/  WARPSYNC.COLLECTIVE R15, `(.L_x_984) ;  /* 0x000000000f087348 */ /* 0x000fea0003c00000 */
[----:B------:R0:W1:Y:S02]  /*143e0*/  SHFL.IDX P6, R14, R13, R12, R11 ;  /* 0x0000000c0d0e7389 */ /* 0x00006400000c000b */
[----:B01----:R-:W-:Y:S01]  /*143f0*/  ENDCOLLECTIVE ;  /* 0x000000000000791b */ /* 0x003fe20003800000 */
.L_x_984:
[----:B------:R-:W-:Y:S02]  /*14400*/  IMAD.MOV.U32 R13, RZ, RZ, R0 ;  /* 0x000000ffff0d7224 */ /* 0x000fe400078e0000 */
[----:B------:R-:W-:Y:S02]  /*14410*/  IMAD.MOV.U32 R12, RZ, RZ, 0x1 ;  /* 0x00000001ff0c7424 */ /* 0x000fe400078e00ff */
[----:B------:R-:W-:-:S07]  /*14420*/  IMAD.MOV.U32 R3, RZ, RZ, R14 ;  /* 0x000000ffff037224 */ /* 0x000fce00078e000e */
[----:B------:R-:W-:Y:S05]  /*14430*/  WARPSYNC.COLLECTIVE R15, `(.L_x_985) ;  /* 0x000000000f087348 */ /* 0x000fea0003c00000 */
[----:B------:R0:W1:Y:S02]  /*14440*/  SHFL.IDX P6, R14, R13, R12, R11 ;  /* 0x0000000c0d0e7389 */ /* 0x00006400000c000b */
[----:B01----:R-:W-:Y:S01]  /*14450*/  ENDCOLLECTIVE ;  /* 0x000000000000791b */ /* 0x003fe20003800000 */
.L_x_985:
        /* <DEDUP_REMOVED lines=17> */
.L_x_986:
[----:B------:R-:W-:Y:S02]  /*14570*/  @P0 IMAD R8, R7, 0x2, R16 ;  /* 0x0000000207080824 */ /* 0x000fe400078e0210 */
[----:B------:R-:W-:Y:S02]  /*14580*/  IMAD.MOV.U32 R13, RZ, RZ, R0 ;  /* 0x000000ffff0d7224 */ /* 0x000fe400078e0000 */
[----:B------:R-:W-:Y:S02]  /*14590*/  IMAD.MOV.U32 R12, RZ, RZ, 0x2 ;  /* 0x00000002ff0c7424 */ /* 0x000fe400078e00ff */
[----:B------:R-:W-:-:S07]  /*145a0*/  IMAD.MOV.U32 R3, RZ, RZ, R14 ;  /* 0x000000ffff037224 */ /* 0x000fce00078e000e */
[----:B------:R-:W-:Y:S05]  /*145b0*/  WARPSYNC.COLLECTIVE R15, `(.L_x_987) ;  /* 0x000000000f087348 */ /* 0x000fea0003c00000 */
[----:B------:R0:W1:Y:S02]  /*145c0*/  SHFL.IDX P6, R14, R13, R12, R11 ;  /* 0x0000000c0d0e7389 */ /* 0x00006400000c000b */
[----:B01----:R-:W-:Y:S01]  /*145d0*/  ENDCOLLECTIVE ;  /* 0x000000000000791b */ /* 0x003fe20003800000 */
.L_x_987:
        /* <DEDUP_REMOVED lines=17> */
.L_x_988:
[----:B------:R-:W-:Y:S02]  /*146f0*/  @P0 IMAD R8, R7, 0x2, R16 ;  /* 0x0000000207080824 */ /* 0x000fe400078e0210 */
[----:B------:R-:W-:Y:S02]  /*14700*/  IMAD.MOV.U32 R13, RZ, RZ, R0 ;  /* 0x000000ffff0d7224 */ /* 0x000fe400078e0000 */
[----:B------:R-:W-:Y:S02]  /*14710*/  IMAD.MOV.U32 R12, RZ, RZ, 0x3 ;  /* 0x00000003ff0c7424 */ /* 0x000fe400078e00ff */
[----:B------:R-:W-:-:S07]  /*14720*/  IMAD.MOV.U32 R3, RZ, RZ, R14 ;  /* 0x000000ffff037224 */ /* 0x000fce00078e000e */
[----:B------:R-:W-:Y:S05]  /*14730*/  WARPSYNC.COLLECTIVE R15, `(.L_x_989) ;  /* 0x000000000f087348 */ /* 0x000fea0003c00000 */
[----:B------:R0:W1:Y:S02]  /*14740*/  SHFL.IDX P6, R14, R13, R12, R11 ;  /* 0x0000000c0d0e7389 */ /* 0x00006400000c000b */
[----:B01----:R-:W-:Y:S01]  /*14750*/  ENDCOLLECTIVE ;  /* 0x000000000000791b */ /* 0x003fe20003800000 */
.L_x_989:
        /* <DEDUP_REMOVED lines=16> */
.L_x_990:
[----:B------:R-:W-:Y:S05]  /*14860*/  BRA `(.L_x_991) ;  /* 0xffffffcc001c7947 */ /* 0x000fea000383ffff */
.L_x_935:
[----:B------:R-:W-:Y:S02]  /*14870*/  IMAD.MOV.U32 R13, RZ, RZ, R5 ;  /* 0x000000ffff0d7224 */ /* 0x000fe400078e0005 */
[----:B------:R-:W-:Y:S02]  /*14880*/  IMAD.MOV.U32 R12, RZ, RZ, RZ ;  /* 0x000000ffff0c7224 */ /* 0x000fe400078e00ff */
[----:B------:R-:W-:Y:S02]  /*14890*/  IMAD.MOV.U32 R11, RZ, RZ, 0x1c1f ;  /* 0x00001c1fff0b7424 */ /* 0x000fe400078e00ff */
[----:B------:R-:W-:Y:S02]  /*148a0*/  IMAD.MOV.U32 R15, RZ, RZ, -0x1 ;  /* 0xffffffffff0f7424 */ /* 0x000fe400078e00ff */
[----:B------:R-:W-:-:S07]  /*148b0*/  VIADD R4, R21, UR43 ;  /* 0x0000002b15047c36 */ /* 0x000fce0008000000 */
[----:B-----5:R-:W-:Y:S05]  /*148c0*/  WARPSYNC.COLLECTIVE R15, `(.L_x_992) ;  /* 0x000000000f087348 */ /* 0x020fea0003c00000 */
[----:B------:R0:W1:Y:S02]  /*148d0*/  SHFL.IDX P6, R14, R13, R12, R11 ;  /* 0x0000000c0d0e7389 */ /* 0x00006400000c000b */
[----:B01---5:R-:W-:Y:S01]  /*148e0*/  ENDCOLLECTIVE ;  /* 0x000000000000791b */ /* 0x023fe20003800000 */
.L_x_992:
[C---:B------:R-:W-:Y:S01]  /*148f0*/  VIADD R8, R4.reuse, 0x20 ;  /* 0x0000002004087836 */ /* 0x040fe20000000000 */
[----:B------:R-:W-:Y:S01]  /*14900*/  ISETP.GE.AND P0, PT, R4, UR37, PT ;  /* 0x0000002504007c0c */ /* 0x000fe2000bf06270 */
[----:B------:R-:W-:Y:S02]  /*14910*/  IMAD.MOV.U32 R13, RZ, RZ, R0 ;  /* 0x000000ffff0d7224 */ /* 0x000fe400078e0000 */
[----:B------:R-:W-:-:S10]  /*14920*/  IMAD.MOV.U32 R2, RZ, RZ, R14 ;  /* 0x000000ffff027224 */ /* 0x000fd400078e000e */
[----:B------:R-:W-:Y:S05]  /*14930*/  WARPSYNC.COLLECTIVE R15, `(.L_x_993) ;  /* 0x000000000f087348 */ /* 0x000fea0003c00000 */
[----:B------:R0:W1:Y:S02]  /*14940*/  SHFL.IDX P6, R14, R13, R12, R11 ;  /* 0x0000000c0d0e7389 */ /* 0x00006400000c000b */
[----:B01----:R-:W-:Y:S01]  /*14950*/  ENDCOLLECTIVE ;  /* 0x000000000000791b */ /* 0x003fe20003800000 */
.L_x_993:
[----:B------:R-:W-:Y:S02]  /*14960*/  IMAD.MOV.U32 R13, RZ, RZ, R5 ;  /* 0x000000ffff0d7224 */ /* 0x000fe400078e0005 */
[----:B------:R-:W-:Y:S02]  /*14970*/  IMAD.MOV.U32 R12, RZ, RZ, 0x1 ;  /* 0x00000001ff0c7424 */ /* 0x000fe400078e00ff */
[----:B------:R-:W-:-:S07]  /*14980*/  IMAD.MOV.U32 R3, RZ, RZ, R14 ;  /* 0x000000ffff037224 */ /* 0x000fce00078e000e */
[----:B------:R-:W-:Y:S05]  /*14990*/  WARPSYNC.COLLECTIVE R15, `(.L_x_994) ;  /* 0x000000000f087348 */ /* 0x000fea0003c00000 */
[----:B------:R0:W1:Y:S02]  /*149a0*/  SHFL.IDX P6, R14, R13, R12, R11 ;  /* 0x0000000c0d0e7389 */ /* 0x00006400000c000b */
[----:B01----:R-:W-:Y:S01]  /*149b0*/  ENDCOLLECTIVE ;  /* 0x000000000000791b */ /* 0x003fe20003800000 */
.L_x_994:
        /* <DEDUP_REMOVED lines=17> */
.L_x_995:
[----:B------:R-:W-:Y:S02]  /*14ad0*/  IMAD.MOV.U32 R13, RZ, RZ, R5 ;  /* 0x000000ffff0d7224 */ /* 0x000fe400078e0005 */
[----:B------:R-:W-:Y:S02]  /*14ae0*/  IMAD.MOV.U32 R12, RZ, RZ, 0x2 ;  /* 0x00000002ff0c7424 */ /* 0x000fe400078e00ff */
[----:B------:R-:W-:-:S07]  /*14af0*/  IMAD.MOV.U32 R3, RZ, RZ, R14 ;  /* 0x000000ffff037224 */ /* 0x000fce00078e000e */
[----:B------:R-:W-:Y:S05]  /*14b00*/  WARPSYNC.COLLECTIVE R15, `(.L_x_996) ;  /* 0x000000000f087348 */ /* 0x000fea0003c00000 */
[----:B------:R0:W1:Y:S02]  /*14b10*/  SHFL.IDX P6, R14, R13, R12, R11 ;  /* 0x0000000c0d0e7389 */ /* 0x00006400000c000b */
[----:B01----:R-:W-:Y:S01]  /*14b20*/  ENDCOLLECTIVE ;  /* 0x000000000000791b */ /* 0x003fe20003800000 */
.L_x_996:
        /* <DEDUP_REMOVED lines=13> */
[----:B------:R-:W-:Y:S01]  /*14c00*/  ISETP.GE.AND P0, PT, R2, UR37, PT ;  /* 0x0000002502007c0c */ /* 0x000fe2000bf06270 */
[----:B------:R-:W-:-:S12]  /*14c10*/  IMAD.MOV.U32 R2, RZ, RZ, R14 ;  /* 0x000000ffff027224 */ /* 0x000fd800078e000e */
[----:B------:R-:W-:Y:S05]  /*14c20*/  WARPSYNC.COLLECTIVE R15, `(.L_x_997) ;  /* 0x000000000f087348 */ /* 0x000fea0003c00000 */
[----:B------:R0:W1:Y:S02]  /*14c30*/  SHFL.IDX P6, R14, R13, R12, R11 ;  /* 0x0000000c0d0e7389 */ /* 0x00006400000c000b */
[----:B01----:R-:W-:Y:S01]  /*14c40*/  ENDCOLLECTIVE ;  /* 0x000000000000791b */ /* 0x003fe20003800000 */
.L_x_997:
[----:B------:R-:W-:Y:S02]  /*14c50*/  IMAD.MOV.U32 R13, RZ, RZ, R5 ;  /* 0x000000ffff0d7224 */ /* 0x000fe400078e0005 */
[----:B------:R-:W-:Y:S02]  /*14c60*/  IMAD.MOV.U32 R12, RZ, RZ, 0x3 ;  /* 0x00000003ff0c7424 */ /* 0x000fe400078e00ff */
[----:B------:R-:W-:-:S07]  /*14c70*/  IMAD.MOV.U32 R3, RZ, RZ, R14 ;  /* 0x000000ffff037224 */ /* 0x000fce00078e000e */
[----:B------:R-:W-:Y:S05]  /*14c80*/  WARPSYNC.COLLECTIVE R15, `(.L_x_998) ;  /* 0x000000000f087348 */ /* 0x000fea0003c00000 */
[----:B------:R0:W1:Y:S02]  /*14c90*/  SHFL.IDX P6, R14, R13, R12, R11 ;  /* 0x0000000c0d0e7389 */ /* 0x00006400000c000b */
[----:B01----:R-:W-:Y:S01]  /*14ca0*/  ENDCOLLECTIVE ;  /* 0x000000000000791b */ /* 0x003fe20003800000 */
.L_x_998:
        /* <DEDUP_REMOVED lines=10> */
.L_x_999:
[----:B------:R-:W-:Y:S01]  /*14d50*/  @!PT LDS RZ, [RZ] ;  /* 0x00000000fffff984 */ /* 0x000fe20000000800 */
[----:B------:R-:W-:Y:S01]  /*14d60*/  @!PT LDS RZ, [RZ] ;  /* 0x00000000fffff984 */ /* 0x000fe20000000800 */
[----:B------:R-:W-:Y:S01]  /*14d70*/  @!PT LDS RZ, [RZ] ;  /* 0x00000000fffff984 */ /* 0x000fe20000000800 */
[----:B------:R-:W-:Y:S04]  /*14d80*/  @!P0 LDGSTS.E.BYPASS.LTC128B.128 [R10+0xd400], desc[UR52][R2.64], !P3 ;  /* 0x0d400000020a8fae */ /* 0x000fe8000d901d74 */
[----:B------:R-:W-:Y:S04]  /*14d90*/  @!P0 LDGSTS.E.BYPASS.LTC128B.128 [R10+0x10400], desc[UR52][R2.64+0x40], !P4 ;  /* 0x10400040020a8fae */ /* 0x000fe8000e101d74 */
[----:B------:R0:W-:Y:S01]  /*14da0*/  @!P0 LDGSTS.E.BYPASS.LTC128B.128 [R10+0x13400], desc[UR52][R2.64+0x80], !P5 ;  /* 0x13400080020a8fae */ /* 0x0001e2000e901d74 */
[----:B------:R-:W-:Y:S02]  /*14db0*/  IMAD.MOV.U32 R13, RZ, RZ, R6 ;  /* 0x000000ffff0d7224 */ /* 0x000fe400078e0006 */
[----:B------:R-:W-:-:S02]  /*14dc0*/  IMAD.MOV.U32 R12, RZ, RZ, RZ ;  /* 0x000000ffff0c7224 */ /* 0x000fc400078e00ff */
[----:B0-----:R-:W-:Y:S02]  /*14dd0*/  VIADD R2, R4, 0x60 ;  /* 0x0000006004027836 */ /* 0x001fe40000000000 */
[----:B------:R-:W-:-:S07]  /*14de0*/  IMAD.MOV.U32 R0, RZ, RZ, R14 ;  /* 0x000000ffff007224 */ /* 0x000fce00078e000e */
[----:B------:R-:W-:Y:S05]  /*14df0*/  WARPSYNC.COLLECTIVE R15, `(.L_x_1000) ;  /* 0x000000000f087348 */ /* 0x000fea0003c00000 */
[----:B------:R0:W1:Y:S02]  /*14e00*/  SHFL.IDX P6, R14, R13, R12, R11 ;  /* 0x0000000c0d0e7389 */ /* 0x00006400000c000b */
[----:B01----:R-:W-:Y:S01]  /*14e10*/  ENDCOLLECTIVE ;  /* 0x000000000000791b */ /* 0x003fe20003800000 */
.L_x_1000:
[----:B------:R-:W-:-:S13]  /*14e20*/  ISETP.GE.AND P0, PT, R2, UR37, PT ;  /* 0x0000002502007c0c */ /* 0x000fda000bf06270 */
[----:B------:R-:W-:Y:S01]  /*14e30*/  @!P0 LEA R8, P1, R20, R0, 0x1 ;  /* 0x0000000014088211 */ /* 0x000fe200078208ff */
[----:B------:R-:W-:Y:S02]  /*14e40*/  VIADD R0, R4, 0x80 ;  /* 0x0000008004007836 */ /* 0x000fe40000000000 */
[----:B------:R-:W-:Y:S02]  /*14e50*/  IMAD.MOV.U32 R13, RZ, RZ, R7 ;  /* 0x000000ffff0d7224 */ /* 0x000fe400078e0007 */
[----:B------:R-:W-:Y:S02]  /*14e60*/  @!P0 IMAD.X R9, RZ, RZ, R5, P1 ;  /* 0x000000ffff098224 */ /* 0x000fe400008e0605 */
[----:B------:R-:W-:Y:S02]  /*14e70*/  @!P0 IMAD.MOV.U32 R2, RZ, RZ, R8 ;  /* 0x000000ffff028224 */ /* 0x000fe400078e0008 */
[----:B------:R-:W-:-:S05]  /*14e80*/  @!P0 IMAD.MOV.U32 R3, RZ, RZ, R9 ;  /* 0x000000ffff038224 */ /* 0x000fca00078e0009 */
[----:B------:R-:W-:Y:S01]  /*14e90*/  @!PT LDS RZ, [RZ] ;  /* 0x00000000fffff984 */ /* 0x000fe20000000800 */
[----:B------:R-:W-:Y:S01]  /*14ea0*/  @!PT LDS RZ, [RZ] ;  /* 0x00000000fffff984 */ /* 0x000fe20000000800 */
[----:B------:R-:W-:Y:S01]  /*14eb0*/  @!PT LDS RZ, [RZ] ;  /* 0x00000000fffff984 */ /* 0x000fe20000000800 */
[----:B------:R0:W-:Y:S04]  /*14ec0*/  @!P0 LDGSTS.E.BYPASS.LTC128B.128 [R10+0xdc00], desc[UR52][R2.64], !P3 ;  /* 0x0dc00000020a8fae */ /* 0x0001e8000d901d74 */
[----:B------:R0:W-:Y:S04]  /*14ed0*/  @!P0 LDGSTS.E.BYPASS.LTC128B.128 [R10+0x10c00], desc[UR52][R2.64+0x40], !P4 ;  /* 0x10c00040020a8fae */ /* 0x0001e8000e101d74 */
[----:B------:R0:W-:Y:S01]  /*14ee0*/  @!P0 LDGSTS.E.BYPASS.LTC128B.128 [R10+0x13c00], desc[UR52][R2.64+0x80], !P5 ;  /* 0x13c00080020a8fae */ /* 0x0001e2000e901d74 */
[----:B------:R-:W-:Y:S01]  /*14ef0*/  ISETP.GE.AND P0, PT, R0, UR37, PT ;  /* 0x0000002500007c0c */ /* 0x000fe2000bf06270 */
[----:B------:R-:W-:-:S12]  /*14f00*/  IMAD.MOV.U32 R0, RZ, RZ, R14 ;  /* 0x000000ffff007224 */ /* 0x000fd800078e000e */
[----:B0-----:R-:W-:Y:S05]  /*14f10*/  WARPSYNC.COLLECTIVE R15, `(.L_x_1001) ;  /* 0x000000000f087348 */ /* 0x001fea0003c00000 */
[----:B------:R1:W2:Y:S02]  /*14f20*/  SHFL.IDX P6, R14, R13, R12, R11 ;  /* 0x0000000c0d0e7389 */ /* 0x0002a400000c000b */
[----:B012---:R-:W-:Y:S01]  /*14f30*/  ENDCOLLECTIVE ;  /* 0x000000000000791b */ /* 0x007fe20003800000 */
.L_x_1001:
[----:B------:R-:W-:Y:S02]  /*14f40*/  IMAD.MOV.U32 R13, RZ, RZ, R6 ;  /* 0x000000ffff0d7224 */ /* 0x000fe400078e0006 */
[----:B------:R-:W-:Y:S02]  /*14f50*/  IMAD.MOV.U32 R12, RZ, RZ, 0x1 ;  /* 0x00000001ff0c7424 */ /* 0x000fe400078e00ff */
[----:B------:R-:W-:-:S07]  /*14f60*/  IMAD.MOV.U32 R2, RZ, RZ, R14 ;  /* 0x000000ffff027224 */ /* 0x000fce00078e000e */
[----:B------:R-:W-:Y:S05]  /*14f70*/  WARPSYNC.COLLECTIVE R15, `(.L_x_1002) ;  /* 0x000000000f087348 */ /* 0x000fea0003c00000 */
[----:B------:R0:W1:Y:S02]  /*14f80*/  SHFL.IDX P6, R14, R13, R12, R11 ;  /* 0x0000000c0d0e7389 */ /* 0x00006400000c000b */
[----:B01----:R-:W-:Y:S01]  /*14f90*/  ENDCOLLECTIVE ;  /* 0x000000000000791b */ /* 0x003fe20003800000 */
.L_x_1002:
[----:B------:R-:W-:-:S05]  /*14fa0*/  @!P0 LEA R5, P1, R20, R2, 0x1 ;  /* 0x0000000214058211 */ /* 0x000fca00078208ff */
[----:B------:R-:W-:Y:S02]  /*14fb0*/  @!P0 IMAD.X R0, RZ, RZ, R0, P1 ;  /* 0x000000ffff008224 */ /* 0x000fe400008e0600 */
[----:B------:R-:W-:Y:S02]  /*14fc0*/  @!P0 IMAD.MOV.U32 R2, RZ, RZ, R5 ;  /* 0x000000ffff028224 */ /* 0x000fe400078e0005 */
        /* <DEDUP_REMOVED lines=12> */
.L_x_1003:
[----:B------:R-:W-:Y:S05]  /*15090*/  BRA `(.L_x_1004) ;  /* 0xffffffd000007947 */ /* 0x000fea000383ffff */
.L_x_938:
[----:B0-----:R0:W1:Y:S02]  /*150a0*/  SYNCS.PHASECHK.TRANS64.TRYWAIT P0, [R16+URZ+0x2d820], R3 ;  /* 0x02d82003100075a7 */ /* 0x001064000800017f */
[----:B-1----:R-:W-:Y:S05]  /*150b0*/  @!P0 NANOSLEEP.SYNCS 0x989680 ;  /* 0x009896800000895d */ /* 0x002fea0003900000 */
[----:B------:R-:W1:Y:S02]  /*150c0*/  @!P0 SYNCS.PHASECHK.TRANS64 P0, [R16+URZ+0x2d820], R3 ;  /* 0x02d82003100085a7 */ /* 0x000e64000800007f */
[----:B-1----:R-:W-:Y:S05]  /*150d0*/  @!P0 BRA `(.L_x_938) ;  /* 0xfffffffc00f08947 */ /* 0x002fea000383ffff */
[----:B------:R-:W-:Y:S05]  /*150e0*/  BRA `(.L_x_1005) ;  /* 0xffffffd000647947 */ /* 0x000fea000383ffff */
.L_x_942:
[----:B0-----:R0:W1:Y:S02]  /*150f0*/  SYNCS.PHASECHK.TRANS64.TRYWAIT P0, [R6+URZ+0x2d840], R0 ;  /* 0x02d84000060075a7 */ /* 0x001064000800017f */
[----:B-1----:R-:W-:Y:S05]  /*15100*/  @!P0 NANOSLEEP.SYNCS 0x989680 ;  /* 0x009896800000895d */ /* 0x002fea0003900000 */
[----:B------:R-:W1:Y:S02]  /*15110*/  @!P0 SYNCS.PHASECHK.TRANS64 P0, [R6+URZ+0x2d840], R0 ;  /* 0x02d84000060085a7 */ /* 0x000e64000800007f */
[----:B-1----:R-:W-:Y:S05]  /*15120*/  @!P0 BRA `(.L_x_942) ;  /* 0xfffffffc00f08947 */ /* 0x002fea000383ffff */
[----:B------:R-:W-:Y:S05]  /*15130*/  BRA `(.L_x_1006) ;  /* 0xffffffd400387947 */ /* 0x000fea000383ffff */
.L_x_943:
        /* <DEDUP_REMOVED lines=8> */
.L_x_1008:
[----:B------:R-:W-:Y:S05]  /*151c0*/  BSYNC B1 ;  /* 0x0000000000017941 */ /* 0x000fea0003800000 */
.L_x_1007:
[----:B------:R-:W0:Y:S01]  /*151d0*/  S2R R27, SR_TID.X ;  /* 0x00000000001b7919 */ /* 0x000e220000002100 */
[----:B------:R-:W-:Y:S02]  /*151e0*/  IMAD.MOV.U32 R13, RZ, RZ, R7 ;  /* 0x000000ffff0d7224 */ /* 0x000fe400078e0007 */
        /* <DEDUP_REMOVED lines=8> */
.L_x_1009:
        /* <DEDUP_REMOVED lines=8> */
.L_x_1010:
[----:B------:R-:W-:-:S05]  /*152f0*/  IMAD.SHL.U32 R0, R27, 0x2, RZ ;  /* 0x000000021b007824 */ /* 0x000fca00078e00ff */
        /* <DEDUP_REMOVED lines=13> */
.L_x_1011:
[----:B------:R-:W-:Y:S02]  /*153d0*/  IMAD.MOV.U32 R13, RZ, RZ, R10 ;  /* 0x000000ffff0d7224 */ /* 0x000fe400078e000a */
[----:B------:R-:W-:Y:S02]  /*153e0*/  IMAD.MOV.U32 R12, RZ, RZ, 0x2 ;  /* 0x00000002ff0c7424 */ /* 0x000fe400078e00ff */
[----:B------:R-:W-:-:S07]  /*153f0*/  IMAD.MOV.U32 R2, RZ, RZ, R14 ;  /* 0x000000ffff027224 */ /* 0x000fce00078e000e */
[----:B------:R-:W-:Y:S05]  /*15400*/  WARPSYNC.COLLECTIVE R15, `(.L_x_1012) ;  /* 0x000000000f087348 */ /* 0x000fea0003c00000 */
[----:B------:R0:W1:Y:S02]  /*15410*/  SHFL.IDX P6, R14, R13, R12, R11 ;  /* 0x0000000c0d0e7389 */ /* 0x00006400000c000b */
[----:B01----:R-:W-:Y:S01]  /*15420*/  ENDCOLLECTIVE ;  /* 0x000000000000791b */ /* 0x003fe20003800000 */
.L_x_1012:
        /* <DEDUP_REMOVED lines=13> */
.L_x_1013:
[----:B------:R-:W-:Y:S02]  /*15500*/  IMAD.MOV.U32 R13, RZ, RZ, R10 ;  /* 0x000000ffff0d7224 */ /* 0x000fe400078e000a */
[----:B------:R-:W-:Y:S02]  /*15510*/  IMAD.MOV.U32 R12, RZ, RZ, 0x3 ;  /* 0x00000003ff0c7424 */ /* 0x000fe400078e00ff */
[----:B------:R-:W-:-:S07]  /*15520*/  IMAD.MOV.U32 R2, RZ, RZ, R14 ;  /* 0x000000ffff027224 */ /* 0x000fce00078e000e */
[----:B------:R-:W-:Y:S05]  /*15530*/  WARPSYNC.COLLECTIVE R15, `(.L_x_1014) ;  /* 0x000000000f087348 */ /* 0x000fea0003c00000 */
[----:B------:R0:W1:Y:S02]  /*15540*/  SHFL.IDX P6, R14, R13, R12, R11 ;  /* 0x0000000c0d0e7389 */ /* 0x00006400000c000b */
[----:B01----:R-:W-:Y:S01]  /*15550*/  ENDCOLLECTIVE ;  /* 0x000000000000791b */ /* 0x003fe20003800000 */
.L_x_1014:
        /* <DEDUP_REMOVED lines=13> */
.L_x_1015:
[----:B------:R-:W-:Y:S01]  /*15630*/  IMAD.MOV.U32 R2, RZ, RZ, R14 ;  /* 0x000000ffff027224 */ /* 0x000fe200078e000e */
[----:B------:R-:W-:Y:S06]  /*15640*/  BRA `(.L_x_1016) ;  /* 0xffffffd000e47947 */ /* 0x000fec000383ffff */
.L_x_948:
[----:B-1----:R1:W2:Y:S02]  /*15650*/  SYNCS.PHASECHK.TRANS64.TRYWAIT P0, [R6+URZ+0x2d860], R2 ;  /* 0x02d86002060075a7 */ /* 0x0022a4000800017f */
[----:B--2---:R-:W-:Y:S05]  /*15660*/  @!P0 NANOSLEEP.SYNCS 0x989680 ;  /* 0x009896800000895d */ /* 0x004fea0003900000 */
[----:B------:R-:W2:Y:S02]  /*15670*/  @!P0 SYNCS.PHASECHK.TRANS64 P0, [R6+URZ+0x2d860], R2 ;  /* 0x02d86002060085a7 */ /* 0x000ea4000800007f */
[----:B--2---:R-:W-:Y:S05]  /*15680*/  @!P0 BRA `(.L_x_948) ;  /* 0xfffffffc00f08947 */ /* 0x004fea000383ffff */
[----:B------:R-:W-:Y:S05]  /*15690*/  BRA `(.L_x_1017) ;  /* 0xffffffd400447947 */ /* 0x000fea000383ffff */
.L_x_949:
        /* <DEDUP_REMOVED lines=8> */
.L_x_1019:
[----:B------:R-:W-:Y:S05]  /*15720*/  BSYNC B1 ;  /* 0x0000000000017941 */ /* 0x000fea0003800000 */
.L_x_1018:
[----:B------:R-:W-:Y:S02]  /*15730*/  IMAD.MOV.U32 R13, RZ, RZ, R17 ;  /* 0x000000ffff0d7224 */ /* 0x000fe400078e0011 */
[----:B------:R-:W-:Y:S02]  /*15740*/  IMAD.MOV.U32 R12, RZ, RZ, RZ ;  /* 0x000000ffff0c7224 */ /* 0x000fe400078e00ff */
[----:B------:R-:W-:Y:S02]  /*15750*/  IMAD.MOV.U32 R11, RZ, RZ, 0x1c1f ;  /* 0x00001c1fff0b7424 */ /* 0x000fe400078e00ff */
[----:B------:R-:W-:Y:S02]  /*15760*/  IMAD.MOV.U32 R15, RZ, RZ, -0x1 ;  /* 0xffffffffff0f7424 */ /* 0x000fe400078e00ff */
[----:B------:R-:W-:Y:S02]  /*15770*/  IMAD.MOV.U32 R3, RZ, RZ, R14 ;  /* 0x000000ffff037224 */ /* 0x000fe400078e000e */
[----:B------:R-:W-:-:S07]  /*15780*/  IMAD R7, R7, 0x2, R16 ;  /* 0x0000000207077824 */ /* 0x000fce00078e0210 */
[----:B------:R-:W-:Y:S05]  /*15790*/  WARPSYNC.COLLECTIVE R15, `(.L_x_1020) ;  /* 0x000000000f087348 */ /* 0x000fea0003c00000 */
[----:B------:R0:W1:Y:S02]  /*157a0*/  SHFL.IDX P6, R14, R13, R12, R11 ;  /* 0x0000000c0d0e7389 */ /* 0x00006400000c000b */
[----:B01----:R-:W-:Y:S01]  /*157b0*/  ENDCOLLECTIVE ;  /* 0x000000000000791b */ /* 0x003fe20003800000 */
.L_x_1020:
[----:B------:R-:W-:Y:S02]  /*157c0*/  IMAD.MOV.U32 R13, RZ, RZ, R18 ;  /* 0x000000ffff0d7224 */ /* 0x000fe400078e0012 */
[----:B------:R-:W-:Y:S02]  /*157d0*/  IMAD.MOV.U32 R12, RZ, RZ, 0x1 ;  /* 0x00000001ff0c7424 */ /* 0x000fe400078e00ff */
[----:B------:R-:W-:-:S07]  /*157e0*/  IMAD.MOV.U32 R2, RZ, RZ, R14 ;  /* 0x000000ffff027224 */ /* 0x000fce00078e000e */
[----:B------:R-:W-:Y:S05]  /*157f0*/  WARPSYNC.COLLECTIVE R15, `(.L_x_1021) ;  /* 0x000000000f087348 */ /* 0x000fea0003c00000 */
[----:B------:R0:W1:Y:S02]  /*15800*/  SHFL.IDX P6, R14, R13, R12, R11 ;  /* 0x0000000c0d0e7389 */ /* 0x00006400000c000b */
[----:B01----:R-:W-:Y:S01]  /*15810*/  ENDCOLLECTIVE ;  /* 0x000000000000791b */ /* 0x003fe20003800000 */
.L_x_1021:
        /* <DEDUP_REMOVED lines=16> */
.L_x_1022:
[----:B------:R-:W-:Y:S02]  /*15920*/  IMAD.MOV.U32 R13, RZ, RZ, R18 ;  /* 0x000000ffff0d7224 */ /* 0x000fe400078e0012 */
[----:B------:R-:W-:Y:S02]  /*15930*/  IMAD.MOV.U32 R12, RZ, RZ, 0x2 ;  /* 0x00000002ff0c7424 */ /* 0x000fe400078e00ff */
[----:B------:R-:W-:-:S07]  /*15940*/  IMAD.MOV.U32 R2, RZ, RZ, R14 ;  /* 0x000000ffff027224 */ /* 0x000fce00078e000e */
[----:B------:R-:W-:Y:S05]  /*15950*/  WARPSYNC.COLLECTIVE R15, `(.L_x_1023) ;  /* 0x000000000f087348 */ /* 0x000fea0003c00000 */
[----:B------:R0:W1:Y:S02]  /*15960*/  SHFL.IDX P6, R14, R13, R12, R11 ;  /* 0x0000000c0d0e7389 */ /* 0x00006400000c000b */
[----:B01----:R-:W-:Y:S01]  /*15970*/  ENDCOLLECTIVE ;  /* 0x000000000000791b */ /* 0x003fe20003800000 */
.L_x_1023:
        /* <DEDUP_REMOVED lines=16> */
.L_x_1024:
[----:B------:R-:W-:Y:S02]  /*15a80*/  IMAD.MOV.U32 R13, RZ, RZ, R18 ;  /* 0x000000ffff0d7224 */ /* 0x000fe400078e0012 */
[----:B------:R-:W-:Y:S02]  /*15a90*/  IMAD.MOV.U32 R12, RZ, RZ, 0x3 ;  /* 0x00000003ff0c7424 */ /* 0x000fe400078e00ff */
[----:B------:R-:W-:-:S07]  /*15aa0*/  IMAD.MOV.U32 R2, RZ, RZ, R14 ;  /* 0x000000ffff027224 */ /* 0x000fce00078e000e */
[----:B------:R-:W-:Y:S05]  /*15ab0*/  WARPSYNC.COLLECTIVE R15, `(.L_x_1025) ;  /* 0x000000000f087348 */ /* 0x000fea0003c00000 */
[----:B------:R0:W1:Y:S02]  /*15ac0*/  SHFL.IDX P6, R14, R13, R12, R11 ;  /* 0x0000000c0d0e7389 */ /* 0x00006400000c000b */
[----:B01----:R-:W-:Y:S01]  /*15ad0*/  ENDCOLLECTIVE ;  /* 0x000000000000791b */ /* 0x003fe20003800000 */
.L_x_1025:
        /* <DEDUP_REMOVED lines=13> */
.L_x_1026:
        /* <DEDUP_REMOVED lines=8> */
.L_x_957:
[----:B0-----:R0:W1:Y:S02]  /*15c30*/  SYNCS.PHASECHK.TRANS64.TRYWAIT P0, [R4+URZ+0x2d860], R3 ;  /* 0x02d86003040075a7 */ /* 0x001064000800017f */
[----:B-1----:R-:W-:Y:S05]  /*15c40*/  @!P0 NANOSLEEP.SYNCS 0x989680 ;  /* 0x009896800000895d */ /* 0x002fea0003900000 */
[----:B------:R-:W1:Y:S02]  /*15c50*/  @!P0 SYNCS.PHASECHK.TRANS64 P0, [R4+URZ+0x2d860], R3 ;  /* 0x02d86003040085a7 */ /* 0x000e64000800007f */
[----:B-1----:R-:W-:Y:S05]  /*15c60*/  @!P0 BRA `(.L_x_957) ;  /* 0xfffffffc00f08947 */ /* 0x002fea000383ffff */
[----:B------:R-:W-:Y:S05]  /*15c70*/  BRA `(.L_x_1028) ;  /* 0xffffffd400d47947 */ /* 0x000fea000383ffff */
.L_x_958:
        /* <DEDUP_REMOVED lines=8> */
.L_x_1030:
[----:B------:R-:W-:Y:S05]  /*15d00*/  BSYNC B0 ;  /* 0x0000000000007941 */ /* 0x000fea0003800000 */
.L_x_1029:
[----:B------:R-:W0:Y:S01]  /*15d10*/  S2R R2, SR_TID.X ;  /* 0x0000000000027919 */ /* 0x000e220000002100 */
[----:B------:R-:W-:Y:S02]  /*15d20*/  IMAD.MOV.U32 R13, RZ, RZ, R17 ;  /* 0x000000ffff0d7224 */ /* 0x000fe400078e0011 */
[----:B------:R-:W-:Y:S02]  /*15d30*/  IMAD.MOV.U32 R12, RZ, RZ, RZ ;  /* 0x000000ffff0c7224 */ /* 0x000fe400078e00ff */
[----:B------:R-:W-:Y:S02]  /*15d40*/  IMAD.MOV.U32 R11, RZ, RZ, 0x1c1f ;  /* 0x00001c1fff0b7424 */ /* 0x000fe400078e00ff */
[----:B------:R-:W-:Y:S02]  /*15d50*/  IMAD.MOV.U32 R15, RZ, RZ, -0x1 ;  /* 0xffffffffff0f7424 */ /* 0x000fe400078e00ff */
[----:B------:R-:W-:-:S07]  /*15d60*/  IMAD.MOV.U32 R0, RZ, RZ, R14 ;  /* 0x000000ffff007224 */ /* 0x000fce00078e000e */
[----:B0-----:R-:W-:Y:S05]  /*15d70*/  WARPSYNC.COLLECTIVE R15, `(.L_x_1031) ;  /* 0x000000000f087348 */ /* 0x001fea0003c00000 */
[----:B------:R1:W2:Y:S02]  /*15d80*/  SHFL.IDX P6, R14, R13, R12, R11 ;  /* 0x0000000c0d0e7389 */ /* 0x0002a400000c000b */
[----:B012---:R-:W-:Y:S01]  /*15d90*/  ENDCOLLECTIVE ;  /* 0x000000000000791b */ /* 0x007fe20003800000 */
.L_x_1031:
        /* <DEDUP_REMOVED lines=9> */
.L_x_1032:
[----:B------:R-:W-:Y:S01]  /*15e30*/  IMAD.X R3, RZ, RZ, R0, P0 ;  /* 0x000000ffff037224 */ /* 0x000fe200000e0600 */
[----:B------:R-:W-:Y:S01]  /*15e40*/  ISETP.LT.OR P0, PT, R5, 0x1, P4 ;  /* 0x000000010500780c */ /* 0x000fe20002701670 */
[----:B------:R-:W-:Y:S02]  /*15e50*/  IMAD R0, R7, 0x2, R16 ;  /* 0x0000000207007824 */ /* 0x000fe400078e0210 */
        /* <DEDUP_REMOVED lines=13> */
.L_x_1033:
[----:B------:R-:W-:Y:S02]  /*15f30*/  IMAD.MOV.U32 R13, RZ, RZ, R18 ;  /* 0x000000ffff0d7224 */ /* 0x000fe400078e0012 */
[----:B------:R-:W-:Y:S01]  /*15f40*/  IMAD.MOV.U32 R12, RZ, RZ, 0x2 ;  /* 0x00000002ff0c7424 */ /* 0x000fe200078e00ff */
[----:B------:R-:W-:-:S13]  /*15f50*/  IADD3 R2, P0, R14, R6, RZ ;  /* 0x000000060e027210 */ /* 0x000fda0007f1e0ff */
[----:B------:R-:W-:Y:S05]  /*15f60*/  WARPSYNC.COLLECTIVE R15, `(.L_x_1034) ;  /* 0x000000000f087348 */ /* 0x000fea0003c00000 */
[----:B------:R0:W1:Y:S02]  /*15f70*/  SHFL.IDX P6, R14, R13, R12, R11 ;  /* 0x0000000c0d0e7389 */ /* 0x00006400000c000b */
[----:B01----:R-:W-:Y:S01]  /*15f80*/  ENDCOLLECTIVE ;  /* 0x000000000000791b */ /* 0x003fe20003800000 */
.L_x_1034:
        /* <DEDUP_REMOVED lines=15> */
.L_x_1035:
[----:B------:R-:W-:Y:S02]  /*16080*/  IMAD.MOV.U32 R13, RZ, RZ, R18 ;  /* 0x000000ffff0d7224 */ /* 0x000fe400078e0012 */
[----:B------:R-:W-:Y:S01]  /*16090*/  IMAD.MOV.U32 R12, RZ, RZ, 0x3 ;  /* 0x00000003ff0c7424 */ /* 0x000fe200078e00ff */
[----:B------:R-:W-:-:S13]  /*160a0*/  IADD3 R2, P0, R14, R6, RZ ;  /* 0x000000060e027210 */ /* 0x000fda0007f1e0ff */
[----:B------:R-:W-:Y:S05]  /*160b0*/  WARPSYNC.COLLECTIVE R15, `(.L_x_1036) ;  /* 0x000000000f087348 */ /* 0x000fea0003c00000 */
[----:B------:R0:W1:Y:S02]  /*160c0*/  SHFL.IDX P6, R14, R13, R12, R11 ;  /* 0x0000000c0d0e7389 */ /* 0x00006400000c000b */
[----:B01----:R-:W-:Y:S01]  /*160d0*/  ENDCOLLECTIVE ;  /* 0x000000000000791b */ /* 0x003fe20003800000 */
.L_x_1036:
        /* <DEDUP_REMOVED lines=12> */
.L_x_1037:
[----:B------:R-:W-:Y:S01]  /*161a0*/  @!PT LDS RZ, [RZ] ;  /* 0x00000000fffff984 */ /* 0x000fe20000000800 */
[----:B------:R-:W-:Y:S01]  /*161b0*/  @!PT LDS RZ, [RZ] ;  /* 0x00000000fffff984 */ /* 0x000fe20000000800 */
[----:B------:R-:W-:Y:S01]  /*161c0*/  @!PT LDS RZ, [RZ] ;  /* 0x00000000fffff984 */ /* 0x000fe20000000800 */
[----:B------:R0:W-:Y:S01]  /*161d0*/  LDGSTS.E.BYPASS.LTC128B.128 [R0+0x3400], desc[UR52][R2.64+0x40], !P0 ;  /* 0x0340004002007fae */ /* 0x0001e2000c101d74 */
[----:B------:R-:W-:-:S13]  /*161e0*/  ISETP.LT.OR P0, PT, R5, 0x41, P1 ;  /* 0x000000410500780c */ /* 0x000fda0000f01670 */
[----:B------:R0:W-:Y:S01]  /*161f0*/  LDGSTS.E.BYPASS.LTC128B.128 [R0+0x5400], desc[UR52][R2.64+0x80], !P0 ;  /* 0x0540008002007fae */ /* 0x0001e2000c101d74 */
[----:B------:R-:W-:Y:S05]  /*16200*/  BRA `(.L_x_1038) ;  /* 0xffffffd4004c7947 */ /* 0x000fea000383ffff */
.L_x_963:
[----:B------:R-:W-:Y:S01]  /*16210*/  BSSY B0, `(.L_x_1039) ;  /* 0x0000008000007945 */ /* 0x000fe20003800000 */
[----:B-----5:R-:W-:Y:S02]  /*16220*/  IMAD.MOV.U32 R13, RZ, RZ, R2 ;  /* 0x000000ffff0d7224 */ /* 0x020fe400078e0002 */
[----:B------:R-:W-:Y:S02]  /*16230*/  IMAD.MOV.U32 R12, RZ, RZ, RZ ;  /* 0x000000ffff0c7224 */ /* 0x000fe400078e00ff */
[----:B------:R-:W-:Y:S02]  /*16240*/  IMAD.MOV.U32 R11, RZ, RZ, 0x1f ;  /* 0x0000001fff0b7424 */ /* 0x000fe400078e00ff */
[----:B------:R-:W-:-:S07]  /*16250*/  IMAD.MOV.U32 R15, RZ, RZ, -0x1 ;  /* 0xffffffffff0f7424 */ /* 0x000fce00078e00ff */
[----:B01----:R-:W-:Y:S05]  /*16260*/  WARPSYNC.COLLECTIVE R15, `(.L_x_1040) ;  /* 0x000000000f087348 */ /* 0x003fea0003c00000 */
[----:B------:R2:W3:Y:S02]  /*16270*/  SHFL.IDX P6, R14, R13, R12, R11 ;  /* 0x0000000c0d0e7389 */ /* 0x0004e400000c000b */
[----:B0123--:R-:W-:Y:S01]  /*16280*/  ENDCOLLECTIVE ;  /* 0x000000000000791b */ /* 0x00ffe20003800000 */
.L_x_1040:
[----:B------:R-:W-:Y:S05]  /*16290*/  BSYNC B0 ;  /* 0x0000000000007941 */ /* 0x000fea0003800000 */
.L_x_1039:
[----:B------:R-:W-:Y:S05]  /*162a0*/  BRA `(.L_x_1041) ;  /* 0xffffffd400e07947 */ /* 0x000fea000383ffff */
.L_x_966:
[----:B-1----:R1:W2:Y:S02]  /*162b0*/  SYNCS.PHASECHK.TRANS64.TRYWAIT P0, [R4+URZ+0x2d820], R0 ;  /* 0x02d82000040075a7 */ /* 0x0022a4000800017f */
[----:B--2---:R-:W-:Y:S05]  /*162c0*/  @!P0 NANOSLEEP.SYNCS 0x989680 ;  /* 0x009896800000895d */ /* 0x004fea0003900000 */
[----:B------:R-:W2:Y:S02]  /*162d0*/  @!P0 SYNCS.PHASECHK.TRANS64 P0, [R4+URZ+0x2d820], R0 ;  /* 0x02d82000040085a7 */ /* 0x000ea4000800007f */
[----:B--2---:R-:W-:Y:S05]  /*162e0*/  @!P0 BRA `(.L_x_966) ;  /* 0xfffffffc00f08947 */ /* 0x004fea000383ffff */
[----:B------:R-:W-:Y:S05]  /*162f0*/  BRA `(.L_x_1042) ;  /* 0xffffffd8002c7947 */ /* 0x000fea000383ffff */
.L_x_967:
        /* <DEDUP_REMOVED lines=11> */
.L_x_1044:
[----:B------:R-:W-:Y:S05]  /*163b0*/  BSYNC B0 ;  /* 0x0000000000007941 */ /* 0x000fea0003800000 */
.L_x_1043:
[----:B------:R-:W-:Y:S05]  /*163c0*/  BRA `(.L_x_1045) ;  /* 0xffffffd800147947 */ /* 0x000fea000383ffff */
.L_x_970:
[----:B------:R-:W-:Y:S01]  /*163d0*/  BSSY B1, `(.L_x_1046) ;  /* 0x0000006000017945 */ /* 0x000fe20003800000 */
[----:B------:R-:W-:-:S07]  /*163e0*/  IMAD.MOV.U32 R15, RZ, RZ, -0x1 ;  /* 0xffffffffff0f7424 */ /* 0x000fce00078e00ff */
[----:B01----:R-:W-:Y:S05]  /*163f0*/  WARPSYNC.COLLECTIVE R15, `(.L_x_1047) ;  /* 0x000000000f0c7348 */ /* 0x003fea0003c00000 */
[----:B------:R-:W-:Y:S02]  /*16400*/  ELECT P6, UR62, PT ;  /* 0x00000000003e782f */ /* 0x000fe400038c0000 */
[----:B------:R-:W-:Y:S01]  /*16410*/  MOV R14, UR62 ;  /* 0x0000003e000e7c02 */ /* 0x000fe20008000f00 */
[----:B01----:R-:W-:Y:S10]  /*16420*/  ENDCOLLECTIVE ;  /* 0x000000000000791b */ /* 0x003ff40003800000 */
.L_x_1047:
[----:B------:R-:W-:Y:S05]  /*16430*/  BSYNC B1 ;  /* 0x0000000000017941 */ /* 0x000fea0003800000 */
.L_x_1046:
[----:B------:R-:W-:Y:S05]  /*16440*/  BRA `(.L_x_1048) ;  /* 0xffffffd8000c7947 */ /* 0x000fea000383ffff */
.L_x_972:
[----:B-1----:R1:W2:Y:S02]  /*16450*/  SYNCS.PHASECHK.TRANS64.TRYWAIT P1, [R5+URZ+0x2d840], R0 ;  /* 0x02d84000050075a7 */ /* 0x0022a4000802017f */
[----:B--2---:R-:W-:Y:S05]  /*16460*/  @!P1 NANOSLEEP.SYNCS 0x989680 ;  /* 0x009896800000995d */ /* 0x004fea0003900000 */
[----:B------:R-:W2:Y:S02]  /*16470*/  @!P1 SYNCS.PHASECHK.TRANS64 P1, [R5+URZ+0x2d840], R0 ;  /* 0x02d84000050095a7 */ /* 0x000ea4000802007f */
[----:B--2---:R-:W-:Y:S05]  /*16480*/  @!P1 BRA `(.L_x_972) ;  /* 0xfffffffc00f09947 */ /* 0x004fea000383ffff */
[----:B------:R-:W-:Y:S05]  /*16490*/  BRA `(.L_x_1049) ;  /* 0xffffffd8002c7947 */ /* 0x000fea000383ffff */
.L_x_974:
[----:B--2---:R2:W3:Y:S02]  /*164a0*/  SYNCS.PHASECHK.TRANS64.TRYWAIT P1, [R23+URZ+0x2d840], R2 ;  /* 0x02d84002170075a7 */ /* 0x0044e4000802017f */
[----:B---3--:R-:W-:Y:S05]  /*164b0*/  @!P1 NANOSLEEP.SYNCS 0x989680 ;  /* 0x009896800000995d */ /* 0x008fea0003900000 */
[----:B------:R-:W3:Y:S02]  /*164c0*/  @!P1 SYNCS.PHASECHK.TRANS64 P1, [R23+URZ+0x2d840], R2 ;  /* 0x02d84002170095a7 */ /* 0x000ee4000802007f */
[----:B---3--:R-:W-:Y:S05]  /*164d0*/  @!P1 BRA `(.L_x_974) ;  /* 0xfffffffc00f09947 */ /* 0x008fea000383ffff */
[----:B------:R-:W-:Y:S05]  /*164e0*/  BRA `(.L_x_1050) ;  /* 0xffffffd800387947 */ /* 0x000fea000383ffff */
.L_x_976:
[----:B---3--:R3:W4:Y:S02]  /*164f0*/  SYNCS.PHASECHK.TRANS64.TRYWAIT P1, [R5+URZ+0x2d860], R0 ;  /* 0x02d86000050075a7 */ /* 0x008724000802017f */
[----:B----4-:R-:W-:Y:S05]  /*16500*/  @!P1 NANOSLEEP.SYNCS 0x989680 ;  /* 0x009896800000995d */ /* 0x010fea0003900000 */
[----:B------:R-:W4:Y:S02]  /*16510*/  @!P1 SYNCS.PHASECHK.TRANS64 P1, [R5+URZ+0x2d860], R0 ;  /* 0x02d86000050095a7 */ /* 0x000f24000802007f */
[----:B----4-:R-:W-:Y:S05]  /*16520*/  @!P1 BRA `(.L_x_976) ;  /* 0xfffffffc00f09947 */ /* 0x010fea000383ffff */
[----:B------:R-:W-:Y:S05]  /*16530*/  BRA `(.L_x_1051) ;  /* 0xffffffd800347947 */ /* 0x000fea000383ffff */
.L_x_1052:
        /* <DEDUP_REMOVED lines=12> */
.L_x_2731:


//--------------------- .text._ZN7cutlass13device_kernelIN5flash11enable_sm90INS1_16FlashAttnFwdSm90INS1_25CollectiveMainloopFwdSm90ILi2EN4cute5tupleIJNS5_1CILi1EEES8_S8_EEENS6_IJNS7_ILi192EEENS7_ILi128EEENS7_ILi96EEEEEELi96ENS_6half_tEfNS_4arch4Sm90ELb0ELb1ELb0ELb1ELb1ELb0ELb0ELb0ELb1ELb1ELb0ELb0EEENS1_21CollectiveEpilogueFwdINS6_IJSA_SC_SB_EEES9_SE_SG_Li384ELb1ELb1ELb0ELb0EEENS1_36VarlenDynamicPersistentTileSchedulerILi192ELi128ELi384ELi128ELb0ELb1ELb1ELb1ELb0ELb1EEEEEEEEEvNT_6ParamsE --------------------------
	.section	.text._ZN7cutlass13device_kernelIN5flash11enable_sm90INS1_16FlashAttnFwdSm90INS1_25CollectiveMainloopFwdSm90ILi2EN4cute5tupleIJNS5_1CILi1EEES8_S8_EEENS6_IJNS7_ILi192EEENS7_ILi128EEENS7_ILi96EEEEEELi96ENS_6half_tEfNS_4arch4Sm90ELb0ELb1ELb0ELb1ELb1ELb0ELb0ELb0ELb1ELb1ELb0ELb0EEENS1_21CollectiveEpilogueFwdINS6_IJSA_SC_SB_EEES9_SE_SG_Li384ELb1ELb1ELb0ELb0EEENS1_36VarlenDynamicPersistentTileSchedulerILi192ELi128ELi384ELi128ELb0ELb1ELb1ELb1ELb0ELb1EEEEEEEEEvNT_6ParamsE,"ax",@progbits
	.align	128
.text._ZN7cutlass13device_kernelIN5flash11enable_sm90INS1_16FlashAttnFwdSm90INS1_25CollectiveMainloopFwdSm90ILi2EN4cute5tupleIJNS5_1CILi1EEES8_S8_EEENS6_IJNS7_ILi192EEENS7_ILi128EEENS7_ILi96EEEEEELi96ENS_6half_tEfNS_4arch4Sm90ELb0ELb1ELb0ELb1ELb1ELb0ELb0ELb0ELb1ELb1ELb0ELb0EEENS1_21CollectiveEpilogueFwdINS6_IJSA_SC_SB_EEES9_SE_SG_Li384ELb1ELb1ELb0ELb0EEENS1_36VarlenDynamicPersistentTileSchedulerILi192ELi128ELi384ELi128ELb0ELb1ELb1ELb1ELb0ELb1EEEEEEEEEvNT_6ParamsE:
        .type           _ZN7cutlass13device_kernelIN5flash11enable_sm90INS1_16FlashAttnFwdSm90INS1_25CollectiveMainloopFwdSm90ILi2EN4cute5tupleIJNS5_1CILi1EEES8_S8_EEENS6_IJNS7_ILi192EEENS7_ILi128EEENS7_ILi96EEEEEELi96ENS_6half_tEfNS_4arch4Sm90ELb0ELb1ELb0ELb1ELb1ELb0ELb0ELb0ELb1ELb1ELb0ELb0EEENS1_21CollectiveEpilogueFwdINS6_IJSA_SC_SB_EEES9_SE_SG_Li384ELb1ELb1ELb0ELb0EEENS1_36VarlenDynamicPersistentTileSchedulerILi192ELi128ELi384ELi128ELb0ELb1ELb1ELb1ELb0ELb1EEEEEEEEEvNT_6ParamsE,@function
        .size           _ZN7cutlass13device_kernelIN5flash11enable_sm90INS1_16FlashAttnFwdSm90INS1_25CollectiveMainloopFwdSm90ILi2EN4cute5tupleIJNS5_1CILi1EEES8_S8_EEENS6_IJNS7_ILi192EEENS7_ILi128EEENS7_ILi96EEEEEELi96ENS_6half_tEfNS_4arch4Sm90ELb0ELb1ELb0ELb1ELb1ELb0ELb0ELb0ELb1ELb1ELb0ELb0EEENS1_21CollectiveEpilogueFwdINS6_IJSA_SC_SB_EEES9_SE_SG_Li384ELb1ELb1ELb0ELb0EEENS1_36VarlenDynamicPersistentTileSchedulerILi192ELi128ELi384ELi128ELb0ELb1ELb1ELb1ELb0ELb1EEEEEEEEEvNT_6ParamsE,(.L_x_2732 - _ZN7cutlass13device_kernelIN5flash11enable_sm90INS1_16FlashAttnFwdSm90INS1_25CollectiveMainloopFwdSm90ILi2EN4cute5tupleIJNS5_1CILi1EEES8_S8_EEENS6_IJNS7_ILi192EEENS7_ILi128EEENS7_ILi96EEEEEELi96ENS_6half_tEfNS_4arch4Sm90ELb0ELb1ELb0ELb1ELb1ELb0ELb0ELb0ELb1ELb1ELb0ELb0EEENS1_21CollectiveEpilogueFwdINS6_IJSA_SC_SB_EEES9_SE_SG_Li384ELb1ELb1ELb0ELb0EEENS1_36VarlenDynamicPersistentTileSchedulerILi192ELi128ELi384ELi128ELb0ELb1ELb1ELb1ELb0ELb1EEEEEEEEEvNT_6ParamsE)
        .other          _ZN7cutlass13device_kernelIN5flash11enable_sm90INS1_16FlashAttnFwdSm90INS1_25CollectiveMainloopFwdSm90ILi2EN4cute5tupleIJNS5_1CILi1EEES8_S8_EEENS6_IJNS7_ILi192EEENS7_ILi128EEENS7_ILi96EEEEEELi96ENS_6half_tEfNS_4arch4Sm90ELb0ELb1ELb0ELb1ELb1ELb0ELb0ELb0ELb1ELb1ELb0ELb0EEENS1_21CollectiveEpilogueFwdINS6_IJSA_SC_SB_EEES9_SE_SG_Li384ELb1ELb1ELb0ELb0EEENS1_36VarlenDynamicPersistentTileSchedulerILi192ELi128ELi384ELi128ELb0ELb1ELb1ELb1ELb0ELb1EEEEEEEEEvNT_6ParamsE,@"STO_CUDA_ENTRY STV_DEFAULT"
_ZN7cutlass13device_kernelIN5flash11enable_sm90INS1_16FlashAttnFwdSm90INS1_25CollectiveMainloopFwdSm90ILi2EN4cute5tupleIJNS5_1CILi1EEES8_S8_EEENS6_IJNS7_ILi192EEENS7_ILi128EEENS7_ILi96EEEEEELi96ENS_6half_tEfNS_4arch4Sm90ELb0ELb1ELb0ELb1ELb1ELb0ELb0ELb0ELb1ELb1ELb0ELb0EEENS1_21CollectiveEpilogueFwdINS6_IJSA_SC_SB_EEES9_SE_SG_Li384ELb1ELb1ELb0ELb0EEENS1_36VarlenDynamicPersistentTileSchedulerILi192ELi128ELi384ELi128ELb0ELb1ELb1ELb1ELb0ELb1EEEEEEEEEvNT_6ParamsE:
        /* <DEDUP_REMOVED lines=45> */
.L_x_1053:
        /* <DEDUP_REMOVED lines=22> */
.L_x_1054:
        /* <DEDUP_REMOVED lines=18> */
.L_x_1055:
        /* <DEDUP_REMOVED lines=22> */
.L_x_1056:
        /* <DEDUP_REMOVED lines=23> */
.L_x_1057:
        /* <DEDUP_REMOVED lines=8> */
.L_x_1059:
        /* <DEDUP_REMOVED lines=18> */
[----:B------:R-:W-:Y:S01]  /*09c0*/  VIADD R150, R2, 0xffffff80 ;  /* 0xffffff8002967836 */ /* 0x000fe20000000000 */
[----:B------:R-:W-:Y:S01]  /*09d0*/  R2UR UR5, R9 ;  /* 0x00000000090572ca */ /* 0x000fe200000e0000 */
[----:B------:R-:W-:Y:S01]  /*09e0*/  IMAD.MOV.U32 R18, RZ, RZ, 0x40 ;  /* 0x00000040ff127424 */ /* 0x000fe200078e00ff */
[----:B------:R-:W-:Y:S01]  /*09f0*/  R2UR UR7, R10 ;  /* 0x000000000a0772ca */ /* 0x000fe200000e0000 */
[----:B------:R-:W-:Y:S01]  /*0a00*/  ULOP3.LUT UR50, UR43, 0x1, URZ, 0xfc, !UPT ;  /* 0x000000012b327892 */ /* 0x000fe2000f8efc3f */
[----:B------:R-:W-:Y:S01]  /*0a10*/  SHF.R.S32.HI R3, RZ, 0x1f, R150 ;  /* 0x0000001fff037819 */ /* 0x000fe20000011496 */
[----:B------:R-:W-:Y:S01]  /*0a20*/  UMOV UR49, URZ ;  /* 0x0000003f00317c82 */ /* 0x000fe20008000000 */
[----:B------:R-:W-:Y:S01]  /*0a30*/  R2UR UR6, R11 ;  /* 0x000000000b0672ca */ /* 0x000fe200000e0000 */
[----:B------:R-:W-:Y:S01]  /*0a40*/  UMOV UR48, URZ ;  /* 0x0000003f00307c82 */ /* 0x000fe20008000000 */
[CC--:B------:R-:W-:Y:S01]  /*0a50*/  LEA.HI R145, R3.reuse, R150.reuse, RZ, 0x7 ;  /* 0x0000009603917211 */ /* 0x0c0fe200078f38ff */
[----:B------:R-:W-:Y:S01]  /*0a60*/  UMOV UR47, URZ ;  /* 0x0000003f002f7c82 */ /* 0x000fe20008000000 */
[----:B------:R-:W-:-:S02]  /*0a70*/  LEA.HI R0, R3, R150, RZ, 0x4 ;  /* 0x0000009603007211 */ /* 0x000fc400078f20ff */
[----:B------:R-:W-:Y:S02]  /*0a80*/  LOP3.LUT R7, R145, 0xffffff80, RZ, 0xc0, !PT ;  /* 0xffffff8091077812 */ /* 0x000fe400078ec0ff */
[----:B------:R-:W-:Y:S02]  /*0a90*/  LOP3.LUT R5, R0, 0xfffffff0, RZ, 0xc0, !PT ;  /* 0xfffffff000057812 */ /* 0x000fe400078ec0ff */
[----:B------:R-:W-:Y:S01]  /*0aa0*/  LEA.HI R4, R3, R150, RZ, 0x5 ;  /* 0x0000009603047211 */ /* 0x000fe200078f28ff */
[C---:B------:R-:W-:Y:S01]  /*0ab0*/  IMAD.IADD R144, R150.reuse, 0x1, -R7 ;  /* 0x0000000196907824 */ /* 0x040fe200078e0a07 */
[----:B------:R-:W-:Y:S01]  /*0ac0*/  SHF.R.S32.HI R7, RZ, 0x4, R0 ;  /* 0x00000004ff077819 */ /* 0x000fe20000011400 */
[----:B------:R-:W-:Y:S01]  /*0ad0*/  IMAD.IADD R5, R150, 0x1, -R5 ;  /* 0x0000000196057824 */ /* 0x000fe200078e0a05 */
[----:B------:R-:W-:Y:S02]  /*0ae0*/  SHF.R.S32.HI R6, RZ, 0x5, R4 ;  /* 0x00000005ff067819 */ /* 0x000fe40000011404 */
[----:B------:R-:W-:-:S02]  /*0af0*/  LEA.HI R2, R0, R7, RZ, 0x1 ;  /* 0x0000000700027211 */ /* 0x000fc400078f08ff */
[--C-:B------:R-:W-:Y:S01]  /*0b00*/  SHF.R.S32.HI R0, RZ, 0x1f, R5.reuse ;  /* 0x0000001fff007819 */ /* 0x100fe20000011405 */
[----:B------:R-:W-:Y:S01]  /*0b10*/  IMAD R12, R6, 0x10, R5 ;  /* 0x00000010060c7824 */ /* 0x000fe200078e0205 */
[----:B------:R-:W-:Y:S02]  /*0b20*/  LOP3.LUT R2, R2, 0x1ffffffe, RZ, 0xc0, !PT ;  /* 0x1ffffffe02027812 */ /* 0x000fe400078ec0ff */
[----:B------:R-:W-:Y:S02]  /*0b30*/  LEA.HI R0, R0, R5, RZ, 0x3 ;  /* 0x0000000500007211 */ /* 0x000fe400078f18ff */
[----:B------:R-:W-:Y:S01]  /*0b40*/  SHF.R.S32.HI R145, RZ, 0x7, R145 ;  /* 0x00000007ff917819 */ /* 0x000fe20000011491 */
[----:B------:R-:W-:Y:S01]  /*0b50*/  IMAD.IADD R2, R7, 0x1, -R2 ;  /* 0x0000000107027824 */ /* 0x000fe200078e0a02 */
[----:B------:R-:W-:Y:S01]  /*0b60*/  LEA.HI R143, R3, R150, RZ, 0x2 ;  /* 0x00000096038f7211 */ /* 0x000fe200078f10ff */
[C---:B------:R-:W-:Y:S01]  /*0b70*/  IMAD.SHL.U32 R4, R0.reuse, 0x40, RZ ;  /* 0x0000004000047824 */ /* 0x040fe200078e00ff */
[----:B------:R-:W-:Y:S01]  /*0b80*/  LOP3.LUT R0, R0, 0xfffffff8, RZ, 0xc0, !PT ;  /* 0xfffffff800007812 */ /* 0x000fe200078ec0ff */
[----:B------:R-:W-:Y:S01]  /*0b90*/  IMAD.SHL.U32 R3, R2, 0x8, RZ ;  /* 0x0000000802037824 */ /* 0x000fe200078e00ff */
[----:B------:R-:W-:-:S02]  /*0ba0*/  SHF.R.S32.HI R9, RZ, 0x1f, R144 ;  /* 0x0000001fff097819 */ /* 0x000fc40000011490 */
[----:B------:R-:W-:Y:S01]  /*0bb0*/  LOP3.LUT R4, R4, 0x7ffffe00, RZ, 0xc0, !PT ;  /* 0x7ffffe0004047812 */ /* 0x000fe200078ec0ff */
[----:B------:R-:W-:Y:S01]  /*0bc0*/  IMAD.IADD R0, R5, 0x1, -R0 ;  /* 0x0000000105007824 */ /* 0x000fe200078e0a00 */
[-C--:B------:R-:W-:Y:S01]  /*0bd0*/  LEA.HI R8, R9, R144.reuse, RZ, 0x2 ;  /* 0x0000009009087211 */ /* 0x080fe200078f10ff */
[----:B------:R-:W-:Y:S01]  /*0be0*/  IMAD.HI R5, R145, 0x55555556, RZ ;  /* 0x5555555691057827 */ /* 0x000fe200078e02ff */
[----:B------:R-:W-:Y:S02]  /*0bf0*/  LEA.HI R9, R9, R144, RZ, 0x5 ;  /* 0x0000009009097211 */ /* 0x000fe400078f28ff */
[----:B------:R-:W-:Y:S01]  /*0c00*/  SHF.R.S32.HI R10, RZ, 0x2, R8 ;  /* 0x00000002ff0a7819 */ /* 0x000fe20000011408 */
[----:B------:R-:W-:Y:S01]  /*0c10*/  IMAD R6, R6, 0x400, R4 ;  /* 0x0000040006067824 */ /* 0x000fe200078e0204 */
[----:B------:R-:W-:Y:S01]  /*0c20*/  SHF.R.S32.HI R11, RZ, 0x1f, R8 ;  /* 0x0000001fff0b7819 */ /* 0x000fe20000011408 */
[----:B------:R-:W-:Y:S01]  /*0c30*/  IMAD.SHL.U32 R4, R0, 0x40, RZ ;  /* 0x0000004000047824 */ /* 0x000fe200078e00ff */
[----:B------:R-:W-:Y:S01]  /*0c40*/  LEA.HI R2, R5, R5, RZ, 0x1 ;  /* 0x0000000505027211 */ /* 0x000fe200078f08ff */
[----:B------:R-:W-:Y:S01]  /*0c50*/  IMAD.U32 R147, R12, 0x20, R3 ;  /* 0x000000200c937824 */ /* 0x000fe200078e0003 */
[----:B------:R-:W-:-:S02]  /*0c60*/  LOP3.LUT R5, R143, 0xfffffffc, RZ, 0xc0, !PT ;  /* 0xfffffffc8f057812 */ /* 0x000fc400078ec0ff */
[----:B------:R-:W-:Y:S01]  /*0c70*/  LOP3.LUT R4, R4, 0x1c0, RZ, 0xc0, !PT ;  /* 0x000001c004047812 */ /* 0x000fe200078ec0ff */
[----:B------:R-:W-:Y:S01]  /*0c80*/  IMAD R2, R2, -0x3, R145 ;  /* 0xfffffffd02027824 */ /* 0x000fe200078e0291 */
[----:B------:R-:W-:Y:S01]  /*0c90*/  LEA.HI R11, R11, R10, RZ, 0x3 ;  /* 0x0000000a0b0b7211 */ /* 0x000fe200078f18ff */
[----:B------:R-:W-:Y:S01]  /*0ca0*/  IMAD.IADD R142, R150, 0x1, -R5 ;  /* 0x00000001968e7824 */ /* 0x000fe200078e0a05 */
[----:B------:R-:W-:Y:S02]  /*0cb0*/  LOP3.LUT R3, R4, 0x8, R3, 0xf8, !PT ;  /* 0x0000000804037812 */ /* 0x000fe400078ef803 */
[----:B------:R-:W-:Y:S01]  /*0cc0*/  SHF.R.U32.HI R4, RZ, 0x3, R4 ;  /* 0x00000003ff047819 */ /* 0x000fe20000011604 */
[----:B------:R-:W-:Y:S01]  /*0cd0*/  IMAD.SHL.U32 R138, R142, 0x8, RZ ;  /* 0x000000088e8a7824 */ /* 0x000fe200078e00ff */
[----:B------:R-:W-:Y:S02]  /*0ce0*/  LOP3.LUT R11, R11, 0xfffffff8, RZ, 0xc0, !PT ;  /* 0xfffffff80b0b7812 */ /* 0x000fe400078ec0ff */
[----:B------:R-:W-:Y:S01]  /*0cf0*/  LOP3.LUT R3, R3, R4, RZ, 0x3c, !PT ;  /* 0x0000000403037212 */ /* 0x000fe200078e3cff */
[----:B------:R-:W-:Y:S01]  /*0d00*/  VIADD R140, R138, 0x20 ;  /* 0x000000208a8c7836 */ /* 0x000fe20000000000 */
[----:B------:R-:W-:Y:S01]  /*0d10*/  R2P PR, R0, 0x6 ;  /* 0x0000000600007804 */ /* 0x000fe20000000000 */
[----:B------:R-:W-:Y:S01]  /*0d20*/  IMAD.IADD R10, R10, 0x1, -R11 ;  /* 0x000000010a0a7824 */ /* 0x000fe200078e0a0b */
[----:B------:R-:W-:Y:S01]  /*0d30*/  SHF.R.S32.HI R9, RZ, 0x5, R9 ;  /* 0x00000005ff097819 */ /* 0x000fe20000011409 */
[----:B------:R-:W-:Y:S01]  /*0d40*/  IMAD.IADD R3, R6, 0x1, R3 ;  /* 0x0000000106037824 */ /* 0x000fe200078e0203 */
[----:B------:R-:W-:Y:S01]  /*0d50*/  LEA.HI R0, R142, R142, RZ, 0x1 ;  /* 0x0000008e8e007211 */ /* 0x000fe200078f08ff */
[----:B------:R-:W-:Y:S01]  /*0d60*/  VIADD R141, R138, 0x40 ;  /* 0x000000408a8d7836 */ /* 0x000fe20000000000 */
[----:B------:R-:W-:Y:S01]  /*0d70*/  SEL R18, R18, 0xffffffc0, !P2 ;  /* 0xffffffc012127807 */ /* 0x000fe20005000000 */
[----:B------:R-:W-:Y:S01]  /*0d80*/  IMAD R9, R9, 0x10, R10 ;  /* 0x0000001009097824 */ /* 0x000fe200078e020a */
[----:B------:R-:W-:-:S02]  /*0d90*/  LEA R17, R3, UR41, 0x1 ;  /* 0x0000002903117c11 */ /* 0x000fc4000f8e08ff */
[----:B------:R-:W-:Y:S01]  /*0da0*/  LOP3.LUT R5, R0, 0x1ffffffe, RZ, 0xc0, !PT ;  /* 0x1ffffffe00057812 */ /* 0x000fe200078ec0ff */
[----:B------:R-:W-:Y:S01]  /*0db0*/  IMAD R146, R2, 0x40, R9 ;  /* 0x0000004002927824 */ /* 0x000fe200078e0209 */
[----:B------:R-:W-:Y:S01]  /*0dc0*/  LOP3.LUT R3, R8, 0x7ffffffc, RZ, 0xc0, !PT ;  /* 0x7ffffffc08037812 */ /* 0x000fe200078ec0ff */
[C---:B------:R-:W-:Y:S01]  /*0dd0*/  VIADD R19, R17.reuse, 0x21800 ;  /* 0x0002180011137836 */ /* 0x040fe20000000000 */
[----:B------:R-:W-:Y:S01]  /*0de0*/  SHF.R.S32.HI R143, RZ, 0x2, R143 ;  /* 0x00000002ff8f7819 */ /* 0x000fe2000001148f */
[----:B------:R-:W-:Y:S01]  /*0df0*/  VIADD R22, R17, 0x21820 ;  /* 0x0002182011167836 */ /* 0x000fe20000000000 */
[----:B------:R-:W-:Y:S01]  /*0e00*/  SHF.R.S32.HI R149, RZ, 0x1f, R140 ;  /* 0x0000001fff957819 */ /* 0x000fe2000001148c */
[----:B------:R-:W-:Y:S01]  /*0e10*/  IMAD.IADD R5, R142, 0x1, -R5 ;  /* 0x000000018e057824 */ /* 0x000fe200078e0a05 */
[----:B------:R-:W-:Y:S01]  /*0e20*/  SHF.R.S32.HI R148, RZ, 0x1f, R141 ;  /* 0x0000001fff947819 */ /* 0x000fe2000001148d */
[C---:B------:R-:W-:Y:S02]  /*0e30*/  @P1 VIADD R22, R19.reuse, 0xffffffe0 ;  /* 0xffffffe013161836 */ /* 0x040fe40000000000 */
[----:B------:R-:W-:-:S02]  /*0e40*/  IMAD.IADD R19, R19, 0x1, R18 ;  /* 0x0000000113137824 */ /* 0x000fc400078e0212 */
[----:B------:R-:W-:Y:S02]  /*0e50*/  IMAD.IADD R16, R144, 0x1, -R3 ;  /* 0x0000000190107824 */ /* 0x000fe400078e0a03 */
[----:B------:R-:W-:Y:S02]  /*0e60*/  IMAD R137, R5, 0x8, R146 ;  /* 0x0000000805897824 */ /* 0x000fe400078e0292 */
[----:B------:R-:W-:Y:S02]  /*0e70*/  IMAD.IADD R18, R18, 0x1, R22 ;  /* 0x0000000112127824 */ /* 0x000fe400078e0216 */
[----:B------:R-:W-:-:S07]  /*0e80*/  VIADD R136, R22, 0x6000 ;  /* 0x0000600016887836 */ /* 0x000fce0000000000 */
.L_x_1159:
[----:B------:R-:W-:Y:S01]  /*0e90*/  ULDC.64 UR8, c[0x0][0xa28] ;  /* 0x00028a0000087ab9 */ /* 0x000fe20000000a00 */
[----:B------:R-:W-:Y:S01]  /*0ea0*/  ULDC UR4, c[0x0][0x424] ;  /* 0x0001090000047ab9 */ /* 0x000fe20000000800 */
[----:B------:R-:W-:-:S04]  /*0eb0*/  UISETP.NE.U32.AND UP0, UPT, UR8, URZ, UPT ;  /* 0x0000003f0800728c */ /* 0x000fc8000bf05070 */
[----:B------:R-:W-:-:S03]  /*0ec0*/  UISETP.NE.AND.EX UP0, UPT, UR9, URZ, UPT, UP0 ;  /* 0x0000003f0900728c */ /* 0x000fc6000bf05300 */
[----:B------:R-:W-:Y:S02]  /*0ed0*/  ULDC.64 UR8, c[0x0][0xa18] ;  /* 0x0002860000087ab9 */ /* 0x000fe40000000a00 */
[----:B------:R-:W-:Y:S01]  /*0ee0*/  UISETP.NE.U32.AND UP1, UPT, UR8, URZ, UPT ;  /* 0x0000003f0800728c */ /* 0x000fe2000bf25070 */
[----:B------:R-:W-:-:S03]  /*0ef0*/  PLOP3.LUT P0, PT, PT, PT, UP0, 0x80, 0x0 ;  /* 0x000000000000781c */ /* 0x000fc60003f0f008 */
[----:B------:R-:W-:-:S03]  /*0f00*/  UISETP.NE.AND.EX UP1, UPT, UR9, URZ, UPT, UP1 ;  /* 0x0000003f0900728c */ /* 0x000fc6000bf25310 */
[----:B------:R-:W-:Y:S02]  /*0f10*/  @UP0 ULDC.64 UR8, c[0x0][0xa28] ;  /* 0x00028a0000080ab9 */ /* 0x000fe40000000a00 */
[----:B------:R-:W-:Y:S01]  /*0f20*/  @UP0 UIMAD.WIDE UR8, UR6, 0x4, UR8 ;  /* 0x00000004060808a5 */ /* 0x000fe2000f8e0208 */
[----:B------:R-:W-:-:S05]  /*0f30*/  PLOP3.LUT P2, PT, PT, PT, UP1, 0x80, 0x0 ;  /* 0x000000000000781c */ /* 0x000fca0003f4f018 */
[----:B------:R-:W-:Y:S01]  /*0f40*/  @UP1 ULDC.64 UR10, c[0x0][0xa18] ;  /* 0x00028600000a1ab9 */ /* 0x000fe20000000a00 */
[----:B01----:R-:W-:Y:S02]  /*0f50*/  IMAD.U32 R2, RZ, RZ, UR8 ;  /* 0x00000008ff027e24 */ /* 0x003fe4000f8e00ff */
[----:B----4-:R-:W-:Y:S01]  /*0f60*/  IMAD.U32 R3, RZ, RZ, UR9 ;  /* 0x00000009ff037e24 */ /* 0x010fe2000f8e00ff */
[----:B------:R-:W-:-:S04]  /*0f70*/  @UP1 UIMAD.WIDE UR8, UR6, 0x4, UR10 ;  /* 0x00000004060818a5 */ /* 0x000fc8000f8e020a */
[----:B--2---:R-:W2:Y:S02]  /*0f80*/  @P0 LDG.E R2, desc[UR54][R2.64] ;  /* 0x0000003602020981 */ /* 0x004ea4000c1e1900 */
[----:B------:R-:W-:Y:S02]  /*0f90*/  IMAD.U32 R4, RZ, RZ, UR8 ;  /* 0x00000008ff047e24 */ /* 0x000fe4000f8e00ff */
[----:B------:R-:W-:Y:S01]  /*0fa0*/  IMAD.U32 R5, RZ, RZ, UR9 ;  /* 0x00000009ff057e24 */ /* 0x000fe2000f8e00ff */
[----:B------:R-:W-:-:S04]  /*0fb0*/  ULDC.64 UR8, c[0x0][0x418] ;  /* 0x0001060000087ab9 */ /* 0x000fc80000000a00 */
[----:B---3--:R-:W3:Y:S01]  /*0fc0*/  @P2 LDG.E R4, desc[UR54][R4.64] ;  /* 0x0000003604042981 */ /* 0x008ee2000c1e1900 */
[----:B------:R-:W-:Y:S01]  /*0fd0*/  UISETP.NE.U32.AND UP0, UPT, UR8, URZ, UPT ;  /* 0x0000003f0800728c */ /* 0x000fe2000bf05070 */
[----:B------:R-:W-:Y:S01]  /*0fe0*/  UMOV UR37, URZ ;  /* 0x0000003f00257c82 */ /* 0x000fe20008000000 */
[----:B------:R-:W-:Y:S02]  /*0ff0*/  UMOV UR40, UR7 ;  /* 0x0000000700287c82 */ /* 0x000fe40008000000 */
[----:B------:R-:W-:-:S03]  /*1000*/  UISETP.NE.AND.EX UP0, UPT, UR9, URZ, UPT, UP0 ;  /* 0x0000003f0900728c */ /* 0x000fc6000bf05300 */
[----:B------:R-:W-:Y:S01]  /*1010*/  ULDC.64 UR8, c[0x0][0xa20] ;  /* 0x0002880000087ab9 */ /* 0x000fe20000000a00 */
[----:B------:R-:W-:Y:S01]  /*1020*/  USEL UR4, UR4, 0x1, UP0 ;  /* 0x0000000104047887 */ /* 0x000fe20008000000 */
[----:B------:R-:W-:Y:S01]  /*1030*/  ISETP.NE.U32.AND P1, PT, RZ, UR8, PT ;  /* 0x00000008ff007c0c */ /* 0x000fe2000bf25070 */
[----:B------:R-:W-:Y:S02]  /*1040*/  ULDC UR8, c[0x0][0x2f0] ;  /* 0x0000bc0000087ab9 */ /* 0x000fe40000000800 */
[----:B------:R-:W-:Y:S01]  /*1050*/  UIMAD UR4, UR4, UR8, URZ ;  /* 0x00000008040472a4 */ /* 0x000fe2000f8e023f */
[----:B------:R-:W-:Y:S02]  /*1060*/  ISETP.NE.AND.EX P1, PT, RZ, UR9, PT, P1 ;  /* 0x00000009ff007c0c */ /* 0x000fe4000bf25310 */
[----:B--2---:R-:W-:Y:S02]  /*1070*/  @P0 R2UR UR37, R2 ;  /* 0x00000000022502ca */ /* 0x004fe400000e0000 */
[----:B---3--:R-:W-:Y:S01]  /*1080*/  @P2 R2UR UR46, R4 ;  /* 0x00000000042e22ca */ /* 0x008fe200000e0000 */
[----:B------:R-:W-:-:S14]  /*1090*/  @P2 BRA `(.L_x_1060) ;  /* 0x0000000000382947 */ /* 0x000fdc0003800000 */
[----:B------:R-:W-:Y:S01]  /*10a0*/  ULDC.64 UR8, c[0x0][0xa00] ;  /* 0x0002800000087ab9 */ /* 0x000fe20000000a00 */
[----:B------:R-:W-:Y:S01]  /*10b0*/  ULDC UR46, c[0x0][0x288] ;  /* 0x0000a200002e7ab9 */ /* 0x000fe20000000800 */
[----:B------:R-:W-:-:S04]  /*10c0*/  ISETP.NE.U32.AND P0, PT, RZ, UR8, PT ;  /* 0x00000008ff007c0c */ /* 0x000fc8000bf05070 */
[----:B------:R-:W-:-:S13]  /*10d0*/  ISETP.NE.AND.EX P0, PT, RZ, UR9, PT, P0 ;  /* 0x00000009ff007c0c */ /* 0x000fda000bf05300 */
[----:B------:R-:W-:Y:S05]  /*10e0*/  @!P0 BRA `(.L_x_1060) ;  /* 0x0000000000248947 */ /* 0x000fea0003800000 */
[----:B------:R-:W-:Y:S02]  /*10f0*/  ULDC.64 UR8, c[0x0][0xa00] ;  /* 0x0002800000087ab9 */ /* 0x000fe40000000a00 */
[----:B------:R-:W-:-:S06]  /*1100*/  UIMAD.WIDE UR8, UR6, 0x4, UR8 ;  /* 0x00000004060878a5 */ /* 0x000fcc000f8e0208 */
[----:B------:R-:W-:Y:S02]  /*1110*/  IMAD.U32 R2, RZ, RZ, UR8 ;  /* 0x00000008ff027e24 */ /* 0x000fe4000f8e00ff */
[----:B------:R-:W-:-:S05]  /*1120*/  IMAD.U32 R3, RZ, RZ, UR9 ;  /* 0x00000009ff037e24 */ /* 0x000fca000f8e00ff */
[----:B------:R-:W2:Y:S04]  /*1130*/  LDG.E R4, desc[UR54][R2.64] ;  /* 0x0000003602047981 */ /* 0x000ea8000c1e1900 */
[----:B------:R-:W3:Y:S01]  /*1140*/  LDG.E R0, desc[UR54][R2.64+0x4] ;  /* 0x0000043602007981 */ /* 0x000ee2000c1e1900 */
[----:B--2---:R-:W-:Y:S02]  /*1150*/  R2UR UR46, R4 ;  /* 0x00000000042e72ca */ /* 0x004fe400000e0000 */
[----:B---3--:R-:W-:-:S13]  /*1160*/  R2UR UR7, R0 ;  /* 0x00000000000772ca */ /* 0x008fda00000e0000 */
[----:B------:R-:W-:-:S12]  /*1170*/  UIADD3 UR46, -UR46, UR7, URZ ;  /* 0x000000072e2e7290 */ /* 0x000fd8000fffe13f */
.L_x_1060:
[----:B------:R-:W-:Y:S01]  /*1180*/  UMOV UR39, UR6 ;  /* 0x0000000600277c82 */ /* 0x000fe20008000000 */
[----:B------:R-:W-:Y:S05]  /*1190*/  @!P1 BRA `(.L_x_1061) ;  /* 0x00000000001c9947 */ /* 0x000fea0003800000 */
[----:B------:R-:W-:Y:S02]  /*11a0*/  ULDC.64 UR8, c[0x0][0xa20] ;  /* 0x0002880000087ab9 */ /* 0x000fe40000000a00 */
[----:B------:R-:W-:-:S06]  /*11b0*/  UIMAD.WIDE UR6, UR6, 0x4, UR8 ;  /* 0x00000004060678a5 */ /* 0x000fcc000f8e0208 */
[----:B------:R-:W-:Y:S02]  /*11c0*/  IMAD.U32 R2, RZ, RZ, UR6 ;  /* 0x00000006ff027e24 */ /* 0x000fe4000f8e00ff */
[----:B------:R-:W-:-:S05]  /*11d0*/  IMAD.U32 R3, RZ, RZ, UR7 ;  /* 0x00000007ff037e24 */ /* 0x000fca000f8e00ff */
[----:B------:R-:W2:Y:S02]  /*11e0*/  LDG.E R2, desc[UR54][R2.64] ;  /* 0x0000003602027981 */ /* 0x000ea4000c1e1900 */
[----:B--2---:R-:W-:Y:S01]  /*11f0*/  R2UR UR4, R2 ;  /* 0x00000000020472ca */ /* 0x004fe200000e0000 */
[----:B------:R-:W-:-:S14]  /*1200*/  BRA `(.L_x_1062) ;  /* 0x0000000000347947 */ /* 0x000fdc0003800000 */
.L_x_1061:
[----:B------:R-:W-:Y:S02]  /*1210*/  ULDC.64 UR8, c[0x0][0xa08] ;  /* 0x0002820000087ab9 */ /* 0x000fe40000000a00 */
        /* <DEDUP_REMOVED lines=12> */
.L_x_1062:
[----:B------:R-:W-:Y:S01]  /*12e0*/  ULDC UR6, c[0x0][0x448] ;  /* 0x0001120000067ab9 */ /* 0x000fe20000000800 */
[----:B------:R-:W-:Y:S02]  /*12f0*/  UIMAD UR38, UR5, 0xc0, URZ ;  /* 0x000000c0052678a4 */ /* 0x000fe4000f8e023f */
[----:B------:R-:W-:Y:S02]  /*1300*/  UISETP.NE.AND UP0, UPT, UR6, 0x1, UPT ;  /* 0x000000010600788c */ /* 0x000fe4000bf05270 */
[----:B------:R-:W-:Y:S02]  /*1310*/  UIADD3 UR8, UR38, 0xbf, URZ ;  /* 0x000000bf26087890 */ /* 0x000fe4000fffe03f */
[----:B------:R-:W-:Y:S02]  /*1320*/  UIADD3 UR37, -UR37, UR4, URZ ;  /* 0x0000000425257290 */ /* 0x000fe4000fffe13f */
[----:B------:R-:W-:Y:S01]  /*1330*/  UP2UR UR52, UPR, URZ, 0x1 ;  /* 0x000000013f347883 */ /* 0x000fe20008000000 */
[----:B------:R-:W-:Y:S01]  /*1340*/  ULDC.64 UR4, c[0x0][0x9e0] ;  /* 0x0002780000047ab9 */ /* 0x000fe20000000a00 */
[----:B------:R-:W-:-:S03]  /*1350*/  UIADD3 UR9, UR37, 0x1, -UR46 ;  /* 0x0000000125097890 */ /* 0x000fc6000fffe82e */
[----:B------:R-:W-:Y:S01]  /*1360*/  @UP0 ULDC UR6, c[0x0][0x44c] ;  /* 0x0001130000060ab9 */ /* 0x000fe20000000800 */
[----:B------:R-:W-:Y:S01]  /*1370*/  @UP0 ULDC UR10, c[0x0][0x450] ;  /* 0x00011400000a0ab9 */ /* 0x000fe20000000800 */
[----:B------:R-:W-:-:S04]  /*1380*/  UIMAD.WIDE.U32 UR6, UR8, UR6, URZ ;  /* 0x00000006080672a5 */ /* 0x000fc8000f8e003f */
[----:B------:R-:W-:Y:S02]  /*1390*/  @UP0 USHF.R.U32.HI UR8, URZ, UR10, UR7 ;  /* 0x0000000a3f080299 */ /* 0x000fe40008011607 */
[----:B------:R-:W-:Y:S02]  /*13a0*/  UISETP.GE.AND UP0, UPT, UR5, 0x1, UPT ;  /* 0x000000010500788c */ /* 0x000fe4000bf06270 */
[----:B------:R-:W-:Y:S02]  /*13b0*/  UIADD3 UR8, UR9, UR8, URZ ;  /* 0x0000000809087290 */ /* 0x000fe4000fffe03f */
[----:B------:R-:W-:Y:S02]  /*13c0*/  UP2UR UR51, UPR, URZ, 0x1 ;  /* 0x000000013f337883 */ /* 0x000fe40008000000 */
[----:B------:R-:W-:Y:S01]  /*13d0*/  PLOP3.LUT P0, PT, PT, PT, UP0, 0x40, 0x0 ;  /* 0x000000000000781c */ /* 0x000fe20003f0e808 */
[----:B------:R-:W-:-:S06]  /*13e0*/  UIADD3 UR4, UR8, UR4, URZ ;  /* 0x0000000408047290 */ /* 0x000fcc000fffe03f */
[----:B------:R-:W-:-:S06]  /*13f0*/  IMAD.U32 R0, RZ, RZ, UR4 ;  /* 0x00000004ff007e24 */ /* 0x000fcc000f8e00ff */
        /* <DEDUP_REMOVED lines=11> */
.L_x_1064:
[----:B------:R-:W-:-:S11]  /*14b0*/  UISETP.NE.AND UP0, UPT, UR5, 0x1, UPT ;  /* 0x000000010500788c */ /* 0x000fd6000bf05270 */
[----:B------:R-:W-:Y:S02]  /*14c0*/  @UP0 ULDC.64 UR8, c[0x0][0x9e8] ;  /* 0x00027a0000080ab9 */ /* 0x000fe40000000a00 */
[----:B------:R-:W-:-:S04]  /*14d0*/  UIMAD.WIDE.U32 UR6, UR4, UR8, URZ ;  /* 0x00000008040672a5 */ /* 0x000fc8000f8e003f */
[----:B------:R-:W-:-:S12]  /*14e0*/  @UP0 USHF.R.U32.HI UR4, URZ, UR9, UR7 ;  /* 0x000000093f040299 */ /* 0x000fd80008011607 */
.L_x_1065:
[----:B------:R-:W-:-:S06]  /*14f0*/  UIMAD UR4, UR4, UR5, UR5 ;  /* 0x00000005040472a4 */ /* 0x000fcc000f8e0205 */
[----:B------:R-:W-:-:S07]  /*1500*/  VIMNMX R0, R0, UR4, PT ;  /* 0x0000000400007c48 */ /* 0x000fce000bfe0100 */
.L_x_1063:
[----:B------:R-:W-:Y:S01]  /*1510*/  UISETP.NE.AND UP0, UPT, UR52, URZ, UPT ;  /* 0x0000003f3400728c */ /* 0x000fe2000bf05270 */
[----:B------:R-:W-:Y:S01]  /*1520*/  VIADD R0, R0, 0x7f ;  /* 0x0000007f00007836 */ /* 0x000fe20000000000 */
[----:B------:R-:W-:Y:S01]  /*1530*/  UMOV UR9, UR38 ;  /* 0x0000002600097c82 */ /* 0x000fe20008000000 */
[----:B------:R-:W-:Y:S02]  /*1540*/  UIADD3 UR4, UR37, 0x7f, URZ ;  /* 0x0000007f25047890 */ /* 0x000fe4000fffe03f */
[----:B------:R-:W-:Y:S01]  /*1550*/  UIADD3 UR56, UR37, -UR46, URZ ;  /* 0x8000002e25387290 */ /* 0x000fe2000fffe03f */
        /* <DEDUP_REMOVED lines=27> */
.L_x_1067:
[----:B------:R-:W-:-:S11]  /*1710*/  UISETP.NE.AND UP0, UPT, UR5, 0x1, UPT ;  /* 0x000000010500788c */ /* 0x000fd6000bf05270 */
[----:B------:R-:W-:Y:S02]  /*1720*/  @UP0 ULDC.64 UR10, c[0x0][0x9e8] ;  /* 0x00027a00000a0ab9 */ /* 0x000fe40000000a00 */
[----:B------:R-:W-:-:S04]  /*1730*/  UIMAD.WIDE.U32 UR6, UR4, UR10, URZ ;  /* 0x0000000a040672a5 */ /* 0x000fc8000f8e003f */
[----:B------:R-:W-:-:S12]  /*1740*/  @UP0 USHF.R.U32.HI UR4, URZ, UR11, UR7 ;  /* 0x0000000b3f040299 */ /* 0x000fd80008011607 */
.L_x_1068:
[----:B------:R-:W-:-:S04]  /*1750*/  UIMAD UR4, UR4, UR5, URZ ;  /* 0x00000005040472a4 */ /* 0x000fc8000f8e023f */
[----:B------:R-:W-:-:S04]  /*1760*/  UISETP.LT.AND UP0, UPT, UR9, UR4, UPT ;  /* 0x000000040900728c */ /* 0x000fc8000bf01270 */
[----:B------:R-:W-:-:S12]  /*1770*/  USEL UR9, UR9, UR4, !UP0 ;  /* 0x0000000409097287 */ /* 0x000fd8000c000000 */
.L_x_1066:
[----:B------:R-:W-:Y:S01]  /*1780*/  USHF.R.S32.HI UR4, URZ, 0x1f, UR9 ;  /* 0x0000001f3f047899 */ /* 0x000fe20008011409 */
[----:B------:R-:W-:Y:S02]  /*1790*/  PLOP3.LUT P0, PT, PT, PT, PT, 0x80, 0x0 ;  /* 0x000000000000781c */ /* 0x000fe40003f0f070 */
[----:B------:R-:W-:Y:S02]  /*17a0*/  CS2R R2, SRZ ;  /* 0x0000000000027805 */ /* 0x000fe4000001ff00 */
[----:B------:R-:W-:Y:S01]  /*17b0*/  CS2R R134, SRZ ;  /* 0x0000000000867805 */ /* 0x000fe2000001ff00 */
[----:B------:R-:W-:Y:S01]  /*17c0*/  ULEA.HI UR4, UR4, UR9, URZ, 0x7 ;  /* 0x0000000904047291 */ /* 0x000fe2000f8f383f */
[----:B------:R-:W-:Y:S02]  /*17d0*/  CS2R R132, SRZ ;  /* 0x0000000000847805 */ /* 0x000fe4000001ff00 */
[----:B------:R-:W-:Y:S02]  /*17e0*/  CS2R R130, SRZ ;  /* 0x0000000000827805 */ /* 0x000fe4000001ff00 */
[----:B------:R-:W-:Y:S01]  /*17f0*/  CS2R R128, SRZ ;  /* 0x0000000000807805 */ /* 0x000fe2000001ff00 */
[----:B------:R-:W-:Y:S01]  /*1800*/  USHF.R.S32.HI UR4, URZ, 0x7, UR4 ;  /* 0x000000073f047899 */ /* 0x000fe20008011404 */
[----:B------:R-:W-:Y:S01]  /*1810*/  CS2R R26, SRZ ;  /* 0x00000000001a7805 */ /* 0x000fe2000001ff00 */
[----:B------:R-:W-:Y:S01]  /*1820*/  IMAD.MOV.U32 R126, RZ, RZ, RZ ;  /* 0x000000ffff7e7224 */ /* 0x000fe200078e00ff */
[----:B------:R-:W-:Y:S01]  /*1830*/  CS2R R122, SRZ ;  /* 0x00000000007a7805 */ /* 0x000fe2000001ff00 */
[----:B------:R-:W-:Y:S01]  /*1840*/  UISETP.LT.AND UP0, UPT, URZ, UR4, UPT ;  /* 0x000000043f00728c */ /* 0x000fe2000bf01270 */
[----:B------:R-:W-:Y:S01]  /*1850*/  IMAD.MOV.U32 R125, RZ, RZ, RZ ;  /* 0x000000ffff7d7224 */ /* 0x000fe200078e00ff */
[----:B------:R-:W-:-:S02]  /*1860*/  CS2R R120, SRZ ;  /* 0x0000000000787805 */ /* 0x000fc4000001ff00 */
[----:B------:R-:W-:Y:S01]  /*1870*/  CS2R R118, SRZ ;  /* 0x0000000000767805 */ /* 0x000fe2000001ff00 */
[----:B------:R-:W-:Y:S01]  /*1880*/  USEL UR36, URZ, UR4, !UP0 ;  /* 0x000000043f247287 */ /* 0x000fe2000c000000 */
[----:B------:R-:W-:Y:S02]  /*1890*/  CS2R R116, SRZ ;  /* 0x0000000000747805 */ /* 0x000fe4000001ff00 */
[----:B------:R-:W-:Y:S02]  /*18a0*/  CS2R R114, SRZ ;  /* 0x0000000000727805 */ /* 0x000fe4000001ff00 */
[----:B------:R-:W-:Y:S02]  /*18b0*/  CS2R R112, SRZ ;  /* 0x0000000000707805 */ /* 0x000fe4000001ff00 */
[----:B------:R-:W-:Y:S02]  /*18c0*/  CS2R R110, SRZ ;  /* 0x00000000006e7805 */ /* 0x000fe4000001ff00 */
[----:B------:R-:W-:-:S02]  /*18d0*/  CS2R R108, SRZ ;  /* 0x00000000006c7805 */ /* 0x000fc4000001ff00 */
[----:B------:R-:W-:Y:S02]  /*18e0*/  ISETP.GT.AND P1, PT, R88, UR36, PT ;  /* 0x0000002458007c0c */ /* 0x000fe4000bf24270 */
        /* <DEDUP_REMOVED lines=8> */
[----:B------:R-:W-:Y:S01]  /*1970*/  CS2R R90, SRZ ;  /* 0x00000000005a7805 */ /* 0x000fe2000001ff00 */
[----:B------:R-:W-:Y:S02]  /*1980*/  IMAD.MOV.U32 R89, RZ, RZ, RZ ;  /* 0x000000ffff597224 */ /* 0x000fe400078e00ff */
        /* <DEDUP_REMOVED lines=34> */
.L_x_1070:
        /* <DEDUP_REMOVED lines=9> */
.L_x_1252:
[----:B------:R-:W-:Y:S05]  /*1c40*/  @!P0 BRA `(.L_x_1072) ;  /* 0x0000000000048947 */ /* 0x000fea0003800000 */
[----:B------:R-:W-:Y:S01]  /*1c50*/  BPT.TRAP 0x1 ;  /* 0x000000040000795c */ /* 0x000fe20000300000 */
.L_x_1072:
[----:B0-----:R-:W-:Y:S02]  /*1c60*/  IMAD.U32 R3, RZ, RZ, UR47 ;  /* 0x0000002fff037e24 */ /* 0x001fe4000f8e00ff */
[----:B------:R-:W-:-:S03]  /*1c70*/  IMAD.U32 R0, RZ, RZ, UR48 ;  /* 0x00000030ff007e24 */ /* 0x000fc6000f8e00ff */
[----:B------:R-:W-:Y:S02]  /*1c80*/  LEA R3, R3, UR41, 0x3 ;  /* 0x0000002903037c11 */ /* 0x000fe4000f8e18ff */
[----:B------:R-:W-:-:S04]  /*1c90*/  SHF.L.U32 R0, R0, 0x1f, RZ ;  /* 0x0000001f00007819 */ /* 0x000fc800000006ff */
[----:B------:R0:W1:Y:S01]  /*1ca0*/  SYNCS.PHASECHK.TRANS64.TRYWAIT P1, [R3+URZ+0x2d830], R0 ;  /* 0x02d83000030075a7 */ /* 0x000062000802017f */
[----:B------:R-:W-:Y:S05]  /*1cb0*/  @!P0 BRA `(.L_x_1073) ;  /* 0x0000000000048947 */ /* 0x000fea0003800000 */
[----:B------:R-:W-:Y:S01]  /*1cc0*/  BPT.TRAP 0x1 ;  /* 0x000000040000795c */ /* 0x000fe20000300000 */
.L_x_1073:
[----:B-1----:R-:W-:Y:S05]  /*1cd0*/  @P1 BRA `(.L_x_1074) ;  /* 0x0000000000081947 */ /* 0x002fea0003800000 */
[----:B------:R-:W1:Y:S02]  /*1ce0*/  SYNCS.PHASECHK.TRANS64.TRYWAIT P1, [R3+URZ+0x2d830], R0 ;  /* 0x02d83000030075a7 */ /* 0x000e64000802017f */
[----:B-1----:R-:W-:Y:S05]  /*1cf0*/  @!P1 BRA `(.L_x_1075) ;  /* 0x0000013c00149947 */ /* 0x002fea0003800000 */
.L_x_1074:
        /* <DEDUP_REMOVED lines=49> */
.L_x_1076:
[----:B------:R-:W-:Y:S01]  /*2010*/  UISETP.NE.AND UP1, UPT, UR52, URZ, UPT ;  /* 0x0000003f3400728c */ /* 0x000fe2000bf25270 */
[----:B01----:R-:W-:Y:S01]  /*2020*/  VIADD R0, R137, UR38 ;  /* 0x0000002689007c36 */ /* 0x003fe20008000000 */
[----:B------:R-:W-:Y:S01]  /*2030*/  R2UR UR6, R3 ;  /* 0x00000000030672ca */ /* 0x000fe200000e0000 */
[----:B------:R-:W-:Y:S01]  /*2040*/  IMAD.MOV.U32 R3, RZ, RZ, -0x80 ;  /* 0xffffff80ff037424 */ /* 0x000fe200078e00ff */
[----:B------:R-:W-:Y:S01]  /*2050*/  UISETP.NE.AND UP0, UPT, UR51, URZ, UPT ;  /* 0x0000003f3300728c */ /* 0x000fe2000bf05270 */
[----:B------:R-:W-:Y:S01]  /*2060*/  IMAD.U32 R5, RZ, RZ, UR46 ;  /* 0x0000002eff057e24 */ /* 0x000fe2000f8e00ff */
[----:B------:R-:W-:Y:S01]  /*2070*/  PLOP3.LUT P1, PT, PT, PT, UP1, 0x80, 0x0 ;  /* 0x000000000000781c */ /* 0x000fe20003f2f018 */
[----:B------:R-:W-:Y:S01]  /*2080*/  IMAD R6, R88, R3, 0x80 ;  /* 0x0000008058067424 */ /* 0x000fe200078e0203 */
[----:B------:R-:W-:Y:S01]  /*2090*/  PLOP3.LUT P2, PT, PT, PT, UP1, 0x80, 0x0 ;  /* 0x000000000000781c */ /* 0x000fe20003f4f018 */
[----:B------:R-:W-:Y:S01]  /*20a0*/  ULDC UR35, c[0x0][0x9dc] ;  /* 0x0002770000237ab9 */ /* 0x000fe20000000800 */
[----:B------:R-:W-:Y:S01]  /*20b0*/  ULDC UR14, c[0x0][0x9e0] ;  /* 0x00027800000e7ab9 */ /* 0x000fe20000000800 */
[----:B------:R-:W-:Y:S01]  /*20c0*/  @UP1 ULDC UR7, c[0x0][0x44c] ;  /* 0x0001130000071ab9 */ /* 0x000fe20000000800 */
[----:B------:R-:W-:Y:S01]  /*20d0*/  VIADD R3, R6, 0x1 ;  /* 0x0000000106037836 */ /* 0x000fe20000000000 */
[----:B------:R-:W-:-:S02]  /*20e0*/  LEA R8, R88, 0xffffff80, 0x7 ;  /* 0xffffff8058087811 */ /* 0x000fc400078e38ff */
[----:B------:R-:W-:-:S04]  /*20f0*/  UIADD3 UR6, UR6, 0x2d840, URZ ;  /* 0x0002d84006067890 */ /* 0x000fc8000fffe03f */
[----:B------:R-:W-:Y:S01]  /*2100*/  @P1 IMAD.HI.U32 R2, R0, UR7, RZ ;  /* 0x0000000700021c27 */ /* 0x000fe2000f8e00ff */
[----:B------:R-:W-:Y:S01]  /*2110*/  @UP1 ULDC UR7, c[0x0][0x450] ;  /* 0x0001140000071ab9 */ /* 0x000fe20000000800 */
[----:B------:R-:W-:Y:S01]  /*2120*/  UPRMT UR6, UR42, 0x654, UR6 ;  /* 0x000006542a067896 */ /* 0x000fe20008000006 */
[----:B------:R-:W-:Y:S02]  /*2130*/  PLOP3.LUT P1, PT, PT, PT, UP0, 0x40, 0x0 ;  /* 0x000000000000781c */ /* 0x000fe40003f2e808 */
[----:B------:R-:W-:Y:S01]  /*2140*/  @P2 SHF.R.U32.HI R0, RZ, UR7, R2 ;  /* 0x00000007ff002c19 */ /* 0x000fe20008011602 */
[----:B------:R-:W-:Y:S02]  /*2150*/  IMAD R2, R16, -0x2, R3 ;  /* 0xfffffffe10027824 */ /* 0x000fe400078e0203 */
[----:B------:R-:W-:Y:S02]  /*2160*/  VIADD R3, R6, UR37 ;  /* 0x0000002506037c36 */ /* 0x000fe40008000000 */
[----:B------:R-:W0:Y:S01]  /*2170*/  SHFL.IDX PT, R4, R0, RZ, 0x1c1f ;  /* 0x001c1fff00047589 */ /* 0x000e2200000e0000 */
[----:B------:R-:W-:Y:S01]  /*2180*/  SYNCS.ARRIVE.TRANS64.RED.A1T0 RZ, [UR6], RZ ;  /* 0x000000ffffff79a7 */ /* 0x000fe20008100406 */
[----:B------:R-:W-:Y:S01]  /*2190*/  ULOP3.LUT UR6, URZ, UR35, URZ, 0x33, !UPT ;  /* 0x000000233f067292 */ /* 0x000fe2000f8e333f */
[----:B------:R-:W-:Y:S01]  /*21a0*/  IADD3 R2, -R5, UR37, R2 ;  /* 0x0000002505027c10 */ /* 0x000fe2000fffe102 */
[----:B------:R-:W-:-:S04]  /*21b0*/  IMAD R7, R16, -0x2, R3 ;  /* 0xfffffffe10077824 */ /* 0x000fc800078e0203 */
[C---:B------:R-:W-:Y:S02]  /*21c0*/  VIADD R10, R2.reuse, UR14 ;  /* 0x0000000e020a7c36 */ /* 0x040fe40008000000 */
[----:B------:R-:W-:-:S03]  /*21d0*/  VIADD R9, R2, UR6 ;  /* 0x0000000602097c36 */ /* 0x000fc60008000000 */
[----:B0-----:R-:W-:Y:S01]  /*21e0*/  VIADDMNMX R2, R4, R10, R7, PT ;  /* 0x0000000a04027246 */ /* 0x001fe20003800107 */
[----:B------:R-:W-:Y:S01]  /*21f0*/  IMAD.IADD R3, R9, 0x1, R4 ;  /* 0x0000000109037824 */ /* 0x000fe200078e0204 */
[----:B------:R-:W-:Y:S06]  /*2200*/  @P1 BRA `(.L_x_1077) ;  /* 0x0000000000641947 */ /* 0x000fec0003800000 */
[----:B------:R-:W-:Y:S01]  /*2210*/  IMAD.U32 R5, RZ, RZ, UR46 ;  /* 0x0000002eff057e24 */ /* 0x000fe2000f8e00ff */
[----:B------:R-:W-:Y:S04]  /*2220*/  BSSY B0, `(.L_x_1078) ;  /* 0x0000013000007945 */ /* 0x000fe80003800000 */
[----:B------:R-:W-:-:S04]  /*2230*/  IADD3 R5, -R5, UR37, R4 ;  /* 0x0000002505057c10 */ /* 0x000fc8000fffe104 */
        /* <DEDUP_REMOVED lines=11> */
.L_x_1079:
[----:B------:R-:W-:Y:S02]  /*22f0*/  ULDC UR6, c[0x0][0x9e4] ;  /* 0x0002790000067ab9 */ /* 0x000fe40000000800 */
[----:B------:R-:W-:-:S05]  /*2300*/  IMAD.U32 R11, RZ, RZ, UR6 ;  /* 0x00000006ff0b7e24 */ /* 0x000fca000f8e00ff */
[----:B------:R-:W-:-:S13]  /*2310*/  ISETP.NE.AND P1, PT, R11, 0x1, PT ;  /* 0x000000010b00780c */ /* 0x000fda0003f25270 */
[----:B------:R-:W0:Y:S02]  /*2320*/  @P1 LDC.64 R12, c[0x0][0x9e8] ;  /* 0x00027a00ff0c1b82 */ /* 0x000e240000000a00 */
[----:B0-----:R-:W-:-:S05]  /*2330*/  @P1 IMAD.HI.U32 R4, R5, R12, RZ ;  /* 0x0000000c05041227 */ /* 0x001fca00078e00ff */
[----:B------:R-:W-:-:S07]  /*2340*/  @P1 SHF.R.U32.HI R5, RZ, R13, R4 ;  /* 0x0000000dff051219 */ /* 0x000fce0000011604 */
.L_x_1080:
[----:B------:R-:W-:Y:S05]  /*2350*/  BSYNC B0 ;  /* 0x0000000000007941 */ /* 0x000fea0003800000 */
.L_x_1078:
[----:B------:R-:W-:-:S04]  /*2360*/  IMAD R5, R5, R11, -R8 ;  /* 0x0000000b05057224 */ /* 0x000fc800078e0a08 */
[----:B------:R-:W-:-:S05]  /*2370*/  IMAD R5, R16, -0x2, R5 ;  /* 0xfffffffe10057824 */ /* 0x000fca00078e0205 */
[----:B------:R-:W-:Y:S02]  /*2380*/  VIADDMNMX R2, R5, R11, R2, PT ;  /* 0x0000000b05027246 */ /* 0x000fe40003800102 */
[----:B------:R-:W-:-:S07]  /*2390*/  VIMNMX R3, R3, R5, !PT ;  /* 0x0000000503037248 */ /* 0x000fce0007fe0100 */
.L_x_1077:
[C---:B------:R-:W-:Y:S01]  /*23a0*/  ISETP.GE.AND P6, PT, R6.reuse, 0xa, PT ;  /* 0x0000000a0600780c */ /* 0x040fe20003fc6270 */
[----:B------:R-:W0:Y:S01]  /*23b0*/  SHFL.IDX PT, R0, R0, 0x1, 0x1c1f ;  /* 0x003c1f0000007f89 */ /* 0x000e2200000e0000 */
[C---:B------:R-:W-:Y:S01]  /*23c0*/  ISETP.GE.AND P1, PT, R6.reuse, 0x2, PT ;  /* 0x000000020600780c */ /* 0x040fe20003f26270 */
[----:B------:R-:W-:Y:S01]  /*23d0*/  UISETP.NE.AND UP0, UPT, UR51, URZ, UPT ;  /* 0x0000003f3300728c */ /* 0x000fe2000bf05270 */
        /* <DEDUP_REMOVED lines=177> */
[----:B------:R-:W-:Y:S01]  /*2ef0*/  ISETP.GT.AND P6, PT, R3, 0x79, !P6 ;  /* 0x000000790300780c */ /* 0x000fe200077c4270 */
[----:B0-----:R-:W-:-:S03]  /*2f00*/  IMAD.IADD R3, R9, 0x1, R0 ;  /* 0x0000000109037824 */ /* 0x001fc600078e0200 */
[----:B------:R-:W-:Y:S02]  /*2f10*/  ISETP.LT.OR P6, PT, R2, 0x7a, P6 ;  /* 0x0000007a0200780c */ /* 0x000fe400037c1670 */
[----:B------:R-:W-:Y:S02]  /*2f20*/  VIADDMNMX R2, R0, R10, R7, PT ;  /* 0x0000000a00027246 */ /* 0x000fe40003800107 */
[----:B------:R-:W-:Y:S02]  /*2f30*/  FSEL R85, R85, -INF , !P6 ;  /* 0xff80000055557808 */ /* 0x000fe40007000000 */
[----:B------:R-:W-:-:S13]  /*2f40*/  PLOP3.LUT P6, PT, PT, PT, UP0, 0x40, 0x0 ;  /* 0x000000000000781c */ /* 0x000fda0003fce808 */
[----:B------:R-:W-:Y:S05]  /*2f50*/  @P6 BRA `(.L_x_1081) ;  /* 0x0000000000646947 */ /* 0x000fea0003800000 */
        /* <DEDUP_REMOVED lines=14> */
.L_x_1083:
[----:B------:R-:W-:Y:S02]  /*3040*/  ULDC UR6, c[0x0][0x9e4] ;  /* 0x0002790000067ab9 */ /* 0x000fe40000000800 */
[----:B------:R-:W-:-:S05]  /*3050*/  IMAD.U32 R4, RZ, RZ, UR6 ;  /* 0x00000006ff047e24 */ /* 0x000fca000f8e00ff */
[----:B------:R-:W-:-:S13]  /*3060*/  ISETP.NE.AND P6, PT, R4, 0x1, PT ;  /* 0x000000010400780c */ /* 0x000fda0003fc5270 */
[----:B------:R-:W0:Y:S02]  /*3070*/  @P6 LDC.64 R6, c[0x0][0x9e8] ;  /* 0x00027a00ff066b82 */ /* 0x000e240000000a00 */
[----:B0-----:R-:W-:-:S05]  /*3080*/  @P6 IMAD.HI.U32 R0, R9, R6, RZ ;  /* 0x0000000609006227 */ /* 0x001fca00078e00ff */
[----:B------:R-:W-:-:S07]  /*3090*/  @P6 SHF.R.U32.HI R9, RZ, R7, R0 ;  /* 0x00000007ff096219 */ /* 0x000fce0000011600 */
.L_x_1084:
[----:B------:R-:W-:Y:S05]  /*30a0*/  BSYNC B0 ;  /* 0x0000000000007941 */ /* 0x000fea0003800000 */
.L_x_1082:
[----:B------:R-:W-:-:S04]  /*30b0*/  IMAD R9, R9, R4, -R8 ;  /* 0x0000000409097224 */ /* 0x000fc800078e0a08 */
[----:B------:R-:W-:-:S05]  /*30c0*/  IMAD R9, R16, -0x2, R9 ;  /* 0xfffffffe10097824 */ /* 0x000fca00078e0209 */
[----:B------:R-:W-:Y:S02]  /*30d0*/  VIADDMNMX R2, R9, R4, R2, PT ;  /* 0x0000000409027246 */ /* 0x000fe40003800102 */
[----:B------:R-:W-:-:S07]  /*30e0*/  VIMNMX R3, R3, R9, !PT ;  /* 0x0000000903037248 */ /* 0x000fce0007fe0100 */
.L_x_1081:
        /* <DEDUP_REMOVED lines=173> */
[--C-:B------:R-:W-:Y:S01]  /*3bc0*/  FFMA.FTZ R9, R29, UR33, -R20.reuse ;  /* 0x000000211d097c23 */ /* 0x100fe20008010814 */
[----:B------:R-:W-:Y:S01]  /*3bd0*/  ISETP.GT.AND P1, PT, R3, 0x68, !P1 ;  /* 0x000000680300780c */ /* 0x000fe20004f24270 */
        /* <DEDUP_REMOVED lines=27> */
[----:B------:R-:W-:Y:S01]  /*3d90*/  FFMA.FTZ R61, R85, UR33, -R20 ;  /* 0x00000021553d7c23 */ /* 0x000fe20008010814 */
[----:B------:R-:W-:Y:S01]  /*3da0*/  MUFU.EX2 R8, R8 ;  /* 0x0000000800087308 */ /* 0x000fe20000000800 */
[----:B------:R-:W-:-:S04]  /*3db0*/  FMNMX.FTZ R7, R43, R6, !PT ;  /* 0x000000062b077209 */ /* 0x000fc80007810000 */
[----:B------:R-:W-:-:S03]  /*3dc0*/  FMNMX.FTZ R6, R46, R7, !PT ;  /* 0x000000072e067209 */ /* 0x000fc60007810000 */
[----:B------:R-:W0:Y:S01]  /*3dd0*/  MUFU.EX2 R5, R5 ;  /* 0x0000000500057308 */ /* 0x000e220000000800 */
[----:B------:R-:W-:-:S04]  /*3de0*/  FMNMX.FTZ R7, R47, R6, !PT ;  /* 0x000000062f077209 */ /* 0x000fc80007810000 */
[----:B------:R-:W-:-:S03]  /*3df0*/  FMNMX.FTZ R6, R50, R7, !PT ;  /* 0x0000000732067209 */ /* 0x000fc60007810000 */
[----:B------:R-:W1:Y:S01]  /*3e00*/  MUFU.EX2 R10, R10 ;  /* 0x0000000a000a7308 */ /* 0x000e620000000800 */
[----:B------:R-:W-:-:S04]  /*3e10*/  FMNMX.FTZ R7, R51, R6, !PT ;  /* 0x0000000633077209 */ /* 0x000fc80007810000 */
[----:B------:R-:W-:-:S03]  /*3e20*/  FMNMX.FTZ R6, R54, R7, !PT ;  /* 0x0000000736067209 */ /* 0x000fc60007810000 */
[----:B------:R-:W2:Y:S01]  /*3e30*/  MUFU.EX2 R9, R9 ;  /* 0x0000000900097308 */ /* 0x000ea20000000800 */
[----:B------:R-:W-:-:S04]  /*3e40*/  FMNMX.FTZ R7, R55, R6, !PT ;  /* 0x0000000637077209 */ /* 0x000fc80007810000 */
[----:B------:R-:W-:-:S03]  /*3e50*/  FMNMX.FTZ R6, R58, R7, !PT ;  /* 0x000000073a067209 */ /* 0x000fc60007810000 */
[----:B------:R-:W-:Y:S01]  /*3e60*/  MUFU.EX2 R12, R12 ;  /* 0x0000000c000c7308 */ /* 0x000fe20000000800 */
[----:B------:R-:W-:Y:S01]  /*3e70*/  FMNMX.FTZ R7, R59, R6, !PT ;  /* 0x000000063b077209 */ /* 0x000fe20007810000 */
[--C-:B------:R-:W-:Y:S01]  /*3e80*/  FFMA.FTZ R6, R48, UR33, -R20.reuse ;  /* 0x0000002130067c23 */ /* 0x100fe20008010814 */
[----:B------:R-:W-:Y:S02]  /*3e90*/  FFMA.FTZ R48, R73, UR33, -R20 ;  /* 0x0000002149307c23 */ /* 0x000fe40008010814 */
[----:B------:R-:W-:-:S03]  /*3ea0*/  FMNMX.FTZ R28, R62, R7, !PT ;  /* 0x000000073e1c7209 */ /* 0x000fc60007810000 */
[----:B------:R-:W-:Y:S01]  /*3eb0*/  MUFU.EX2 R13, R13 ;  /* 0x0000000d000d7308 */ /* 0x000fe20000000800 */
        /* <DEDUP_REMOVED lines=12> */
[----:B------:R-:W-:-:S03]  /*3f80*/  FFMA.FTZ R32, R56, UR33, -R20 ;  /* 0x0000002138207c23 */ /* 0x000fc60008010814 */
[----:B------:R-:W-:-:S03]  /*3f90*/  FMNMX.FTZ R36, R78, R7, !PT ;  /* 0x000000074e247209 */ /* 0x000fc60007810000 */
[----:B------:R-:W-:Y:S01]  /*3fa0*/  MUFU.EX2 R21, R21 ;  /* 0x0000001500157308 */ /* 0x000fe20000000800 */
[----:B------:R-:W-:-:S04]  /*3fb0*/  FMNMX.FTZ R7, R79, R36, !PT ;  /* 0x000000244f077209 */ /* 0x000fc80007810000 */
[----:B------:R-:W-:-:S03]  /*3fc0*/  FMNMX.FTZ R36, R82, R7, !PT ;  /* 0x0000000752247209 */ /* 0x000fc60007810000 */
[----:B------:R-:W-:Y:S01]  /*3fd0*/  MUFU.EX2 R26, R26 ;  /* 0x0000001a001a7308 */ /* 0x000fe20000000800 */
[----:B------:R-:W-:-:S04]  /*3fe0*/  FMNMX.FTZ R7, R83, R36, !PT ;  /* 0x0000002453077209 */ /* 0x000fc80007810000 */
[----:B------:R-:W-:-:S03]  /*3ff0*/  FMNMX.FTZ R36, R86, R7, !PT ;  /* 0x0000000756247209 */ /* 0x000fc60007810000 */
[----:B------:R-:W-:Y:S01]  /*4000*/  MUFU.EX2 R25, R25 ;  /* 0x0000001900197308 */ /* 0x000fe20000000800 */
[----:B------:R-:W-:Y:S01]  /*4010*/  FMNMX.FTZ R7, R87, R36, !PT ;  /* 0x0000002457077209 */ /* 0x000fe20007810000 */
[----:B------:R-:W-:-:S04]  /*4020*/  FFMA.FTZ R36, R64, UR33, -R20 ;  /* 0x0000002140247c23 */ /* 0x000fc80008010814 */
[----:B------:R-:W3:Y:S02]  /*4030*/  SHFL.BFLY PT, R40, R7, 0x2, 0x1f ;  /* 0x0c401f0007287f89 */ /* 0x000ee400000e0000 */
[----:B------:R-:W-:Y:S08]  /*4040*/  MUFU.EX2 R6, R6 ;  /* 0x0000000600067308 */ /* 0x000ff00000000800 */
[----:B------:R-:W-:Y:S08]  /*4050*/  MUFU.EX2 R29, R29 ;  /* 0x0000001d001d7308 */ /* 0x000ff00000000800 */
[----:B------:R-:W-:Y:S01]  /*4060*/  MUFU.EX2 R28, R28 ;  /* 0x0000001c001c7308 */ /* 0x000fe20000000800 */
[----:B---3--:R-:W-:Y:S01]  /*4070*/  FMNMX.FTZ R11, R7, R40, !PT ;  /* 0x00000028070b7209 */ /* 0x008fe20007810000 */
[----:B------:R-:W-:-:S06]  /*4080*/  FFMA.FTZ R40, R80, UR33, -R20 ;  /* 0x0000002150287c23 */ /* 0x000fcc0008010814 */
[----:B------:R-:W-:Y:S01]  /*4090*/  MUFU.EX2 R3, R3 ;  /* 0x0000000300037308 */ /* 0x000fe20000000800 */
[----:B------:R-:W3:Y:S07]  /*40a0*/  SHFL.BFLY PT, R56, R11, 0x1, 0x1f ;  /* 0x0c201f000b387f89 */ /* 0x000eee00000e0000 */
[----:B------:R-:W-:Y:S08]  /*40b0*/  MUFU.EX2 R32, R32 ;  /* 0x0000002000207308 */ /* 0x000ff00000000800 */
[----:B------:R-:W-:Y:S08]  /*40c0*/  MUFU.EX2 R33, R33 ;  /* 0x0000002100217308 */ /* 0x000ff00000000800 */
[----:B------:R-:W-:Y:S01]  /*40d0*/  MUFU.EX2 R2, R2 ;  /* 0x0000000200027308 */ /* 0x000fe20000000800 */
[----:B---3--:R-:W-:Y:S01]  /*40e0*/  FMNMX.FTZ R7, R11, R56, !PT ;  /* 0x000000380b077209 */ /* 0x008fe20007810000 */
[----:B------:R-:W-:-:S03]  /*40f0*/  FFMA.FTZ R56, R84, UR33, -R20 ;  /* 0x0000002154387c23 */ /* 0x000fc60008010814 */
        /* <DEDUP_REMOVED lines=17> */
[----:B0-----:R-:W-:Y:S01]  /*4210*/  FADD.FTZ R55, R8, R5 ;  /* 0x0000000508377221 */ /* 0x001fe20000010000 */
[--C-:B------:R-:W-:Y:S01]  /*4220*/  FFMA.FTZ R30, R38, UR33, -R20.reuse ;  /* 0x00000021261e7c23 */ /* 0x100fe20008010814 */
[--C-:B------:R-:W-:Y:S01]  /*4230*/  FFMA.FTZ R38, R54, UR33, -R20.reuse ;  /* 0x0000002136267c23 */ /* 0x100fe20008010814 */
[--C-:B------:R-:W-:Y:S01]  /*4240*/  FFMA.FTZ R34, R51, UR33, -R20.reuse ;  /* 0x0000002133227c23 */ /* 0x100fe20008010814 */
[----:B------:R0:W3:Y:S01]  /*4250*/  MUFU.EX2 R64, R60 ;  /* 0x0000003c00407308 */ /* 0x0000e20000000800 */
[----:B-1----:R-:W-:Y:S01]  /*4260*/  FADD.FTZ R54, R10, R55 ;  /* 0x000000370a367221 */ /* 0x002fe20000010000 */
[----:B--2---:R-:W-:Y:S01]  /*4270*/  F2FP.F16.F32.PACK_AB R10, R9, R10 ;  /* 0x0000000a090a723e */ /* 0x004fe200000000ff */
[--C-:B------:R-:W-:Y:S01]  /*4280*/  FFMA.FTZ R51, R63, UR33, -R20.reuse ;  /* 0x000000213f337c23 */ /* 0x100fe20008010814 */
[----:B------:R-:W-:Y:S01]  /*4290*/  F2FP.F16.F32.PACK_AB R8, R5, R8 ;  /* 0x000000080508723e */ /* 0x000fe200000000ff */
[--C-:B------:R-:W-:Y:S01]  /*42a0*/  FFMA.FTZ R5, R66, UR33, -R20.reuse ;  /* 0x0000002142057c23 */ /* 0x100fe20008010814 */
[--C-:B------:R-:W-:Y:S01]  /*42b0*/  FFMA.FTZ R70, R70, UR33, -R20.reuse ;  /* 0x0000002146467c23 */ /* 0x100fe20008010814 */
[--C-:B------:R-:W-:Y:S01]  /*42c0*/  FFMA.FTZ R71, R71, UR33, -R20.reuse ;  /* 0x0000002147477c23 */ /* 0x100fe20008010814 */
[----:B------:R1:W2:Y:S01]  /*42d0*/  MUFU.EX2 R68, R65 ;  /* 0x0000004100447308 */ /* 0x0002a20000000800 */
[--C-:B0-----:R-:W-:Y:S01]  /*42e0*/  FFMA.FTZ R60, R46, UR33, -R20.reuse ;  /* 0x000000212e3c7c23 */ /* 0x101fe20008010814 */
[--C-:B------:R-:W-:Y:S01]  /*42f0*/  FFMA.FTZ R46, R58, UR33, -R20.reuse ;  /* 0x000000213a2e7c23 */ /* 0x100fe20008010814 */
[--C-:B------:R-:W-:Y:S01]  /*4300*/  FFMA.FTZ R74, R74, UR33, -R20.reuse ;  /* 0x000000214a4a7c23 */ /* 0x100fe20008010814 */
[--C-:B------:R-:W-:Y:S01]  /*4310*/  FFMA.FTZ R75, R75, UR33, -R20.reuse ;  /* 0x000000214b4b7c23 */ /* 0x100fe20008010814 */
[--C-:B------:R-:W-:Y:S01]  /*4320*/  FFMA.FTZ R78, R78, UR33, -R20.reuse ;  /* 0x000000214e4e7c23 */ /* 0x100fe20008010814 */
[--C-:B------:R-:W-:Y:S01]  /*4330*/  FFMA.FTZ R79, R79, UR33, -R20.reuse ;  /* 0x000000214f4f7c23 */ /* 0x100fe20008010814 */
[--C-:B------:R-:W-:Y:S01]  /*4340*/  FFMA.FTZ R82, R82, UR33, -R20.reuse ;  /* 0x0000002152527c23 */ /* 0x100fe20008010814 */
[----:B------:R0:W4:Y:S01]  /*4350*/  MUFU.EX2 R69, R31 ;  /* 0x0000001f00457308 */ /* 0x0001220000000800 */
[--C-:B-1----:R-:W-:Y:S01]  /*4360*/  FFMA.FTZ R65, R47, UR33, -R20.reuse ;  /* 0x000000212f417c23 */ /* 0x102fe20008010814 */
[----:B------:R-:W-:Y:S01]  /*4370*/  FFMA.FTZ R47, R59, UR33, -R20 ;  /* 0x000000213b2f7c23 */ /* 0x000fe20008010814 */
[----:B------:R-:W-:Y:S01]  /*4380*/  FADD.FTZ R59, R9, R54 ;  /* 0x00000036093b7221 */ /* 0x000fe20000010000 */
[----:B---3--:R-:W-:Y:S01]  /*4390*/  FADD.FTZ R55, R11, R64 ;  /* 0x000000400b377221 */ /* 0x008fe20000010000 */
[----:B------:R-:W-:Y:S01]  /*43a0*/  F2FP.F16.F32.PACK_AB R9, R64, R11 ;  /* 0x0000000b4009723e */ /* 0x000fe200000000ff */
[--C-:B------:R-:W-:Y:S01]  /*43b0*/  FFMA.FTZ R54, R67, UR33, -R20.reuse ;  /* 0x0000002143367c23 */ /* 0x100fe20008010814 */
[--C-:B------:R-:W-:Y:S01]  /*43c0*/  FFMA.FTZ R83, R83, UR33, -R20.reuse ;  /* 0x0000002153537c23 */ /* 0x100fe20008010814 */
[----:B------:R-:W1:Y:S01]  /*43d0*/  MUFU.EX2 R4, R4 ;  /* 0x0000000400047308 */ /* 0x000e620000000800 */
[--C-:B0-----:R-:W-:Y:S01]  /*43e0*/  FFMA.FTZ R31, R50, UR33, -R20.reuse ;  /* 0x00000021321f7c23 */ /* 0x101fe20008010814 */
[--C-:B------:R-:W-:Y:S01]  /*43f0*/  FFMA.FTZ R50, R62, UR33, -R20.reuse ;  /* 0x000000213e327c23 */ /* 0x100fe20008010814 */
[----:B------:R-:W-:Y:S01]  /*4400*/  FADD.FTZ R62, R12, R59 ;  /* 0x0000003b0c3e7221 */ /* 0x000fe20000010000 */
[----:B--2---:R-:W-:Y:S01]  /*4410*/  FADD.FTZ R58, R68, R55 ;  /* 0x00000037443a7221 */ /* 0x004fe20000010000 */
[C---:B------:R-:W-:Y:S01]  /*4420*/  F2FP.F16.F32.PACK_AB R12, R13.reuse, R12 ;  /* 0x0000000c0d0c723e */ /* 0x040fe200000000ff */
[----:B------:R-:W-:Y:S01]  /*4430*/  FFMA.FTZ R86, R86, UR33, -R20 ;  /* 0x0000002156567c23 */ /* 0x000fe20008010814 */
[----:B------:R-:W-:Y:S01]  /*4440*/  FADD.FTZ R59, R13, R62 ;  /* 0x0000003e0d3b7221 */ /* 0x000fe20000010000 */
[----:B------:R-:W0:Y:S01]  /*4450*/  MUFU.EX2 R27, R27 ;  /* 0x0000001b001b7308 */ /* 0x000e220000000800 */
[C---:B----4-:R-:W-:Y:S01]  /*4460*/  FADD.FTZ R55, R69.reuse, R58 ;  /* 0x0000003a45377221 */ /* 0x050fe20000010000 */
[----:B------:R-:W-:Y:S01]  /*4470*/  F2FP.F16.F32.PACK_AB R11, R69, R68 ;  /* 0x00000044450b723e */ /* 0x000fe200000000ff */
[----:B------:R-:W-:Y:S01]  /*4480*/  FADD.FTZ R62, R14, R59 ;  /* 0x0000003b0e3e7221 */ /* 0x000fe20000010000 */
[----:B------:R-:W-:Y:S01]  /*4490*/  F2FP.F16.F32.PACK_AB R14, R15, R14 ;  /* 0x0000000e0f0e723e */ /* 0x000fe200000000ff */
[----:B------:R-:W-:-:S02]  /*44a0*/  FFMA.FTZ R20, R87, UR33, -R20 ;  /* 0x0000002157147c23 */ /* 0x000fc40008010814 */
[----:B------:R-:W-:Y:S01]  /*44b0*/  FADD.FTZ R59, R15, R62 ;  /* 0x0000003e0f3b7221 */ /* 0x000fe20000010000 */
[----:B------:R-:W2:Y:S01]  /*44c0*/  MUFU.EX2 R30, R30 ;  /* 0x0000001e001e7308 */ /* 0x000ea20000000800 */
[----:B-1----:R-:W-:Y:S01]  /*44d0*/  FADD.FTZ R58, R4, R55 ;  /* 0x00000037043a7221 */ /* 0x002fe20000010000 */
[----:B------:R1:W-:Y:S01]  /*44e0*/  STSM.16.M88.4 [R17+0x21800], R8 ;  /* 0x0218000811007844 */ /* 0x0003e20000000200 */
[----:B------:R-:W-:Y:S01]  /*44f0*/  FADD.FTZ R62, R24, R59 ;  /* 0x0000003b183e7221 */ /* 0x000fe20000010000 */
[----:B------:R-:W-:-:S04]  /*4500*/  F2FP.F16.F32.PACK_AB R24, R21, R24 ;  /* 0x000000181518723e */ /* 0x000fc800000000ff */
[----:B------:R-:W3:Y:S01]  /*4510*/  MUFU.EX2 R35, R35 ;  /* 0x0000002300237308 */ /* 0x000ee20000000800 */
[----:B0-----:R-:W-:-:S07]  /*4520*/  FADD.FTZ R55, R27, R58 ;  /* 0x0000003a1b377221 */ /* 0x001fce0000010000 */
[----:B------:R-:W0:Y:S01]  /*4530*/  MUFU.EX2 R39, R39 ;  /* 0x0000002700277308 */ /* 0x000e220000000800 */
[----:B--2---:R-:W-:Y:S01]  /*4540*/  FADD.FTZ R58, R30, R55 ;  /* 0x000000371e3a7221 */ /* 0x004fe20000010000 */
[----:B------:R-:W-:Y:S01]  /*4550*/  FADD.FTZ R55, R21, R62 ;  /* 0x0000003e15377221 */ /* 0x000fe20000010000 */
[----:B-1----:R-:W-:-:S03]  /*4560*/  F2FP.F16.F32.PACK_AB R10, R3, R28 ;  /* 0x0000001c030a723e */ /* 0x002fc600000000ff */
        /* <DEDUP_REMOVED lines=14> */
[----:B------:R-:W-:Y:S01]  /*4650*/  FADD.FTZ R62, R28, R55 ;  /* 0x000000371c3e7221 */ /* 0x000fe20000010000 */
[----:B------:R-:W-:Y:S01]  /*4660*/  F2FP.F16.F32.PACK_AB R28, R33, R32 ;  /* 0x00000020211c723e */ /* 0x000fe200000000ff */
[----:B------:R-:W2:Y:S01]  /*4670*/  MUFU.EX2 R34, R34 ;  /* 0x0000002200227308 */ /* 0x000ea20000000800 */
[----:B0-----:R-:W-:Y:S01]  /*4680*/  FADD.FTZ R58, R65, R58 ;  /* 0x0000003a413a7221 */ /* 0x001fe20000010000 */
[----:B------:R-:W-:-:S04]  /*4690*/  FADD.FTZ R15, R3, R62 ;  /* 0x0000003e030f7221 */ /* 0x000fc80000010000 */
[----:B------:R-:W-:Y:S01]  /*46a0*/  FADD.FTZ R8, R32, R15 ;  /* 0x0000000f20087221 */ /* 0x000fe20000010000 */
[----:B------:R-:W-:Y:S01]  /*46b0*/  F2FP.F16.F32.PACK_AB R15, R35, R30 ;  /* 0x0000001e230f723e */ /* 0x000fe200000000ff */
[----:B------:R-:W0:Y:S01]  /*46c0*/  MUFU.EX2 R38, R38 ;  /* 0x0000002600267308 */ /* 0x000e220000000800 */
[----:B-1----:R-:W-:Y:S01]  /*46d0*/  FADD.FTZ R13, R31, R58 ;  /* 0x0000003a1f0d7221 */ /* 0x002fe20000010000 */
[----:B------:R-:W-:Y:S01]  /*46e0*/  FADD.FTZ R11, R33, R8 ;  /* 0x00000008210b7221 */ /* 0x000fe20000010000 */
[----:B------:R-:W-:-:S03]  /*46f0*/  F2FP.F16.F32.PACK_AB R30, R37, R2 ;  /* 0x00000002251e723e */ /* 0x000fc600000000ff */
[----:B------:R-:W-:Y:S02]  /*4700*/  FADD.FTZ R8, R2, R11 ;  /* 0x0000000b02087221 */ /* 0x000fe40000010000 */
[----:B------:R-:W1:Y:S01]  /*4710*/  MUFU.EX2 R43, R43 ;  /* 0x0000002b002b7308 */ /* 0x000e620000000800 */
[----:B--2---:R-:W-:Y:S01]  /*4720*/  FADD.FTZ R9, R34, R13 ;  /* 0x0000000d22097221 */ /* 0x004fe20000010000 */
[----:B------:R-:W-:Y:S01]  /*4730*/  F2FP.F16.F32.PACK_AB R13, R27, R4 ;  /* 0x000000041b0d723e */ /* 0x000fe200000000ff */
[----:B------:R-:W-:Y:S01]  /*4740*/  FADD.FTZ R11, R37, R8 ;  /* 0x00000008250b7221 */ /* 0x000fe20000010000 */
[----:B------:R-:W-:Y:S02]  /*4750*/  F2FP.F16.F32.PACK_AB R8, R29, R6 ;  /* 0x000000061d08723e */ /* 0x000fe400000000ff */
[----:B------:R-:W-:Y:S01]  /*4760*/  F2FP.F16.F32.PACK_AB R27, R65, R60 ;  /* 0x0000003c411b723e */ /* 0x000fe200000000ff */
[----:B------:R-:W-:Y:S01]  /*4770*/  FADD.FTZ R6, R36, R11 ;  /* 0x0000000b24067221 */ /* 0x000fe20000010000 */
[----:B------:R-:W2:Y:S01]  /*4780*/  MUFU.EX2 R46, R46 ;  /* 0x0000002e002e7308 */ /* 0x000ea20000000800 */
[----:B0-----:R-:W-:Y:S01]  /*4790*/  FADD.FTZ R4, R38, R9 ;  /* 0x0000000926047221 */ /* 0x001fe20000010000 */
[----:B------:R0:W-:Y:S04]  /*47a0*/  STSM.16.M88.4 [R22], R12 ;  /* 0x0000000c16007844 */ /* 0x0001e80000000200 */
[----:B------:R3:W-:Y:S02]  /*47b0*/  STSM.16.M88.4 [R19], R24 ;  /* 0x0000001813007844 */ /* 0x0007e40000000200 */
[----:B------:R-:W4:Y:S01]  /*47c0*/  MUFU.EX2 R47, R47 ;  /* 0x0000002f002f7308 */ /* 0x000f220000000800 */
[C---:B-1----:R-:W-:Y:S01]  /*47d0*/  FADD.FTZ R9, R43.reuse, R4 ;  /* 0x000000042b097221 */ /* 0x042fe20000010000 */
[----:B------:R-:W-:-:S06]  /*47e0*/  F2FP.F16.F32.PACK_AB R11, R43, R38 ;  /* 0x000000262b0b723e */ /* 0x000fcc00000000ff */
[----:B------:R-:W1:Y:S01]  /*47f0*/  MUFU.EX2 R50, R50 ;  /* 0x0000003200327308 */ /* 0x000e620000000800 */
[----:B--2---:R-:W-:-:S07]  /*4800*/  FADD.FTZ R4, R46, R9 ;  /* 0x000000092e047221 */ /* 0x004fce0000010000 */
[----:B------:R-:W2:Y:S01]  /*4810*/  MUFU.EX2 R45, R45 ;  /* 0x0000002d002d7308 */ /* 0x000ea20000000800 */
[C---:B----4-:R-:W-:Y:S01]  /*4820*/  FADD.FTZ R9, R47.reuse, R4 ;  /* 0x000000042f097221 */ /* 0x050fe20000010000 */
[----:B------:R-:W-:-:S06]  /*4830*/  F2FP.F16.F32.PACK_AB R29, R47, R46 ;  /* 0x0000002e2f1d723e */ /* 0x000fcc00000000ff */
[----:B------:R-:W4:Y:S01]  /*4840*/  MUFU.EX2 R51, R51 ;  /* 0x0000003300337308 */ /* 0x000f220000000800 */
[----:B-1----:R-:W-:Y:S01]  /*4850*/  FADD.FTZ R4, R50, R9 ;  /* 0x0000000932047221 */ /* 0x002fe20000010000 */
[----:B------:R-:W-:-:S05]  /*4860*/  F2FP.F16.F32.PACK_AB R9, R34, R31 ;  /* 0x0000001f2209723e */ /* 0x000fca00000000ff */
[----:B------:R1:W-:Y:S01]  /*4870*/  STSM.16.M88.4 [R18], R8 ;  /* 0x0000000812007844 */ /* 0x0003e20000000200 */
[----:B------:R-:W5:Y:S01]  /*4880*/  MUFU.EX2 R44, R44 ;  /* 0x0000002c002c7308 */ /* 0x000f620000000800 */
[C---:B--2---:R-:W-:Y:S01]  /*4890*/  FADD.FTZ R3, R45.reuse, R6 ;  /* 0x000000062d037221 */ /* 0x044fe20000010000 */
[----:B0-----:R-:W-:Y:S01]  /*48a0*/  F2FP.F16.F32.PACK_AB R12, R45, R36 ;  /* 0x000000242d0c723e */ /* 0x001fe200000000ff */
[----:B------:R-:W-:-:S05]  /*48b0*/  VIADD R6, R88, 0xfffffffe ;  /* 0xfffffffe58067836 */ /* 0x000fca0000000000 */
[----:B------:R-:W0:Y:S01]  /*48c0*/  MUFU.EX2 R5, R5 ;  /* 0x0000000500057308 */ /* 0x000e220000000800 */
[C---:B----4-:R-:W-:Y:S01]  /*48d0*/  FADD.FTZ R4, R51.reuse, R4 ;  /* 0x0000000433047221 */ /* 0x050fe20000010000 */
[----:B------:R-:W-:-:S05]  /*48e0*/  F2FP.F16.F32.PACK_AB R31, R51, R50 ;  /* 0x00000032331f723e */ /* 0x000fca00000000ff */
[----:B------:R2:W-:Y:S01]  /*48f0*/  STSM.16.M88.4 [R17+0x27800], R28 ;  /* 0x0278001c11007844 */ /* 0x0005e20000000200 */
[----:B------:R-:W4:Y:S01]  /*4900*/  MUFU.EX2 R54, R54 ;  /* 0x0000003600367308 */ /* 0x000f220000000800 */
[----:B-----5:R-:W-:-:S07]  /*4910*/  FADD.FTZ R2, R44, R3 ;  /* 0x000000032c027221 */ /* 0x020fce0000010000 */
[----:B------:R-:W5:Y:S01]  /*4920*/  MUFU.EX2 R53, R53 ;  /* 0x0000003500357308 */ /* 0x000f620000000800 */
[----:B0-----:R-:W-:-:S07]  /*4930*/  FADD.FTZ R3, R5, R4 ;  /* 0x0000000405037221 */ /* 0x001fce0000010000 */
[----:B------:R-:W0:Y:S01]  /*4940*/  MUFU.EX2 R70, R70 ;  /* 0x0000004600467308 */ /* 0x000e220000000800 */
[C---:B----4-:R-:W-:Y:S01]  /*4950*/  F2FP.F16.F32.PACK_AB R13, R54.reuse, R5 ;  /* 0x00000005360d723e */ /* 0x050fe200000000ff */
[----:B------:R-:W-:-:S06]  /*4960*/  FADD.FTZ R3, R54, R3 ;  /* 0x0000000336037221 */ /* 0x000fcc0000010000 */
[----:B------:R-:W4:Y:S01]  /*4970*/  MUFU.EX2 R71, R71 ;  /* 0x0000004700477308 */ /* 0x000f220000000800 */
[C---:B-----5:R-:W-:Y:S01]  /*4980*/  FADD.FTZ R4, R53.reuse, R2 ;  /* 0x0000000235047221 */ /* 0x060fe20000010000 */
[----:B------:R-:W-:-:S06]  /*4990*/  F2FP.F16.F32.PACK_AB R14, R53, R44 ;  /* 0x0000002c350e723e */ /* 0x000fcc00000000ff */
[----:B------:R-:W5:Y:S01]  /*49a0*/  MUFU.EX2 R41, R41 ;  /* 0x0000002900297308 */ /* 0x000f620000000800 */
[----:B0-----:R-:W-:-:S07]  /*49b0*/  FADD.FTZ R2, R70, R3 ;  /* 0x0000000346027221 */ /* 0x001fce0000010000 */
[----:B------:R-:W3:Y:S01]  /*49c0*/  MUFU.EX2 R48, R48 ;  /* 0x0000003000307308 */ /* 0x000ee20000000800 */
[C---:B----4-:R-:W-:Y:S01]  /*49d0*/  F2FP.F16.F32.PACK_AB R15, R71.reuse, R70 ;  /* 0x00000046470f723e */ /* 0x050fe200000000ff */
[----:B------:R-:W-:-:S04]  /*49e0*/  FADD.FTZ R3, R71, R2 ;  /* 0x0000000247037221 */ /* 0x000fc80000010000 */
[----:B------:R2:W-:Y:S02]  /*49f0*/  STSM.16.M88.4 [R136], R12 ;  /* 0x0000000c88007844 */ /* 0x0005e40000000200 */
[----:B------:R-:W-:Y:S01]  /*4a00*/  MUFU.EX2 R52, R52 ;  /* 0x0000003400347308 */ /* 0x000fe20000000800 */
[----:B-----5:R-:W-:-:S07]  /*4a10*/  FADD.FTZ R21, R41, R4 ;  /* 0x0000000429157221 */ /* 0x020fce0000010000 */
[----:B------:R-:W0:Y:S01]  /*4a20*/  MUFU.EX2 R57, R57 ;  /* 0x0000003900397308 */ /* 0x000e220000000800 */
[C---:B---3--:R-:W-:Y:S01]  /*4a30*/  F2FP.F16.F32.PACK_AB R24, R48.reuse, R41 ;  /* 0x000000293018723e */ /* 0x048fe200000000ff */
[----:B------:R-:W-:-:S06]  /*4a40*/  FADD.FTZ R21, R48, R21 ;  /* 0x0000001530157221 */ /* 0x000fcc0000010000 */
[----:B------:R-:W3:Y:S08]  /*4a50*/  MUFU.EX2 R74, R74 ;  /* 0x0000004a004a7308 */ /* 0x000ef00000000800 */
[----:B------:R-:W4:Y:S01]  /*4a60*/  MUFU.EX2 R75, R75 ;  /* 0x0000004b004b7308 */ /* 0x000f220000000800 */
[----:B0-----:R-:W-:-:S07]  /*4a70*/  F2FP.F16.F32.PACK_AB R26, R57, R52 ;  /* 0x00000034391a723e */ /* 0x001fce00000000ff */
[----:B------:R-:W0:Y:S01]  /*4a80*/  MUFU.EX2 R78, R78 ;  /* 0x0000004e004e7308 */ /* 0x000e220000000800 */
[----:B---3--:R-:W-:-:S07]  /*4a90*/  FADD.FTZ R2, R74, R3 ;  /* 0x000000034a027221 */ /* 0x008fce0000010000 */
[----:B------:R-:W3:Y:S01]  /*4aa0*/  MUFU.EX2 R79, R79 ;  /* 0x0000004f004f7308 */ /* 0x000ee20000000800 */
[C---:B----4-:R-:W-:Y:S01]  /*4ab0*/  F2FP.F16.F32.PACK_AB R25, R75.reuse, R74 ;  /* 0x0000004a4b19723e */ /* 0x050fe200000000ff */
[----:B------:R-:W-:Y:S01]  /*4ac0*/  FADD.FTZ R3, R75, R2 ;  /* 0x000000024b037221 */ /* 0x000fe20000010000 */
[----:B------:R-:W-:-:S05]  /*4ad0*/  FADD.FTZ R2, R52, R21 ;  /* 0x0000001534027221 */ /* 0x000fca0000010000 */
[----:B------:R-:W-:Y:S01]  /*4ae0*/  MUFU.EX2 R40, R40 ;  /* 0x0000002800287308 */ /* 0x000fe20000000800 */
[----:B0-----:R-:W-:Y:S01]  /*4af0*/  FADD.FTZ R4, R78, R3 ;  /* 0x000000034e047221 */ /* 0x001fe20000010000 */
[----:B------:R-:W-:-:S06]  /*4b00*/  FADD.FTZ R3, R57, R2 ;  /* 0x0000000239037221 */ /* 0x000fcc0000010000 */
[----:B------:R-:W1:Y:S01]  /*4b10*/  MUFU.EX2 R49, R49 ;  /* 0x0000003100317308 */ /* 0x000e620000000800 */
[C---:B---3--:R-:W-:Y:S01]  /*4b20*/  F2FP.F16.F32.PACK_AB R27, R79.reuse, R78 ;  /* 0x0000004e4f1b723e */ /* 0x048fe200000000ff */
        /* <DEDUP_REMOVED lines=13> */
[----:B------:R-:W3:Y:S01]  /*4c00*/  MUFU.EX2 R5, R20 ;  /* 0x0000001400057308 */ /* 0x000ee20000000800 */
[----:B-1----:R-:W-:Y:S01]  /*4c10*/  F2FP.F16.F32.PACK_AB R9, R83, R82 ;  /* 0x000000525309723e */ /* 0x002fe200000000ff */
[----:B------:R-:W-:-:S04]  /*4c20*/  FADD.FTZ R82, R82, R21 ;  /* 0x0000001552527221 */ /* 0x000fc80000010000 */
[----:B------:R-:W-:-:S04]  /*4c30*/  FADD.FTZ R83, R83, R82 ;  /* 0x0000005253537221 */ /* 0x000fc80000010000 */
[----:B0-----:R-:W-:Y:S01]  /*4c40*/  FADD.FTZ R2, R86, R83 ;  /* 0x0000005356027221 */ /* 0x001fe20000010000 */
[----:B---3--:R-:W-:-:S03]  /*4c50*/  F2FP.F16.F32.PACK_AB R11, R5, R86 ;  /* 0x00000056050b723e */ /* 0x008fc600000000ff */
        /* <DEDUP_REMOVED lines=17> */
.L_x_1086:
[----:B------:R-:W-:Y:S02]  /*4d70*/  ULDC UR18, c[0x0][0x9e4] ;  /* 0x0002790000127ab9 */ /* 0x000fe40000000800 */
[----:B------:R-:W-:-:S11]  /*4d80*/  UISETP.NE.AND UP0, UPT, UR18, 0x1, UPT ;  /* 0x000000011200788c */ /* 0x000fd6000bf05270 */
[----:B------:R-:W-:Y:S02]  /*4d90*/  @UP0 ULDC.64 UR6, c[0x0][0x9e8] ;  /* 0x00027a0000060ab9 */ /* 0x000fe40000000a00 */
[----:B------:R-:W-:-:S04]  /*4da0*/  UIMAD.WIDE.U32 UR10, UR15, UR6, URZ ;  /* 0x000000060f0a72a5 */ /* 0x000fc8000f8e003f */
[----:B------:R-:W-:-:S12]  /*4db0*/  @UP0 USHF.R.U32.HI UR15, URZ, UR7, UR11 ;  /* 0x000000073f0f0299 */ /* 0x000fd8000801160b */
.L_x_1087:
[----:B------:R-:W-:-:S04]  /*4dc0*/  UIMAD UR15, UR15, UR18, UR18 ;  /* 0x000000120f0f72a4 */ /* 0x000fc8000f8e0212 */
[----:B------:R-:W-:-:S04]  /*4dd0*/  UISETP.LT.AND UP0, UPT, UR14, UR15, UPT ;  /* 0x0000000f0e00728c */ /* 0x000fc8000bf01270 */
[----:B------:R-:W-:-:S12]  /*4de0*/  USEL UR14, UR14, UR15, UP0 ;  /* 0x0000000f0e0e7287 */ /* 0x000fd80008000000 */
.L_x_1085:
        /* <DEDUP_REMOVED lines=40> */
.L_x_1107:
[----:B------:R-:W-:Y:S01]  /*5070*/  ISETP.NE.AND P2, PT, RZ, UR45, PT ;  /* 0x0000002dff007c0c */ /* 0x000fe2000bf45270 */
[----:B------:R-:W-:-:S04]  /*5080*/  UISETP.NE.AND UP0, UPT, UR58, 0x1, UPT ;  /* 0x000000013a00788c */ /* 0x000fc8000bf05270 */
[----:B------:R-:W-:-:S04]  /*5090*/  USEL UR48, URZ, 0x1, UP0 ;  /* 0x000000013f307887 */ /* 0x000fc80008000000 */
[----:B------:R-:W-:-:S04]  /*50a0*/  ULOP3.LUT UR48, UR28, UR48, URZ, 0x3c, !UPT ;  /* 0x000000301c307292 */ /* 0x000fc8000f8e3c3f */
[----:B------:R-:W-:Y:S08]  /*50b0*/  @P2 BRA `(.L_x_1089) ;  /* 0x0000000000382947 */ /* 0x000ff00003800000 */
[----:B------:R-:W-:Y:S05]  /*50c0*/  @!P0 BRA `(.L_x_1090) ;  /* 0x0000000000048947 */ /* 0x000fea0003800000 */
[----:B------:R-:W-:Y:S01]  /*50d0*/  BPT.TRAP 0x1 ;  /* 0x000000040000795c */ /* 0x000fe20000300000 */
.L_x_1090:
        /* <DEDUP_REMOVED lines=9> */
.L_x_1091:
[----:B-1----:R-:W-:Y:S05]  /*5170*/  @P1 BRA `(.L_x_1089) ;  /* 0x0000000000081947 */ /* 0x002fea0003800000 */
[----:B------:R-:W1:Y:S02]  /*5180*/  SYNCS.PHASECHK.TRANS64.TRYWAIT P1, [UR6+0x2d830], R0 ;  /* 0x02d83000ff0075a7 */ /* 0x000e640008020146 */
[----:B-1----:R-:W-:Y:S05]  /*5190*/  @!P1 BRA `(.L_x_1092) ;  /* 0x0000010800009947 */ /* 0x002fea0003800000 */
.L_x_1089:
[----:B-1----:R-:W1:Y:S01]  /*51a0*/  S2R R7, SR_TID.X ;  /* 0x0000000000077919 */ /* 0x002e620000002100 */
        /* <DEDUP_REMOVED lines=15> */
[----:B-1----:R-:W-:-:S05]  /*52a0*/  SHF.R.U32.HI R7, RZ, 0x7, R7 ;  /* 0x00000007ff077819 */ /* 0x002fca0000011607 */
[----:B0-----:R-:W-:-:S05]  /*52b0*/  VIADD R0, R7, 0x8 ;  /* 0x0000000807007836 */ /* 0x001fca0000000000 */
[----:B------:R0:W-:Y:S06]  /*52c0*/  BAR.SYNC.DEFER_BLOCKING R0, 0x100 ;  /* 0x000400000000751d */ /* 0x0001ec0000010000 */
[----:B--2---:R-:W-:-:S06]  /*52d0*/  WARPGROUP.ARRIVE ;  /* 0x00000000000079c5 */ /* 0x004fcc0000000000 */
        /* <DEDUP_REMOVED lines=20> */
.L_x_1094:
[----:B------:R-:W-:Y:S01]  /*5420*/  ULEA UR6, UR58, UR41, 0x3 ;  /* 0x000000293a067291 */ /* 0x000fe2000f8e183f */
[----:B------:R-:W-:-:S05]  /*5430*/  IMAD.U32 R0, RZ, RZ, UR28 ;  /* 0x0000001cff007e24 */ /* 0x000fca000f8e00ff */
[----:B------:R-:W-:-:S04]  /*5440*/  SHF.L.U32 R0, R0, 0x1f, RZ ;  /* 0x0000001f00007819 */ /* 0x000fc800000006ff */
[----:B------:R0:W1:Y:S01]  /*5450*/  SYNCS.PHASECHK.TRANS64.TRYWAIT P1, [UR6+0x2d850], R0 ;  /* 0x02d85000ff0075a7 */ /* 0x0000620008020146 */
[----:B------:R-:W-:Y:S05]  /*5460*/  @!P0 BRA `(.L_x_1095) ;  /* 0x0000000000048947 */ /* 0x000fea0003800000 */
[----:B------:R-:W-:Y:S01]  /*5470*/  BPT.TRAP 0x1 ;  /* 0x000000040000795c */ /* 0x000fe20000300000 */
.L_x_1095:
[----:B-1----:R-:W-:Y:S05]  /*5480*/  @P1 BRA `(.L_x_1093) ;  /* 0x0000000000081947 */ /* 0x002fea0003800000 */
[----:B------:R-:W1:Y:S02]  /*5490*/  SYNCS.PHASECHK.TRANS64.TRYWAIT P1, [UR6+0x2d850], R0 ;  /* 0x02d85000ff0075a7 */ /* 0x000e640008020146 */
[----:B-1----:R-:W-:Y:S05]  /*54a0*/  @!P1 BRA `(.L_x_1096) ;  /* 0x0000010400549947 */ /* 0x002fea0003800000 */
.L_x_1093:
[----:B------:R-:W-:Y:S01]  /*54b0*/  UIADD3 UR6, UR41, 0x400, URZ ;  /* 0x0000040029067890 */ /* 0x000fe2000fffe03f */
[----:B------:R-:W-:Y:S01]  /*54c0*/  WARPGROUP.ARRIVE ;  /* 0x00000000000079c5 */ /* 0x000fe20000000000 */
[----:B------:R-:W-:-:S05]  /*54d0*/  ULEA UR7, UR53, UR41, 0xd ;  /* 0x0000002935077291 */ /* 0x000fca000f8e683f */
[----:B------:R-:W1:Y:S01]  /*54e0*/  S2R R8, SR_TID.X ;  /* 0x0000000000087919 */ /* 0x000e620000002100 */
        /* <DEDUP_REMOVED lines=70> */
.L_x_1097:
[----:B------:R-:W-:Y:S01]  /*5950*/  UISETP.NE.AND UP1, UPT, UR52, URZ, UPT ;  /* 0x0000003f3400728c */ /* 0x000fe2000bf25270 */
[----:B------:R-:W-:Y:S01]  /*5960*/  VIADD R7, R137, UR38 ;  /* 0x0000002689077c36 */ /* 0x000fe20008000000 */
[----:B------:R-:W-:Y:S01]  /*5970*/  ULEA UR6, UR47, UR41, 0x3 ;  /* 0x000000292f067291 */ /* 0x000fe2000f8e183f */
[----:B------:R-:W-:Y:S01]  /*5980*/  IMAD.U32 R8, RZ, RZ, UR46 ;  /* 0x0000002eff087e24 */ /* 0x000fe2000f8e00ff */
[----:B------:R-:W-:Y:S02]  /*5990*/  UISETP.NE.AND UP0, UPT, UR51, URZ, UPT ;  /* 0x0000003f3300728c */ /* 0x000fe4000bf05270 */
        /* <DEDUP_REMOVED lines=14> */
[----:B------:R-:W-:-:S05]  /*5a80*/  IMAD R9, R16, -0x2, R9 ;  /* 0xfffffffe10097824 */ /* 0x000fca00078e0209 */
[----:B------:R-:W-:-:S05]  /*5a90*/  IADD3 R9, -R8, UR37, R9 ;  /* 0x0000002508097c10 */ /* 0x000fca000fffe109 */
[C---:B------:R-:W-:Y:S02]  /*5aa0*/  VIADD R11, R9.reuse, UR56 ;  /* 0x00000038090b7c36 */ /* 0x040fe40008000000 */
[----:B------:R-:W-:Y:S02]  /*5ab0*/  VIADD R10, R9, UR6 ;  /* 0x00000006090a7c36 */ /* 0x000fe40008000000 */
[----:B0-----:R-:W-:Y:S02]  /*5ac0*/  IMAD.IADD R9, R11, 0x1, R15 ;  /* 0x000000010b097824 */ /* 0x001fe400078e020f */
[----:B------:R-:W-:Y:S01]  /*5ad0*/  IMAD.IADD R8, R15, 0x1, R10 ;  /* 0x000000010f087824 */ /* 0x000fe200078e020a */
[----:B------:R-:W-:Y:S06]  /*5ae0*/  @P1 BRA `(.L_x_1098) ;  /* 0x00000000005c1947 */ /* 0x000fec0003800000 */
[----:B------:R-:W-:Y:S01]  /*5af0*/  IMAD.U32 R12, RZ, RZ, UR46 ;  /* 0x0000002eff0c7e24 */ /* 0x000fe2000f8e00ff */
[----:B------:R-:W-:Y:S04]  /*5b00*/  BSSY B0, `(.L_x_1099) ;  /* 0x0000011000007945 */ /* 0x000fe80003800000 */
[----:B------:R-:W-:-:S04]  /*5b10*/  IADD3 R15, -R12, UR37, R15 ;  /* 0x000000250c0f7c10 */ /* 0x000fc8000fffe10f */
        /* <DEDUP_REMOVED lines=10> */
.L_x_1100:
[----:B------:R-:W-:-:S05]  /*5bc0*/  IMAD.U32 R14, RZ, RZ, UR34 ;  /* 0x00000022ff0e7e24 */ /* 0x000fca000f8e00ff */
[----:B------:R-:W-:-:S13]  /*5bd0*/  ISETP.NE.AND P1, PT, R14, 0x1, PT ;  /* 0x000000010e00780c */ /* 0x000fda0003f25270 */
[----:B------:R-:W0:Y:S02]  /*5be0*/  @P1 LDC.64 R12, c[0x0][0x9e8] ;  /* 0x00027a00ff0c1b82 */ /* 0x000e240000000a00 */
[----:B0-----:R-:W-:-:S05]  /*5bf0*/  @P1 IMAD.HI.U32 R12, R15, R12, RZ ;  /* 0x0000000c0f0c1227 */ /* 0x001fca00078e00ff */
[----:B------:R-:W-:-:S07]  /*5c00*/  @P1 SHF.R.U32.HI R15, RZ, R13, R12 ;  /* 0x0000000dff0f1219 */ /* 0x000fce000001160c */
.L_x_1101:
[----:B------:R-:W-:Y:S05]  /*5c10*/  BSYNC B0 ;  /* 0x0000000000007941 */ /* 0x000fea0003800000 */
.L_x_1099:
[----:B------:R-:W-:-:S04]  /*5c20*/  IMAD R15, R15, R14, -R0 ;  /* 0x0000000e0f0f7224 */ /* 0x000fc800078e0a00 */
[----:B------:R-:W-:-:S05]  /*5c30*/  IMAD R15, R16, -0x2, R15 ;  /* 0xfffffffe100f7824 */ /* 0x000fca00078e020f */
[----:B------:R-:W-:Y:S02]  /*5c40*/  VIADDMNMX R9, R15, R14, R9, PT ;  /* 0x0000000e0f097246 */ /* 0x000fe40003800109 */
[----:B------:R-:W-:-:S07]  /*5c50*/  VIMNMX R8, R8, R15, !PT ;  /* 0x0000000f08087248 */ /* 0x000fce0007fe0100 */
.L_x_1098:
        /* <DEDUP_REMOVED lines=116> */
.L_x_1104:
[----:B------:R-:W-:-:S05]  /*63a0*/  IMAD.U32 R12, RZ, RZ, UR34 ;  /* 0x00000022ff0c7e24 */ /* 0x000fca000f8e00ff */
[----:B------:R-:W-:-:S13]  /*63b0*/  ISETP.NE.AND P2, PT, R12, 0x1, PT ;  /* 0x000000010c00780c */ /* 0x000fda0003f45270 */
[----:B------:R-:W0:Y:S02]  /*63c0*/  @P2 LDC.64 R8, c[0x0][0x9e8] ;  /* 0x00027a00ff082b82 */ /* 0x000e240000000a00 */
[----:B0-----:R-:W-:-:S05]  /*63d0*/  @P2 IMAD.HI.U32 R8, R7, R8, RZ ;  /* 0x0000000807082227 */ /* 0x001fca00078e00ff */
[----:B------:R-:W-:-:S07]  /*63e0*/  @P2 SHF.R.U32.HI R7, RZ, R9, R8 ;  /* 0x00000009ff072219 */ /* 0x000fce0000011608 */
.L_x_1105:
[----:B------:R-:W-:Y:S05]  /*63f0*/  BSYNC B0 ;  /* 0x0000000000007941 */ /* 0x000fea0003800000 */
.L_x_1103:
[----:B------:R-:W-:-:S04]  /*6400*/  IMAD R7, R7, R12, -R0 ;  /* 0x0000000c07077224 */ /* 0x000fc800078e0a00 */
[----:B------:R-:W-:-:S05]  /*6410*/  IMAD R7, R16, -0x2, R7 ;  /* 0xfffffffe10077824 */ /* 0x000fca00078e0207 */
[----:B------:R-:W-:Y:S02]  /*6420*/  VIADDMNMX R11, R7, R12, R11, PT ;  /* 0x0000000c070b7246 */ /* 0x000fe4000380010b */
[----:B------:R-:W-:-:S07]  /*6430*/  VIMNMX R10, R10, R7, !PT ;  /* 0x000000070a0a7248 */ /* 0x000fce0007fe0100 */
.L_x_1102:
        /* <DEDUP_REMOVED lines=92> */
[C---:B------:R-:W-:Y:S02]  /*6a00*/  ISETP.LT.OR P3, PT, R11.reuse, 0x42, P3 ;  /* 0x000000420b00780c */ /* 0x040fe40001f61670 */
        /* <DEDUP_REMOVED lines=36> */
[----:B------:R-:W-:Y:S01]  /*6c50*/  FFMA.FTZ R56, R56, UR33, -R7 ;  /* 0x0000002138387c23 */ /* 0x000fe20008010807 */
[----:B------:R-:W-:Y:S01]  /*6c60*/  FSEL R66, R66, -INF , !P2 ;  /* 0xff80000042427808 */ /* 0x000fe20005000000 */
[----:B------:R-:W-:Y:S01]  /*6c70*/  MUFU.EX2 R8, R8 ;  /* 0x0000000800087308 */ /* 0x000fe20000000800 */
[----:B------:R-:W-:-:S02]  /*6c80*/  FMNMX.FTZ R29, R47, R28, !PT ;  /* 0x0000001c2f1d7209 */ /* 0x000fc40007810000 */
[----:B------:R-:W-:Y:S02]  /*6c90*/  ISETP.LT.OR P3, PT, R11, 0x52, P3 ;  /* 0x000000520b00780c */ /* 0x000fe40001f61670 */
[----:B------:R-:W-:Y:S01]  /*6ca0*/  FMNMX.FTZ R32, R50, R29, !PT ;  /* 0x0000001d32207209 */ /* 0x000fe20007810000 */
[----:B------:R-:W-:Y:S01]  /*6cb0*/  FFMA.FTZ R29, R45, UR33, -R7 ;  /* 0x000000212d1d7c23 */ /* 0x000fe20008010807 */
[----:B------:R-:W-:Y:S01]  /*6cc0*/  ISETP.GT.AND P4, PT, R10, 0x59, P1 ;  /* 0x000000590a00780c */ /* 0x000fe20000f84270 */
[----:B------:R-:W-:Y:S01]  /*6cd0*/  MUFU.EX2 R28, R44 ;  /* 0x0000002c001c7308 */ /* 0x000fe20000000800 */
[----:B------:R-:W-:Y:S02]  /*6ce0*/  FMNMX.FTZ R33, R51, R32, !PT ;  /* 0x0000002033217209 */ /* 0x000fe40007810000 */
[----:B------:R-:W-:Y:S02]  /*6cf0*/  ISETP.LT.OR P5, PT, R11, 0x59, P5 ;  /* 0x000000590b00780c */ /* 0x000fe40002fa1670 */
[----:B------:R-:W-:-:S02]  /*6d00*/  FMNMX.FTZ R32, R54, R33, !PT ;  /* 0x0000002136207209 */ /* 0x000fc40007810000 */
[----:B------:R-:W-:Y:S01]  /*6d10*/  FSEL R67, R67, -INF , !P3 ;  /* 0xff80000043437808 */ /* 0x000fe20005800000 */
[----:B------:R-:W-:Y:S01]  /*6d20*/  MUFU.EX2 R9, R9 ;  /* 0x0000000900097308 */ /* 0x000fe20000000800 */
[----:B------:R-:W-:Y:S02]  /*6d30*/  FMNMX.FTZ R33, R55, R32, !PT ;  /* 0x0000002037217209 */ /* 0x000fe40007810000 */
[----:B------:R-:W-:Y:S02]  /*6d40*/  ISETP.GT.AND P2, PT, R10, 0x60, P1 ;  /* 0x000000600a00780c */ /* 0x000fe40000f44270 */
[----:B0-----:R-:W-:Y:S01]  /*6d50*/  FMNMX.FTZ R36, R58, R33, !PT ;  /* 0x000000213a247209 */ /* 0x001fe20007810000 */
[--C-:B------:R-:W-:Y:S01]  /*6d60*/  FFMA.FTZ R33, R49, UR33, -R7.reuse ;  /* 0x0000002131217c23 */ /* 0x100fe20008010807 */
[----:B------:R-:W-:Y:S01]  /*6d70*/  FSEL R70, R70, -INF , !P5 ;  /* 0xff80000046467808 */ /* 0x000fe20006800000 */
[----:B------:R0:W-:Y:S01]  /*6d80*/  MUFU.EX2 R32, R48 ;  /* 0x0000003000207308 */ /* 0x0001e20000000800 */
[----:B------:R-:W-:Y:S01]  /*6d90*/  FMNMX.FTZ R37, R59, R36, !PT ;  /* 0x000000243b257209 */ /* 0x000fe20007810000 */
[--C-:B------:R-:W-:Y:S01]  /*6da0*/  FFMA.FTZ R49, R65, UR33, -R7.reuse ;  /* 0x0000002141317c23 */ /* 0x100fe20008010807 */
[----:B------:R-:W-:Y:S01]  /*6db0*/  ISETP.LT.OR P4, PT, R11, 0x5a, P4 ;  /* 0x0000005a0b00780c */ /* 0x000fe20002781670 */
[----:B------:R-:W-:Y:S01]  /*6dc0*/  FFMA.FTZ R65, R81, UR33, -R7 ;  /* 0x0000002151417c23 */ /* 0x000fe20008010807 */
[----:B------:R-:W-:-:S02]  /*6dd0*/  FMNMX.FTZ R36, R62, R37, !PT ;  /* 0x000000253e247209 */ /* 0x000fc40007810000 */
[----:B------:R-:W-:Y:S01]  /*6de0*/  ISETP.GT.AND P3, PT, R10, 0x61, P1 ;  /* 0x000000610a00780c */ /* 0x000fe20000f64270 */
[----:B------:R-:W-:Y:S01]  /*6df0*/  MUFU.EX2 R12, R12 ;  /* 0x0000000c000c7308 */ /* 0x000fe20000000800 */
[----:B------:R-:W-:Y:S01]  /*6e00*/  FMNMX.FTZ R37, R63, R36, !PT ;  /* 0x000000243f257209 */ /* 0x000fe20007810000 */
[--C-:B0-----:R-:W-:Y:S01]  /*6e10*/  FFMA.FTZ R48, R64, UR33, -R7.reuse ;  /* 0x0000002140307c23 */ /* 0x101fe20008010807 */
[----:B------:R-:W-:Y:S01]  /*6e20*/  ISETP.LT.OR P2, PT, R11, 0x61, P2 ;  /* 0x000000610b00780c */ /* 0x000fe20001741670 */
[--C-:B------:R-:W-:Y:S01]  /*6e30*/  FFMA.FTZ R64, R80, UR33, -R7.reuse ;  /* 0x0000002150407c23 */ /* 0x100fe20008010807 */
[----:B------:R-:W-:Y:S01]  /*6e40*/  FMNMX.FTZ R40, R66, R37, !PT ;  /* 0x0000002542287209 */ /* 0x000fe20007810000 */
[--C-:B------:R-:W-:Y:S01]  /*6e50*/  FFMA.FTZ R37, R53, UR33, -R7.reuse ;  /* 0x0000002135257c23 */ /* 0x100fe20008010807 */
[----:B------:R-:W-:Y:S01]  /*6e60*/  FSEL R71, R71, -INF , !P4 ;  /* 0xff80000047477808 */ /* 0x000fe20006000000 */
[----:B------:R0:W-:Y:S01]  /*6e70*/  MUFU.EX2 R36, R52 ;  /* 0x0000003400247308 */ /* 0x0001e20000000800 */
[----:B------:R-:W-:Y:S01]  /*6e80*/  FMNMX.FTZ R41, R67, R40, !PT ;  /* 0x0000002843297209 */ /* 0x000fe20007810000 */
[--C-:B------:R-:W-:Y:S01]  /*6e90*/  FFMA.FTZ R53, R69, UR33, -R7.reuse ;  /* 0x0000002145357c23 */ /* 0x100fe20008010807 */
[----:B------:R-:W-:Y:S01]  /*6ea0*/  ISETP.GT.AND P5, PT, R10, 0x68, P1 ;  /* 0x000000680a00780c */ /* 0x000fe20000fa4270 */
[----:B------:R-:W-:Y:S01]  /*6eb0*/  FFMA.FTZ R69, R85, UR33, -R7 ;  /* 0x0000002155457c23 */ /* 0x000fe20008010807 */
[----:B------:R-:W-:-:S02]  /*6ec0*/  FMNMX.FTZ R40, R70, R41, !PT ;  /* 0x0000002946287209 */ /* 0x000fc40007810000 */
[----:B------:R-:W-:Y:S01]  /*6ed0*/  FSEL R74, R74, -INF , !P2 ;  /* 0xff8000004a4a7808 */ /* 0x000fe20005000000 */
[----:B------:R-:W-:Y:S01]  /*6ee0*/  MUFU.EX2 R13, R13 ;  /* 0x0000000d000d7308 */ /* 0x000fe20000000800 */
[----:B------:R-:W-:Y:S01]  /*6ef0*/  ISETP.LT.OR P3, PT, R11, 0x62, P3 ;  /* 0x000000620b00780c */ /* 0x000fe20001f61670 */
[--C-:B0-----:R-:W-:Y:S01]  /*6f00*/  FFMA.FTZ R52, R68, UR33, -R7.reuse ;  /* 0x0000002144347c23 */ /* 0x101fe20008010807 */
[----:B------:R-:W-:Y:S01]  /*6f10*/  FMNMX.FTZ R41, R71, R40, !PT ;  /* 0x0000002847297209 */ /* 0x000fe20007810000 */
[----:B------:R-:W-:Y:S01]  /*6f20*/  FFMA.FTZ R68, R84, UR33, -R7 ;  /* 0x0000002154447c23 */ /* 0x000fe20008010807 */
[----:B------:R-:W-:Y:S02]  /*6f30*/  ISETP.GT.AND P4, PT, R10, 0x69, P1 ;  /* 0x000000690a00780c */ /* 0x000fe40000f84270 */
[----:B------:R-:W-:Y:S01]  /*6f40*/  ISETP.LT.OR P5, PT, R11, 0x69, P5 ;  /* 0x000000690b00780c */ /* 0x000fe20002fa1670 */
[----:B------:R0:W-:Y:S01]  /*6f50*/  MUFU.EX2 R40, R56 ;  /* 0x0000003800287308 */ /* 0x0001e20000000800 */
[----:B------:R-:W-:-:S02]  /*6f60*/  FSEL R75, R75, -INF , !P3 ;  /* 0xff8000004b4b7808 */ /* 0x000fc40005800000 */
[----:B------:R-:W-:Y:S01]  /*6f70*/  FMNMX.FTZ R44, R74, R41, !PT ;  /* 0x000000294a2c7209 */ /* 0x000fe20007810000 */
[--C-:B------:R-:W-:Y:S01]  /*6f80*/  FFMA.FTZ R41, R57, UR33, -R7.reuse ;  /* 0x0000002139297c23 */ /* 0x100fe20008010807 */
[----:B------:R-:W-:Y:S01]  /*6f90*/  ISETP.GT.AND P2, PT, R10, 0x70, P1 ;  /* 0x000000700a00780c */ /* 0x000fe20000f44270 */
[--C-:B------:R-:W-:Y:S01]  /*6fa0*/  FFMA.FTZ R57, R73, UR33, -R7.reuse ;  /* 0x0000002149397c23 */ /* 0x100fe20008010807 */
[----:B------:R-:W-:Y:S01]  /*6fb0*/  FSEL R78, R78, -INF , !P5 ;  /* 0xff8000004e4e7808 */ /* 0x000fe20006800000 */
[----:B------:R-:W-:Y:S01]  /*6fc0*/  MUFU.EX2 R14, R14 ;  /* 0x0000000e000e7308 */ /* 0x000fe20000000800 */
[----:B------:R-:W-:Y:S01]  /*6fd0*/  ISETP.LT.OR P4, PT, R11, 0x6a, P4 ;  /* 0x0000006a0b00780c */ /* 0x000fe20002781670 */
[--C-:B0-----:R-:W-:Y:S01]  /*6fe0*/  FFMA.FTZ R56, R72, UR33, -R7.reuse ;  /* 0x0000002148387c23 */ /* 0x101fe20008010807 */
[----:B------:R-:W-:Y:S01]  /*6ff0*/  FMNMX.FTZ R45, R75, R44, !PT ;  /* 0x0000002c4b2d7209 */ /* 0x000fe20007810000 */
[--C-:B------:R-:W-:Y:S01]  /*7000*/  FFMA.FTZ R44, R60, UR33, -R7.reuse ;  /* 0x000000213c2c7c23 */ /* 0x100fe20008010807 */
[----:B------:R-:W-:Y:S01]  /*7010*/  ISETP.GT.AND P3, PT, R10, 0x71, P1 ;  /* 0x000000710a00780c */ /* 0x000fe20000f64270 */
[----:B------:R-:W-:Y:S01]  /*7020*/  FFMA.FTZ R60, R76, UR33, -R7 ;  /* 0x000000214c3c7c23 */ /* 0x000fe20008010807 */
[C---:B------:R-:W-:Y:S01]  /*7030*/  ISETP.GT.AND P5, PT, R10.reuse, 0x78, P1 ;  /* 0x000000780a00780c */ /* 0x040fe20000fa4270 */
[----:B------:R-:W-:Y:S01]  /*7040*/  MUFU.EX2 R15, R15 ;  /* 0x0000000f000f7308 */ /* 0x000fe20000000800 */
[----:B------:R-:W-:-:S02]  /*7050*/  ISETP.GT.AND P1, PT, R10, 0x79, P1 ;  /* 0x000000790a00780c */ /* 0x000fc40000f24270 */
[----:B------:R-:W-:Y:S02]  /*7060*/  ISETP.LT.OR P2, PT, R11, 0x71, P2 ;  /* 0x000000710b00780c */ /* 0x000fe40001741670 */
[----:B------:R-:W-:Y:S02]  /*7070*/  FSEL R79, R79, -INF , !P4 ;  /* 0xff8000004f4f7808 */ /* 0x000fe40006000000 */
[----:B------:R-:W-:Y:S01]  /*7080*/  FMNMX.FTZ R10, R78, R45, !PT ;  /* 0x0000002d4e0a7209 */ /* 0x000fe20007810000 */
[----:B------:R-:W-:Y:S01]  /*7090*/  MUFU.EX2 R21, R21 ;  /* 0x0000001500157308 */ /* 0x000fe20000000800 */
[----:B------:R-:W-:Y:S02]  /*70a0*/  ISETP.LT.OR P3, PT, R11, 0x72, P3 ;  /* 0x000000720b00780c */ /* 0x000fe40001f61670 */
[----:B------:R-:W-:Y:S02]  /*70b0*/  FSEL R82, R82, -INF , !P2 ;  /* 0xff80000052527808 */ /* 0x000fe40005000000 */
[----:B------:R-:W-:-:S02]  /*70c0*/  FMNMX.FTZ R45, R79, R10, !PT ;  /* 0x0000000a4f2d7209 */ /* 0x000fc40007810000 */
[----:B------:R-:W-:Y:S01]  /*70d0*/  ISETP.LT.OR P5, PT, R11, 0x79, P5 ;  /* 0x000000790b00780c */ /* 0x000fe20002fa1670 */
[----:B------:R-:W-:Y:S01]  /*70e0*/  MUFU.EX2 R25, R25 ;  /* 0x0000001900197308 */ /* 0x000fe20000000800 */
[----:B------:R-:W-:Y:S02]  /*70f0*/  FSEL R83, R83, -INF , !P3 ;  /* 0xff80000053537808 */ /* 0x000fe40005800000 */
[----:B------:R-:W-:Y:S01]  /*7100*/  FMNMX.FTZ R10, R82, R45, !PT ;  /* 0x0000002d520a7209 */ /* 0x000fe20007810000 */
[--C-:B------:R-:W-:Y:S01]  /*7110*/  FFMA.FTZ R45, R61, UR33, -R7.reuse ;  /* 0x000000213d2d7c23 */ /* 0x100fe20008010807 */
[----:B------:R-:W-:Y:S01]  /*7120*/  ISETP.LT.OR P1, PT, R11, 0x7a, P1 ;  /* 0x0000007a0b00780c */ /* 0x000fe20000f21670 */
[----:B------:R-:W-:Y:S01]  /*7130*/  FFMA.FTZ R61, R77, UR33, -R7 ;  /* 0x000000214d3d7c23 */ /* 0x000fe20008010807 */
[----:B------:R-:W-:Y:S01]  /*7140*/  FSEL R86, R86, -INF , !P5 ;  /* 0xff80000056567808 */ /* 0x000fe20006800000 */
[----:B------:R-:W-:Y:S01]  /*7150*/  MUFU.EX2 R29, R29 ;  /* 0x0000001d001d7308 */ /* 0x000fe20000000800 */
[----:B------:R-:W-:-:S02]  /*7160*/  FMNMX.FTZ R11, R83, R10, !PT ;  /* 0x0000000a530b7209 */ /* 0x000fc40007810000 */
[----:B------:R-:W-:Y:S02]  /*7170*/  FSEL R87, R87, -INF , !P1 ;  /* 0xff80000057577808 */ /* 0x000fe40004800000 */
[----:B------:R-:W-:Y:S02]  /*7180*/  FMNMX.FTZ R10, R86, R11, !PT ;  /* 0x0000000b560a7209 */ /* 0x000fe40007810000 */
[----:B------:R-:W-:Y:S01]  /*7190*/  FSEL R72, R0, RZ, P6 ;  /* 0x000000ff00487208 */ /* 0x000fe20003000000 */
[----:B------:R-:W-:Y:S01]  /*71a0*/  MUFU.EX2 R33, R33 ;  /* 0x0000002100217308 */ /* 0x000fe20000000800 */
[----:B------:R-:W-:-:S03]  /*71b0*/  FMNMX.FTZ R10, R87, R10, !PT ;  /* 0x0000000a570a7209 */ /* 0x000fc60007810000 */
[----:B------:R-:W-:Y:S02]  /*71c0*/  FADD.FTZ R72, -R72, R5 ;  /* 0x0000000548487221 */ /* 0x000fe40000010100 */
[----:B------:R-:W0:Y:S02]  /*71d0*/  SHFL.BFLY PT, R11, R10, 0x2, 0x1f ;  /* 0x0c401f000a0b7f89 */ /* 0x000e2400000e0000 */
[----:B------:R-:W-:Y:S01]  /*71e0*/  FMUL.FTZ R5, R72, UR33 ;  /* 0x0000002148057c20 */ /* 0x000fe20008410000 */
        /* <DEDUP_REMOVED lines=14> */
[----:B------:R-:W-:Y:S01]  /*72d0*/  MUFU.EX2 R53, R53 ;  /* 0x0000003500357308 */ /* 0x000fe20000000800 */
[--C-:B------:R-:W-:Y:S01]  /*72e0*/  FFMA.FTZ R76, R35, UR33, -R72.reuse ;  /* 0x00000021234c7c23 */ /* 0x100fe20008010848 */
[----:B------:R-:W-:Y:S01]  /*72f0*/  FSEL R35, R7, RZ, P1 ;  /* 0x000000ff07237208 */ /* 0x000fe20000800000 */
[--C-:B------:R-:W-:Y:S01]  /*7300*/  FFMA.FTZ R10, R26, UR33, -R72.reuse ;  /* 0x000000211a0a7c23 */ /* 0x100fe20008010848 */
[--C-:B------:R-:W-:Y:S01]  /*7310*/  FFMA.FTZ R80, R27, UR33, -R72.reuse ;  /* 0x000000211b507c23 */ /* 0x100fe20008010848 */
[--C-:B------:R-:W-:Y:S01]  /*7320*/  FFMA.FTZ R11, R30, UR33, -R72.reuse ;  /* 0x000000211e0b7c23 */ /* 0x100fe20008010848 */
[----:B------:R-:W-:Y:S01]  /*7330*/  FFMA.FTZ R77, R31, UR33, -R72 ;  /* 0x000000211f4d7c23 */ /* 0x000fe20008010848 */
[----:B------:R-:W-:Y:S01]  /*7340*/  FADD.FTZ R4, -R35, R4 ;  /* 0x0000000423047221 */ /* 0x000fe20000010100 */
[--C-:B------:R-:W-:Y:S01]  /*7350*/  FFMA.FTZ R34, R34, UR33, -R72.reuse ;  /* 0x0000002122227c23 */ /* 0x100fe20008010848 */
[----:B------:R-:W-:Y:S01]  /*7360*/  MUFU.EX2 R10, R10 ;  /* 0x0000000a000a7308 */ /* 0x000fe20000000800 */
[----:B------:R-:W-:Y:S01]  /*7370*/  FFMA.FTZ R30, R50, UR33, -R72 ;  /* 0x00000021321e7c23 */ /* 0x000fe20008010848 */
[----:B------:R-:W-:Y:S01]  /*7380*/  FMUL.FTZ R4, R4, UR33 ;  /* 0x0000002104047c20 */ /* 0x000fe20008410000 */
[----:B-1----:R-:W-:Y:S01]  /*7390*/  FFMA.FTZ R50, R5, R3, R8 ;  /* 0x0000000305327223 */ /* 0x002fe20000010008 */
[--C-:B------:R-:W-:Y:S01]  /*73a0*/  FFMA.FTZ R31, R38, UR33, -R72.reuse ;  /* 0x00000021261f7c23 */ /* 0x100fe20008010848 */
[--C-:B------:R-:W-:Y:S01]  /*73b0*/  FFMA.FTZ R73, R39, UR33, -R72.reuse ;  /* 0x0000002127497c23 */ /* 0x100fe20008010848 */
[----:B------:R-:W-:Y:S01]  /*73c0*/  FFMA.FTZ R39, R47, UR33, -R72 ;  /* 0x000000212f277c23 */ /* 0x000fe20008010848 */
[----:B------:R-:W-:Y:S01]  /*73d0*/  FADD.FTZ R47, R9, R50 ;  /* 0x00000032092f7221 */ /* 0x000fe20000010000 */
[----:B------:R-:W0:Y:S01]  /*73e0*/  MUFU.EX2 R4, R4 ;  /* 0x0000000400047308 */ /* 0x000e220000000800 */
[--C-:B------:R-:W-:Y:S01]  /*73f0*/  FFMA.FTZ R26, R42, UR33, -R72.reuse ;  /* 0x000000212a1a7c23 */ /* 0x100fe20008010848 */
[--C-:B------:R-:W-:Y:S01]  /*7400*/  FFMA.FTZ R38, R51, UR33, -R72.reuse ;  /* 0x0000002133267c23 */ /* 0x100fe20008010848 */
[----:B------:R-:W-:Y:S01]  /*7410*/  FADD.FTZ R50, R12, R47 ;  /* 0x0000002f0c327221 */ /* 0x000fe20000010000 */
[--C-:B------:R-:W-:Y:S01]  /*7420*/  FFMA.FTZ R42, R43, UR33, -R72.reuse ;  /* 0x000000212b2a7c23 */ /* 0x100fe20008010848 */
[--C-:B------:R-:W-:Y:S01]  /*7430*/  FFMA.FTZ R27, R46, UR33, -R72.reuse ;  /* 0x000000212e1b7c23 */ /* 0x100fe20008010848 */
[--C-:B------:R-:W-:Y:S01]  /*7440*/  FFMA.FTZ R54, R54, UR33, -R72.reuse ;  /* 0x0000002136367c23 */ /* 0x100fe20008010848 */
[--C-:B------:R-:W-:Y:S01]  /*7450*/  FFMA.FTZ R85, R55, UR33, -R72.reuse ;  /* 0x0000002137557c23 */ /* 0x100fe20008010848 */
[----:B------:R-:W1:Y:S01]  /*7460*/  MUFU.EX2 R80, R80 ;  /* 0x0000005000507308 */ /* 0x000e620000000800 */
        /* <DEDUP_REMOVED lines=8> */
[----:B0-----:R-:W-:Y:S01]  /*74f0*/  FFMA.FTZ R3, R4, R2, R10 ;  /* 0x0000000204037223 */ /* 0x001fe2000001000a */
[----:B------:R-:W-:-:S06]  /*7500*/  FFMA.FTZ R59, R79, UR33, -R72 ;  /* 0x000000214f3b7c23 */ /* 0x000fcc0008010848 */
[----:B------:R-:W0:Y:S01]  /*7510*/  MUFU.EX2 R77, R77 ;  /* 0x0000004d004d7308 */ /* 0x000e220000000800 */
[----:B-1----:R-:W-:Y:S01]  /*7520*/  FADD.FTZ R2, R80, R3 ;  /* 0x0000000350027221 */ /* 0x002fe20000010000 */
[----:B------:R-:W-:Y:S01]  /*7530*/  FADD.FTZ R3, R13, R50 ;  /* 0x000000320d037221 */ /* 0x000fe20000010000 */
[----:B------:R-:W-:-:S05]  /*7540*/  FFMA.FTZ R50, R67, UR33, -R72 ;  /* 0x0000002143327c23 */ /* 0x000fca0008010848 */
[----:B------:R-:W1:Y:S01]  /*7550*/  MUFU.EX2 R34, R34 ;  /* 0x0000002200227308 */ /* 0x000e620000000800 */
[----:B--2---:R-:W-:-:S07]  /*7560*/  FADD.FTZ R2, R11, R2 ;  /* 0x000000020b027221 */ /* 0x004fce0000010000 */
[----:B------:R-:W2:Y:S01]  /*7570*/  MUFU.EX2 R76, R76 ;  /* 0x0000004c004c7308 */ /* 0x000ea20000000800 */
[----:B0-----:R-:W-:Y:S01]  /*7580*/  FADD.FTZ R51, R77, R2 ;  /* 0x000000024d337221 */ /* 0x001fe20000010000 */
[----:B------:R-:W-:-:S04]  /*7590*/  FADD.FTZ R2, R14, R3 ;  /* 0x000000030e027221 */ /* 0x000fc80000010000 */
[----:B------:R-:W-:Y:S02]  /*75a0*/  FADD.FTZ R3, R15, R2 ;  /* 0x000000020f037221 */ /* 0x000fe40000010000 */
        /* <DEDUP_REMOVED lines=9> */
[----:B------:R1:W-:Y:S01]  /*7640*/  MUFU.EX2 R35, R54 ;  /* 0x0000003600237308 */ /* 0x0003e20000000800 */
[----:B--2---:R-:W-:-:S07]  /*7650*/  FADD.FTZ R55, R26, R55 ;  /* 0x000000371a377221 */ /* 0x004fce0000010000 */
[----:B------:R-:W2:Y:S01]  /*7660*/  MUFU.EX2 R27, R27 ;  /* 0x0000001b001b7308 */ /* 0x000ea20000000800 */
[----:B-1----:R-:W-:-:S04]  /*7670*/  FADD.FTZ R54, R20, R3 ;  /* 0x0000000314367221 */ /* 0x002fc80000010000 */
[----:B------:R-:W-:-:S03]  /*7680*/  FADD.FTZ R3, R21, R54 ;  /* 0x0000003615037221 */ /* 0x000fc60000010000 */
[----:B------:R-:W1:Y:S01]  /*7690*/  MUFU.EX2 R39, R39 ;  /* 0x0000002700277308 */ /* 0x000e620000000800 */
[----:B------:R-:W-:-:S04]  /*76a0*/  FADD.FTZ R2, R24, R3 ;  /* 0x0000000318027221 */ /* 0x000fc80000010000 */
[----:B------:R-:W-:Y:S01]  /*76b0*/  FADD.FTZ R3, R25, R2 ;  /* 0x0000000219037221 */ /* 0x000fe20000010000 */
[----:B0-----:R-:W-:Y:S02]  /*76c0*/  FADD.FTZ R2, R42, R55 ;  /* 0x000000372a027221 */ /* 0x001fe40000010000 */
[----:B------:R-:W0:Y:S01]  /*76d0*/  MUFU.EX2 R30, R30 ;  /* 0x0000001e001e7308 */ /* 0x000e220000000800 */
[----:B------:R-:W-:Y:S01]  /*76e0*/  FADD.FTZ R54, R28, R3 ;  /* 0x000000031c367221 */ /* 0x000fe20000010000 */
[----:B--2---:R-:W-:-:S03]  /*76f0*/  FADD.FTZ R2, R27, R2 ;  /* 0x000000021b027221 */ /* 0x004fc60000010000 */
[----:B------:R-:W-:Y:S01]  /*7700*/  FADD.FTZ R3, R29, R54 ;  /* 0x000000361d037221 */ /* 0x000fe20000010000 */
[----:B------:R-:W-:Y:S02]  /*7710*/  FFMA.FTZ R54, R74, UR33, -R72 ;  /* 0x000000214a367c23 */ /* 0x000fe40008010848 */
[----:B------:R-:W2:Y:S01]  /*7720*/  MUFU.EX2 R38, R38 ;  /* 0x0000002600267308 */ /* 0x000ea20000000800 */
[----:B-1----:R-:W-:Y:S01]  /*7730*/  FADD.FTZ R55, R39, R2 ;  /* 0x0000000227377221 */ /* 0x002fe20000010000 */
[----:B------:R-:W-:-:S04]  /*7740*/  FADD.FTZ R2, R32, R3 ;  /* 0x0000000320027221 */ /* 0x000fc80000010000 */
[----:B------:R-:W-:Y:S02]  /*7750*/  FADD.FTZ R3, R33, R2 ;  /* 0x0000000221037221 */ /* 0x000fe40000010000 */
[----:B------:R-:W1:Y:S01]  /*7760*/  MUFU.EX2 R85, R85 ;  /* 0x0000005500557308 */ /* 0x000e620000000800 */
[----:B0-----:R-:W-:Y:S01]  /*7770*/  FADD.FTZ R55, R30, R55 ;  /* 0x000000371e377221 */ /* 0x001fe20000010000 */
[----:B------:R-:W-:-:S04]  /*7780*/  FADD.FTZ R58, R36, R3 ;  /* 0x00000003243a7221 */ /* 0x000fc80000010000 */
[----:B------:R-:W-:Y:S02]  /*7790*/  FADD.FTZ R3, R37, R58 ;  /* 0x0000003a25037221 */ /* 0x000fe40000010000 */
[----:B------:R-:W0:Y:S01]  /*77a0*/  MUFU.EX2 R43, R43 ;  /* 0x0000002b002b7308 */ /* 0x000e220000000800 */
[----:B--2---:R-:W-:Y:S01]  /*77b0*/  FADD.FTZ R2, R38, R55 ;  /* 0x0000003726027221 */ /* 0x004fe20000010000 */
[----:B------:R-:W-:Y:S01]  /*77c0*/  FADD.FTZ R58, R40, R3 ;  /* 0x00000003283a7221 */ /* 0x000fe20000010000 */
[----:B------:R-:W-:Y:S02]  /*77d0*/  FFMA.FTZ R55, R78, UR33, -R72 ;  /* 0x000000214e377c23 */ /* 0x000fe40008010848 */
[----:B------:R-:W-:Y:S01]  /*77e0*/  FADD.FTZ R2, R35, R2 ;  /* 0x0000000223027221 */ /* 0x000fe20000010000 */
[----:B------:R-:W-:Y:S02]  /*77f0*/  FADD.FTZ R67, R41, R58 ;  /* 0x0000003a29437221 */ /* 0x000fe40000010000 */
[----:B------:R-:W2:Y:S01]  /*7800*/  MUFU.EX2 R84, R84 ;  /* 0x0000005400547308 */ /* 0x000ea20000000800 */
[----:B-1----:R-:W-:-:S07]  /*7810*/  FADD.FTZ R2, R85, R2 ;  /* 0x0000000255027221 */ /* 0x002fce0000010000 */
[----:B------:R-:W1:Y:S01]  /*7820*/  MUFU.EX2 R46, R46 ;  /* 0x0000002e002e7308 */ /* 0x000e620000000800 */
[----:B0-----:R-:W-:Y:S01]  /*7830*/  FADD.FTZ R3, R43, R2 ;  /* 0x000000022b037221 */ /* 0x001fe20000010000 */
[----:B------:R-:W-:-:S06]  /*7840*/  FADD.FTZ R2, R44, R67 ;  /* 0x000000432c027221 */ /* 0x000fcc0000010000 */
[----:B------:R-:W0:Y:S01]  /*7850*/  MUFU.EX2 R81, R81 ;  /* 0x0000005100517308 */ /* 0x000e220000000800 */
[----:B--2---:R-:W-:-:S07]  /*7860*/  FADD.FTZ R3, R84, R3 ;  /* 0x0000000354037221 */ /* 0x004fce0000010000 */
[----:B------:R-:W2:Y:S01]  /*7870*/  MUFU.EX2 R47, R47 ;  /* 0x0000002f002f7308 */ /* 0x000ea20000000800 */
[----:B-1----:R-:W-:Y:S01]  /*7880*/  FADD.FTZ R58, R46, R3 ;  /* 0x000000032e3a7221 */ /* 0x002fe20000010000 */
[----:B------:R-:W-:-:S04]  /*7890*/  FADD.FTZ R3, R45, R2 ;  /* 0x000000022d037221 */ /* 0x000fc80000010000 */
[----:B------:R-:W-:Y:S02]  /*78a0*/  FADD.FTZ R66, R48, R3 ;  /* 0x0000000330427221 */ /* 0x000fe40000010000 */
[----:B------:R-:W1:Y:S01]  /*78b0*/  MUFU.EX2 R50, R50 ;  /* 0x0000003200327308 */ /* 0x000e620000000800 */
[----:B0-----:R-:W-:Y:S01]  /*78c0*/  FADD.FTZ R2, R81, R58 ;  /* 0x0000003a51027221 */ /* 0x001fe20000010000 */
[----:B------:R-:W-:Y:S01]  /*78d0*/  FADD.FTZ R67, R49, R66 ;  /* 0x0000004231437221 */ /* 0x000fe20000010000 */
[--C-:B------:R-:W-:Y:S01]  /*78e0*/  FFMA.FTZ R58, R82, UR33, -R72.reuse ;  /* 0x00000021523a7c23 */ /* 0x100fe20008010848 */
[--C-:B------:R-:W-:Y:S02]  /*78f0*/  FFMA.FTZ R66, R83, UR33, -R72.reuse ;  /* 0x0000002153427c23 */ /* 0x100fe40008010848 */
[----:B------:R-:W-:Y:S01]  /*7900*/  FADD.FTZ R70, R52, R67 ;  /* 0x0000004334467221 */ /* 0x000fe20000010000 */
[----:B------:R-:W-:Y:S01]  /*7910*/  FFMA.FTZ R67, R86, UR33, -R72 ;  /* 0x0000002156437c23 */ /* 0x000fe20008010848 */
[----:B------:R-:W0:Y:S01]  /*7920*/  MUFU.EX2 R51, R51 ;  /* 0x0000003300337308 */ /* 0x000e220000000800 */
[----:B--2---:R-:W-:-:S07]  /*7930*/  FADD.FTZ R3, R47, R2 ;  /* 0x000000022f037221 */ /* 0x004fce0000010000 */
[----:B------:R-:W2:Y:S01]  /*7940*/  MUFU.EX2 R63, R63 ;  /* 0x0000003f003f7308 */ /* 0x000ea20000000800 */
[----:B-1----:R-:W-:Y:S01]  /*7950*/  FADD.FTZ R2, R50, R3 ;  /* 0x0000000332027221 */ /* 0x002fe20000010000 */
[----:B------:R-:W-:Y:S01]  /*7960*/  FADD.FTZ R3, R53, R70 ;  /* 0x0000004635037221 */ /* 0x000fe20000010000 */
[----:B------:R-:W-:-:S05]  /*7970*/  FFMA.FTZ R70, R87, UR33, -R72 ;  /* 0x0000002157467c23 */ /* 0x000fca0008010848 */
        /* <DEDUP_REMOVED lines=31> */
[----:B0-----:R-:W-:Y:S01]  /*7b70*/  FADD.FTZ R71, R67, R2 ;  /* 0x0000000243477221 */ /* 0x001fe20000010000 */
[----:B--2---:R-:W-:-:S03]  /*7b80*/  FADD.FTZ R3, R69, R72 ;  /* 0x0000004845037221 */ /* 0x004fc60000010000 */
[----:B-1----:R-:W-:Y:S01]  /*7b90*/  FADD.FTZ R2, R70, R71 ;  /* 0x0000004746027221 */ /* 0x002fe20000010000 */
[----:B------:R-:W-:Y:S06]  /*7ba0*/  @!P0 BRA `(.L_x_1106) ;  /* 0x0000000000048947 */ /* 0x000fec0003800000 */
[----:B------:R-:W-:Y:S01]  /*7bb0*/  BPT.TRAP 0x1 ;  /* 0x000000040000795c */ /* 0x000fe20000300000 */
.L_x_1106:
        /* <DEDUP_REMOVED lines=10> */
[-C--:B------:R-:W-:Y:S01]  /*7c60*/  FMUL.FTZ R88, R88, R5.reuse ;  /* 0x0000000558587220 */ /* 0x080fe20000410000 */
        /* <DEDUP_REMOVED lines=15> */
[-C--:B------:R-:W-:Y:S01]  /*7d60*/  FMUL.FTZ R97, R97, R5.reuse ;  /* 0x0000000561617220 */ /* 0x080fe20000410000 */
[----:B------:R-:W-:Y:S01]  /*7d70*/  F2FP.F16.F32.PACK_AB R40, R41, R40 ;  /* 0x000000282928723e */ /* 0x000fe200000000ff */
[----:B------:R0:W-:Y:S01]  /*7d80*/  STSM.16.M88.4 [R19], R24 ;  /* 0x0000001813007844 */ /* 0x0001e20000000200 */
[----:B------:R-:W-:Y:S01]  /*7d90*/  F2FP.F16.F32.PACK_AB R48, R49, R48 ;  /* 0x000000303130723e */ /* 0x000fe200000000ff */
[-C--:B------:R-:W-:Y:S01]  /*7da0*/  FMUL.FTZ R100, R100, R5.reuse ;  /* 0x0000000564647220 */ /* 0x080fe20000410000 */
[----:B------:R-:W-:Y:S01]  /*7db0*/  F2FP.F16.F32.PACK_AB R33, R38, R30 ;  /* 0x0000001e2621723e */ /* 0x000fe200000000ff */
[-C--:B------:R-:W-:Y:S01]  /*7dc0*/  FMUL.FTZ R101, R101, R5.reuse ;  /* 0x0000000565657220 */ /* 0x080fe20000410000 */
        /* <DEDUP_REMOVED lines=15> */
[----:B------:R0:W-:Y:S01]  /*7ec0*/  STSM.16.M88.4 [R17+0x27800], R40 ;  /* 0x0278002811007844 */ /* 0x0001e20000000200 */
        /* <DEDUP_REMOVED lines=57> */
.L_x_1088:
[----:B------:R-:W-:Y:S02]  /*8260*/  UISETP.NE.AND UP1, UPT, UR52, URZ, UPT ;  /* 0x0000003f3400728c */ /* 0x000fe4000bf25270 */
[----:B------:R-:W-:Y:S02]  /*8270*/  UISETP.NE.AND UP0, UPT, UR51, URZ, UPT ;  /* 0x0000003f3300728c */ /* 0x000fe4000bf05270 */
[----:B------:R-:W-:Y:S02]  /*8280*/  UIADD3 UR10, UR38, 0xbf, URZ ;  /* 0x000000bf260a7890 */ /* 0x000fe4000fffe03f */
[----:B------:R-:W-:Y:S02]  /*8290*/  UIADD3 UR11, UR37, 0x1, -UR46 ;  /* 0x00000001250b7890 */ /* 0x000fe4000fffe82e */
[----:B------:R-:W-:-:S03]  /*82a0*/  PLOP3.LUT P1, PT, PT, PT, UP0, 0x40, 0x0 ;  /* 0x000000000000781c */ /* 0x000fc60003f2e808 */
[----:B------:R-:W-:Y:S01]  /*82b0*/  @UP1 ULDC UR6, c[0x0][0x44c] ;  /* 0x0001130000061ab9 */ /* 0x000fe20000000800 */
[----:B------:R-:W-:Y:S01]  /*82c0*/  @UP1 ULDC UR14, c[0x0][0x450] ;  /* 0x00011400000e1ab9 */ /* 0x000fe20000000800 */
[----:B------:R-:W-:-:S04]  /*82d0*/  UIMAD.WIDE.U32 UR6, UR10, UR6, URZ ;  /* 0x000000060a0672a5 */ /* 0x000fc8000f8e003f */
[----:B------:R-:W-:-:S04]  /*82e0*/  @UP1 USHF.R.U32.HI UR10, URZ, UR14, UR7 ;  /* 0x0000000e3f0a1299 */ /* 0x000fc80008011607 */
[----:B------:R-:W-:-:S04]  /*82f0*/  UIADD3 UR10, UR11, UR10, URZ ;  /* 0x0000000a0b0a7290 */ /* 0x000fc8000fffe03f */
[----:B------:R-:W-:Y:S01]  /*8300*/  UIADD3 UR35, UR10, -UR35, URZ ;  /* 0x800000230a237290 */ /* 0x000fe2000fffe03f */
[----:B------:R-:W-:Y:S11]  /*8310*/  @P1 BRA `(.L_x_1108) ;  /* 0x0000000000501947 */ /* 0x000ff60003800000 */
[----:B------:R-:W-:Y:S02]  /*8320*/  UMOV UR14, UR10 ;  /* 0x0000000a000e7c82 */ /* 0x000fe40008000000 */
[----:B------:R-:W-:-:S06]  /*8330*/  UISETP.GT.AND UP0, UPT, UR14, -0x1, UPT ;  /* 0xffffffff0e00788c */ /* 0x000fcc000bf04270 */
[----:B------:R-:W-:-:S13]  /*8340*/  PLOP3.LUT P1, PT, PT, PT, UP0, 0x80, 0x0 ;  /* 0x000000000000781c */ /* 0x000fda0003f2f008 */
[----:B------:R-:W-:Y:S05]  /*8350*/  @P1 BRA `(.L_x_1109) ;  /* 0x0000000000201947 */ /* 0x000fea0003800000 */
[----:B------:R-:W-:Y:S01]  /*8360*/  ULDC UR15, c[0x0][0x9e4] ;  /* 0x00027900000f7ab9 */ /* 0x000fe20000000800 */
[----:B------:R-:W-:Y:S02]  /*8370*/  ULOP3.LUT UR14, URZ, UR14, URZ, 0x33, !UPT ;  /* 0x0000000e3f0e7292 */ /* 0x000fe4000f8e333f */
[----:B------:R-:W-:-:S11]  /*8380*/  UISETP.NE.AND UP0, UPT, UR15, 0x1, UPT ;  /* 0x000000010f00788c */ /* 0x000fd6000bf05270 */
[----:B------:R-:W-:Y:S02]  /*8390*/  @UP0 ULDC.64 UR6, c[0x0][0x9e8] ;  /* 0x00027a0000060ab9 */ /* 0x000fe40000000a00 */
[----:B------:R-:W-:-:S04]  /*83a0*/  UIMAD.WIDE.U32 UR10, UR14, UR6, URZ ;  /* 0x000000060e0a72a5 */ /* 0x000fc8000f8e003f */
[----:B------:R-:W-:-:S04]  /*83b0*/  @UP0 USHF.R.U32.HI UR14, URZ, UR7, UR11 ;  /* 0x000000073f0e0299 */ /* 0x000fc8000801160b */
[----:B------:R-:W-:Y:S01]  /*83c0*/  ULOP3.LUT UR14, URZ, UR14, URZ, 0x33, !UPT ;  /* 0x0000000e3f0e7292 */ /* 0x000fe2000f8e333f */
[----:B------:R-:W-:Y:S11]  /*83d0*/  BRA `(.L_x_1110) ;  /* 0x0000000000147947 */ /* 0x000ff60003800000 */
.L_x_1109:
[----:B------:R-:W-:Y:S02]  /*83e0*/  ULDC UR15, c[0x0][0x9e4] ;  /* 0x00027900000f7ab9 */ /* 0x000fe40000000800 */
[----:B------:R-:W-:-:S11]  /*83f0*/  UISETP.NE.AND UP0, UPT, UR15, 0x1, UPT ;  /* 0x000000010f00788c */ /* 0x000fd6000bf05270 */
[----:B------:R-:W-:Y:S02]  /*8400*/  @UP0 ULDC.64 UR6, c[0x0][0x9e8] ;  /* 0x00027a0000060ab9 */ /* 0x000fe40000000a00 */
[----:B------:R-:W-:-:S04]  /*8410*/  UIMAD.WIDE.U32 UR10, UR14, UR6, URZ ;  /* 0x000000060e0a72a5 */ /* 0x000fc8000f8e003f */
[----:B------:R-:W-:-:S12]  /*8420*/  @UP0 USHF.R.U32.HI UR14, URZ, UR7, UR11 ;  /* 0x000000073f0e0299 */ /* 0x000fd8000801160b */
.L_x_1110:
[----:B------:R-:W-:-:S04]  /*8430*/  UIMAD UR14, UR14, UR15, URZ ;  /* 0x0000000f0e0e72a4 */ /* 0x000fc8000f8e023f */
[----:B------:R-:W-:-:S04]  /*8440*/  UISETP.LT.AND UP0, UPT, UR35, UR14, UPT ;  /* 0x0000000e2300728c */ /* 0x000fc8000bf01270 */
[----:B------:R-:W-:-:S12]  /*8450*/  USEL UR35, UR35, UR14, !UP0 ;  /* 0x0000000e23237287 */ /* 0x000fd8000c000000 */
.L_x_1108:
[----:B------:R-:W-:-:S04]  /*8460*/  UIADD3 UR35, UR35, 0x7f, URZ ;  /* 0x0000007f23237890 */ /* 0x000fc8000fffe03f */
[----:B------:R-:W-:-:S04]  /*8470*/  USHF.R.S32.HI UR6, URZ, 0x1f, UR35 ;  /* 0x0000001f3f067899 */ /* 0x000fc80008011423 */
[----:B------:R-:W-:-:S04]  /*8480*/  ULEA.HI UR6, UR6, UR35, URZ, 0x7 ;  /* 0x0000002306067291 */ /* 0x000fc8000f8f383f */
[----:B------:R-:W-:-:S04]  /*8490*/  USHF.R.S32.HI UR6, URZ, 0x7, UR6 ;  /* 0x000000073f067899 */ /* 0x000fc80008011406 */
[----:B------:R-:W-:-:S04]  /*84a0*/  UISETP.LT.AND UP0, UPT, UR36, UR6, UPT ;  /* 0x000000062400728c */ /* 0x000fc8000bf01270 */
[----:B------:R-:W-:-:S06]  /*84b0*/  USEL UR34, UR36, UR6, !UP0 ;  /* 0x0000000624227287 */ /* 0x000fcc000c000000 */
[----:B------:R-:W-:-:S13]  /*84c0*/  ISETP.GE.AND P1, PT, R6, UR34, PT ;  /* 0x0000002206007c0c */ /* 0x000fda000bf26270 */
[----:B------:R-:W-:Y:S05]  /*84d0*/  @!P1 BRA `(.L_x_1111) ;  /* 0x0000002000449947 */ /* 0x000fea0003800000 */
[----:B--2---:R-:W-:Y:S01]  /*84e0*/  IMAD.MOV.U32 R8, RZ, RZ, R7 ;  /* 0x000000ffff087224 */ /* 0x004fe200078e0007 */
[----:B------:R-:W-:Y:S01]  /*84f0*/  UMOV UR28, UR48 ;  /* 0x00000030001c7c82 */ /* 0x000fe20008000000 */
[----:B------:R-:W-:Y:S01]  /*8500*/  IMAD.MOV.U32 R5, RZ, RZ, R0 ;  /* 0x000000ffff057224 */ /* 0x000fe200078e0000 */
[----:B------:R-:W-:Y:S01]  /*8510*/  UMOV UR35, UR47 ;  /* 0x0000002f00237c82 */ /* 0x000fe20008000000 */
[----:B------:R-:W-:Y:S01]  /*8520*/  IMAD.MOV.U32 R4, RZ, RZ, R6 ;  /* 0x000000ffff047224 */ /* 0x000fe200078e0006 */
[----:B------:R-:W-:-:S06]  /*8530*/  ULDC UR33, c[0x0][0x988] ;  /* 0x0002620000217ab9 */ /* 0x000fcc0000000800 */
.L_x_1122:
[----:B------:R-:W-:Y:S01]  /*8540*/  ISETP.NE.AND P2, PT, RZ, UR45, PT ;  /* 0x0000002dff007c0c */ /* 0x000fe2000bf45270 */
[----:B------:R-:W-:-:S04]  /*8550*/  UISETP.NE.AND UP0, UPT, UR35, 0x1, UPT ;  /* 0x000000012300788c */ /* 0x000fc8000bf05270 */
[----:B------:R-:W-:-:S04]  /*8560*/  USEL UR48, URZ, 0x1, UP0 ;  /* 0x000000013f307887 */ /* 0x000fc80008000000 */
[----:B------:R-:W-:-:S04]  /*8570*/  ULOP3.LUT UR48, UR28, UR48, URZ, 0x3c, !UPT ;  /* 0x000000301c307292 */ /* 0x000fc8000f8e3c3f */
[----:B------:R-:W-:Y:S08]  /*8580*/  @P2 BRA `(.L_x_1112) ;  /* 0x0000000000382947 */ /* 0x000ff00003800000 */
[----:B------:R-:W-:Y:S05]  /*8590*/  @!P0 BRA `(.L_x_1113) ;  /* 0x0000000000048947 */ /* 0x000fea0003800000 */
[----:B------:R-:W-:Y:S01]  /*85a0*/  BPT.TRAP 0x1 ;  /* 0x000000040000795c */ /* 0x000fe20000300000 */
.L_x_1113:
        /* <DEDUP_REMOVED lines=9> */
.L_x_1114:
[----:B-1----:R-:W-:Y:S05]  /*8640*/  @P1 BRA `(.L_x_1112) ;  /* 0x0000000000081947 */ /* 0x002fea0003800000 */
[----:B------:R-:W1:Y:S02]  /*8650*/  SYNCS.PHASECHK.TRANS64.TRYWAIT P1, [UR6+0x2d830], R0 ;  /* 0x02d83000ff0075a7 */ /* 0x000e640008020146 */
[----:B-1----:R-:W-:Y:S05]  /*8660*/  @!P1 BRA `(.L_x_1115) ;  /* 0x000000d000fc9947 */ /* 0x002fea0003800000 */
.L_x_1112:
        /* <DEDUP_REMOVED lines=40> */
.L_x_1117:
[----:B------:R-:W-:Y:S01]  /*88f0*/  ULEA UR6, UR35, UR41, 0x3 ;  /* 0x0000002923067291 */ /* 0x000fe2000f8e183f */
[----:B------:R-:W-:-:S05]  /*8900*/  IMAD.U32 R0, RZ, RZ, UR28 ;  /* 0x0000001cff007e24 */ /* 0x000fca000f8e00ff */
[----:B------:R-:W-:-:S04]  /*8910*/  SHF.L.U32 R0, R0, 0x1f, RZ ;  /* 0x0000001f00007819 */ /* 0x000fc800000006ff */
[----:B------:R0:W1:Y:S01]  /*8920*/  SYNCS.PHASECHK.TRANS64.TRYWAIT P1, [UR6+0x2d850], R0 ;  /* 0x02d85000ff0075a7 */ /* 0x0000620008020146 */
[----:B------:R-:W-:Y:S05]  /*8930*/  @!P0 BRA `(.L_x_1118) ;  /* 0x0000000000048947 */ /* 0x000fea0003800000 */
[----:B------:R-:W-:Y:S01]  /*8940*/  BPT.TRAP 0x1 ;  /* 0x000000040000795c */ /* 0x000fe20000300000 */
.L_x_1118:
[----:B-1----:R-:W-:Y:S05]  /*8950*/  @P1 BRA `(.L_x_1116) ;  /* 0x0000000000081947 */ /* 0x002fea0003800000 */
[----:B------:R-:W1:Y:S02]  /*8960*/  SYNCS.PHASECHK.TRANS64.TRYWAIT P1, [UR6+0x2d850], R0 ;  /* 0x02d85000ff0075a7 */ /* 0x000e640008020146 */
[----:B-1----:R-:W-:Y:S05]  /*8970*/  @!P1 BRA `(.L_x_1119) ;  /* 0x000000d000509947 */ /* 0x002fea0003800000 */
.L_x_1116:
[----:B------:R-:W-:Y:S01]  /*8980*/  UIADD3 UR6, UR41, 0x400, URZ ;  /* 0x0000040029067890 */ /* 0x000fe2000fffe03f */
[----:B------:R-:W-:Y:S01]  /*8990*/  WARPGROUP.ARRIVE ;  /* 0x00000000000079c5 */ /* 0x000fe20000000000 */
[----:B------:R-:W-:Y:S01]  /*89a0*/  UMOV UR29, 0x40000040 ;  /* 0x40000040001d7882 */ /* 0x000fe20000000000 */
[----:B------:R-:W-:Y:S01]  /*89b0*/  UMOV UR31, 0x80000020 ;  /* 0x80000020001f7882 */ /* 0x000fe20000000000 */
[----:B------:R-:W-:-:S03]  /*89c0*/  USHF.R.U32.HI UR6, URZ, 0x4, UR6 ;  /* 0x000000043f067899 */ /* 0x000fc60008011606 */
[----:B-1----:R-:W1:Y:S01]  /*89d0*/  S2R R7, SR_TID.X ;  /* 0x0000000000077919 */ /* 0x002e620000002100 */
        /* <DEDUP_REMOVED lines=64> */
.L_x_1120:
        /* <DEDUP_REMOVED lines=78> */
[----:B------:R-:W-:Y:S01]  /*92c0*/  FADD.FTZ R5, -R7, R8 ;  /* 0x0000000807057221 */ /* 0x000fe20000010100 */
[----:B------:R-:W-:Y:S02]  /*92d0*/  FMUL.FTZ R8, R0, UR33 ;  /* 0x0000002100087c20 */ /* 0x000fe40008410000 */
        /* <DEDUP_REMOVED lines=17> */
[--C-:B0-----:R-:W-:Y:S01]  /*93f0*/  FFMA.FTZ R29, R48, UR33, -R8.reuse ;  /* 0x00000021301d7c23 */ /* 0x101fe20008010808 */
        /* <DEDUP_REMOVED lines=17> */
[----:B------:R-:W-:Y:S01]  /*9510*/  FMUL.FTZ R8, R7, UR33 ;  /* 0x0000002107087c20 */ /* 0x000fe20008410000 */
[----:B------:R-:W0:Y:S03]  /*9520*/  MUFU.EX2 R9, R9 ;  /* 0x0000000900097308 */ /* 0x000e260000000800 */
        /* <DEDUP_REMOVED lines=34> */
[----:B------:R-:W-:-:S03]  /*9750*/  FFMA.FTZ R70, R87, UR33, -R8 ;  /* 0x0000002157467c23 */ /* 0x000fc60008010808 */
[----:B------:R-:W1:Y:S01]  /*9760*/  MUFU.EX2 R11, R11 ;  /* 0x0000000b000b7308 */ /* 0x000e620000000800 */
[----:B0-----:R-:W-:-:S07]  /*9770*/  FADD.FTZ R46, R10, R3 ;  /* 0x000000030a2e7221 */ /* 0x001fce0000010000 */
[----:B------:R-:W0:Y:S01]  /*9780*/  MUFU.EX2 R27, R27 ;  /* 0x0000001b001b7308 */ /* 0x000e220000000800 */
[----:B--2---:R-:W-:-:S07]  /*9790*/  FADD.FTZ R2, R139, R2 ;  /* 0x000000028b027221 */ /* 0x004fce0000010000 */
[----:B------:R-:W2:Y:S01]  /*97a0*/  MUFU.EX2 R85, R85 ;  /* 0x0000005500557308 */ /* 0x000ea20000000800 */
[----:B-1----:R-:W-:-:S04]  /*97b0*/  FADD.FTZ R3, R11, R46 ;  /* 0x0000002e0b037221 */ /* 0x002fc80000010000 */
[----:B------:R-:W-:-:S03]  /*97c0*/  FADD.FTZ R46, R12, R3 ;  /* 0x000000030c2e7221 */ /* 0x000fc60000010000 */
        /* <DEDUP_REMOVED lines=33> */
[----:B--2---:R-:W-:Y:S01]  /*99e0*/  FADD.FTZ R46, R28, R51 ;  /* 0x000000331c2e7221 */ /* 0x004fe20000010000 */
[----:B------:R-:W-:-:S06]  /*99f0*/  FFMA.FTZ R51, R74, UR33, -R8 ;  /* 0x000000214a337c23 */ /* 0x000fcc0008010808 */
        /* <DEDUP_REMOVED lines=80> */
[----:B-1----:R-:W-:-:S03]  /*9f00*/  FADD.FTZ R3, R72, R3 ;  /* 0x0000000348037221 */ /* 0x002fc60000010000 */
[----:B0-----:R-:W-:Y:S01]  /*9f10*/  FADD.FTZ R2, R70, R71 ;  /* 0x0000004746027221 */ /* 0x001fe20000010000 */
[----:B------:R-:W-:Y:S06]  /*9f20*/  @!P0 BRA `(.L_x_1121) ;  /* 0x0000000000048947 */ /* 0x000fec0003800000 */
[----:B------:R-:W-:Y:S01]  /*9f30*/  BPT.TRAP 0x1 ;  /* 0x000000040000795c */ /* 0x000fe20000300000 */
.L_x_1121:
        /* <DEDUP_REMOVED lines=30> */
[----:B------:R-:W-:Y:S01]  /*a120*/  STSM.16.M88.4 [R19], R44 ;  /* 0x0000002c13007844 */ /* 0x000fe20000000200 */
        /* <DEDUP_REMOVED lines=12> */
[----:B0-----:R-:W-:Y:S01]  /*a1f0*/  F2FP.F16.F32.PACK_AB R14, R64, R61 ;  /* 0x0000003d400e723e */ /* 0x001fe200000000ff */
[----:B------:R-:W-:Y:S01]  /*a200*/  FMUL.FTZ R115, R115, R5 ;  /* 0x0000000573737220 */ /* 0x000fe20000410000 */
[----:B------:R-:W-:Y:S01]  /*a210*/  F2FP.F16.F32.PACK_AB R8, R52, R49 ;  /* 0x000000313408723e */ /* 0x000fe200000000ff */
[----:B------:R-:W-:Y:S01]  /*a220*/  STSM.16.M88.4 [R17+0x27800], R28 ;  /* 0x0278001c11007844 */ /* 0x000fe20000000200 */
        /* <DEDUP_REMOVED lines=22> */
[----:B------:R-:W-:Y:S01]  /*a390*/  FMUL.FTZ R135, R135, R5 ;  /* 0x0000000587877220 */ /* 0x000fe20000410000 */
[----:B------:R1:W-:Y:S01]  /*a3a0*/  STSM.16.M88.4 [R18+0x6000], R64 ;  /* 0x0060004012007844 */ /* 0x0003e20000000200 */
[-C--:B------:R-:W-:Y:S01]  /*a3b0*/  FMUL.FTZ R88, R88, R6.reuse ;  /* 0x0000000658587220 */ /* 0x080fe20000410000 */
[-C--:B------:R-:W-:Y:S01]  /*a3c0*/  FMUL.FTZ R89, R89, R6.reuse ;  /* 0x0000000659597220 */ /* 0x080fe20000410000 */
[-C--:B------:R-:W-:Y:S01]  /*a3d0*/  FMUL.FTZ R92, R92, R6.reuse ;  /* 0x000000065c5c7220 */ /* 0x080fe20000410000 */
[----:B------:R-:W-:Y:S01]  /*a3e0*/  @!PT LDS RZ, [RZ] ;  /* 0x00000000fffff984 */ /* 0x000fe20000000800 */
[----:B------:R-:W-:Y:S01]  /*a3f0*/  @!PT LDS RZ, [RZ] ;  /* 0x00000000fffff984 */ /* 0x000fe20000000800 */
[----:B------:R-:W-:Y:S01]  /*a400*/  @!PT LDS RZ, [RZ] ;  /* 0x00000000fffff984 */ /* 0x000fe20000000800 */
[----:B------:R-:W-:Y:S01]  /*a410*/  @!PT LDS RZ, [RZ] ;  /* 0x00000000fffff984 */ /* 0x000fe20000000800 */
[----:B------:R2:W-:Y:S06]  /*a420*/  MEMBAR.ALL.CTA ;  /* 0x0000000000007992 */ /* 0x0005ec0000008000 */
[----:B--2---:R-:W2:Y:S01]  /*a430*/  FENCE.VIEW.ASYNC.S ;  /* 0x00000000000073c6 */ /* 0x004ea20000000000 */
        /* <DEDUP_REMOVED lines=22> */
[----:B0-----:R-:W-:Y:S02]  /*a5a0*/  IMAD.MOV.U32 R8, RZ, RZ, R7 ;  /* 0x000000ffff087224 */ /* 0x001fe400078e0007 */
[----:B------:R-:W-:Y:S01]  /*a5b0*/  IMAD.MOV.U32 R5, RZ, RZ, R0 ;  /* 0x000000ffff057224 */ /* 0x000fe200078e0000 */
[----:B--2---:R-:W-:Y:S01]  /*a5c0*/  NOP ;  /* 0x0000000000007918 */ /* 0x004fe20000000000 */
[----:B-1----:R-:W-:Y:S05]  /*a5d0*/  @P1 BRA `(.L_x_1122) ;  /* 0xffffffdc00d81947 */ /* 0x002fea000383ffff */
[----:B------:R-:W-:-:S07]  /*a5e0*/  IMAD.MOV.U32 R6, RZ, RZ, R4 ;  /* 0x000000ffff067224 */ /* 0x000fce00078e0004 */
.L_x_1111:
        /* <DEDUP_REMOVED lines=9> */
[----:B------:R-:W-:-:S05]  /*a680*/  ULDC UR35, c[0x0][0x9e0] ;  /* 0x0002780000237ab9 */ /* 0x000fca0000000800 */
.L_x_1142:
[----:B------:R-:W-:Y:S01]  /*a690*/  ISETP.NE.AND P2, PT, RZ, UR45, PT ;  /* 0x0000002dff007c0c */ /* 0x000fe2000bf45270 */
[----:B------:R-:W-:-:S04]  /*a6a0*/  UISETP.NE.AND UP0, UPT, UR56, 0x1, UPT ;  /* 0x000000013800788c */ /* 0x000fc8000bf05270 */
[----:B------:R-:W-:-:S04]  /*a6b0*/  USEL UR48, URZ, 0x1, UP0 ;  /* 0x000000013f307887 */ /* 0x000fc80008000000 */
[----:B------:R-:W-:-:S04]  /*a6c0*/  ULOP3.LUT UR48, UR28, UR48, URZ, 0x3c, !UPT ;  /* 0x000000301c307292 */ /* 0x000fc8000f8e3c3f */
[----:B------:R-:W-:Y:S08]  /*a6d0*/  @P2 BRA `(.L_x_1124) ;  /* 0x0000000000382947 */ /* 0x000ff00003800000 */
[----:B------:R-:W-:Y:S05]  /*a6e0*/  @!P0 BRA `(.L_x_1125) ;  /* 0x0000000000048947 */ /* 0x000fea0003800000 */
[----:B------:R-:W-:Y:S01]  /*a6f0*/  BPT.TRAP 0x1 ;  /* 0x000000040000795c */ /* 0x000fe20000300000 */
.L_x_1125:
        /* <DEDUP_REMOVED lines=9> */
.L_x_1126:
[----:B-1----:R-:W-:Y:S05]  /*a790*/  @P1 BRA `(.L_x_1124) ;  /* 0x0000000000081947 */ /* 0x002fea0003800000 */
[----:B------:R-:W1:Y:S02]  /*a7a0*/  SYNCS.PHASECHK.TRANS64.TRYWAIT P1, [UR6+0x2d830], R0 ;  /* 0x02d83000ff0075a7 */ /* 0x000e640008020146 */
[----:B-1----:R-:W-:Y:S05]  /*a7b0*/  @!P1 BRA `(.L_x_1127) ;  /* 0x000000b000d89947 */ /* 0x002fea0003800000 */
.L_x_1124:
        /* <DEDUP_REMOVED lines=40> */
.L_x_1129:
[----:B------:R-:W-:Y:S01]  /*aa40*/  ULEA UR6, UR56, UR41, 0x3 ;  /* 0x0000002938067291 */ /* 0x000fe2000f8e183f */
[----:B------:R-:W-:-:S05]  /*aa50*/  IMAD.U32 R0, RZ, RZ, UR28 ;  /* 0x0000001cff007e24 */ /* 0x000fca000f8e00ff */
[----:B------:R-:W-:-:S04]  /*aa60*/  SHF.L.U32 R0, R0, 0x1f, RZ ;  /* 0x0000001f00007819 */ /* 0x000fc800000006ff */
[----:B------:R0:W1:Y:S01]  /*aa70*/  SYNCS.PHASECHK.TRANS64.TRYWAIT P1, [UR6+0x2d850], R0 ;  /* 0x02d85000ff0075a7 */ /* 0x0000620008020146 */
[----:B------:R-:W-:Y:S05]  /*aa80*/  @!P0 BRA `(.L_x_1130) ;  /* 0x0000000000048947 */ /* 0x000fea0003800000 */
[----:B------:R-:W-:Y:S01]  /*aa90*/  BPT.TRAP 0x1 ;  /* 0x000000040000795c */ /* 0x000fe20000300000 */
.L_x_1130:
[----:B-1----:R-:W-:Y:S05]  /*aaa0*/  @P1 BRA `(.L_x_1128) ;  /* 0x0000000000081947 */ /* 0x002fea0003800000 */
[----:B------:R-:W1:Y:S02]  /*aab0*/  SYNCS.PHASECHK.TRANS64.TRYWAIT P1, [UR6+0x2d850], R0 ;  /* 0x02d85000ff0075a7 */ /* 0x000e640008020146 */
[----:B-1----:R-:W-:Y:S05]  /*aac0*/  @!P1 BRA `(.L_x_1131) ;  /* 0x000000b0002c9947 */ /* 0x002fea0003800000 */
.L_x_1128:
        /* <DEDUP_REMOVED lines=70> */
.L_x_1132:
        /* <DEDUP_REMOVED lines=39> */
.L_x_1135:
[----:B------:R-:W-:-:S05]  /*b1a0*/  IMAD.U32 R14, RZ, RZ, UR34 ;  /* 0x00000022ff0e7e24 */ /* 0x000fca000f8e00ff */
[----:B------:R-:W-:-:S13]  /*b1b0*/  ISETP.NE.AND P1, PT, R14, 0x1, PT ;  /* 0x000000010e00780c */ /* 0x000fda0003f25270 */
[----:B------:R-:W0:Y:S02]  /*b1c0*/  @P1 LDC.64 R12, c[0x0][0x9e8] ;  /* 0x00027a00ff0c1b82 */ /* 0x000e240000000a00 */
[----:B0-----:R-:W-:-:S05]  /*b1d0*/  @P1 IMAD.HI.U32 R12, R15, R12, RZ ;  /* 0x0000000c0f0c1227 */ /* 0x001fca00078e00ff */
[----:B------:R-:W-:-:S07]  /*b1e0*/  @P1 SHF.R.U32.HI R15, RZ, R13, R12 ;  /* 0x0000000dff0f1219 */ /* 0x000fce000001160c */
.L_x_1136:
[----:B------:R-:W-:Y:S05]  /*b1f0*/  BSYNC B0 ;  /* 0x0000000000007941 */ /* 0x000fea0003800000 */
.L_x_1134:
[----:B------:R-:W-:-:S04]  /*b200*/  IMAD R15, R15, R14, -R0 ;  /* 0x0000000e0f0f7224 */ /* 0x000fc800078e0a00 */
[----:B------:R-:W-:-:S05]  /*b210*/  IMAD R15, R16, -0x2, R15 ;  /* 0xfffffffe100f7824 */ /* 0x000fca00078e020f */
[----:B------:R-:W-:Y:S02]  /*b220*/  VIADDMNMX R9, R15, R14, R9, PT ;  /* 0x0000000e0f097246 */ /* 0x000fe40003800109 */
[----:B------:R-:W-:-:S07]  /*b230*/  VIMNMX R8, R8, R15, !PT ;  /* 0x0000000f08087248 */ /* 0x000fce0007fe0100 */
.L_x_1133:
        /* <DEDUP_REMOVED lines=116> */
.L_x_1139:
[----:B------:R-:W-:-:S05]  /*b980*/  IMAD.U32 R12, RZ, RZ, UR34 ;  /* 0x00000022ff0c7e24 */ /* 0x000fca000f8e00ff */
[----:B------:R-:W-:-:S13]  /*b990*/  ISETP.NE.AND P2, PT, R12, 0x1, PT ;  /* 0x000000010c00780c */ /* 0x000fda0003f45270 */
[----:B------:R-:W0:Y:S02]  /*b9a0*/  @P2 LDC.64 R8, c[0x0][0x9e8] ;  /* 0x00027a00ff082b82 */ /* 0x000e240000000a00 */
[----:B0-----:R-:W-:-:S05]  /*b9b0*/  @P2 IMAD.HI.U32 R8, R7, R8, RZ ;  /* 0x0000000807082227 */ /* 0x001fca00078e00ff */
[----:B------:R-:W-:-:S07]  /*b9c0*/  @P2 SHF.R.U32.HI R7, RZ, R9, R8 ;  /* 0x00000009ff072219 */ /* 0x000fce0000011608 */
.L_x_1140:
[----:B------:R-:W-:Y:S05]  /*b9d0*/  BSYNC B0 ;  /* 0x0000000000007941 */ /* 0x000fea0003800000 */
.L_x_1138:
[----:B------:R-:W-:-:S04]  /*b9e0*/  IMAD R7, R7, R12, -R0 ;  /* 0x0000000c07077224 */ /* 0x000fc800078e0a00 */
[----:B------:R-:W-:-:S05]  /*b9f0*/  IMAD R7, R16, -0x2, R7 ;  /* 0xfffffffe10077824 */ /* 0x000fca00078e0207 */
[----:B------:R-:W-:Y:S02]  /*ba00*/  VIADDMNMX R11, R7, R12, R11, PT ;  /* 0x0000000c070b7246 */ /* 0x000fe4000380010b */
[----:B------:R-:W-:-:S07]  /*ba10*/  VIMNMX R10, R10, R7, !PT ;  /* 0x000000070a0a7248 */ /* 0x000fce0007fe0100 */
.L_x_1137:
        /* <DEDUP_REMOVED lines=376> */
.L_x_1141:
        /* <DEDUP_REMOVED lines=106> */
.L_x_1123:
[----:B------:R-:W-:Y:S06]  /*d840*/  BAR.ARV 0x8, 0x200 ;  /* 0x0208000000007b1d */ /* 0x000fec0000002000 */
[----:B------:R-:W-:Y:S05]  /*d850*/  @!P0 BRA `(.L_x_1143) ;  /* 0x0000000000048947 */ /* 0x000fea0003800000 */
[----:B------:R-:W-:Y:S01]  /*d860*/  BPT.TRAP 0x1 ;  /* 0x000000040000795c */ /* 0x000fe20000300000 */
.L_x_1143:
[----:B------:R-:W-:Y:S01]  /*d870*/  ULEA UR8, UR47, UR41, 0x3 ;  /* 0x000000292f087291 */ /* 0x000fe2000f8e183f */
[----:B------:R-:W-:-:S05]  /*d880*/  IMAD.U32 R4, RZ, RZ, UR48 ;  /* 0x00000030ff047e24 */ /* 0x000fca000f8e00ff */
[----:B------:R-:W-:-:S04]  /*d890*/  SHF.L.U32 R4, R4, 0x1f, RZ ;  /* 0x0000001f04047819 */ /* 0x000fc800000006ff */
[----:B------:R0:W1:Y:S01]  /*d8a0*/  SYNCS.PHASECHK.TRANS64.TRYWAIT P1, [UR8+0x2d850], R4 ;  /* 0x02d85004ff0075a7 */ /* 0x0000620008020148 */
[----:B------:R-:W-:Y:S05]  /*d8b0*/  @!P0 BRA `(.L_x_1144) ;  /* 0x0000000000048947 */ /* 0x000fea0003800000 */
[----:B------:R-:W-:Y:S01]  /*d8c0*/  BPT.TRAP 0x1 ;  /* 0x000000040000795c */ /* 0x000fe20000300000 */
.L_x_1144:
[----:B-1----:R-:W-:Y:S05]  /*d8d0*/  @P1 BRA `(.L_x_1145) ;  /* 0x0000000000081947 */ /* 0x002fea0003800000 */
[----:B------:R-:W1:Y:S02]  /*d8e0*/  SYNCS.PHASECHK.TRANS64.TRYWAIT P1, [UR8+0x2d850], R4 ;  /* 0x02d85004ff0075a7 */ /* 0x000e640008020148 */
[----:B-1----:R-:W-:Y:S05]  /*d8f0*/  @!P1 BRA `(.L_x_1146) ;  /* 0x0000008000b89947 */ /* 0x002fea0003800000 */
.L_x_1145:
[----:B------:R-:W-:Y:S01]  /*d900*/  UIADD3 UR41, UR41, 0x400, URZ ;  /* 0x0000040029297890 */ /* 0x000fe2000fffe03f */
[----:B------:R-:W-:Y:S01]  /*d910*/  WARPGROUP.ARRIVE ;  /* 0x00000000000079c5 */ /* 0x000fe20000000000 */
[----:B------:R-:W-:Y:S01]  /*d920*/  ULOP3.LUT UR44, UR44, 0x10000, URZ, 0xfc, !UPT ;  /* 0x000100002c2c7892 */ /* 0x000fe2000f8efc3f */
[----:B01----:R-:W0:Y:S01]  /*d930*/  SHFL.BFLY PT, R4, R3, 0x2, 0x1f ;  /* 0x0c401f0003047f89 */ /* 0x003e2200000e0000 */
[----:B------:R-:W-:Y:S01]  /*d940*/  USHF.R.U32.HI UR41, URZ, 0x4, UR41 ;  /* 0x000000043f297899 */ /* 0x000fe20008011629 */
[----:B--2---:R-:W-:Y:S01]  /*d950*/  IMAD.MOV.U32 R10, RZ, RZ, RZ ;  /* 0x000000ffff0a7224 */ /* 0x004fe200078e00ff */
[----:B------:R-:W-:Y:S01]  /*d960*/  UMOV UR5, 0x40000040 ;  /* 0x4000004000057882 */ /* 0x000fe20000000000 */
[----:B------:R-:W-:Y:S01]  /*d970*/  UMOV UR7, 0x80000020 ;  /* 0x8000002000077882 */ /* 0x000fe20000000000 */
[----:B------:R-:W-:Y:S01]  /*d980*/  ULOP3.LUT UR41, UR41, 0x3fff, URZ, 0xc0, !UPT ;  /* 0x00003fff29297892 */ /* 0x000fe2000f8ec03f */
[----:B------:R-:W1:Y:S01]  /*d990*/  SHFL.BFLY PT, R5, R2, 0x2, 0x1f ;  /* 0x0c401f0002057f89 */ /* 0x000e6200000e0000 */
[----:B------:R-:W-:Y:S01]  /*d9a0*/  UMOV UR4, UR44 ;  /* 0x0000002c00047c82 */ /* 0x000fe20008000000 */
[----:B------:R-:W-:Y:S01]  /*d9b0*/  IMAD.U32 R15, RZ, RZ, UR33 ;  /* 0x00000021ff0f7e24 */ /* 0x000fe2000f8e00ff */
[----:B------:R-:W-:-:S04]  /*d9c0*/  ULOP3.LUT UR9, UR41, 0x2000000, URZ, 0xfc, !UPT ;  /* 0x0200000029097892 */ /* 0x000fc8000f8efc3f */
[----:B------:R-:W-:-:S07]  /*d9d0*/  UIMAD UR9, UR47, 0x600, UR9 ;  /* 0x000006002f0978a4 */ /* 0x000fce000f8e0209 */
[----:B------:R-:W-:Y:S02]  /*d9e0*/  UMOV UR6, UR9 ;  /* 0x0000000900067c82 */ /* 0x000fe40008000000 */
[----:B------:R-:W-:Y:S01]  /*d9f0*/  HGMMA.64x96x16.F32 R88, gdesc[UR4].tnspB, R88, gsb0 ;  /* 0x41600000045879f0 */ /* 0x000fe20008000858 */
[----:B------:R-:W-:Y:S01]  /*da00*/  UIADD3 UR4, UR44, 0x2, URZ ;  /* 0x000000022c047890 */ /* 0x000fe2000fffe03f */
[----:B0-----:R-:W-:Y:S01]  /*da10*/  FADD.FTZ R4, R4, R3 ;  /* 0x0000000304047221 */ /* 0x001fe20000010000 */
[----:B------:R-:W-:Y:S01]  /*da20*/  UIADD3 UR6, UR9, 0x40, URZ ;  /* 0x0000004009067890 */ /* 0x000fe2000fffe03f */
[----:B------:R-:W-:Y:S01]  /*da30*/  IMAD.MOV.U32 R3, RZ, RZ, -0x800000 ;  /* 0xff800000ff037424 */ /* 0x000fe200078e00ff */
[----:B------:R-:W-:Y:S01]  /*da40*/  UMOV UR5, 0x40000040 ;  /* 0x4000004000057882 */ /* 0x000fe20000000000 */
[----:B------:R-:W-:Y:S01]  /*da50*/  UMOV UR7, 0x80000020 ;  /* 0x8000002000077882 */ /* 0x000fe20000000000 */
[----:B-1----:R-:W-:Y:S01]  /*da60*/  FADD.FTZ R6, R5, R2 ;  /* 0x0000000205067221 */ /* 0x002fe20000010000 */
[----:B------:R-:W-:Y:S01]  /*da70*/  IMAD.MOV.U32 R2, RZ, RZ, -0x800000 ;  /* 0xff800000ff027424 */ /* 0x000fe200078e00ff */
[----:B------:R-:W0:Y:S04]  /*da80*/  SHFL.BFLY PT, R5, R4, 0x1, 0x1f ;  /* 0x0c201f0004057f89 */ /* 0x000e2800000e0000 */
[----:B------:R-:W1:Y:S01]  /*da90*/  SHFL.BFLY PT, R9, R6, 0x1, 0x1f ;  /* 0x0c201f0006097f89 */ /* 0x000e6200000e0000 */
[----:B0-----:R-:W-:Y:S01]  /*daa0*/  FADD.FTZ R12, R4, R5 ;  /* 0x00000005040c7221 */ /* 0x001fe20000010000 */
[----:B------:R-:W-:-:S02]  /*dab0*/  IMAD.MOV.U32 R5, RZ, RZ, RZ ;  /* 0x000000ffff057224 */ /* 0x000fc400078e00ff */
[----:B-1----:R-:W-:Y:S02]  /*dac0*/  FADD.FTZ R13, R6, R9 ;  /* 0x00000009060d7221 */ /* 0x002fe40000010000 */
[----:B------:R-:W-:Y:S01]  /*dad0*/  FSETP.NE.FTZ.AND P1, PT, R12, RZ, PT ;  /* 0x000000ff0c00720b */ /* 0x000fe20003f35000 */
[----:B------:R-:W-:Y:S02]  /*dae0*/  IMAD.U32 R9, RZ, RZ, UR33 ;  /* 0x00000021ff097e24 */ /* 0x000fe4000f8e00ff */
        /* <DEDUP_REMOVED lines=59> */
.L_x_1147:
        /* <DEDUP_REMOVED lines=10> */
[----:B------:R-:W-:Y:S01]  /*df40*/  USEL UR4, URZ, 0x1, UP0 ;  /* 0x000000013f047887 */ /* 0x000fe20008000000 */
        /* <DEDUP_REMOVED lines=41> */
[-C--:B------:R-:W-:Y:S01]  /*e1e0*/  FMUL.FTZ R131, R131, R10.reuse ;  /* 0x0000000a83837220 */ /* 0x080fe20000410000 */
[-C--:B------:R-:W-:Y:S01]  /*e1f0*/  FMUL.FTZ R134, R134, R10.reuse ;  /* 0x0000000a86867220 */ /* 0x080fe20000410000 */
[----:B------:R-:W-:Y:S01]  /*e200*/  FMUL.FTZ R135, R135, R10 ;  /* 0x0000000a87877220 */ /* 0x000fe20000410000 */
[----:B------:R-:W-:-:S02]  /*e210*/  UIADD3 UR49, UR49, 0x1, URZ ;  /* 0x0000000131317890 */ /* 0x000fc4000fffe03f */
[----:B------:R-:W-:Y:S02]  /*e220*/  USEL UR47, UR47, URZ, UP0 ;  /* 0x0000003f2f2f7287 */ /* 0x000fe40008000000 */
[----:B------:R-:W-:-:S12]  /*e230*/  ULOP3.LUT UR48, UR48, UR4, URZ, 0x3c, !UPT ;  /* 0x0000000430307292 */ /* 0x000fd8000f8e3c3f */
.L_x_1069:
[----:B------:R-:W0:Y:S08]  /*e240*/  S2UR UR42, SR_CgaCtaId ;  /* 0x00000000002a79c3 */ /* 0x000e300000008800 */
[----:B------:R-:W-:Y:S06]  /*e250*/  BAR.SYNC.DEFER_BLOCKING 0x5, 0x200 ;  /* 0x0148000000007b1d */ /* 0x000fec0000010000 */
[----:B------:R-:W-:Y:S01]  /*e260*/  UMOV UR41, 0x400 ;  /* 0x0000040000297882 */ /* 0x000fe20000000000 */
[----:B------:R-:W-:Y:S01]  /*e270*/  BSSY B0, `(.L_x_1148) ;  /* 0x00001b8000007945 */ /* 0x000fe20003800000 */
[----:B0-----:R-:W-:-:S09]  /*e280*/  ULEA UR41, UR42, UR41, 0x18 ;  /* 0x000000292a297291 */ /* 0x001fd2000f8ec03f */
[----:B------:R-:W0:Y:S02]  /*e290*/  LDS.128 R4, [UR41+0x2d8d0] ;  /* 0x02d8d029ff047984 */ /* 0x000e240008000c00 */
[----:B0-----:R-:W-:Y:S02]  /*e2a0*/  R2UR UR5, R5 ;  /* 0x00000000050572ca */ /* 0x001fe400000e0000 */
[----:B------:R-:W-:Y:S02]  /*e2b0*/  R2UR UR7, R6 ;  /* 0x00000000060772ca */ /* 0x000fe400000e0000 */
[----:B------:R-:W-:Y:S01]  /*e2c0*/  R2UR UR6, R7 ;  /* 0x00000000070672ca */ /* 0x000fe200000e0000 */
[----:B------:R-:W-:Y:S06]  /*e2d0*/  BAR.ARV 0x4, 0x200 ;  /* 0x0108000000007b1d */ /* 0x000fec0000002000 */
[----:B------:R-:W-:Y:S08]  /*e2e0*/  @P0 BRA `(.L_x_1149) ;  /* 0x0000001000480947 */ /* 0x000ff00003800000 */
[----:B------:R-:W0:Y:S08]  /*e2f0*/  S2UR UR4, SR_SWINHI ;  /* 0x00000000000479c3 */ /* 0x000e300000002f00 */
[----:B------:R-:W-:Y:S01]  /*e300*/  BAR.SYNC.DEFER_BLOCKING 0x1, 0x180 ;  /* 0x0046000000007b1d */ /* 0x000fe20000010000 */
[----:B------:R-:W-:Y:S02]  /*e310*/  F2FP.F16.F32.PACK_AB R6, R93, R92 ;  /* 0x0000005c5d06723e */ /* 0x000fe400000000ff */
[----:B------:R-:W-:-:S02]  /*e320*/  F2FP.F16.F32.PACK_AB R26, R125, R26 ;  /* 0x0000001a7d1a723e */ /* 0x000fc400000000ff */
[----:B------:R-:W-:-:S03]  /*e330*/  F2FP.F16.F32.PACK_AB R27, R27, R126 ;  /* 0x0000007e1b1b723e */ /* 0x000fc600000000ff */
[----:B------:R-:W1:Y:S01]  /*e340*/  LDC R41, c[0x0][0xbe8] ;  /* 0x0002fa00ff297b82 */ /* 0x000e620000000800 */
[----:B------:R-:W-:Y:S01]  /*e350*/  UMOV UR8, UR41 ;  /* 0x0000002900087c82 */ /* 0x000fe20008000000 */
[----:B0-----:R-:W-:Y:S01]  /*e360*/  UMOV UR9, UR4 ;  /* 0x0000000400097c82 */ /* 0x001fe20008000000 */
[----:B------:R-:W-:Y:S02]  /*e370*/  IMAD.U32 R20, RZ, RZ, UR8 ;  /* 0x00000008ff147e24 */ /* 0x000fe4000f8e00ff */
[----:B------:R-:W-:Y:S01]  /*e380*/  IMAD.U32 R21, RZ, RZ, UR9 ;  /* 0x00000009ff157e24 */ /* 0x000fe2000f8e00ff */
[----:B------:R-:W-:Y:S02]  /*e390*/  ULDC.64 UR8, c[0x0][0xc00] ;  /* 0x0003000000087ab9 */ /* 0x000fe40000000a00 */
[----:B------:R-:W-:Y:S01]  /*e3a0*/  UISETP.NE.U32.AND UP0, UPT, UR8, URZ, UPT ;  /* 0x0000003f0800728c */ /* 0x000fe2000bf05070 */
[----:B------:R-:W-:-:S03]  /*e3b0*/  IMAD.WIDE R4, R147, 0x2, R20 ;  /* 0x0000000293047825 */ /* 0x000fc600078e0214 */
[----:B------:R-:W-:Y:S01]  /*e3c0*/  UISETP.NE.AND.EX UP0, UPT, UR9, URZ, UPT, UP0 ;  /* 0x0000003f0900728c */ /* 0x000fe2000bf05300 */
[C---:B------:R-:W-:Y:S02]  /*e3d0*/  LOP3.LUT R7, R4.reuse, 0x180, RZ, 0xc0, !PT ;  /* 0x0000018004077812 */ /* 0x040fe400078ec0ff */
[----:B------:R-:W-:Y:S01]  /*e3e0*/  ULDC.64 UR8, c[0x0][0xc00] ;  /* 0x0003000000087ab9 */ /* 0x000fe20000000a00 */
[C---:B------:R-:W-:Y:S01]  /*e3f0*/  IADD3 R9, P0, R4.reuse, 0x6020, RZ ;  /* 0x0000602004097810 */ /* 0x040fe20007f1e0ff */
[----:B------:R-:W-:Y:S01]  /*e400*/  UIMAD.WIDE UR8, UR39, 0x4, UR8 ;  /* 0x00000004270878a5 */ /* 0x000fe2000f8e0208 */
[----:B------:R-:W-:Y:S02]  /*e410*/  SHF.R.U64 R7, R7, 0x3, RZ ;  /* 0x0000000307077819 */ /* 0x000fe400000012ff */
[C---:B------:R-:W-:Y:S02]  /*e420*/  IADD3 R11, P1, R4.reuse, 0x6000, RZ ;  /* 0x00006000040b7810 */ /* 0x040fe40007f3e0ff */
[----:B------:R-:W-:-:S02]  /*e430*/  IADD3 R33, P2, R4, 0x3020, RZ ;  /* 0x0000302004217810 */ /* 0x000fc40007f5e0ff */
[C---:B------:R-:W-:Y:S02]  /*e440*/  IADD3 R31, P3, R4.reuse, 0x3000, RZ ;  /* 0x00003000041f7810 */ /* 0x040fe40007f7e0ff */
[----:B------:R-:W-:Y:S01]  /*e450*/  IADD3 R29, P4, R4, 0x20, RZ ;  /* 0x00000020041d7810 */ /* 0x000fe20007f9e0ff */
[--C-:B------:R-:W-:Y:S01]  /*e460*/  IMAD.X R13, RZ, RZ, R5.reuse, P2 ;  /* 0x000000ffff0d7224 */ /* 0x100fe200010e0605 */
[----:B------:R-:W-:Y:S01]  /*e470*/  LOP3.LUT R4, R7, R4, RZ, 0x3c, !PT ;  /* 0x0000000407047212 */ /* 0x000fe200078e3cff */
[--C-:B------:R-:W-:Y:S01]  /*e480*/  IMAD.X R15, RZ, RZ, R5.reuse, P3 ;  /* 0x000000ffff0f7224 */ /* 0x100fe200018e0605 */
[----:B------:R-:W-:Y:S01]  /*e490*/  LOP3.LUT R8, R9, 0x180, RZ, 0xc0, !PT ;  /* 0x0000018009087812 */ /* 0x000fe200078ec0ff */
[----:B------:R-:W-:Y:S01]  /*e4a0*/  IMAD.X R25, RZ, RZ, R5, P4 ;  /* 0x000000ffff197224 */ /* 0x000fe200020e0605 */
[----:B------:R-:W-:Y:S02]  /*e4b0*/  LOP3.LUT R10, R11, 0x180, RZ, 0xc0, !PT ;  /* 0x000001800b0a7812 */ /* 0x000fe400078ec0ff */
[----:B------:R-:W-:-:S02]  /*e4c0*/  MOV R28, R4 ;  /* 0x00000004001c7202 */ /* 0x000fc40000000f00 */
[----:B------:R-:W-:Y:S02]  /*e4d0*/  F2FP.F16.F32.PACK_AB R4, R89, R0 ;  /* 0x000000005904723e */ /* 0x000fe400000000ff */
[----:B------:R-:W-:Y:S02]  /*e4e0*/  LOP3.LUT R0, R29, 0x180, RZ, 0xc0, !PT ;  /* 0x000001801d007812 */ /* 0x000fe400078ec0ff */
[----:B------:R-:W-:Y:S02]  /*e4f0*/  SHF.R.U64 R8, R8, 0x3, RZ ;  /* 0x0000000308087819 */ /* 0x000fe400000012ff */
[----:B------:R-:W-:Y:S02]  /*e500*/  SHF.R.U64 R10, R10, 0x3, RZ ;  /* 0x000000030a0a7819 */ /* 0x000fe400000012ff */
[----:B------:R-:W-:Y:S02]  /*e510*/  LOP3.LUT R14, R31, 0x180, RZ, 0xc0, !PT ;  /* 0x000001801f0e7812 */ /* 0x000fe400078ec0ff */
[----:B------:R-:W-:-:S02]  /*e520*/  LOP3.LUT R12, R33, 0x180, RZ, 0xc0, !PT ;  /* 0x00000180210c7812 */ /* 0x000fc400078ec0ff */
[----:B------:R-:W-:Y:S02]  /*e530*/  SHF.R.U64 R0, R0, 0x3, RZ ;  /* 0x0000000300007819 */ /* 0x000fe400000012ff */
[----:B------:R-:W-:Y:S01]  /*e540*/  LOP3.LUT R8, R8, R9, RZ, 0x3c, !PT ;  /* 0x0000000908087212 */ /* 0x000fe200078e3cff */
[--C-:B------:R-:W-:Y:S01]  /*e550*/  IMAD.X R9, RZ, RZ, R5.reuse, P0 ;  /* 0x000000ffff097224 */ /* 0x100fe200000e0605 */
[----:B------:R-:W-:Y:S01]  /*e560*/  LOP3.LUT R10, R10, R11, RZ, 0x3c, !PT ;  /* 0x0000000b0a0a7212 */ /* 0x000fe200078e3cff */
[----:B------:R-:W-:Y:S01]  /*e570*/  IMAD.X R11, RZ, RZ, R5, P1 ;  /* 0x000000ffff0b7224 */ /* 0x000fe200008e0605 */
[----:B------:R-:W-:Y:S02]  /*e580*/  SHF.R.U64 R14, R14, 0x3, RZ ;  /* 0x000000030e0e7819 */ /* 0x000fe400000012ff */
[----:B------:R-:W-:Y:S02]  /*e590*/  SHF.R.U64 R12, R12, 0x3, RZ ;  /* 0x000000030c0c7819 */ /* 0x000fe400000012ff */
[----:B------:R-:W-:Y:S01]  /*e5a0*/  LOP3.LUT R24, R0, R29, RZ, 0x3c, !PT ;  /* 0x0000001d00187212 */ /* 0x000fe200078e3cff */
[----:B------:R-:W-:Y:S01]  /*e5b0*/  IMAD.U32 R29, RZ, RZ, UR9 ;  /* 0x00000009ff1d7e24 */ /* 0x000fe2000f8e00ff */
[----:B------:R-:W-:-:S02]  /*e5c0*/  F2FP.F16.F32.PACK_AB R5, R91, R90 ;  /* 0x0000005a5b05723e */ /* 0x000fc400000000ff */
[----:B------:R-:W-:Y:S02]  /*e5d0*/  F2FP.F16.F32.PACK_AB R7, R95, R94 ;  /* 0x0000005e5f07723e */ /* 0x000fe400000000ff */
[----:B------:R-:W-:Y:S02]  /*e5e0*/  LOP3.LUT R14, R14, R31, RZ, 0x3c, !PT ;  /* 0x0000001f0e0e7212 */ /* 0x000fe400078e3cff */
[----:B------:R-:W-:Y:S01]  /*e5f0*/  MOV R30, R8 ;  /* 0x00000008001e7202 */ /* 0x000fe20000000f00 */
[----:B------:R0:W-:Y:S01]  /*e600*/  STSM.16.M88.4 [R28], R4 ;  /* 0x000000041c007844 */ /* 0x0001e20000000200 */
[----:B------:R-:W-:Y:S02]  /*e610*/  MOV R31, R10 ;  /* 0x0000000a001f7202 */ /* 0x000fe40000000f00 */
[----:B------:R-:W-:Y:S02]  /*e620*/  LOP3.LUT R12, R12, R33, RZ, 0x3c, !PT ;  /* 0x000000210c0c7212 */ /* 0x000fe400078e3cff */
[----:B------:R-:W-:-:S02]  /*e630*/  MOV R25, R24 ;  /* 0x0000001800197202 */ /* 0x000fc40000000f00 */
[----:B------:R-:W-:Y:S02]  /*e640*/  F2FP.F16.F32.PACK_AB R8, R97, R96 ;  /* 0x000000606108723e */ /* 0x000fe400000000ff */
[----:B------:R-:W-:Y:S02]  /*e650*/  F2FP.F16.F32.PACK_AB R9, R99, R98 ;  /* 0x000000626309723e */ /* 0x000fe400000000ff */
[----:B------:R-:W-:Y:S02]  /*e660*/  F2FP.F16.F32.PACK_AB R10, R101, R100 ;  /* 0x00000064650a723e */ /* 0x000fe400000000ff */
[----:B------:R-:W-:Y:S02]  /*e670*/  F2FP.F16.F32.PACK_AB R11, R103, R102 ;  /* 0x00000066670b723e */ /* 0x000fe400000000ff */
[----:B------:R-:W-:Y:S01]  /*e680*/  MOV R32, R12 ;  /* 0x0000000c00207202 */ /* 0x000fe20000000f00 */
[----:B0-----:R-:W-:Y:S01]  /*e690*/  IMAD.U32 R28, RZ, RZ, UR8 ;  /* 0x00000008ff1c7e24 */ /* 0x001fe2000f8e00ff */
[----:B------:R-:W-:Y:S01]  /*e6a0*/  MOV R33, R14 ;  /* 0x0000000e00217202 */ /* 0x000fe20000000f00 */
[----:B------:R0:W-:Y:S01]  /*e6b0*/  STSM.16.M88.4 [R25], R8 ;  /* 0x0000000819007844 */ /* 0x0001e20000000200 */
[----:B------:R-:W-:Y:S01]  /*e6c0*/  F2FP.F16.F32.PACK_AB R4, R105, R104 ;  /* 0x000000686904723e */ /* 0x000fe200000000ff */
[----:B------:R-:W-:Y:S01]  /*e6d0*/  ULDC.64 UR8, c[0x0][0xc08] ;  /* 0x0003020000087ab9 */ /* 0x000fe20000000a00 */
[----:B------:R-:W-:-:S02]  /*e6e0*/  F2FP.F16.F32.PACK_AB R5, R107, R106 ;  /* 0x0000006a6b05723e */ /* 0x000fc400000000ff */
[----:B------:R-:W-:Y:S02]  /*e6f0*/  F2FP.F16.F32.PACK_AB R6, R109, R108 ;  /* 0x0000006c6d06723e */ /* 0x000fe400000000ff */
[----:B------:R-:W-:Y:S02]  /*e700*/  F2FP.F16.F32.PACK_AB R7, R111, R110 ;  /* 0x0000006e6f07723e */ /* 0x000fe400000000ff */
[----:B------:R-:W-:Y:S02]  /*e710*/  F2FP.F16.F32.PACK_AB R12, R113, R112 ;  /* 0x00000070710c723e */ /* 0x000fe400000000ff */
[----:B------:R-:W-:Y:S01]  /*e720*/  F2FP.F16.F32.PACK_AB R13, R115, R114 ;  /* 0x00000072730d723e */ /* 0x000fe200000000ff */
[----:B------:R2:W-:Y:S01]  /*e730*/  STSM.16.M88.4 [R33], R4 ;  /* 0x0000000421007844 */ /* 0x0005e20000000200 */
[----:B------:R-:W-:Y:S02]  /*e740*/  F2FP.F16.F32.PACK_AB R14, R117, R116 ;  /* 0x00000074750e723e */ /* 0x000fe400000000ff */
[----:B------:R-:W-:-:S02]  /*e750*/  F2FP.F16.F32.PACK_AB R15, R119, R118 ;  /* 0x00000076770f723e */ /* 0x000fc400000000ff */
[----:B------:R-:W-:Y:S02]  /*e760*/  F2FP.F16.F32.PACK_AB R24, R121, R120 ;  /* 0x000000787918723e */ /* 0x000fe400000000ff */
[----:B0-----:R-:W-:Y:S01]  /*e770*/  F2FP.F16.F32.PACK_AB R25, R123, R122 ;  /* 0x0000007a7b19723e */ /* 0x001fe200000000ff */
[----:B------:R-:W-:Y:S01]  /*e780*/  STSM.16.M88.4 [R32], R12 ;  /* 0x0000000c20007844 */ /* 0x000fe20000000200 */
[----:B------:R-:W-:Y:S02]  /*e790*/  F2FP.F16.F32.PACK_AB R8, R129, R128 ;  /* 0x000000808108723e */ /* 0x000fe400000000ff */
[----:B------:R-:W-:Y:S01]  /*e7a0*/  F2FP.F16.F32.PACK_AB R9, R131, R130 ;  /* 0x000000828309723e */ /* 0x000fe200000000ff */
[----:B------:R-:W-:Y:S01]  /*e7b0*/  STSM.16.M88.4 [R31], R24 ;  /* 0x000000181f007844 */ /* 0x000fe20000000200 */
[----:B------:R-:W-:Y:S02]  /*e7c0*/  F2FP.F16.F32.PACK_AB R10, R133, R132 ;  /* 0x00000084850a723e */ /* 0x000fe400000000ff */
[----:B------:R-:W-:-:S02]  /*e7d0*/  F2FP.F16.F32.PACK_AB R11, R135, R134 ;  /* 0x00000086870b723e */ /* 0x000fc400000000ff */
[----:B------:R-:W-:-:S03]  /*e7e0*/  PLOP3.LUT P0, PT, PT, PT, UP0, 0x80, 0x0 ;  /* 0x000000000000781c */ /* 0x000fc60003f0f008 */
[----:B------:R0:W-:Y:S01]  /*e7f0*/  STSM.16.M88.4 [R30], R8 ;  /* 0x000000081e007844 */ /* 0x0001e20000000200 */
[----:B------:R-:W-:Y:S09]  /*e800*/  BAR.SYNC.DEFER_BLOCKING 0x1, 0x180 ;  /* 0x0046000000007b1d */ /* 0x000ff20000010000 */
[----:B------:R-:W3:Y:S01]  /*e810*/  @P0 LDG.E R0, desc[UR54][R28.64] ;  /* 0x000000361c000981 */ /* 0x000ee2000c1e1900 */
[----:B------:R-:W-:Y:S01]  /*e820*/  UISETP.NE.U32.AND UP1, UPT, UR8, URZ, UPT ;  /* 0x0000003f0800728c */ /* 0x000fe2000bf25070 */
[----:B-1----:R-:W-:Y:S01]  /*e830*/  ISETP.NE.AND P1, PT, R41, 0x1, PT ;  /* 0x000000012900780c */ /* 0x002fe20003f25270 */
[----:B------:R-:W-:Y:S01]  /*e840*/  ULDC UR10, c[0x0][0xa88] ;  /* 0x0002a200000a7ab9 */ /* 0x000fe20000000800 */
[----:B------:R-:W-:Y:S01]  /*e850*/  UMOV UR4, URZ ;  /* 0x0000003f00047c82 */ /* 0x000fe20008000000 */
[----:B------:R-:W-:-:S06]  /*e860*/  UISETP.NE.AND.EX UP1, UPT, UR9, URZ, UPT, UP1 ;  /* 0x0000003f0900728c */ /* 0x000fcc000bf25310 */
[----:B------:R-:W-:-:S04]  /*e870*/  PLOP3.LUT P2, PT, PT, PT, UP1, 0x80, 0x0 ;  /* 0x000000000000781c */ /* 0x000fc80003f4f018 */
[----:B--2---:R-:W1:Y:S01]  /*e880*/  @P1 LDC R5, c[0x0][0xbec] ;  /* 0x0002fb00ff051b82 */ /* 0x004e620000000800 */
[----:B------:R-:W-:Y:S02]  /*e890*/  @UP1 ULDC.64 UR8, c[0x0][0xc08] ;  /* 0x0003020000081ab9 */ /* 0x000fe40000000a00 */
[----:B------:R-:W-:-:S05]  /*e8a0*/  @UP1 UIMAD.WIDE UR8, UR39, 0x4, UR8 ;  /* 0x00000004270818a5 */ /* 0x000fca000f8e0208 */
[----:B------:R-:W2:Y:S01]  /*e8b0*/  @P1 LDC R6, c[0x0][0xbf0] ;  /* 0x0002fc00ff061b82 */ /* 0x000ea20000000800 */
[----:B0-----:R-:W-:Y:S02]  /*e8c0*/  IMAD.U32 R8, RZ, RZ, UR8 ;  /* 0x00000008ff087e24 */ /* 0x001fe4000f8e00ff */
[----:B------:R-:W-:Y:S01]  /*e8d0*/  IMAD.U32 R9, RZ, RZ, UR9 ;  /* 0x00000009ff097e24 */ /* 0x000fe2000f8e00ff */
[----:B---3--:R-:W-:Y:S01]  /*e8e0*/  @P0 R2UR UR4, R0 ;  /* 0x00000000000402ca */ /* 0x008fe200000e0000 */
[----:B------:R-:W-:-:S06]  /*e8f0*/  IMAD.U32 R0, RZ, RZ, UR10 ;  /* 0x0000000aff007e24 */ /* 0x000fcc000f8e00ff */
[----:B------:R0:W5:Y:S01]  /*e900*/  @P2 LDG.E R0, desc[UR54][R8.64] ;  /* 0x0000003608002981 */ /* 0x000162000c1e1900 */
[----:B-12---:R-:W-:Y:S07]  /*e910*/  @P2 BRA `(.L_x_1150) ;  /* 0x0000000000102947 */ /* 0x006fee0003800000 */
[----:B------:R-:W-:Y:S05]  /*e920*/  @!P0 BRA `(.L_x_1150) ;  /* 0x00000000000c8947 */ /* 0x000fea0003800000 */
[----:B------:R-:W2:Y:S04]  /*e930*/  LDG.E R7, desc[UR54][R28.64] ;  /* 0x000000361c077981 */ /* 0x000ea8000c1e1900 */
[----:B-----5:R-:W2:Y:S02]  /*e940*/  LDG.E R0, desc[UR54][R28.64+0x4] ;  /* 0x000004361c007981 */ /* 0x020ea4000c1e1900 */
[----:B--2---:R-:W-:-:S07]  /*e950*/  IMAD.IADD R0, R0, 0x1, -R7 ;  /* 0x0000000100007824 */ /* 0x004fce00078e0a07 */
.L_x_1150:
[----:B0-----:R-:W-:Y:S01]  /*e960*/  VIADD R8, R137, UR38 ;  /* 0x0000002689087c36 */ /* 0x001fe20008000000 */
[----:B------:R-:W-:Y:S01]  /*e970*/  USHF.R.S32.HI UR9, URZ, 0x1f, UR4 ;  /* 0x0000001f3f097899 */ /* 0x000fe20008011404 */
[----:B-----5:R-:W-:Y:S01]  /*e980*/  IMAD R43, R0, R41, RZ ;  /* 0x00000029002b7224 */ /* 0x020fe200078e02ff */
[----:B------:R-:W-:Y:S01]  /*e990*/  USHF.R.S32.HI UR16, URZ, 0x1f, UR40 ;  /* 0x0000001f3f107899 */ /* 0x000fe20008011428 */
[----:B------:R-:W-:Y:S01]  /*e9a0*/  @P1 IMAD.HI.U32 R5, R8, R5, RZ ;  /* 0x0000000508051227 */ /* 0x000fe200078e00ff */
[----:B------:R-:W-:Y:S01]  /*e9b0*/  ULDC.64 UR14, c[0x0][0xb90] ;  /* 0x0002e400000e7ab9 */ /* 0x000fe20000000a00 */
[----:B------:R-:W-:Y:S01]  /*e9c0*/  UMOV UR8, UR4 ;  /* 0x0000000400087c82 */ /* 0x000fe20008000000 */
[----:B------:R-:W-:Y:S01]  /*e9d0*/  UIMAD UR12, UR16, UR14, URZ ;  /* 0x0000000e100c72a4 */ /* 0x000fe2000f8e023f */
[----:B------:R-:W-:Y:S01]  /*e9e0*/  IMAD.MOV.U32 R4, RZ, RZ, R8 ;  /* 0x000000ffff047224 */ /* 0x000fe200078e0008 */
[----:B------:R-:W-:Y:S01]  /*e9f0*/  UIMAD.WIDE.U32 UR10, UR40, UR14, UR8 ;  /* 0x0000000e280a72a5 */ /* 0x000fe2000f8e0008 */
[----:B------:R-:W-:Y:S01]  /*ea00*/  @P1 SHF.R.U32.HI R4, RZ, R6, R5 ;  /* 0x00000006ff041219 */ /* 0x000fe20000011605 */
[----:B------:R-:W-:Y:S01]  /*ea10*/  USHF.R.S32.HI UR8, URZ, 0x1f, UR39 ;  /* 0x0000001f3f087899 */ /* 0x000fe20008011427 */
[----:B------:R-:W-:Y:S01]  /*ea20*/  IMAD R5, R143, 0x20, R138 ;  /* 0x000000208f057824 */ /* 0x000fe200078e028a */
[----:B------:R-:W-:Y:S01]  /*ea30*/  UIMAD UR12, UR40, UR15, UR12 ;  /* 0x0000000f280c72a4 */ /* 0x000fe2000f8e020c */
[----:B------:R-:W0:Y:S01]  /*ea40*/  @P1 LDC R45, c[0x0][0xbec] ;  /* 0x0002fb00ff2d1b82 */ /* 0x000e220000000800 */
[----:B------:R-:W-:Y:S01]  /*ea50*/  USEL UR18, UR8, URZ, !UP0 ;  /* 0x0000003f08127287 */ /* 0x000fe2000c000000 */
[----:B------:R-:W-:Y:S01]  /*ea60*/  IMAD.MOV R6, RZ, RZ, -R4 ;  /* 0x000000ffff067224 */ /* 0x000fe200078e0a04 */
[----:B------:R-:W-:Y:S01]  /*ea70*/  ULDC.64 UR14, c[0x0][0xb98] ;  /* 0x0002e600000e7ab9 */ /* 0x000fe20000000a00 */
[----:B------:R-:W-:Y:S01]  /*ea80*/  USEL UR17, UR39, URZ, !UP0 ;  /* 0x0000003f27117287 */ /* 0x000fe2000c000000 */
[----:B------:R-:W-:Y:S01]  /*ea90*/  IMAD.WIDE R20, R5, 0x2, R20 ;  /* 0x0000000205147825 */ /* 0x000fe200078e0214 */
[----:B------:R-:W-:-:S02]  /*eaa0*/  UIMAD UR8, UR18, UR14, URZ ;  /* 0x0000000e120872a4 */ /* 0x000fc4000f8e023f */
[----:B------:R-:W-:Y:S01]  /*eab0*/  UIADD3 UR11, UR11, UR12, URZ ;  /* 0x0000000c0b0b7290 */ /* 0x000fe2000fffe03f */
[----:B------:R-:W-:Y:S01]  /*eac0*/  IMAD R7, R41, R6, R8 ;  /* 0x0000000629077224 */ /* 0x000fe200078e0208 */
[----:B------:R-:W-:Y:S01]  /*ead0*/  UIMAD UR8, UR17, UR15, UR8 ;  /* 0x0000000f110872a4 */ /* 0x000fe2000f8e0208 */
[----:B------:R-:W-:Y:S01]  /*eae0*/  IADD3 R9, P2, R20, 0x1800, RZ ;  /* 0x0000180014097810 */ /* 0x000fe20007f5e0ff */
[----:B------:R-:W-:Y:S01]  /*eaf0*/  UIMAD.WIDE.U32 UR10, UR17, UR14, UR10 ;  /* 0x0000000e110a72a5 */ /* 0x000fe2000f8e000a */
[----:B------:R-:W-:Y:S01]  /*eb00*/  SHF.R.S32.HI R6, RZ, 0x1f, R4 ;  /* 0x0000001fff067819 */ /* 0x000fe20000011404 */
[----:B------:R-:W-:Y:S01]  /*eb10*/  ULDC.64 UR12, c[0x0][0xb88] ;  /* 0x0002e200000c7ab9 */ /* 0x000fe20000000a00 */
[----:B------:R-:W-:Y:S01]  /*eb20*/  SHF.R.S32.HI R5, RZ, 0x1f, R7 ;  /* 0x0000001fff057819 */ /* 0x000fe20000011407 */
[----:B------:R-:W-:Y:S01]  /*eb30*/  IMAD.U32 R11, RZ, RZ, UR8 ;  /* 0x00000008ff0b7e24 */ /* 0x000fe2000f8e00ff */
[----:B------:R-:W-:Y:S02]  /*eb40*/  LOP3.LUT R8, R9, 0x180, RZ, 0xc0, !PT ;  /* 0x0000018009087812 */ /* 0x000fe400078ec0ff */
[----:B------:R-:W-:Y:S01]  /*eb50*/  IADD3 R4, P0, R4, UR10, RZ ;  /* 0x0000000a04047c10 */ /* 0x000fe2000ff1e0ff */
[----:B------:R-:W-:Y:S01]  /*eb60*/  IMAD R10, R5, UR12, RZ ;  /* 0x0000000c050a7c24 */ /* 0x000fe2000f8e02ff */
[----:B------:R-:W-:-:S02]  /*eb70*/  SHF.R.U64 R8, R8, 0x3, RZ ;  /* 0x0000000308087819 */ /* 0x000fc400000012ff */
[----:B------:R-:W-:Y:S01]  /*eb80*/  IADD3.X R5, R6, UR11, R11, P0, !PT ;  /* 0x0000000b06057c10 */ /* 0x000fe200087fe40b */
[----:B------:R-:W-:Y:S01]  /*eb90*/  ULDC.64 UR10, c[0x0][0xb50] ;  /* 0x0002d400000a7ab9 */ /* 0x000fe20000000a00 */
[----:B------:R-:W-:Y:S01]  /*eba0*/  LOP3.LUT R6, R8, R9, RZ, 0x3c, !PT ;  /* 0x0000000908067212 */ /* 0x000fe200078e3cff */
[C---:B------:R-:W-:Y:S01]  /*ebb0*/  IMAD R9, R7.reuse, UR13, R10 ;  /* 0x0000000d07097c24 */ /* 0x040fe2000f8e020a */
[C---:B------:R-:W-:Y:S01]  /*ebc0*/  IADD3 R25, P6, R20.reuse, 0x3000, RZ ;  /* 0x0000300014197810 */ /* 0x040fe20007fde0ff */
[----:B------:R-:W-:Y:S01]  /*ebd0*/  IMAD.WIDE.U32 R4, R7, UR12, R4 ;  /* 0x0000000c07047c25 */ /* 0x000fe2000f8e0004 */
[----:B------:R-:W-:Y:S01]  /*ebe0*/  ULDC.64 UR12, c[0x0][0xaa0] ;  /* 0x0002a800000c7ab9 */ /* 0x000fe20000000a00 */
[----:B------:R-:W-:Y:S02]  /*ebf0*/  IADD3 R13, P5, R20, 0x4800, RZ ;  /* 0x00004800140d7810 */ /* 0x000fe40007fbe0ff */
[----:B------:R-:W-:Y:S01]  /*ec00*/  IMAD.IADD R5, R5, 0x1, R9 ;  /* 0x0000000105057824 */ /* 0x000fe200078e0209 */
[----:B------:R-:W-:Y:S01]  /*ec10*/  LEA R8, P0, R4, UR10, 0x2 ;  /* 0x0000000a04087c11 */ /* 0x000fe2000f8010ff */
[----:B------:R-:W-:Y:S01]  /*ec20*/  VIADD R10, R146, UR38 ;  /* 0x00000026920a7c36 */ /* 0x000fe20008000000 */
[----:B------:R-:W-:Y:S01]  /*ec30*/  IADD3 R33, P4, R20, 0x6000, RZ ;  /* 0x0000600014217810 */ /* 0x000fe20007f9e0ff */
[----:B------:R-:W-:Y:S01]  /*ec40*/  IMAD.X R7, RZ, RZ, R21, P2 ;  /* 0x000000ffff077224 */ /* 0x000fe200010e0615 */
[----:B------:R-:W-:Y:S01]  /*ec50*/  LEA.HI.X R4, R4, UR11, R5, 0x2, P0 ;  /* 0x0000000b04047c11 */ /* 0x000fe200080f1405 */
[----:B------:R-:W-:Y:S01]  /*ec60*/  SHFL.IDX PT, R36, R8, RZ, 0x1c1f ;  /* 0x001c1fff08247589 */ /* 0x000fe200000e0000 */
[----:B------:R-:W-:Y:S01]  /*ec70*/  LOP3.LUT P0, RZ, R144, 0x3, RZ, 0xc0, !PT ;  /* 0x0000000390ff7812 */ /* 0x000fe2000780c0ff */
[----:B------:R-:W-:Y:S01]  /*ec80*/  VIADD R0, R10, 0x8 ;  /* 0x000000080a007836 */ /* 0x000fe20000000000 */
[----:B------:R-:W-:Y:S01]  /*ec90*/  IADD3 R5, P3, R20, 0x7800, RZ ;  /* 0x0000780014057810 */ /* 0x000fe20007f7e0ff */
[----:B------:R-:W1:Y:S01]  /*eca0*/  SHFL.IDX PT, R37, R4, RZ, 0x1c1f ;  /* 0x001c1fff04257589 */ /* 0x000e6200000e0000 */
[----:B------:R-:W-:-:S02]  /*ecb0*/  ISETP.GE.OR P2, PT, R10, R43, P0 ;  /* 0x0000002b0a00720c */ /* 0x000fc40000746670 */
[----:B------:R-:W-:Y:S01]  /*ecc0*/  ISETP.GE.OR P0, PT, R0, R43, P0 ;  /* 0x0000002b0000720c */ /* 0x000fe20000706670 */
[----:B------:R-:W-:Y:S01]  /*ecd0*/  SHFL.IDX PT, R38, R8, 0x1, 0x1c1f ;  /* 0x003c1f0008267f89 */ /* 0x000fe200000e0000 */
[----:B------:R-:W-:Y:S01]  /*ece0*/  LOP3.LUT R0, R5, 0x180, RZ, 0xc0, !PT ;  /* 0x0000018005007812 */ /* 0x000fe200078ec0ff */
[----:B------:R-:W-:Y:S01]  /*ecf0*/  UIMAD UR10, UR9, UR12, URZ ;  /* 0x0000000c090a72a4 */ /* 0x000fe2000f8e023f */
[----:B------:R-:W-:Y:S01]  /*ed00*/  LOP3.LUT R9, R20, 0x180, RZ, 0xc0, !PT ;  /* 0x0000018014097812 */ /* 0x000fe200078ec0ff */
[----:B------:R-:W2:Y:S01]  /*ed10*/  SHFL.IDX PT, R39, R4, 0x1, 0x1c1f ;  /* 0x003c1f0004277f89 */ /* 0x000ea200000e0000 */
[----:B------:R-:W-:Y:S01]  /*ed20*/  SHF.R.U64 R0, R0, 0x3, RZ ;  /* 0x0000000300007819 */ /* 0x000fe200000012ff */
[----:B------:R-:W-:Y:S01]  /*ed30*/  UIMAD.WIDE.U32 UR8, UR4, UR12, URZ ;  /* 0x0000000c040872a5 */ /* 0x000fe2000f8e003f */
[----:B------:R-:W-:Y:S01]  /*ed40*/  LOP3.LUT R24, R25, 0x180, RZ, 0xc0, !PT ;  /* 0x0000018019187812 */ /* 0x000fe200078ec0ff */
[----:B------:R-:W-:Y:S01]  /*ed50*/  IMAD.X R29, RZ, RZ, R21, P3 ;  /* 0x000000ffff1d7224 */ /* 0x000fe200018e0615 */
[----:B------:R-:W-:-:S02]  /*ed60*/  LOP3.LUT R28, R0, R5, RZ, 0x3c, !PT ;  /* 0x00000005001c7212 */ /* 0x000fc400078e3cff */
[----:B------:R-:W-:Y:S02]  /*ed70*/  LOP3.LUT R12, R13, 0x180, RZ, 0xc0, !PT ;  /* 0x000001800d0c7812 */ /* 0x000fe400078ec0ff */
[----:B------:R-:W-:Y:S01]  /*ed80*/  LOP3.LUT R32, R33, 0x180, RZ, 0xc0, !PT ;  /* 0x0000018021207812 */ /* 0x000fe200078ec0ff */
[----:B-1----:R1:W-:Y:S01]  /*ed90*/  @!P2 ST.E desc[UR54][R36.64], R3 ;  /* 0x000000032400a985 */ /* 0x0023e2000c101936 */
[----:B------:R-:W-:Y:S01]  /*eda0*/  IMAD R0, R142, 0x60, R143 ;  /* 0x000000608e007824 */ /* 0x000fe200078e028f */
[----:B------:R-:W-:Y:S01]  /*edb0*/  UIMAD UR10, UR4, UR13, UR10 ;  /* 0x0000000d040a72a4 */ /* 0x000fe2000f8e020a */
[----:B------:R-:W-:Y:S02]  /*edc0*/  SHF.R.U64 R9, R9, 0x3, RZ ;  /* 0x0000000309097819 */ /* 0x000fe400000012ff */
[----:B------:R-:W-:Y:S01]  /*edd0*/  ULDC.64 UR12, c[0x0][0xae8] ;  /* 0x0002ba00000c7ab9 */ /* 0x000fe20000000a00 */
[----:B------:R-:W-:Y:S02]  /*ede0*/  SHF.R.U64 R24, R24, 0x3, RZ ;  /* 0x0000000318187819 */ /* 0x000fe400000012ff */
[----:B------:R-:W-:-:S02]  /*edf0*/  SHF.R.U64 R12, R12, 0x3, RZ ;  /* 0x000000030c0c7819 */ /* 0x000fc400000012ff */
[----:B------:R-:W-:Y:S01]  /*ee00*/  SHF.R.U64 R32, R32, 0x3, RZ ;  /* 0x0000000320207819 */ /* 0x000fe200000012ff */
[----:B-1----:R-:W1:Y:S01]  /*ee10*/  @P1 LDC R3, c[0x0][0xbf0] ;  /* 0x0002fc00ff031b82 */ /* 0x002e620000000800 */
[----:B------:R-:W-:Y:S01]  /*ee20*/  VIADD R36, R0, UR38 ;  /* 0x0000002600247c36 */ /* 0x000fe20008000000 */
[----:B------:R-:W-:Y:S01]  /*ee30*/  UIADD3 UR9, UR9, UR10, URZ ;  /* 0x0000000a09097290 */ /* 0x000fe2000fffe03f */
[----:B------:R-:W-:Y:S01]  /*ee40*/  LOP3.LUT R20, R9, R20, RZ, 0x3c, !PT ;  /* 0x0000001409147212 */ /* 0x000fe200078e3cff */
[----:B------:R-:W-:Y:S01]  /*ee50*/  UIMAD UR4, UR16, UR12, URZ ;  /* 0x0000000c100472a4 */ /* 0x000fe2000f8e023f */
[----:B0-----:R-:W-:Y:S01]  /*ee60*/  @P1 IMAD.HI.U32 R0, R36, R45, RZ ;  /* 0x0000002d24001227 */ /* 0x001fe200078e00ff */
[----:B------:R-:W-:Y:S01]  /*ee70*/  UIMAD.WIDE.U32 UR8, UR40, UR12, UR8 ;  /* 0x0000000c280872a5 */ /* 0x000fe2000f8e0008 */
[----:B------:R-:W-:Y:S01]  /*ee80*/  LOP3.LUT R24, R24, R25, RZ, 0x3c, !PT ;  /* 0x0000001918187212 */ /* 0x000fe200078e3cff */
[----:B------:R-:W-:Y:S01]  /*ee90*/  UIMAD UR4, UR40, UR13, UR4 ;  /* 0x0000000d280472a4 */ /* 0x000fe2000f8e0204 */
[----:B------:R-:W-:Y:S01]  /*eea0*/  LOP3.LUT R12, R12, R13, RZ, 0x3c, !PT ;  /* 0x0000000d0c0c7212 */ /* 0x000fe200078e3cff */
[----:B--2---:R0:W-:Y:S01]  /*eeb0*/  @!P0 ST.E desc[UR54][R38.64], R2 ;  /* 0x0000000226008985 */ /* 0x0041e2000c101936 */
[----:B------:R-:W-:Y:S01]  /*eec0*/  LOP3.LUT R32, R32, R33, RZ, 0x3c, !PT ;  /* 0x0000002120207212 */ /* 0x000fe200078e3cff */
[--C-:B------:R-:W-:Y:S01]  /*eed0*/  IMAD.X R25, RZ, RZ, R21.reuse, P6 ;  /* 0x000000ffff197224 */ /* 0x100fe200030e0615 */
[----:B------:R-:W-:Y:S01]  /*eee0*/  ULDC.64 UR10, c[0x0][0xaf0] ;  /* 0x0002bc00000a7ab9 */ /* 0x000fe20000000a00 */
[--C-:B------:R-:W-:Y:S01]  /*eef0*/  IMAD.X R13, RZ, RZ, R21.reuse, P5 ;  /* 0x000000ffff0d7224 */ /* 0x100fe200028e0615 */
[----:B------:R2:W5:Y:S01]  /*ef00*/  LD.E.128 R8, desc[UR54][R20.64] ;  /* 0x0000003614087980 */ /* 0x000562000c101d00 */
[----:B------:R-:W-:Y:S01]  /*ef10*/  IMAD.X R33, RZ, RZ, R21, P4 ;  /* 0x000000ffff217224 */ /* 0x000fe200020e0615 */
[----:B------:R-:W-:-:S02]  /*ef20*/  UIADD3 UR9, UR9, UR4, URZ ;  /* 0x0000000409097290 */ /* 0x000fc4000fffe03f */
[----:B------:R-:W-:Y:S01]  /*ef30*/  UIMAD UR4, UR18, UR10, URZ ;  /* 0x0000000a120472a4 */ /* 0x000fe2000f8e023f */
[----:B------:R-:W5:Y:S04]  /*ef40*/  LD.E.128 R4, desc[UR54][R6.64] ;  /* 0x0000003606047980 */ /* 0x000f68000c101d00 */
[----:B------:R-:W5:Y:S01]  /*ef50*/  LD.E.128 R24, desc[UR54][R24.64] ;  /* 0x0000003618187980 */ /* 0x000f62000c101d00 */
[----:B--2---:R-:W-:Y:S01]  /*ef60*/  IMAD.MOV.U32 R21, RZ, RZ, R36 ;  /* 0x000000ffff157224 */ /* 0x004fe200078e0024 */
[----:B-1----:R-:W-:Y:S01]  /*ef70*/  @P1 SHF.R.U32.HI R21, RZ, R3, R0 ;  /* 0x00000003ff151219 */ /* 0x002fe20000011600 */
[----:B------:R-:W-:Y:S01]  /*ef80*/  UIMAD UR4, UR17, UR11, UR4 ;  /* 0x0000000b110472a4 */ /* 0x000fe2000f8e0204 */
[----:B------:R-:W5:Y:S01]  /*ef90*/  LD.E.128 R12, desc[UR54][R12.64] ;  /* 0x000000360c0c7980 */ /* 0x000f62000c101d00 */
[----:B------:R-:W-:Y:S01]  /*efa0*/  UIMAD.WIDE.U32 UR8, UR17, UR10, UR8 ;  /* 0x0000000a110872a5 */ /* 0x000fe2000f8e0008 */
[--C-:B------:R-:W-:Y:S01]  /*efb0*/  SHF.R.S32.HI R0, RZ, 0x1f, R21.reuse ;  /* 0x0000001fff007819 */ /* 0x100fe20000011415 */
[----:B------:R-:W-:Y:S01]  /*efc0*/  IMAD.MOV R20, RZ, RZ, -R21 ;  /* 0x000000ffff147224 */ /* 0x000fe200078e0a15 */
[----:B------:R-:W-:Y:S01]  /*efd0*/  ULDC.64 UR10, c[0x0][0xae0] ;  /* 0x0002b800000a7ab9 */ /* 0x000fe20000000a00 */
[----:B------:R-:W-:Y:S01]  /*efe0*/  UIADD3 UR4, UR9, UR4, URZ ;  /* 0x0000000409047290 */ /* 0x000fe2000fffe03f */
[----:B------:R-:W5:Y:S01]  /*eff0*/  LD.E.128 R32, desc[UR54][R32.64] ;  /* 0x0000003620207980 */ /* 0x000f62000c101d00 */
[----:B------:R-:W-:-:S02]  /*f000*/  IMAD R0, R0, UR10, RZ ;  /* 0x0000000a00007c24 */ /* 0x000fc4000f8e02ff */
[----:B------:R-:W-:Y:S01]  /*f010*/  IMAD R37, R41, R20, R36 ;  /* 0x0000001429257224 */ /* 0x000fe200078e0224 */
[----:B------:R-:W5:Y:S01]  /*f020*/  LD.E.128 R28, desc[UR54][R28.64] ;  /* 0x000000361c1c7980 */ /* 0x000f62000c101d00 */
[----:B0-----:R-:W-:Y:S02]  /*f030*/  IMAD R39, R21, UR11, R0 ;  /* 0x0000000b15277c24 */ /* 0x001fe4000f8e0200 */
[----:B------:R-:W-:Y:S01]  /*f040*/  IMAD.U32 R3, RZ, RZ, UR9 ;  /* 0x00000009ff037e24 */ /* 0x000fe2000f8e00ff */
[----:B------:R-:W-:Y:S01]  /*f050*/  SHF.R.S32.HI R0, RZ, 0x1f, R37 ;  /* 0x0000001fff007819 */ /* 0x000fe20000011425 */
[----:B------:R-:W-:Y:S01]  /*f060*/  IMAD.U32 R2, RZ, RZ, UR8 ;  /* 0x00000008ff027e24 */ /* 0x000fe2000f8e00ff */
[----:B------:R-:W-:Y:S01]  /*f070*/  ULDC.64 UR8, c[0x0][0xad8] ;  /* 0x0002b60000087ab9 */ /* 0x000fe20000000a00 */
[----:B------:R-:W-:Y:S01]  /*f080*/  IMAD.U32 R3, RZ, RZ, UR4 ;  /* 0x00000004ff037e24 */ /* 0x000fe2000f8e00ff */
[----:B------:R-:W-:Y:S01]  /*f090*/  @!PT LDS RZ, [RZ] ;  /* 0x00000000fffff984 */ /* 0x000fe20000000800 */
[----:B------:R-:W-:Y:S01]  /*f0a0*/  @!PT LDS RZ, [RZ] ;  /* 0x00000000fffff984 */ /* 0x000fe20000000800 */
[----:B------:R-:W-:Y:S01]  /*f0b0*/  @!PT LDS RZ, [RZ] ;  /* 0x00000000fffff984 */ /* 0x000fe20000000800 */
[----:B------:R-:W-:Y:S01]  /*f0c0*/  @!PT LDS RZ, [RZ] ;  /* 0x00000000fffff984 */ /* 0x000fe20000000800 */
[----:B------:R0:W-:Y:S06]  /*f0d0*/  MEMBAR.ALL.CTA ;  /* 0x0000000000007992 */ /* 0x0001ec0000008000 */
[----:B0-----:R-:W0:Y:S01]  /*f0e0*/  FENCE.VIEW.ASYNC.S ;  /* 0x00000000000073c6 */ /* 0x001e220000000000 */
[----:B------:R-:W-:-:S02]  /*f0f0*/  IMAD R0, R0, UR8, RZ ;  /* 0x0000000800007c24 */ /* 0x000fc4000f8e02ff */
[----:B------:R-:W-:-:S04]  /*f100*/  IMAD.WIDE.U32 R2, R21, UR10, R2 ;  /* 0x0000000a15027c25 */ /* 0x000fc8000f8e0002 */
[----:B------:R-:W-:Y:S02]  /*f110*/  IMAD.IADD R3, R3, 0x1, R39 ;  /* 0x0000000103037824 */ /* 0x000fe400078e0227 */
[----:B------:R-:W-:Y:S02]  /*f120*/  IMAD R21, R37, UR9, R0 ;  /* 0x0000000925157c24 */ /* 0x000fe4000f8e0200 */
[----:B------:R-:W-:Y:S01]  /*f130*/  VIADD R0, R143, UR38 ;  /* 0x000000268f007c36 */ /* 0x000fe20008000000 */
[----:B------:R-:W-:Y:S01]  /*f140*/  UIADD3 UR4, UR41, 0x2d820, URZ ;  /* 0x0002d82029047890 */ /* 0x000fe2000fffe03f */
[----:B------:R-:W-:Y:S01]  /*f150*/  IMAD.WIDE.U32 R2, R37, UR8, R2 ;  /* 0x0000000825027c25 */ /* 0x000fe2000f8e0002 */
[----:B------:R-:W-:Y:S02]  /*f160*/  ULDC.64 UR8, c[0x0][0xa80] ;  /* 0x0002a00000087ab9 */ /* 0x000fe40000000a00 */
[----:B------:R-:W-:Y:S01]  /*f170*/  ISETP.GE.AND P0, PT, R0, R43, PT ;  /* 0x0000002b0000720c */ /* 0x000fe20003f06270 */
[----:B------:R-:W-:Y:S01]  /*f180*/  IMAD.IADD R3, R3, 0x1, R21 ;  /* 0x0000000103037824 */ /* 0x000fe200078e0215 */
[----:B------:R-:W-:Y:S01]  /*f190*/  LEA R40, P1, R2, UR8, 0x1 ;  /* 0x0000000802287c11 */ /* 0x000fe2000f8208ff */
[----:B------:R-:W-:-:S03]  /*f1a0*/  UPRMT UR4, URZ, 0x654, UR4 ;  /* 0x000006543f047896 */ /* 0x000fc60008000004 */
[----:B------:R-:W-:Y:S01]  /*f1b0*/  LEA.HI.X R41, R2, UR9, R3, 0x1, P1 ;  /* 0x0000000902297c11 */ /* 0x000fe200088f0c03 */
[----:B0-----:R0:W1:Y:S01]  /*f1c0*/  SHFL.IDX PT, R20, R40, RZ, 0x1c1f ;  /* 0x001c1fff28147589 */ /* 0x00106200000e0000 */
[----:B------:R-:W-:Y:S03]  /*f1d0*/  BSSY B1, `(.L_x_1151) ;  /* 0x0000010000017945 */ /* 0x000fe60003800000 */
[----:B------:R0:W2:Y:S01]  /*f1e0*/  SHFL.IDX PT, R21, R41, RZ, 0x1c1f ;  /* 0x001c1fff29157589 */ /* 0x0000a200000e0000 */
[----:B------:R-:W-:Y:S01]  /*f1f0*/  SYNCS.ARRIVE.TRANS64.RED.A1T0 RZ, [UR4], RZ ;  /* 0x000000ffffff79a7 */ /* 0x000fe20008100404 */
        /* <DEDUP_REMOVED lines=13> */
.L_x_1152:
[----:B------:R-:W-:Y:S05]  /*f2d0*/  BSYNC B1 ;  /* 0x0000000000017941 */ /* 0x000fea0003800000 */
.L_x_1151:
        /* <DEDUP_REMOVED lines=19> */
.L_x_1149:
[----:B------:R-:W-:Y:S01]  /*f410*/  ULDC.64 UR8, c[0x0][0xc00] ;  /* 0x0003000000087ab9 */ /* 0x000fe20000000a00 */
[----:B------:R-:W-:Y:S01]  /*f420*/  ULDC UR4, c[0x0][0xa88] ;  /* 0x0002a20000047ab9 */ /* 0x000fe20000000800 */
[----:B------:R-:W-:Y:S01]  /*f430*/  UISETP.NE.U32.AND UP0, UPT, UR8, URZ, UPT ;  /* 0x0000003f0800728c */ /* 0x000fe2000bf05070 */
[----:B------:R-:W0:Y:S03]  /*f440*/  LDC R11, c[0x0][0xbe8] ;  /* 0x0002fa00ff0b7b82 */ /* 0x000e260000000800 */
[----:B------:R-:W-:-:S03]  /*f450*/  UISETP.NE.AND.EX UP0, UPT, UR9, URZ, UPT, UP0 ;  /* 0x0000003f0900728c */ /* 0x000fc6000bf05300 */
[----:B------:R-:W-:Y:S02]  /*f460*/  ULDC.64 UR8, c[0x0][0xc00] ;  /* 0x0003000000087ab9 */ /* 0x000fe40000000a00 */
[----:B------:R-:W-:Y:S01]  /*f470*/  UIMAD.WIDE UR8, UR39, 0x4, UR8 ;  /* 0x00000004270878a5 */ /* 0x000fe2000f8e0208 */
[----:B------:R-:W-:-:S05]  /*f480*/  PLOP3.LUT P2, PT, PT, PT, UP0, 0x80, 0x0 ;  /* 0x000000000000781c */ /* 0x000fca0003f4f008 */
[----:B------:R-:W-:Y:S02]  /*f490*/  IMAD.U32 R2, RZ, RZ, UR8 ;  /* 0x00000008ff027e24 */ /* 0x000fe4000f8e00ff */
[----:B------:R-:W-:Y:S01]  /*f4a0*/  IMAD.U32 R3, RZ, RZ, UR9 ;  /* 0x00000009ff037e24 */ /* 0x000fe2000f8e00ff */
[----:B------:R-:W-:Y:S02]  /*f4b0*/  ULDC.64 UR8, c[0x0][0xc08] ;  /* 0x0003020000087ab9 */ /* 0x000fe40000000a00 */
[----:B------:R-:W-:Y:S01]  /*f4c0*/  UISETP.NE.U32.AND UP1, UPT, UR8, URZ, UPT ;  /* 0x0000003f0800728c */ /* 0x000fe2000bf25070 */
[----:B------:R-:W-:Y:S02]  /*f4d0*/  IMAD.U32 R0, RZ, RZ, UR4 ;  /* 0x00000004ff007e24 */ /* 0x000fe4000f8e00ff */
[----:B------:R-:W2:Y:S01]  /*f4e0*/  @P2 LDG.E R6, desc[UR54][R2.64] ;  /* 0x0000003602062981 */ /* 0x000ea2000c1e1900 */
[----:B------:R-:W-:-:S06]  /*f4f0*/  UISETP.NE.AND.EX UP1, UPT, UR9, URZ, UPT, UP1 ;  /* 0x0000003f0900728c */ /* 0x000fcc000bf25310 */
[----:B------:R-:W-:-:S05]  /*f500*/  PLOP3.LUT P3, PT, PT, PT, UP1, 0x80, 0x0 ;  /* 0x000000000000781c */ /* 0x000fca0003f6f018 */
[----:B------:R-:W-:Y:S02]  /*f510*/  @UP1 ULDC.64 UR8, c[0x0][0xc08] ;  /* 0x0003020000081ab9 */ /* 0x000fe40000000a00 */
[----:B------:R-:W-:-:S06]  /*f520*/  @UP1 UIMAD.WIDE UR8, UR39, 0x4, UR8 ;  /* 0x00000004270818a5 */ /* 0x000fcc000f8e0208 */
[----:B------:R-:W-:Y:S02]  /*f530*/  IMAD.U32 R4, RZ, RZ, UR8 ;  /* 0x00000008ff047e24 */ /* 0x000fe4000f8e00ff */
[----:B------:R-:W-:-:S05]  /*f540*/  IMAD.U32 R5, RZ, RZ, UR9 ;  /* 0x00000009ff057e24 */ /* 0x000fca000f8e00ff */
[----:B------:R1:W5:Y:S01]  /*f550*/  @P3 LDG.E R0, desc[UR54][R4.64] ;  /* 0x0000003604003981 */ /* 0x000362000c1e1900 */
[----:B0-----:R-:W-:Y:S01]  /*f560*/  ISETP.NE.AND P0, PT, R11, 0x1, PT ;  /* 0x000000010b00780c */ /* 0x001fe20003f05270 */
[----:B------:R-:W-:Y:S01]  /*f570*/  UMOV UR4, URZ ;  /* 0x0000003f00047c82 */ /* 0x000fe20008000000 */
[----:B------:R-:W-:Y:S01]  /*f580*/  USHF.R.S32.HI UR13, URZ, 0x1f, UR40 ;  /* 0x0000001f3f0d7899 */ /* 0x000fe20008011428 */
[----:B------:R-:W-:-:S10]  /*f590*/  ISETP.GE.AND P1, PT, R150, 0xc0, PT ;  /* 0x000000c09600780c */ /* 0x000fd40003f26270 */
[----:B------:R-:W0:Y:S01]  /*f5a0*/  @P0 LDC R9, c[0x0][0xbec] ;  /* 0x0002fb00ff090b82 */ /* 0x000e220000000800 */
[----:B--2---:R-:W-:Y:S01]  /*f5b0*/  @P2 R2UR UR4, R6 ;  /* 0x00000000060422ca */ /* 0x004fe200000e0000 */
[----:B01----:R-:W-:-:S14]  /*f5c0*/  @P3 BRA `(.L_x_1154) ;  /* 0x0000000000103947 */ /* 0x003fdc0003800000 */
[----:B------:R-:W-:Y:S05]  /*f5d0*/  @!P2 BRA `(.L_x_1154) ;  /* 0x00000000000ca947 */ /* 0x000fea0003800000 */
[----:B------:R-:W2:Y:S04]  /*f5e0*/  LDG.E R5, desc[UR54][R2.64] ;  /* 0x0000003602057981 */ /* 0x000ea8000c1e1900 */
[----:B-----5:R-:W2:Y:S02]  /*f5f0*/  LDG.E R0, desc[UR54][R2.64+0x4] ;  /* 0x0000043602007981 */ /* 0x020ea4000c1e1900 */
[----:B--2---:R-:W-:-:S07]  /*f600*/  IMAD.IADD R0, R0, 0x1, -R5 ;  /* 0x0000000100007824 */ /* 0x004fce00078e0a05 */
.L_x_1154:
[----:B------:R-:W-:Y:S01]  /*f610*/  USHF.R.S32.HI UR9, URZ, 0x1f, UR39 ;  /* 0x0000001f3f097899 */ /* 0x000fe20008011427 */
[----:B------:R-:W-:Y:S01]  /*f620*/  BSSY B1, `(.L_x_1155) ;  /* 0x000002e000017945 */ /* 0x000fe20003800000 */
[----:B------:R-:W-:Y:S02]  /*f630*/  USHF.R.S32.HI UR12, URZ, 0x1f, UR4 ;  /* 0x0000001f3f0c7899 */ /* 0x000fe40008011404 */
[----:B------:R-:W-:Y:S02]  /*f640*/  USEL UR8, UR39, URZ, !UP0 ;  /* 0x0000003f27087287 */ /* 0x000fe4000c000000 */
[----:B------:R-:W-:Y:S01]  /*f650*/  USEL UR14, UR9, URZ, !UP0 ;  /* 0x0000003f090e7287 */ /* 0x000fe2000c000000 */
[----:B------:R-:W-:Y:S11]  /*f660*/  @P1 BRA `(.L_x_1156) ;  /* 0x0000000000a41947 */ /* 0x000ff60003800000 */
[----:B------:R-:W0:Y:S01]  /*f670*/  S2R R3, SR_TID.X ;  /* 0x0000000000037919 */ /* 0x000e220000002100 */
[----:B------:R-:W1:Y:S01]  /*f680*/  LDC R7, c[0x0][0xbe8] ;  /* 0x0002fa00ff077b82 */ /* 0x000e620000000800 */
[----:B------:R-:W-:Y:S02]  /*f690*/  IMAD.U32 R4, RZ, RZ, UR38 ;  /* 0x00000026ff047e24 */ /* 0x000fe4000f8e00ff */
[----:B-1---5:R-:W-:-:S03]  /*f6a0*/  IMAD R2, R0, R7, RZ ;  /* 0x0000000700027224 */ /* 0x022fc600078e02ff */
[----:B0-----:R-:W-:-:S04]  /*f6b0*/  IADD3 R4, R4, -0x80, R3 ;  /* 0xffffff8004047810 */ /* 0x001fc80007ffe003 */
[----:B------:R-:W-:-:S13]  /*f6c0*/  ISETP.GE.AND P1, PT, R4, R2, PT ;  /* 0x000000020400720c */ /* 0x000fda0003f26270 */
[----:B------:R-:W-:Y:S05]  /*f6d0*/  @P1 BRA `(.L_x_1156) ;  /* 0x0000000000881947 */ /* 0x000fea0003800000 */
[----:B------:R-:W-:Y:S01]  /*f6e0*/  ISETP.NE.AND P1, PT, R7, 0x1, PT ;  /* 0x000000010700780c */ /* 0x000fe20003f25270 */
[----:B------:R-:W-:Y:S01]  /*f6f0*/  ULDC.64 UR16, c[0x0][0xb90] ;  /* 0x0002e40000107ab9 */ /* 0x000fe20000000a00 */
[----:B------:R-:W-:Y:S01]  /*f700*/  UMOV UR10, UR4 ;  /* 0x00000004000a7c82 */ /* 0x000fe20008000000 */
[----:B------:R-:W-:Y:S01]  /*f710*/  UIMAD UR9, UR13, UR16, URZ ;  /* 0x000000100d0972a4 */ /* 0x000fe2000f8e023f */
[----:B------:R-:W-:Y:S01]  /*f720*/  IMAD.MOV.U32 R2, RZ, RZ, R4 ;  /* 0x000000ffff027224 */ /* 0x000fe200078e0004 */
[----:B------:R-:W-:Y:S02]  /*f730*/  UMOV UR11, UR12 ;  /* 0x0000000c000b7c82 */ /* 0x000fe40008000000 */
[----:B------:R-:W-:Y:S02]  /*f740*/  UIMAD.WIDE.U32 UR10, UR40, UR16, UR10 ;  /* 0x00000010280a72a5 */ /* 0x000fe4000f8e000a */
[----:B------:R-:W-:-:S03]  /*f750*/  UIMAD UR9, UR40, UR17, UR9 ;  /* 0x00000011280972a4 */ /* 0x000fc6000f8e0209 */
[----:B------:R-:W-:Y:S01]  /*f760*/  ULDC.64 UR16, c[0x0][0xb98] ;  /* 0x0002e60000107ab9 */ /* 0x000fe20000000a00 */
[----:B------:R-:W0:Y:S01]  /*f770*/  @P1 LDC R3, c[0x0][0xbec] ;  /* 0x0002fb00ff031b82 */ /* 0x000e220000000800 */
[----:B------:R-:W-:Y:S02]  /*f780*/  UIADD3 UR11, UR11, UR9, URZ ;  /* 0x000000090b0b7290 */ /* 0x000fe4000fffe03f */
[----:B------:R-:W-:Y:S02]  /*f790*/  UIMAD UR9, UR14, UR16, URZ ;  /* 0x000000100e0972a4 */ /* 0x000fe4000f8e023f */
[----:B------:R-:W-:Y:S02]  /*f7a0*/  UIMAD.WIDE.U32 UR10, UR8, UR16, UR10 ;  /* 0x00000010080a72a5 */ /* 0x000fe4000f8e000a */
[----:B------:R-:W-:Y:S01]  /*f7b0*/  UIMAD UR9, UR8, UR17, UR9 ;  /* 0x00000011080972a4 */ /* 0x000fe2000f8e0209 */
[----:B------:R-:W1:Y:S02]  /*f7c0*/  @P1 LDC R6, c[0x0][0xbf0] ;  /* 0x0002fc00ff061b82 */ /* 0x000e640000000800 */
[----:B------:R-:W-:Y:S01]  /*f7d0*/  ULDC.64 UR16, c[0x0][0xb88] ;  /* 0x0002e20000107ab9 */ /* 0x000fe20000000a00 */
[----:B0-----:R-:W-:-:S05]  /*f7e0*/  @P1 IMAD.HI.U32 R3, R4, R3, RZ ;  /* 0x0000000304031227 */ /* 0x001fca00078e00ff */
[----:B-1----:R-:W-:Y:S01]  /*f7f0*/  @P1 SHF.R.U32.HI R2, RZ, R6, R3 ;  /* 0x00000006ff021219 */ /* 0x002fe20000011603 */
[----:B------:R-:W-:-:S03]  /*f800*/  IMAD.U32 R6, RZ, RZ, UR9 ;  /* 0x00000009ff067e24 */ /* 0x000fc6000f8e00ff */
[--C-:B------:R-:W-:Y:S01]  /*f810*/  SHF.R.S32.HI R3, RZ, 0x1f, R2.reuse ;  /* 0x0000001fff037819 */ /* 0x100fe20000011402 */
[----:B------:R-:W-:Y:S01]  /*f820*/  IMAD.MOV R5, RZ, RZ, -R2 ;  /* 0x000000ffff057224 */ /* 0x000fe200078e0a02 */
[----:B------:R-:W-:-:S03]  /*f830*/  IADD3 R2, P1, R2, UR10, RZ ;  /* 0x0000000a02027c10 */ /* 0x000fc6000ff3e0ff */
[----:B------:R-:W-:Y:S01]  /*f840*/  IMAD R5, R7, R5, R4 ;  /* 0x0000000507057224 */ /* 0x000fe200078e0204 */
[----:B------:R-:W-:Y:S01]  /*f850*/  IADD3.X R3, R3, UR11, R6, P1, !PT ;  /* 0x0000000b03037c10 */ /* 0x000fe20008ffe406 */
[----:B------:R-:W-:-:S03]  /*f860*/  ULDC.64 UR10, c[0x0][0xb50] ;  /* 0x0002d400000a7ab9 */ /* 0x000fc60000000a00 */
[----:B------:R-:W-:Y:S01]  /*f870*/  SHF.R.S32.HI R4, RZ, 0x1f, R5 ;  /* 0x0000001fff047819 */ /* 0x000fe20000011405 */
[----:B------:R-:W-:-:S04]  /*f880*/  IMAD.WIDE.U32 R2, R5, UR16, R2 ;  /* 0x0000001005027c25 */ /* 0x000fc8000f8e0002 */
[----:B------:R-:W-:-:S04]  /*f890*/  IMAD R4, R4, UR16, RZ ;  /* 0x0000001004047c24 */ /* 0x000fc8000f8e02ff */
[----:B------:R-:W-:Y:S01]  /*f8a0*/  IMAD R7, R5, UR17, R4 ;  /* 0x0000001105077c24 */ /* 0x000fe2000f8e0204 */
[----:B------:R-:W-:-:S03]  /*f8b0*/  LEA R4, P1, R2, UR10, 0x2 ;  /* 0x0000000a02047c11 */ /* 0x000fc6000f8210ff */
[----:B------:R-:W-:-:S05]  /*f8c0*/  IMAD.IADD R3, R3, 0x1, R7 ;  /* 0x0000000103037824 */ /* 0x000fca00078e0207 */
[----:B------:R-:W-:Y:S01]  /*f8d0*/  LEA.HI.X R5, R2, UR11, R3, 0x2, P1 ;  /* 0x0000000b02057c11 */ /* 0x000fe200088f1403 */
[----:B------:R-:W-:-:S05]  /*f8e0*/  IMAD.MOV.U32 R3, RZ, RZ, -0x800000 ;  /* 0xff800000ff037424 */ /* 0x000fca00078e00ff */
[----:B------:R0:W-:Y:S02]  /*f8f0*/  STG.E desc[UR54][R4.64], R3 ;  /* 0x0000000304007986 */ /* 0x0001e4000c101936 */
.L_x_1156:
[----:B------:R-:W-:Y:S05]  /*f900*/  BSYNC B1 ;  /* 0x0000000000017941 */ /* 0x000fea0003800000 */
.L_x_1155:
[----:B0-----:R-:W0:Y:S01]  /*f910*/  @P0 LDC R3, c[0x0][0xbf0] ;  /* 0x0002fc00ff030b82 */ /* 0x001e220000000800 */
[----:B------:R-:W-:Y:S01]  /*f920*/  ULDC.64 UR16, c[0x0][0xaa0] ;  /* 0x0002a80000107ab9 */ /* 0x000fe20000000a00 */
[----:B------:R-:W-:Y:S01]  /*f930*/  IMAD R2, R142, 0x60, R143 ;  /* 0x000000608e027824 */ /* 0x000fe200078e028f */
[----:B------:R-:W-:Y:S01]  /*f940*/  UIMAD UR9, UR12, UR16, URZ ;  /* 0x000000100c0972a4 */ /* 0x000fe2000f8e023f */
[----:B------:R-:W-:Y:S01]  /*f950*/  BSSY B1, `(.L_x_1157) ;  /* 0x0000038000017945 */ /* 0x000fe20003800000 */
[----:B------:R-:W-:Y:S01]  /*f960*/  UIMAD.WIDE.U32 UR10, UR4, UR16, URZ ;  /* 0x00000010040a72a5 */ /* 0x000fe2000f8e003f */
[----:B------:R-:W-:Y:S01]  /*f970*/  VIADD R4, R2, UR38 ;  /* 0x0000002602047c36 */ /* 0x000fe20008000000 */
[----:B------:R-:W-:-:S03]  /*f980*/  UIMAD UR9, UR4, UR17, UR9 ;  /* 0x00000011040972a4 */ /* 0x000fc6000f8e0209 */
[----:B------:R-:W-:Y:S01]  /*f990*/  ULDC.64 UR16, c[0x0][0xae8] ;  /* 0x0002ba0000107ab9 */ /* 0x000fe20000000a00 */
[----:B------:R-:W-:Y:S01]  /*f9a0*/  UIADD3 UR11, UR11, UR9, URZ ;  /* 0x000000090b0b7290 */ /* 0x000fe2000fffe03f */
[----:B------:R-:W-:Y:S01]  /*f9b0*/  @P0 IMAD.HI.U32 R2, R4, R9, RZ ;  /* 0x0000000904020227 */ /* 0x000fe200078e00ff */
[----:B------:R-:W-:Y:S02]  /*f9c0*/  UIMAD UR4, UR13, UR16, URZ ;  /* 0x000000100d0472a4 */ /* 0x000fe4000f8e023f */
[----:B------:R-:W-:Y:S01]  /*f9d0*/  UIMAD.WIDE.U32 UR10, UR40, UR16, UR10 ;  /* 0x00000010280a72a5 */ /* 0x000fe2000f8e000a */
[----:B------:R-:W-:Y:S01]  /*f9e0*/  IMAD.MOV.U32 R5, RZ, RZ, R4 ;  /* 0x000000ffff057224 */ /* 0x000fe200078e0004 */
[----:B------:R-:W-:Y:S01]  /*f9f0*/  UIMAD UR4, UR40, UR17, UR4 ;  /* 0x00000011280472a4 */ /* 0x000fe2000f8e0204 */
[----:B------:R-:W-:-:S03]  /*fa00*/  ULDC.64 UR12, c[0x0][0xaf0] ;  /* 0x0002bc00000c7ab9 */ /* 0x000fc60000000a00 */
[----:B------:R-:W-:Y:S02]  /*fa10*/  UIADD3 UR11, UR11, UR4, URZ ;  /* 0x000000040b0b7290 */ /* 0x000fe4000fffe03f */
[----:B------:R-:W-:Y:S01]  /*fa20*/  UIMAD UR4, UR14, UR12, URZ ;  /* 0x0000000c0e0472a4 */ /* 0x000fe2000f8e023f */
[----:B0-----:R-:W-:-:S03]  /*fa30*/  @P0 SHF.R.U32.HI R5, RZ, R3, R2 ;  /* 0x00000003ff050219 */ /* 0x001fc60000011602 */
[----:B------:R-:W-:Y:S01]  /*fa40*/  UIMAD UR4, UR8, UR13, UR4 ;  /* 0x0000000d080472a4 */ /* 0x000fe2000f8e0204 */
[--C-:B------:R-:W-:Y:S01]  /*fa50*/  SHF.R.S32.HI R2, RZ, 0x1f, R5.reuse ;  /* 0x0000001fff027819 */ /* 0x100fe20000011405 */
[----:B------:R-:W-:Y:S01]  /*fa60*/  UIMAD.WIDE.U32 UR8, UR8, UR12, UR10 ;  /* 0x0000000c080872a5 */ /* 0x000fe2000f8e000a */
[----:B------:R-:W-:Y:S02]  /*fa70*/  IMAD.MOV R7, RZ, RZ, -R5 ;  /* 0x000000ffff077224 */ /* 0x000fe400078e0a05 */
[----:B------:R-:W-:Y:S01]  /*fa80*/  ULDC.64 UR10, c[0x0][0xae0] ;  /* 0x0002b800000a7ab9 */ /* 0x000fe20000000a00 */
[----:B------:R-:W-:Y:S01]  /*fa90*/  UIADD3 UR4, UR9, UR4, URZ ;  /* 0x0000000409047290 */ /* 0x000fe2000fffe03f */
[----:B------:R-:W-:Y:S02]  /*faa0*/  IMAD R7, R11, R7, R4 ;  /* 0x000000070b077224 */ /* 0x000fe400078e0204 */
[----:B------:R-:W-:Y:S02]  /*fab0*/  IMAD R6, R2, UR10, RZ ;  /* 0x0000000a02067c24 */ /* 0x000fe4000f8e02ff */
[----:B------:R-:W-:Y:S01]  /*fac0*/  IMAD.U32 R3, RZ, RZ, UR9 ;  /* 0x00000009ff037e24 */ /* 0x000fe2000f8e00ff */
[----:B------:R-:W-:Y:S01]  /*fad0*/  SHF.R.S32.HI R4, RZ, 0x1f, R7 ;  /* 0x0000001fff047819 */ /* 0x000fe20000011407 */
[----:B------:R-:W-:Y:S01]  /*fae0*/  IMAD.U32 R2, RZ, RZ, UR8 ;  /* 0x00000008ff027e24 */ /* 0x000fe2000f8e00ff */
[----:B------:R-:W-:Y:S01]  /*faf0*/  ULDC.64 UR8, c[0x0][0xad8] ;  /* 0x0002b60000087ab9 */ /* 0x000fe20000000a00 */
[----:B------:R-:W-:-:S02]  /*fb00*/  IMAD.U32 R3, RZ, RZ, UR4 ;  /* 0x00000004ff037e24 */ /* 0x000fc4000f8e00ff */
[C---:B------:R-:W-:Y:S02]  /*fb10*/  IMAD R9, R5.reuse, UR11, R6 ;  /* 0x0000000b05097c24 */ /* 0x040fe4000f8e0206 */
[----:B------:R-:W-:-:S04]  /*fb20*/  IMAD.WIDE.U32 R2, R5, UR10, R2 ;  /* 0x0000000a05027c25 */ /* 0x000fc8000f8e0002 */
[----:B------:R-:W-:Y:S02]  /*fb30*/  IMAD R4, R4, UR8, RZ ;  /* 0x0000000804047c24 */ /* 0x000fe4000f8e02ff */
[----:B------:R-:W-:Y:S02]  /*fb40*/  IMAD.IADD R3, R3, 0x1, R9 ;  /* 0x0000000103037824 */ /* 0x000fe400078e0209 */
[----:B-----5:R-:W-:Y:S02]  /*fb50*/  IMAD R11, R0, R11, RZ ;  /* 0x0000000b000b7224 */ /* 0x020fe400078e02ff */
[----:B------:R-:W-:Y:S02]  /*fb60*/  VIADD R0, R143, UR38 ;  /* 0x000000268f007c36 */ /* 0x000fe40008000000 */
[C---:B------:R-:W-:Y:S02]  /*fb70*/  IMAD R5, R7.reuse, UR9, R4 ;  /* 0x0000000907057c24 */ /* 0x040fe4000f8e0204 */
[----:B------:R-:W-:Y:S01]  /*fb80*/  IMAD.WIDE.U32 R2, R7, UR8, R2 ;  /* 0x0000000807027c25 */ /* 0x000fe2000f8e0002 */
[----:B------:R-:W-:Y:S01]  /*fb90*/  ISETP.GE.AND P0, PT, R0, R11, PT ;  /* 0x0000000b0000720c */ /* 0x000fe20003f06270 */
[----:B------:R-:W-:-:S02]  /*fba0*/  ULDC.64 UR8, c[0x0][0xa80] ;  /* 0x0002a00000087ab9 */ /* 0x000fc40000000a00 */
[----:B------:R-:W-:Y:S01]  /*fbb0*/  IMAD.IADD R3, R3, 0x1, R5 ;  /* 0x0000000103037824 */ /* 0x000fe200078e0205 */
[----:B------:R-:W-:-:S04]  /*fbc0*/  LEA R4, P1, R2, UR8, 0x1 ;  /* 0x0000000802047c11 */ /* 0x000fc8000f8208ff */
[----:B------:R-:W-:Y:S02]  /*fbd0*/  LEA.HI.X R5, R2, UR9, R3, 0x1, P1 ;  /* 0x0000000902057c11 */ /* 0x000fe400088f0c03 */
[----:B------:R0:W1:Y:S04]  /*fbe0*/  SHFL.IDX PT, R2, R4, RZ, 0x1c1f ;  /* 0x001c1fff04027589 */ /* 0x00006800000e0000 */
        /* <DEDUP_REMOVED lines=11> */
[----:B------:R3:W-:Y:S04]  /*fca0*/  @!P2 ST.E.128 desc[UR54][R6.64], RZ ;  /* 0x000000ff0600a985 */ /* 0x0007e8000c101d36 */
[----:B------:R3:W-:Y:S04]  /*fcb0*/  @!P3 ST.E.128 desc[UR54][R8.64], RZ ;  /* 0x000000ff0800b985 */ /* 0x0007e8000c101d36 */
[----:B------:R3:W-:Y:S02]  /*fcc0*/  @!P4 ST.E.128 desc[UR54][R12.64], RZ ;  /* 0x000000ff0c00c985 */ /* 0x0007e4000c101d36 */
.L_x_1158:
[----:B------:R-:W-:Y:S05]  /*fcd0*/  BSYNC B1 ;  /* 0x0000000000017941 */ /* 0x000fea0003800000 */
.L_x_1157:
        /* <DEDUP_REMOVED lines=9> */
[-C--:B-1-3--:R-:W-:Y:S02]  /*fd70*/  @!P3 LEA R6, P0, R140, R2.reuse, 0x1 ;  /* 0x000000028c06b211 */ /* 0x08afe400078008ff */
[C---:B------:R-:W-:Y:S02]  /*fd80*/  @!P4 LEA R8, P1, R141.reuse, R2, 0x1 ;  /* 0x000000028d08c211 */ /* 0x040fe400078208ff */
[----:B0---4-:R-:W-:Y:S01]  /*fd90*/  @!P2 IMAD.WIDE R4, R138, 0x2, R2 ;  /* 0x000000028a04a825 */ /* 0x011fe200078e0202 */
[-C--:B------:R-:W-:Y:S02]  /*fda0*/  @!P3 LEA.HI.X R7, R140, R3.reuse, R149, 0x1, P0 ;  /* 0x000000038c07b211 */ /* 0x080fe400000f0c95 */
[----:B------:R-:W-:Y:S02]  /*fdb0*/  @!P4 LEA.HI.X R9, R141, R3, R148, 0x1, P1 ;  /* 0x000000038d09c211 */ /* 0x000fe400008f0c94 */
[----:B------:R2:W-:Y:S04]  /*fdc0*/  @!P2 ST.E.128 desc[UR54][R4.64], RZ ;  /* 0x000000ff0400a985 */ /* 0x0005e8000c101d36 */
[----:B------:R2:W-:Y:S04]  /*fdd0*/  @!P3 ST.E.128 desc[UR54][R6.64], RZ ;  /* 0x000000ff0600b985 */ /* 0x0005e8000c101d36 */
[----:B------:R2:W-:Y:S02]  /*fde0*/  @!P4 ST.E.128 desc[UR54][R8.64], RZ ;  /* 0x000000ff0800c985 */ /* 0x0005e4000c101d36 */
.L_x_1153:
[----:B------:R-:W-:Y:S05]  /*fdf0*/  BSYNC B0 ;  /* 0x0000000000007941 */ /* 0x000fea0003800000 */
.L_x_1148:
[----:B------:R-:W-:Y:S02]  /*fe00*/  ULDC UR4, c[0x0][0xc3c] ;  /* 0x00030f0000047ab9 */ /* 0x000fe40000000800 */
[----:B------:R-:W-:-:S06]  /*fe10*/  UISETP.GE.AND UP0, UPT, UR6, UR4, UPT ;  /* 0x000000040600728c */ /* 0x000fcc000bf06270 */
[----:B------:R-:W-:-:S13]  /*fe20*/  PLOP3.LUT P0, PT, PT, PT, UP0, 0x80, 0x0 ;  /* 0x000000000000781c */ /* 0x000fda0003f0f008 */
[----:B------:R-:W-:Y:S05]  /*fe30*/  @!P0 BRA `(.L_x_1159) ;  /* 0xffffff1000148947 */ /* 0x000fea000383ffff */
[----:B------:R-:W-:Y:S05]  /*fe40*/  EXIT ;  /* 0x000000000000794d */ /* 0x000fea0003800000 */
.L_x_1058:
        /* <DEDUP_REMOVED lines=13> */
[----:B------:R-:W0:Y:S01]  /*ff20*/  LDS.128 R16, [UR4+0x2d8d0] ;  /* 0x02d8d004ff107984 */ /* 0x000e220008000c00 */
[----:B------:R-:W-:Y:S06]  /*ff30*/  BAR.ARV 0x4, 0x200 ;  /* 0x0108000000007b1d */ /* 0x000fec0000002000 */
[----:B------:R-:W-:Y:S05]  /*ff40*/  BRA `(.L_x_1161) ;  /* 0x00000008008c7947 */ /* 0x000fea0003800000 */
.L_x_1160:
        /* <DEDUP_REMOVED lines=40> */
.L_x_1166:
        /* <DEDUP_REMOVED lines=12> */
.L_x_1165:
[----:B------:R-:W-:Y:S05]  /*10290*/  BSYNC B0 ;  /* 0x0000000000007941 */ /* 0x000fea0003800000 */
.L_x_1164:
[----:B0----5:R-:W0:Y:S02]  /*102a0*/  SHFL.UP PT, R2, R0, 0x1, RZ ;  /* 0x0420000000027989 */ /* 0x021e2400000e00ff */
        /* <DEDUP_REMOVED lines=19> */
.L_x_1162:
[----:B------:R-:W-:-:S04]  /*103e0*/  IMAD.IADD R13, R4, 0x1, -R3 ;  /* 0x00000001040d7824 */ /* 0x000fc800078e0a03 */
[----:B------:R-:W-:-:S05]  /*103f0*/  IMAD R2, R6, UR5, R13 ;  /* 0x0000000506027c24 */ /* 0x000fca000f8e020d */
[----:B------:R-:W-:Y:S02]  /*10400*/  ISETP.GT.AND P0, PT, R2, UR6, PT ;  /* 0x0000000602007c0c */ /* 0x000fe4000bf04270 */
[----:B------:R-:W0:Y:S11]  /*10410*/  LDC.64 R2, c[0x0][0xc90] ;  /* 0x00032400ff027b82 */ /* 0x000e360000000a00 */
[----:B------:R-:W-:-:S04]  /*10420*/  VOTE.ANY R7, PT, !P0 ;  /* 0x0000000000077806 */ /* 0x000fc800040e0100 */
[----:B------:R-:W1:Y:S02]  /*10430*/  POPC R15, R7 ;  /* 0x00000007000f7309 */ /* 0x000e640000000000 */
[----:B-1----:R-:W-:-:S04]  /*10440*/  VIADD R19, R15, UR4 ;  /* 0x000000040f137c36 */ /* 0x002fc80008000000 */
[----:B0-----:R-:W-:-:S05]  /*10450*/  IMAD.WIDE R2, R19, 0x4, R2 ;  /* 0x0000000413027825 */ /* 0x001fca00078e0202 */
[----:B------:R-:W2:Y:S01]  /*10460*/  LDG.E R9, desc[UR54][R2.64] ;  /* 0x0000003602097981 */ /* 0x000ea2000c1e1900 */
[----:B------:R-:W-:-:S03]  /*10470*/  ISETP.NE.AND P0, PT, R7, RZ, PT ;  /* 0x000000ff0700720c */ /* 0x000fc60003f05270 */
[----:B------:R-:W2:Y:S02]  /*10480*/  SHFL.IDX PT, R0, R0, R15, 0x1f ;  /* 0x00001f0f00007589 */ /* 0x000ea400000e0000 */
[----:B--2---:R-:W-:-:S05]  /*10490*/  IMAD R4, R0, R9, RZ ;  /* 0x0000000900047224 */ /* 0x004fca00078e02ff */
[----:B------:R-:W-:-:S04]  /*104a0*/  IABS R8, R4 ;  /* 0x0000000400087213 */ /* 0x000fc80000000000 */
[----:B------:R-:W0:Y:S08]  /*104b0*/  I2F.RP R10, R8 ;  /* 0x00000008000a7306 */ /* 0x000e300000209400 */
[----:B0-----:R-:W0:Y:S02]  /*104c0*/  MUFU.RCP R10, R10 ;  /* 0x0000000a000a7308 */ /* 0x001e240000001000 */
[----:B0-----:R-:W-:-:S06]  /*104d0*/  VIADD R11, R10, 0xffffffe ;  /* 0x0ffffffe0a0b7836 */ /* 0x001fcc0000000000 */
[----:B------:R0:W1:Y:S01]  /*104e0*/  F2I.FTZ.U32.TRUNC.NTZ R3, R11 ;  /* 0x0000000b00037305 */ /* 0x000062000021f000 */
[----:B------:R-:W-:Y:S05]  /*104f0*/  @!P0 BRA `(.L_x_1167) ;  /* 0x0000000000088947 */ /* 0x000fea0003800000 */
[----:B------:R-:W-:-:S05]  /*10500*/  VIADD R7, R15, 0xffffffff ;  /* 0xffffffff0f077836 */ /* 0x000fca0000000000 */
[----:B------:R2:W3:Y:S02]  /*10510*/  SHFL.IDX PT, R16, R6, R7, 0x1f ;  /* 0x00001f0706107589 */ /* 0x0004e400000e0000 */
.L_x_1167:
[----:B---3--:R-:W-:Y:S01]  /*10520*/  IMAD R16, R16, UR5, R13 ;  /* 0x0000000510107c24 */ /* 0x008fe2000f8e020d */
[----:B------:R-:W-:Y:S01]  /*10530*/  IABS R2, R4 ;  /* 0x0000000400027213 */ /* 0x000fe20000000000 */
[----:B01----:R-:W-:-:S03]  /*10540*/  IMAD.MOV R11, RZ, RZ, -R3 ;  /* 0x000000ffff0b7224 */ /* 0x003fc600078e0a03 */
[----:B--2---:R-:W-:Y:S01]  /*10550*/  IADD3 R7, -R16, UR6, RZ ;  /* 0x0000000610077c10 */ /* 0x004fe2000fffe1ff */
[----:B------:R-:W-:Y:S02]  /*10560*/  IMAD.MOV R10, RZ, RZ, -R2 ;  /* 0x000000ffff0a7224 */ /* 0x000fe400078e0a02 */
[----:B------:R-:W-:Y:S01]  /*10570*/  IMAD R11, R11, R8, RZ ;  /* 0x000000080b0b7224 */ /* 0x000fe200078e02ff */
[----:B------:R-:W-:Y:S01]  /*10580*/  IABS R6, R7 ;  /* 0x0000000700067213 */ /* 0x000fe20000000000 */
[----:B------:R-:W-:-:S04]  /*10590*/  IMAD.MOV.U32 R2, RZ, RZ, RZ ;  /* 0x000000ffff027224 */ /* 0x000fc800078e00ff */
        /* <DEDUP_REMOVED lines=15> */
[----:B------:R-:W-:Y:S02]  /*10690*/  IMAD R6, R9, R2, RZ ;  /* 0x0000000209067224 */ /* 0x000fe400078e02ff */
[----:B------:R-:W-:Y:S02]  /*106a0*/  IMAD.MOV R2, RZ, RZ, -R2 ;  /* 0x000000ffff027224 */ /* 0x000fe400078e0a02 */
[----:B------:R-:W-:Y:S02]  /*106b0*/  IMAD.MOV R8, RZ, RZ, -R6 ;  /* 0x000000ffff087224 */ /* 0x000fe400078e0a06 */
[----:B------:R-:W-:Y:S02]  /*106c0*/  IMAD R4, R4, R2, R7 ;  /* 0x0000000204047224 */ /* 0x000fe400078e0207 */
[----:B------:R-:W-:Y:S01]  /*106d0*/  IMAD.MOV.U32 R2, RZ, RZ, RZ ;  /* 0x000000ffff027224 */ /* 0x000fe200078e00ff */
[----:B------:R-:W-:-:S04]  /*106e0*/  VIADDMNMX R9, R8, UR5, R9, PT ;  /* 0x0000000508097c46 */ /* 0x000fc8000b800109 */
[-C--:B------:R-:W-:Y:S02]  /*106f0*/  IABS R8, R9.reuse ;  /* 0x0000000900087213 */ /* 0x080fe40000000000 */
[----:B------:R-:W-:Y:S02]  /*10700*/  IABS R12, R9 ;  /* 0x00000009000c7213 */ /* 0x000fe40000000000 */
[----:B------:R-:W0:Y:S08]  /*10710*/  I2F.RP R10, R8 ;  /* 0x00000008000a7306 */ /* 0x000e300000209400 */
[----:B0-----:R-:W0:Y:S02]  /*10720*/  MUFU.RCP R10, R10 ;  /* 0x0000000a000a7308 */ /* 0x001e240000001000 */
[----:B0-----:R-:W-:-:S06]  /*10730*/  VIADD R3, R10, 0xffffffe ;  /* 0x0ffffffe0a037836 */ /* 0x001fcc0000000000 */
[----:B------:R-:W0:Y:S02]  /*10740*/  F2I.FTZ.U32.TRUNC.NTZ R3, R3 ;  /* 0x0000000300037305 */ /* 0x000e24000021f000 */
[----:B0-----:R-:W-:-:S04]  /*10750*/  IMAD.MOV R11, RZ, RZ, -R3 ;  /* 0x000000ffff0b7224 */ /* 0x001fc800078e0a03 */
[----:B------:R-:W-:Y:S01]  /*10760*/  IMAD.MOV.U32 R7, RZ, RZ, R11 ;  /* 0x000000ffff077224 */ /* 0x000fe200078e000b */
[----:B------:R-:W-:-:S03]  /*10770*/  IABS R11, R4 ;  /* 0x00000004000b7213 */ /* 0x000fc60000000000 */
[----:B------:R-:W-:-:S04]  /*10780*/  IMAD R7, R7, R8, RZ ;  /* 0x0000000807077224 */ /* 0x000fc800078e02ff */
[----:B------:R-:W-:-:S04]  /*10790*/  IMAD.HI.U32 R2, R3, R7, R2 ;  /* 0x0000000703027227 */ /* 0x000fc800078e0002 */
        /* <DEDUP_REMOVED lines=9> */
[----:B------:R-:W-:Y:S01]  /*10830*/  ISETP.GE.AND P2, PT, R3, RZ, PT ;  /* 0x000000ff0300720c */ /* 0x000fe20003f46270 */
[----:B------:R-:W-:-:S06]  /*10840*/  IMAD.IADD R3, R4, 0x1, R6 ;  /* 0x0000000104037824 */ /* 0x000fcc00078e0206 */
[----:B------:R-:W-:-:S06]  /*10850*/  @P0 VIADD R2, R2, 0x1 ;  /* 0x0000000102020836 */ /* 0x000fcc0000000000 */
[----:B------:R-:W-:Y:S01]  /*10860*/  @!P2 IMAD.MOV R2, RZ, RZ, -R2 ;  /* 0x000000ffff02a224 */ /* 0x000fe200078e0a02 */
[----:B------:R-:W-:Y:S01]  /*10870*/  @!P1 LOP3.LUT R2, RZ, R9, RZ, 0x33, !PT ;  /* 0x00000009ff029212 */ /* 0x000fe200078e33ff */
[----:B------:R-:W-:-:S03]  /*10880*/  IMAD.MOV R9, RZ, RZ, -R9 ;  /* 0x000000ffff097224 */ /* 0x000fc600078e0a09 */
[----:B------:R-:W-:Y:S01]  /*10890*/  LOP3.LUT R17, RZ, R2, RZ, 0x33, !PT ;  /* 0x00000002ff117212 */ /* 0x000fe200078e33ff */
[----:B------:R-:W-:-:S04]  /*108a0*/  IMAD R18, R2, R9, R3 ;  /* 0x0000000902127224 */ /* 0x000fc800078e0203 */
[----:B------:R-:W-:Y:S01]  /*108b0*/  IMAD.IADD R17, R0, 0x1, R17 ;  /* 0x0000000100117824 */ /* 0x000fe200078e0211 */
[----:B------:R-:W-:Y:S06]  /*108c0*/  BRA `(.L_x_1168) ;  /* 0x0000000000147947 */ /* 0x000fec0003800000 */
.L_x_1163:
[----:B------:R-:W-:Y:S01]  /*108d0*/  ULDC UR4, c[0x0][0xc3c] ;  /* 0x00030f0000047ab9 */ /* 0x000fe20000000800 */
[----:B------:R-:W-:Y:S02]  /*108e0*/  IMAD.MOV.U32 R17, RZ, RZ, RZ ;  /* 0x000000ffff117224 */ /* 0x000fe400078e00ff */
[----:B------:R-:W-:Y:S02]  /*108f0*/  IMAD.U32 R16, RZ, RZ, UR6 ;  /* 0x00000006ff107e24 */ /* 0x000fe4000f8e00ff */
[----:B------:R-:W-:Y:S02]  /*10900*/  IMAD.MOV.U32 R18, RZ, RZ, RZ ;  /* 0x000000ffff127224 */ /* 0x000fe400078e00ff */
[----:B------:R-:W-:-:S07]  /*10910*/  IMAD.U32 R19, RZ, RZ, UR4 ;  /* 0x00000004ff137e24 */ /* 0x000fce000f8e00ff */
.L_x_1168:
[----:B------:R-:W-:-:S13]  /*10920*/  ISETP.NE.AND P0, PT, R5, RZ, PT ;  /* 0x000000ff0500720c */ /* 0x000fda0003f05270 */
[----:B------:R-:W0:Y:S01]  /*10930*/  @!P0 S2R R3, SR_CgaCtaId ;  /* 0x0000000000038919 */ /* 0x000e220000008800 */
[----:B------:R-:W-:-:S04]  /*10940*/  @!P0 MOV R0, 0x400 ;  /* 0x0000040000008802 */ /* 0x000fc80000000f00 */
[----:B0-----:R-:W-:-:S05]  /*10950*/  @!P0 LEA R0, R3, R0, 0x18 ;  /* 0x0000000003008211 */ /* 0x001fca00078ec0ff */
[----:B------:R1:W-:Y:S01]  /*10960*/  @!P0 STS.128 [R0+0x2d8d0], R16 ;  /* 0x02d8d01000008388 */ /* 0x0003e20000000c00 */
[----:B------:R-:W-:Y:S06]  /*10970*/  BAR.ARV 0x5, 0x200 ;  /* 0x0148000000007b1d */ /* 0x000fec0000002000 */
.L_x_1161:
[----:B------:R2:W-:Y:S01]  /*10980*/  STL [R1+0x2c], RZ ;  /* 0x00002cff01007387 */ /* 0x0005e20000100800 */
[----:B------:R-:W-:Y:S01]  /*10990*/  ULDC UR4, c[0x0][0xc3c] ;  /* 0x00030f0000047ab9 */ /* 0x000fe20000000800 */
[----:B------:R-:W-:Y:S01]  /*109a0*/  IMAD.MOV.U32 R29, RZ, RZ, 0x1 ;  /* 0x00000001ff1d7424 */ /* 0x000fe200078e00ff */
[----:B0-----:R-:W-:Y:S01]  /*109b0*/  ISETP.GE.AND P0, PT, R19, UR4, PT ;  /* 0x0000000413007c0c */ /* 0x001fe2000bf06270 */
[----:B------:R-:W-:-:S12]  /*109c0*/  IMAD.MOV.U32 R25, RZ, RZ, RZ ;  /* 0x000000ffff197224 */ /* 0x000fd800078e00ff */
[----:B--2---:R-:W-:Y:S05]  /*109d0*/  @P0 BRA `(.L_x_1169) ;  /* 0x0000004800dc0947 */ /* 0x004fea0003800000 */
[----:B------:R-:W0:Y:S01]  /*109e0*/  S2R R3, SR_TID.X ;  /* 0x0000000000037919 */ /* 0x000e220000002100 */
[----:B------:R-:W2:Y:S01]  /*109f0*/  S2UR UR5, SR_CgaCtaId ;  /* 0x00000000000579c3 */ /* 0x000ea20000008800 */
[----:B------:R-:W-:Y:S01]  /*10a00*/  UMOV UR4, 0x400 ;  /* 0x0000040000047882 */ /* 0x000fe20000000000 */
[----:B------:R-:W-:Y:S01]  /*10a10*/  BSSY B8, `(.L_x_1169) ;  /* 0x00004b3000087945 */ /* 0x000fe20003800000 */
[----:B------:R3:W-:Y:S01]  /*10a20*/  STL [R1+0x2c], RZ ;  /* 0x00002cff01007387 */ /* 0x0007e20000100800 */
[----:B------:R-:W-:Y:S01]  /*10a30*/  IMAD.MOV.U32 R29, RZ, RZ, 0x1 ;  /* 0x00000001ff1d7424 */ /* 0x000fe200078e00ff */
[----:B------:R-:W-:Y:S01]  /*10a40*/  ULOP3.LUT UR36, UR43, 0x2, URZ, 0xfc, !UPT ;  /* 0x000000022b247892 */ /* 0x000fe2000f8efc3f */
[----:B------:R-:W-:Y:S01]  /*10a50*/  IMAD.MOV.U32 R25, RZ, RZ, RZ ;  /* 0x000000ffff197224 */ /* 0x000fe200078e00ff */
[----:B------:R-:W-:Y:S01]  /*10a60*/  ULDC UR37, c[0x0][0xc] ;  /* 0x0000030000257ab9 */ /* 0x000fe20000000800 */
[----:B--2---:R-:W-:-:S06]  /*10a70*/  ULEA UR4, UR5, UR4, 0x18 ;  /* 0x0000000405047291 */ /* 0x004fcc000f8ec03f */
[----:B------:R-:W-:Y:S01]  /*10a80*/  IMAD.U32 R22, RZ, RZ, UR4 ;  /* 0x00000004ff167e24 */ /* 0x000fe2000f8e00ff */
[C---:B0-----:R-:W-:Y:S01]  /*10a90*/  LOP3.LUT R5, R3.reuse, 0x7f, RZ, 0xc0, !PT ;  /* 0x0000007f03057812 */ /* 0x041fe200078ec0ff */
[C---:B-1----:R-:W-:Y:S02]  /*10aa0*/  IMAD.SHL.U32 R0, R3.reuse, 0x8, RZ ;  /* 0x0000000803007824 */ /* 0x042fe400078e00ff */
[----:B------:R-:W-:Y:S01]  /*10ab0*/  IMAD.SHL.U32 R4, R3, 0x20, RZ ;  /* 0x0000002003047824 */ /* 0x000fe200078e00ff */
[----:B------:R-:W-:Y:S02]  /*10ac0*/  SHF.R.U32.HI R5, RZ, 0x2, R5 ;  /* 0x00000002ff057819 */ /* 0x000fe40000011605 */
[----:B------:R-:W-:Y:S02]  /*10ad0*/  LOP3.LUT R2, R0, 0xd8, RZ, 0xc0, !PT ;  /* 0x000000d800027812 */ /* 0x000fe400078ec0ff */
[----:B------:R-:W-:Y:S02]  /*10ae0*/  LOP3.LUT R6, R4, 0x60, RZ, 0xc0, !PT ;  /* 0x0000006004067812 */ /* 0x000fe400078ec0ff */
[----:B------:R-:W-:-:S02]  /*10af0*/  LOP3.LUT R3, R2, 0x18, R3, 0x78, !PT ;  /* 0x0000001802037812 */ /* 0x000fc400078e7803 */
[----:B------:R-:W-:Y:S02]  /*10b00*/  LOP3.LUT R4, R0, 0x18, RZ, 0xc0, !PT ;  /* 0x0000001800047812 */ /* 0x000fe400078ec0ff */
[----:B------:R-:W-:Y:S02]  /*10b10*/  LOP3.LUT R2, R3, 0x320, R0, 0xf8, !PT ;  /* 0x0000032003027812 */ /* 0x000fe400078ef800 */
[----:B------:R-:W-:Y:S02]  /*10b20*/  LOP3.LUT R0, R5, R6, RZ, 0xfc, !PT ;  /* 0x0000000605007212 */ /* 0x000fe400078efcff */
[----:B------:R-:W-:Y:S01]  /*10b30*/  LOP3.LUT R5, R4, 0x20, RZ, 0xfc, !PT ;  /* 0x0000002004057812 */ /* 0x000fe200078efcff */
[----:B------:R-:W-:Y:S01]  /*10b40*/  IMAD R0, R2, 0x2, R22 ;  /* 0x0000000202007824 */ /* 0x000fe200078e0216 */
[----:B------:R-:W-:-:S04]  /*10b50*/  LOP3.LUT R3, R4, 0x40, RZ, 0xfc, !PT ;  /* 0x0000004004037812 */ /* 0x000fc800078efcff */
[----:B------:R3:W-:Y:S03]  /*10b60*/  STL [R1+0x1c], R0 ;  /* 0x00001c0001007387 */ /* 0x0007e60000100800 */
.L_x_1238:
[----:B------:R-:W-:Y:S05]  /*10b70*/  YIELD ;  /* 0x0000000000007946 */ /* 0x000fea0003800000 */
[----:B------:R-:W-:Y:S01]  /*10b80*/  ULDC.64 UR4, c[0x0][0xa28] ;  /* 0x00028a0000047ab9 */ /* 0x000fe20000000a00 */
[----:B------:R-:W-:Y:S01]  /*10b90*/  IMAD.MOV.U32 R24, RZ, RZ, RZ ;  /* 0x000000ffff187224 */ /* 0x000fe200078e00ff */
[----:B------:R-:W-:-:S04]  /*10ba0*/  ISETP.NE.U32.AND P0, PT, RZ, UR4, PT ;  /* 0x00000004ff007c0c */ /* 0x000fc8000bf05070 */
[----:B------:R-:W-:Y:S01]  /*10bb0*/  ISETP.NE.AND.EX P0, PT, RZ, UR5, PT, P0 ;  /* 0x00000005ff007c0c */ /* 0x000fe2000bf05300 */
[----:B------:R-:W-:-:S12]  /*10bc0*/  ULDC.64 UR4, c[0x0][0xa18] ;  /* 0x0002860000047ab9 */ /* 0x000fd80000000a00 */
[----:B0-----:R-:W0:Y:S02]  /*10bd0*/  @P0 LDC.64 R2, c[0x0][0xa28] ;  /* 0x00028a00ff020b82 */ /* 0x001e240000000a00 */
[----:B0-----:R-:W-:-:S05]  /*10be0*/  @P0 IMAD.WIDE R2, R19, 0x4, R2 ;  /* 0x0000000413020825 */ /* 0x001fca00078e0202 */
[----:B------:R0:W2:Y:S01]  /*10bf0*/  @P0 LDG.E R24, desc[UR54][R2.64] ;  /* 0x0000003602180981 */ /* 0x0000a2000c1e1900 */
[----:B------:R-:W-:Y:S01]  /*10c00*/  ISETP.NE.U32.AND P0, PT, RZ, UR4, PT ;  /* 0x00000004ff007c0c */ /* 0x000fe2000bf05070 */
[----:B---3--:R-:W-:Y:S01]  /*10c10*/  IMAD.MOV.U32 R0, RZ, RZ, RZ ;  /* 0x000000ffff007224 */ /* 0x008fe200078e00ff */
[----:B------:R-:W-:Y:S02]  /*10c20*/  LOP3.LUT R23, R23, 0xffffffbf, RZ, 0xc0, !PT ;  /* 0xffffffbf17177812 */ /* 0x000fe400078ec0ff */
[----:B------:R-:W-:Y:S01]  /*10c30*/  ISETP.NE.AND.EX P1, PT, RZ, UR5, PT, P0 ;  /* 0x00000005ff007c0c */ /* 0x000fe2000bf25300 */
[----:B------:R-:W-:Y:S02]  /*10c40*/  ULDC.64 UR4, c[0x0][0xa00] ;  /* 0x0002800000047ab9 */ /* 0x000fe40000000a00 */
[----:B------:R-:W-:Y:S01]  /*10c50*/  ISETP.NE.U32.AND P0, PT, RZ, UR4, PT ;  /* 0x00000004ff007c0c */ /* 0x000fe2000bf05070 */
[----:B0-----:R-:W0:Y:S03]  /*10c60*/  LDC.64 R2, c[0x0][0xa00] ;  /* 0x00028000ff027b82 */ /* 0x001e260000000a00 */
[----:B------:R-:W-:Y:S01]  /*10c70*/  ISETP.NE.AND.EX P2, PT, RZ, UR5, PT, P0 ;  /* 0x00000005ff007c0c */ /* 0x000fe2000bf45300 */
[----:B------:R-:W-:-:S05]  /*10c80*/  ULDC.64 UR4, c[0x0][0x418] ;  /* 0x0001060000047ab9 */ /* 0x000fca0000000a00 */
[----:B-1----:R-:W1:Y:S07]  /*10c90*/  @P1 LDC.64 R4, c[0x0][0xa18] ;  /* 0x00028600ff041b82 */ /* 0x002e6e0000000a00 */
[----:B------:R-:W-:Y:S01]  /*10ca0*/  @P2 LOP3.LUT R23, R23, 0x40, RZ, 0xfc, !PT ;  /* 0x0000004017172812 */ /* 0x000fe200078efcff */
[----:B0-----:R-:W-:-:S05]  /*10cb0*/  IMAD.WIDE R2, R19, 0x4, R2 ;  /* 0x0000000413027825 */ /* 0x001fca00078e0202 */
[----:B------:R-:W3:Y:S01]  /*10cc0*/  @P2 LDG.E R0, desc[UR54][R2.64] ;  /* 0x0000003602002981 */ /* 0x000ee2000c1e1900 */
[----:B-1----:R-:W-:-:S05]  /*10cd0*/  @P1 IMAD.WIDE R4, R19, 0x4, R4 ;  /* 0x0000000413041825 */ /* 0x002fca00078e0204 */
[----:B------:R0:W5:Y:S01]  /*10ce0*/  @P1 LDG.E R28, desc[UR54][R4.64] ;  /* 0x00000036041c1981 */ /* 0x000162000c1e1900 */
        /* <DEDUP_REMOVED lines=8> */
[----:B-1----:R-:W-:Y:S01]  /*10d70*/  IMAD.U32 R0, RZ, RZ, UR4 ;  /* 0x00000004ff007e24 */ /* 0x002fe2000f8e00ff */
[----:B------:R-:W-:Y:S06]  /*10d80*/  @P1 BRA `(.L_x_1170) ;  /* 0x0000000000181947 */ /* 0x000fec0003800000 */
[----:B------:R-:W-:Y:S02]  /*10d90*/  ULDC UR4, c[0x0][0x288] ;  /* 0x0000a20000047ab9 */ /* 0x000fe40000000800 */
[----:B-----5:R-:W-:Y:S01]  /*10da0*/  IMAD.U32 R28, RZ, RZ, UR4 ;  /* 0x00000004ff1c7e24 */ /* 0x020fe2000f8e00ff */
[----:B------:R-:W-:Y:S06]  /*10db0*/  @!P2 BRA `(.L_x_1170) ;  /* 0x00000000000ca947 */ /* 0x000fec0003800000 */
[----:B0-----:R-:W2:Y:S04]  /*10dc0*/  LDG.E R5, desc[UR54][R2.64] ;  /* 0x0000003602057981 */ /* 0x001ea8000c1e1900 */
[----:B------:R-:W2:Y:S02]  /*10dd0*/  LDG.E R28, desc[UR54][R2.64+0x4] ;  /* 0x00000436021c7981 */ /* 0x000ea4000c1e1900 */
[----:B--2---:R-:W-:-:S07]  /*10de0*/  IMAD.IADD R28, R28, 0x1, -R5 ;  /* 0x000000011c1c7824 */ /* 0x004fce00078e0a05 */
.L_x_1170:
[----:B------:R-:W-:Y:S02]  /*10df0*/  ULDC.64 UR4, c[0x0][0xa20] ;  /* 0x0002880000047ab9 */ /* 0x000fe40000000a00 */
[----:B------:R-:W-:-:S04]  /*10e00*/  ISETP.NE.U32.AND P0, PT, RZ, UR4, PT ;  /* 0x00000004ff007c0c */ /* 0x000fc8000bf05070 */
[----:B------:R-:W-:-:S13]  /*10e10*/  ISETP.NE.AND.EX P0, PT, RZ, UR5, PT, P0 ;  /* 0x00000005ff007c0c */ /* 0x000fda000bf05300 */
[----:B------:R-:W-:Y:S05]  /*10e20*/  @!P0 BRA `(.L_x_1171) ;  /* 0x0000000000108947 */ /* 0x000fea0003800000 */
[----:B------:R-:W1:Y:S02]  /*10e30*/  LDC.64 R2, c[0x0][0xa20] ;  /* 0x00028800ff027b82 */ /* 0x000e640000000a00 */
[----:B-1----:R-:W-:-:S05]  /*10e40*/  IMAD.WIDE R2, R19, 0x4, R2 ;  /* 0x0000000413027825 */ /* 0x002fca00078e0202 */
[----:B------:R1:W5:Y:S01]  /*10e50*/  LDG.E R0, desc[UR54][R2.64] ;  /* 0x0000003602007981 */ /* 0x000362000c1e1900 */
[----:B------:R-:W-:Y:S05]  /*10e60*/  BRA `(.L_x_1172) ;  /* 0x0000000000247947 */ /* 0x000fea0003800000 */
.L_x_1171:
[----:B------:R-:W-:Y:S02]  /*10e70*/  ULDC.64 UR4, c[0x0][0xa08] ;  /* 0x0002820000047ab9 */ /* 0x000fe40000000a00 */
[----:B------:R-:W-:-:S04]  /*10e80*/  ISETP.NE.U32.AND P0, PT, RZ, UR4, PT ;  /* 0x00000004ff007c0c */ /* 0x000fc8000bf05070 */
[----:B------:R-:W-:-:S13]  /*10e90*/  ISETP.NE.AND.EX P0, PT, RZ, UR5, PT, P0 ;  /* 0x00000005ff007c0c */ /* 0x000fda000bf05300 */
[----:B------:R-:W-:Y:S05]  /*10ea0*/  @!P0 BRA `(.L_x_1172) ;  /* 0x0000000000148947 */ /* 0x000fea0003800000 */
[----:B------:R-:W1:Y:S02]  /*10eb0*/  LDC.64 R2, c[0x0][0xa08] ;  /* 0x00028200ff027b82 */ /* 0x000e640000000a00 */
[----:B-1----:R-:W-:-:S05]  /*10ec0*/  IMAD.WIDE R2, R19, 0x4, R2 ;  /* 0x0000000413027825 */ /* 0x002fca00078e0202 */
[----:B------:R-:W2:Y:S04]  /*10ed0*/  LDG.E R0, desc[UR54][R2.64] ;  /* 0x0000003602007981 */ /* 0x000ea8000c1e1900 */
[----:B0-----:R-:W2:Y:S02]  /*10ee0*/  LDG.E R5, desc[UR54][R2.64+0x4] ;  /* 0x0000043602057981 */ /* 0x001ea4000c1e1900 */
[----:B--2---:R-:W-:-:S07]  /*10ef0*/  IMAD.IADD R0, R5, 0x1, -R0 ;  /* 0x0000000105007824 */ /* 0x004fce00078e0a00 */
.L_x_1172:
[----:B-1----:R-:W1:Y:S01]  /*10f00*/  LDC R2, c[0x0][0x448] ;  /* 0x00011200ff027b82 */ /* 0x002e620000000800 */
[----:B------:R-:W-:Y:S01]  /*10f10*/  IMAD R27, R17, 0xc0, RZ ;  /* 0x000000c0111b7824 */ /* 0x000fe200078e02ff */
[----:B------:R-:W-:Y:S01]  /*10f20*/  LOP3.LUT R23, R23, 0xfffffff7, RZ, 0xc0, !PT ;  /* 0xfffffff717177812 */ /* 0x000fe200078ec0ff */
[----:B-----5:R-:W-:Y:S02]  /*10f30*/  IMAD.IADD R7, R0, 0x1, -R24 ;  /* 0x0000000100077824 */ /* 0x020fe400078e0a18 */
[----:B------:R-:W-:-:S03]  /*10f40*/  VIADD R3, R27, 0xbf ;  /* 0x000000bf1b037836 */ /* 0x000fc60000000000 */
[----:B------:R-:W-:Y:S01]  /*10f50*/  IADD3 R0, R7, 0x1, -R28 ;  /* 0x0000000107007810 */ /* 0x000fe20007ffe81c */
[----:B------:R2:W-:Y:S01]  /*10f60*/  STL [R1+0xc], R7 ;  /* 0x00000c0701007387 */ /* 0x0005e20000100800 */
[----:B-1----:R-:W-:-:S13]  /*10f70*/  ISETP.NE.AND P2, PT, R2, 0x1, PT ;  /* 0x000000010200780c */ /* 0x002fda0003f45270 */
[----:B0-----:R-:W0:Y:S01]  /*10f80*/  @P2 LDC R4, c[0x0][0x44c] ;  /* 0x00011300ff042b82 */ /* 0x001e220000000800 */
[----:B------:R-:W-:-:S07]  /*10f90*/  @P2 LOP3.LUT R23, R23, 0x8, RZ, 0xfc, !PT ;  /* 0x0000000817172812 */ /* 0x000fce00078efcff */
[----:B------:R-:W1:Y:S01]  /*10fa0*/  @P2 LDC R2, c[0x0][0x450] ;  /* 0x00011400ff022b82 */ /* 0x000e620000000800 */
[----:B0-----:R-:W-:-:S05]  /*10fb0*/  @P2 IMAD.HI.U32 R5, R3, R4, RZ ;  /* 0x0000000403052227 */ /* 0x001fca00078e00ff */
[----:B-1----:R-:W-:-:S05]  /*10fc0*/  @P2 SHF.R.U32.HI R3, RZ, R2, R5 ;  /* 0x00000002ff032219 */ /* 0x002fca0000011605 */
[----:B------:R-:W-:Y:S02]  /*10fd0*/  IMAD.IADD R0, R0, 0x1, R3 ;  /* 0x0000000100007824 */ /* 0x000fe400078e0203 */
[----:B------:R-:W0:Y:S02]  /*10fe0*/  LDC.64 R2, c[0x0][0x9e0] ;  /* 0x00027800ff027b82 */ /* 0x000e240000000a00 */
[----:B0-----:R-:W-:Y:S01]  /*10ff0*/  ISETP.GE.AND P1, PT, R3, 0x1, PT ;  /* 0x000000010300780c */ /* 0x001fe20003f26270 */
[----:B------:R-:W-:-:S12]  /*11000*/  IMAD.IADD R2, R0, 0x1, R2 ;  /* 0x0000000100027824 */ /* 0x000fd800078e0202 */
[----:B--2---:R-:W-:Y:S05]  /*11010*/  @!P1 BRA `(.L_x_1173) ;  /* 0x0000000000489947 */ /* 0x004fea0003800000 */
[C---:B------:R-:W-:Y:S01]  /*11020*/  ISETP.GT.AND P0, PT, R0.reuse, RZ, PT ;  /* 0x000000ff0000720c */ /* 0x040fe20003f04270 */
[----:B------:R-:W-:Y:S01]  /*11030*/  BSSY B0, `(.L_x_1174) ;  /* 0x000000e000007945 */ /* 0x000fe20003800000 */
[----:B------:R-:W-:-:S11]  /*11040*/  VIADD R6, R0, 0xffffffff ;  /* 0xffffffff00067836 */ /* 0x000fd60000000000 */
[----:B------:R-:W-:Y:S05]  /*11050*/  @P0 BRA `(.L_x_1175) ;  /* 0x00000000001c0947 */ /* 0x000fea0003800000 */
[----:B------:R-:W-:Y:S01]  /*11060*/  ISETP.NE.AND P0, PT, R3, 0x1, PT ;  /* 0x000000010300780c */ /* 0x000fe20003f05270 */
[----:B------:R-:W-:-:S12]  /*11070*/  IMAD.MOV R0, RZ, RZ, -R0 ;  /* 0x000000ffff007224 */ /* 0x000fd800078e0a00 */
[----:B------:R-:W0:Y:S02]  /*11080*/  @P0 LDC.64 R4, c[0x0][0x9e8] ;  /* 0x00027a00ff040b82 */ /* 0x000e240000000a00 */
[----:B0-----:R-:W-:-:S05]  /*11090*/  @P0 IMAD.HI.U32 R4, R0, R4, RZ ;  /* 0x0000000400040227 */ /* 0x001fca00078e00ff */
[----:B------:R-:W-:-:S04]  /*110a0*/  @P0 SHF.R.U32.HI R0, RZ, R5, R4 ;  /* 0x00000005ff000219 */ /* 0x000fc80000011604 */
[----:B------:R-:W-:Y:S01]  /*110b0*/  LOP3.LUT R6, RZ, R0, RZ, 0x33, !PT ;  /* 0x00000000ff067212 */ /* 0x000fe200078e33ff */
[----:B------:R-:W-:Y:S06]  /*110c0*/  BRA `(.L_x_1176) ;  /* 0x0000000000107947 */ /* 0x000fec0003800000 */
.L_x_1175:
[----:B------:R-:W-:-:S13]  /*110d0*/  ISETP.NE.AND P0, PT, R3, 0x1, PT ;  /* 0x000000010300780c */ /* 0x000fda0003f05270 */
[----:B------:R-:W0:Y:S02]  /*110e0*/  @P0 LDC.64 R4, c[0x0][0x9e8] ;  /* 0x00027a00ff040b82 */ /* 0x000e240000000a00 */
[----:B0-----:R-:W-:-:S05]  /*110f0*/  @P0 IMAD.HI.U32 R4, R6, R4, RZ ;  /* 0x0000000406040227 */ /* 0x001fca00078e00ff */
[----:B------:R-:W-:-:S07]  /*11100*/  @P0 SHF.R.U32.HI R6, RZ, R5, R4 ;  /* 0x00000005ff060219 */ /* 0x000fce0000011604 */
.L_x_1176:
[----:B------:R-:W-:Y:S05]  /*11110*/  BSYNC B0 ;  /* 0x0000000000007941 */ /* 0x000fea0003800000 */
.L_x_1174:
[----:B------:R-:W-:-:S05]  /*11120*/  IMAD R5, R6, R3, R3 ;  /* 0x0000000306057224 */ /* 0x000fca00078e0203 */
[----:B------:R-:W-:-:S07]  /*11130*/  VIMNMX R2, R2, R5, PT ;  /* 0x0000000502027248 */ /* 0x000fce0003fe0100 */
.L_x_1173:
[----:B------:R-:W0:Y:S01]  /*11140*/  @P2 LDC R0, c[0x0][0x44c] ;  /* 0x00011300ff002b82 */ /* 0x000e220000000800 */
[----:B------:R-:W-:Y:S01]  /*11150*/  VIADD R2, R2, 0x7f ;  /* 0x0000007f02027836 */ /* 0x000fe20000000000 */
[----:B------:R-:W-:-:S06]  /*11160*/  ULDC UR4, c[0x0][0x9dc] ;  /* 0x0002770000047ab9 */ /* 0x000fcc0000000800 */
[----:B------:R-:W1:Y:S01]  /*11170*/  @P2 LDC R4, c[0x0][0x450] ;  /* 0x00011400ff042b82 */ /* 0x000e620000000800 */
[----:B0-----:R-:W-:-:S04]  /*11180*/  @P2 IMAD.HI.U32 R5, R27, R0, RZ ;  /* 0x000000001b052227 */ /* 0x001fc800078e00ff */
[----:B------:R-:W-:Y:S01]  /*11190*/  IMAD.MOV.U32 R0, RZ, RZ, R27 ;  /* 0x000000ffff007224 */ /* 0x000fe200078e001b */
[----:B-1----:R-:W-:Y:S01]  /*111a0*/  @P2 SHF.R.U32.HI R0, RZ, R4, R5 ;  /* 0x00000004ff002219 */ /* 0x002fe20000011605 */
[----:B------:R-:W-:Y:S01]  /*111b0*/  VIADD R4, R7, 0x7f ;  /* 0x0000007f07047836 */ /* 0x000fe20000000000 */
[----:B------:R-:W-:-:S04]  /*111c0*/  SHF.R.S32.HI R5, RZ, 0x1f, R2 ;  /* 0x0000001fff057819 */ /* 0x000fc80000011402 */
[----:B------:R-:W-:Y:S02]  /*111d0*/  LEA.HI R2, R5, R2, RZ, 0x7 ;  /* 0x0000000205027211 */ /* 0x000fe400078f38ff */
[----:B------:R-:W-:Y:S02]  /*111e0*/  SHF.R.S32.HI R5, RZ, 0x1f, R4 ;  /* 0x0000001fff057819 */ /* 0x000fe40000011404 */
[----:B------:R-:W-:Y:S02]  /*111f0*/  SHF.R.S32.HI R2, RZ, 0x7, R2 ;  /* 0x00000007ff027819 */ /* 0x000fe40000011402 */
[----:B------:R-:W-:-:S04]  /*11200*/  LEA.HI R5, R5, R4, RZ, 0x7 ;  /* 0x0000000405057211 */ /* 0x000fc800078f38ff */
[----:B------:R-:W-:-:S04]  /*11210*/  SHF.R.S32.HI R5, RZ, 0x7, R5 ;  /* 0x00000007ff057819 */ /* 0x000fc80000011405 */
[----:B------:R-:W-:Y:S02]  /*11220*/  VIMNMX R26, R5, R2, PT ;  /* 0x00000002051a7248 */ /* 0x000fe40003fe0100 */
[----:B------:R-:W-:-:S03]  /*11230*/  IADD3 R2, R0, R7, -R28 ;  /* 0x0000000700027210 */ /* 0x000fc60007ffe81c */
[----:B------:R0:W-:Y:S02]  /*11240*/  STL [R1+0x28], R26 ;  /* 0x0000281a01007387 */ /* 0x0001e40000100800 */
[----:B------:R-:W-:Y:S01]  /*11250*/  VIADD R0, R2, -UR4 ;  /* 0x8000000402007c36 */ /* 0x000fe20008000000 */
[----:B------:R-:W-:Y:S06]  /*11260*/  @!P1 BRA `(.L_x_1177) ;  /* 0x0000000000449947 */ /* 0x000fec0003800000 */
[----:B------:R-:W-:Y:S01]  /*11270*/  ISETP.GT.AND P0, PT, R2, -0x1, PT ;  /* 0xffffffff0200780c */ /* 0x000fe20003f04270 */
[----:B------:R-:W-:-:S12]  /*11280*/  BSSY B0, `(.L_x_1178) ;  /* 0x000000d000007945 */ /* 0x000fd80003800000 */
[----:B------:R-:W-:Y:S05]  /*11290*/  @P0 BRA `(.L_x_1179) ;  /* 0x00000000001c0947 */ /* 0x000fea0003800000 */
[----:B------:R-:W-:Y:S02]  /*112a0*/  ISETP.NE.AND P0, PT, R3, 0x1, PT ;  /* 0x000000010300780c */ /* 0x000fe40003f05270 */
[----:B------:R-:W-:-:S11]  /*112b0*/  LOP3.LUT R2, RZ, R2, RZ, 0x33, !PT ;  /* 0x00000002ff027212 */ /* 0x000fd600078e33ff */
[----:B------:R-:W1:Y:S02]  /*112c0*/  @P0 LDC.64 R4, c[0x0][0x9e8] ;  /* 0x00027a00ff040b82 */ /* 0x000e640000000a00 */
[----:B-1----:R-:W-:-:S05]  /*112d0*/  @P0 IMAD.HI.U32 R4, R2, R4, RZ ;  /* 0x0000000402040227 */ /* 0x002fca00078e00ff */
[----:B------:R-:W-:-:S04]  /*112e0*/  @P0 SHF.R.U32.HI R2, RZ, R5, R4 ;  /* 0x00000005ff020219 */ /* 0x000fc80000011604 */
[----:B------:R-:W-:Y:S01]  /*112f0*/  LOP3.LUT R2, RZ, R2, RZ, 0x33, !PT ;  /* 0x00000002ff027212 */ /* 0x000fe200078e33ff */
[----:B------:R-:W-:Y:S06]  /*11300*/  BRA `(.L_x_1180) ;  /* 0x0000000000107947 */ /* 0x000fec0003800000 */
.L_x_1179:
[----:B------:R-:W-:-:S13]  /*11310*/  ISETP.NE.AND P0, PT, R3, 0x1, PT ;  /* 0x000000010300780c */ /* 0x000fda0003f05270 */
[----:B------:R-:W1:Y:S02]  /*11320*/  @P0 LDC.64 R4, c[0x0][0x9e8] ;  /* 0x00027a00ff040b82 */ /* 0x000e640000000a00 */
[----:B-1----:R-:W-:-:S05]  /*11330*/  @P0 IMAD.HI.U32 R4, R2, R4, RZ ;  /* 0x0000000402040227 */ /* 0x002fca00078e00ff */
[----:B------:R-:W-:-:S07]  /*11340*/  @P0 SHF.R.U32.HI R2, RZ, R5, R4 ;  /* 0x00000005ff020219 */ /* 0x000fce0000011604 */
.L_x_1180:
[----:B------:R-:W-:Y:S05]  /*11350*/  BSYNC B0 ;  /* 0x0000000000007941 */ /* 0x000fea0003800000 */
.L_x_1178:
[----:B------:R-:W-:-:S05]  /*11360*/  IMAD R3, R2, R3, RZ ;  /* 0x0000000302037224 */ /* 0x000fca00078e02ff */
[----:B------:R-:W-:-:S07]  /*11370*/  VIMNMX R0, R0, R3, !PT ;  /* 0x0000000300007248 */ /* 0x000fce0007fe0100 */
.L_x_1177:
[----:B------:R-:W-:Y:S01]  /*11380*/  SHF.R.S32.HI R3, RZ, 0x1f, R0 ;  /* 0x0000001fff037819 */ /* 0x000fe20000011400 */
[----:B------:R-:W-:Y:S03]  /*11390*/  BSSY B7, `(.L_x_1181) ;  /* 0x0000359000077945 */ /* 0x000fe60003800000 */
[----:B------:R-:W-:-:S04]  /*113a0*/  LEA.HI R3, R3, R0, RZ, 0x7 ;  /* 0x0000000003037211 */ /* 0x000fc800078f38ff */
[----:B------:R-:W-:-:S04]  /*113b0*/  SHF.R.S32.HI R3, RZ, 0x7, R3 ;  /* 0x00000007ff037819 */ /* 0x000fc80000011403 */
[----:B------:R-:W-:-:S04]  /*113c0*/  VIMNMX R2, RZ, R3, !PT ;  /* 0x00000003ff027248 */ /* 0x000fc80007fe0100 */
[----:B------:R-:W-:Y:S01]  /*113d0*/  ISETP.GT.AND P0, PT, R26, R2, PT ;  /* 0x000000021a00720c */ /* 0x000fe20003f04270 */
[----:B------:R1:W-:-:S12]  /*113e0*/  STL [R1+0x10], R2 ;  /* 0x0000100201007387 */ /* 0x0003d80000100800 */
[----:B-1----:R-:W-:Y:S05]  /*113f0*/  @P0 BRA `(.L_x_1182) ;  /* 0x0000000000440947 */ /* 0x002fea0003800000 */
[----:B------:R-:W1:Y:S02]  /*11400*/  S2R R2, SR_TID.X ;  /* 0x0000000000027919 */ /* 0x000e640000002100 */
[----:B-1----:R-:W-:-:S04]  /*11410*/  LOP3.LUT R2, R2, 0x7f, RZ, 0xc0, !PT ;  /* 0x0000007f02027812 */ /* 0x002fc800078ec0ff */
[----:B------:R-:W-:-:S13]  /*11420*/  ISETP.NE.AND P0, PT, R2, RZ, PT ;  /* 0x000000ff0200720c */ /* 0x000fda0003f05270 */
[----:B------:R-:W-:Y:S05]  /*11430*/  @P0 BRA `(.L_x_1183) ;  /* 0x0000003400380947 */ /* 0x000fea0003800000 */
[----:B------:R-:W1:Y:S01]  /*11440*/  S2R R5, SR_LANEID ;  /* 0x0000000000057919 */ /* 0x000e620000000000 */
[----:B------:R-:W-:Y:S01]  /*11450*/  VOTEU.ANY UR4, UPT, PT ;  /* 0x0000000000047886 */ /* 0x000fe200038e0100 */
[----:B------:R-:W2:Y:S01]  /*11460*/  LDC.64 R2, c[0x0][0xc60] ;  /* 0x00031800ff027b82 */ /* 0x000ea20000000a00 */
[----:B------:R-:W1:Y:S02]  /*11470*/  FLO.U32 R0, UR4 ;  /* 0x0000000400007d00 */ /* 0x000e6400080e0000 */
[----:B-1----:R-:W-:-:S06]  /*11480*/  ISETP.EQ.U32.AND P0, PT, R0, R5, PT ;  /* 0x000000050000720c */ /* 0x002fcc0003f02070 */
[----:B------:R-:W2:Y:S07]  /*11490*/  POPC R5, UR4 ;  /* 0x0000000400057d09 */ /* 0x000eae0008000000 */
[----:B--2---:R-:W2:Y:S01]  /*114a0*/  @P0 ATOMG.E.ADD.STRONG.GPU PT, R3, desc[UR54][R2.64], R5 ;  /* 0x00000005020309a8 */ /* 0x004ea200081ee1f6 */
[----:B------:R-:W1:Y:S02]  /*114b0*/  S2R R4, SR_LTMASK ;  /* 0x0000000000047919 */ /* 0x000e640000003900 */
[----:B-1----:R-:W-:-:S04]  /*114c0*/  LOP3.LUT R4, R4, UR4, RZ, 0xc0, !PT ;  /* 0x0000000404047c12 */ /* 0x002fc8000f8ec0ff */
[----:B------:R-:W1:Y:S01]  /*114d0*/  POPC R7, R4 ;  /* 0x0000000400077309 */ /* 0x000e620000000000 */
[----:B--2---:R-:W1:Y:S02]  /*114e0*/  SHFL.IDX PT, R0, R3, R0, 0x1f ;  /* 0x00001f0003007589 */ /* 0x004e6400000e0000 */
[----:B-1----:R-:W-:Y:S01]  /*114f0*/  IADD3 R16, R0, UR37, R7 ;  /* 0x0000002500107c10 */ /* 0x002fe2000fffe007 */
[----:B------:R-:W-:Y:S06]  /*11500*/  BRA `(.L_x_1183) ;  /* 0x0000003400047947 */ /* 0x000fec0003800000 */
.L_x_1182:
        /* <DEDUP_REMOVED lines=20> */
.L_x_1185:
[----:B------:R-:W-:Y:S05]  /*11650*/  BSYNC B6 ;  /* 0x0000000000067941 */ /* 0x000fea0003800000 */
.L_x_1184:
        /* <DEDUP_REMOVED lines=20> */
.L_x_1188:
        /* <DEDUP_REMOVED lines=15> */
.L_x_1187:
[----:B------:R-:W-:Y:S05]  /*11890*/  BSYNC B6 ;  /* 0x0000000000067941 */ /* 0x000fea0003800000 */
.L_x_1186:
[----:B------:R-:W-:Y:S01]  /*118a0*/  ULDC.64 UR4, c[0x0][0x9f8] ;  /* 0x00027e0000047ab9 */ /* 0x000fe20000000a00 */
[----:B------:R-:W2:Y:S01]  /*118b0*/  LDL R17, [R1+0xc] ;  /* 0x00000c0001117983 */ /* 0x000ea20000100800 */
[----:B------:R-:W-:Y:S01]  /*118c0*/  ISETP.NE.U32.AND P0, PT, RZ, UR4, PT ;  /* 0x00000004ff007c0c */ /* 0x000fe2000bf05070 */
[----:B------:R-:W-:Y:S01]  /*118d0*/  IMAD.MOV.U32 R7, RZ, RZ, R19 ;  /* 0x000000ffff077224 */ /* 0x000fe200078e0013 */
[----:B------:R-:W1:Y:S01]  /*118e0*/  LDC R9, c[0x0][0x430] ;  /* 0x00010c00ff097b82 */ /* 0x000e620000000800 */
[----:B------:R-:W3:Y:S01]  /*118f0*/  S2R R21, SR_TID.X ;  /* 0x0000000000157919 */ /* 0x000ee20000002100 */
[----:B------:R-:W-:Y:S01]  /*11900*/  ISETP.NE.AND.EX P0, PT, RZ, UR5, PT, P0 ;  /* 0x00000005ff007c0c */ /* 0x000fe2000bf05300 */
[----:B------:R-:W4:Y:S01]  /*11910*/  S2R R20, SR_TID.X ;  /* 0x0000000000147919 */ /* 0x000f220000002100 */
[----:B0-----:R-:W-:Y:S01]  /*11920*/  VIADD R26, R26, 0xffffffff ;  /* 0xffffffff1a1a7836 */ /* 0x001fe20000000000 */
[----:B------:R-:W-:Y:S01]  /*11930*/  LOP3.LUT R23, R23, 0xffffffdf, RZ, 0xc0, !PT ;  /* 0xffffffdf17177812 */ /* 0x000fe200078ec0ff */
[----:B------:R-:W-:-:S09]  /*11940*/  ULDC UR4, c[0x0][0x2f4] ;  /* 0x0000bd0000047ab9 */ /* 0x000fd20000000800 */
[----:B------:R-:W0:Y:S02]  /*11950*/  @P0 LDC.64 R2, c[0x0][0x9f8] ;  /* 0x00027e00ff020b82 */ /* 0x000e240000000a00 */
[----:B0-----:R-:W-:-:S05]  /*11960*/  @P0 IMAD.WIDE R2, R19, 0x4, R2 ;  /* 0x0000000413020825 */ /* 0x001fca00078e0202 */
[----:B------:R0:W2:Y:S01]  /*11970*/  @P0 LDG.E R7, desc[UR54][R2.64] ;  /* 0x0000003602070981 */ /* 0x0000a2000c1e1900 */
[----:B-1----:R-:W-:Y:S01]  /*11980*/  ISETP.NE.AND P1, PT, R9, 0x1, PT ;  /* 0x000000010900780c */ /* 0x002fe20003f25270 */
[----:B---3--:R-:W-:Y:S01]  /*11990*/  IMAD.SHL.U32 R21, R21, 0x20, RZ ;  /* 0x0000002015157824 */ /* 0x008fe200078e00ff */
[----:B----4-:R-:W-:Y:S01]  /*119a0*/  LOP3.LUT R20, R20, 0x7f, RZ, 0xc0, !PT ;  /* 0x0000007f14147812 */ /* 0x010fe200078ec0ff */
[----:B------:R-:W-:-:S03]  /*119b0*/  IMAD.SHL.U32 R8, R26, 0x80, RZ ;  /* 0x000000801a087824 */ /* 0x000fc600078e00ff */
[----:B------:R-:W-:Y:S02]  /*119c0*/  SHF.R.U32.HI R20, RZ, 0x2, R20 ;  /* 0x00000002ff147819 */ /* 0x000fe40000011614 */
[----:B------:R-:W-:-:S04]  /*119d0*/  LOP3.LUT R21, R21, 0x60, RZ, 0xc0, !PT ;  /* 0x0000006015157812 */ /* 0x000fc800078ec0ff */
[----:B------:R-:W-:Y:S01]  /*119e0*/  LOP3.LUT R5, R8, R20, R21, 0xfe, !PT ;  /* 0x0000001408057212 */ /* 0x000fe200078efe15 */
[----:B------:R-:W1:Y:S01]  /*119f0*/  @P1 LDC R6, c[0x0][0x434] ;  /* 0x00010d00ff061b82 */ /* 0x000e620000000800 */
[----:B------:R-:W-:-:S07]  /*11a00*/  @P1 LOP3.LUT R23, R23, 0x20, RZ, 0xfc, !PT ;  /* 0x0000002017171812 */ /* 0x000fce00078efcff */
[----:B------:R-:W3:Y:S01]  /*11a10*/  @P1 LDC R0, c[0x0][0x438] ;  /* 0x00010e00ff001b82 */ /* 0x000ee20000000800 */
[----:B------:R-:W-:Y:S01]  /*11a20*/  LOP3.LUT R23, R23, 0xfffffffb, RZ, 0xc0, !PT ;  /* 0xfffffffb17177812 */ /* 0x000fe200078ec0ff */
[----:B------:R-:W-:Y:S01]  /*11a30*/  UMOV UR5, 0xffffffff ;  /* 0xffffffff00057882 */ /* 0x000fe20000000000 */
[C---:B--2---:R-:W-:Y:S01]  /*11a40*/  ISETP.GE.AND P0, PT, R5.reuse, R17, PT ;  /* 0x000000110500720c */ /* 0x044fe20003f06270 */
[----:B------:R-:W-:-:S04]  /*11a50*/  IMAD.IADD R5, R5, 0x1, R24 ;  /* 0x0000000105057824 */ /* 0x000fc800078e0218 */
[----:B-1----:R-:W-:-:S04]  /*11a60*/  @P1 IMAD.HI.U32 R6, R5, R6, RZ ;  /* 0x0000000605061227 */ /* 0x002fc800078e00ff */
[----:B------:R-:W-:Y:S01]  /*11a70*/  IMAD.MOV.U32 R4, RZ, RZ, R5 ;  /* 0x000000ffff047224 */ /* 0x000fe200078e0005 */
[----:B---3--:R-:W-:-:S03]  /*11a80*/  @P1 SHF.R.U32.HI R4, RZ, R0, R6 ;  /* 0x00000000ff041219 */ /* 0x008fc60000011606 */
[----:B0-----:R-:W0:Y:S02]  /*11a90*/  @!P0 LDC.64 R2, c[0x0][0x428] ;  /* 0x00010a00ff028b82 */ /* 0x001e240000000a00 */
[----:B------:R-:W-:-:S04]  /*11aa0*/  IMAD.MOV R0, RZ, RZ, -R4 ;  /* 0x000000ffff007224 */ /* 0x000fc800078e0a04 */
[----:B------:R-:W-:Y:S01]  /*11ab0*/  IMAD R0, R9, R0, R5 ;  /* 0x0000000009007224 */ /* 0x000fe200078e0205 */
[--C-:B------:R-:W-:Y:S01]  /*11ac0*/  @!P0 SHF.R.S32.HI R5, RZ, 0x1f, R4.reuse ;  /* 0x0000001fff058819 */ /* 0x100fe20000011404 */
[----:B------:R-:W1:Y:S01]  /*11ad0*/  S2R R9, SR_TID.X ;  /* 0x0000000000097919 */ /* 0x000e620000002100 */
[----:B------:R-:W-:Y:S01]  /*11ae0*/  SHF.R.S32.HI R6, RZ, 0x1f, R7 ;  /* 0x0000001fff067819 */ /* 0x000fe20000011407 */
[----:B------:R-:W-:Y:S01]  /*11af0*/  STL [R1+0x8], R7 ;  /* 0x0000080701007387 */ /* 0x000fe20000100800 */
[----:B0-----:R-:W-:-:S03]  /*11b00*/  @!P0 IMAD.WIDE.U32 R4, R7, R2, R4 ;  /* 0x0000000207048225 */ /* 0x001fc600078e0004 */
[----:B------:R0:W-:Y:S01]  /*11b10*/  STL [R1+0x18], R6 ;  /* 0x0000180601007387 */ /* 0x0001e20000100800 */
[----:B-1----:R-:W-:-:S05]  /*11b20*/  IMAD.SHL.U32 R17, R9, 0x8, RZ ;  /* 0x0000000809117824 */ /* 0x002fca00078e00ff */
[----:B------:R-:W-:Y:S01]  /*11b30*/  LOP3.LUT R17, R17, 0x18, RZ, 0xc0, !PT ;  /* 0x0000001811117812 */ /* 0x000fe200078ec0ff */
[----:B0-----:R-:W-:-:S04]  /*11b40*/  @!P0 IMAD R6, R6, R2, RZ ;  /* 0x0000000206068224 */ /* 0x001fc800078e02ff */
[----:B------:R-:W-:Y:S02]  /*11b50*/  @!P0 IMAD R6, R7, R3, R6 ;  /* 0x0000000307068224 */ /* 0x000fe400078e0206 */
[----:B------:R-:W0:Y:S01]  /*11b60*/  @!P0 LDC.64 R2, c[0x0][0x418] ;  /* 0x00010600ff028b82 */ /* 0x000e220000000a00 */
[----:B------:R-:W-:Y:S01]  /*11b70*/  ISETP.GE.AND P2, PT, R17, UR4, PT ;  /* 0x0000000411007c0c */ /* 0x000fe2000bf46270 */
[----:B------:R-:W-:Y:S01]  /*11b80*/  @!P0 IMAD.IADD R5, R5, 0x1, R6 ;  /* 0x0000000105058824 */ /* 0x000fe200078e0206 */
[C---:B------:R-:W-:Y:S02]  /*11b90*/  LOP3.LUT R10, R17.reuse, 0x20, RZ, 0xfc, !PT ;  /* 0x00000020110a7812 */ /* 0x040fe400078efcff */
[----:B------:R-:W-:-:S09]  /*11ba0*/  LOP3.LUT R9, R17, 0x40, RZ, 0xfc, !PT ;  /* 0x0000004011097812 */ /* 0x000fd200078efcff */
[----:B------:R-:W-:Y:S02]  /*11bb0*/  @P2 LOP3.LUT R23, R23, 0x4, RZ, 0xfc, !PT ;  /* 0x0000000417172812 */ /* 0x000fe400078efcff */
[----:B0-----:R-:W-:-:S04]  /*11bc0*/  @!P0 LEA R6, P1, R4, R2, 0x2 ;  /* 0x0000000204068211 */ /* 0x001fc800078210ff */
[----:B------:R-:W-:Y:S01]  /*11bd0*/  @!P0 LEA.HI.X R7, R4, R3, R5, 0x2, P1 ;  /* 0x0000000304078211 */ /* 0x000fe200008f1405 */
[----:B------:R-:W-:Y:S01]  /*11be0*/  IMAD.MOV.U32 R3, RZ, RZ, RZ ;  /* 0x000000ffff037224 */ /* 0x000fe200078e00ff */
[----:B------:R-:W-:Y:S02]  /*11bf0*/  ISETP.GE.AND P1, PT, R10, UR4, PT ;  /* 0x000000040a007c0c */ /* 0x000fe4000bf26270 */
[----:B------:R-:W-:-:S03]  /*11c00*/  LOP3.LUT R23, R23, 0xfffffffd, RZ, 0xc0, !PT ;  /* 0xfffffffd17177812 */ /* 0x000fc600078ec0ff */
[----:B------:R0:W5:Y:S01]  /*11c10*/  @!P0 LDG.E R3, desc[UR54][R6.64] ;  /* 0x0000003606038981 */ /* 0x000162000c1e1900 */
[----:B------:R-:W-:Y:S01]  /*11c20*/  ISETP.GE.AND P0, PT, R9, UR4, PT ;  /* 0x0000000409007c0c */ /* 0x000fe2000bf06270 */
[----:B------:R-:W-:-:S06]  /*11c30*/  IMAD.U32 R2, RZ, RZ, UR36 ;  /* 0x00000024ff027e24 */ /* 0x000fcc000f8e00ff */
[----:B------:R-:W-:-:S04]  /*11c40*/  @P1 LOP3.LUT R23, R23, 0x2, RZ, 0xfc, !PT ;  /* 0x0000000217171812 */ /* 0x000fc800078efcff */
[----:B------:R-:W-:-:S04]  /*11c50*/  LOP3.LUT R23, R23, 0xfffffffe, RZ, 0xc0, !PT ;  /* 0xfffffffe17177812 */ /* 0x000fc800078ec0ff */
[----:B------:R-:W-:Y:S01]  /*11c60*/  @P0 LOP3.LUT R23, R23, 0x1, RZ, 0xfc, !PT ;  /* 0x0000000117170812 */ /* 0x000fe200078efcff */
[----:B0-----:R-:W-:Y:S06]  /*11c70*/  BRA.DIV UR5, `(.L_x_1189) ;  /* 0x0000003e05f07947 */ /* 0x001fec000b800000 */
.L_x_1255:
[----:B------:R-:W-:Y:S02]  /*11c80*/  SHF.R.S32.HI R9, RZ, 0x1f, R18 ;  /* 0x0000001fff097819 */ /* 0x000fe40000011412 */
[----:B------:R-:W-:Y:S02]  /*11c90*/  ISETP.NE.AND P0, PT, R2, 0x3, PT ;  /* 0x000000030200780c */ /* 0x000fe40003f05270 */
[----:B------:R-:W-:Y:S01]  /*11ca0*/  LOP3.LUT R23, R23, 0xffffffef, RZ, 0xc0, !PT ;  /* 0xffffffef17177812 */ /* 0x000fe200078ec0ff */
[----:B------:R0:W-:Y:S10]  /*11cb0*/  STL [R1+0x4], R9 ;  /* 0x0000040901007387 */ /* 0x0001f40000100800 */
[----:B------:R-:W-:Y:S01]  /*11cc0*/  @P0 LOP3.LUT R23, R23, 0x10, RZ, 0xfc, !PT ;  /* 0x0000001017170812 */ /* 0x000fe200078efcff */
[----:B0-----:R-:W-:Y:S06]  /*11cd0*/  @!P0 BRA `(.L_x_1190) ;  /* 0x0000000000048947 */ /* 0x001fec0003800000 */
[----:B------:R-:W-:Y:S01]  /*11ce0*/  BPT.TRAP 0x1 ;  /* 0x000000040000795c */ /* 0x000fe20000300000 */
.L_x_1190:
[----:B------:R-:W-:Y:S01]  /*11cf0*/  SHF.R.S32.HI R6, RZ, 0x1f, R0 ;  /* 0x0000001fff067819 */ /* 0x000fe20000011400 */
[----:B------:R-:W-:Y:S01]  /*11d00*/  ULDC.64 UR4, c[0x0][0x328] ;  /* 0x0000ca0000047ab9 */ /* 0x000fe20000000a00 */
[----:B-----5:R-:W-:Y:S01]  /*11d10*/  SHF.R.S32.HI R7, RZ, 0x1f, R3 ;  /* 0x0000001fff077819 */ /* 0x020fe20000011403 */
[----:B------:R-:W-:Y:S01]  /*11d20*/  IMAD.WIDE.U32 R4, R0, UR4, RZ ;  /* 0x0000000400047c25 */ /* 0x000fe2000f8e00ff */
[----:B------:R-:W-:Y:S03]  /*11d30*/  BSSY B0, `(.L_x_1191) ;  /* 0x0000015000007945 */ /* 0x000fe60003800000 */
[----:B------:R-:W-:-:S04]  /*11d40*/  IMAD R2, R6, UR4, RZ ;  /* 0x0000000406027c24 */ /* 0x000fc8000f8e02ff */
        /* <DEDUP_REMOVED lines=16> */
[----:B------:R-:W-:-:S04]  /*11e50*/  SHF.L.U32 R4, R29, 0x1f, RZ ;  /* 0x0000001f1d047819 */ /* 0x000fc800000006ff */
[----:B------:R-:W0:Y:S02]  /*11e60*/  SYNCS.PHASECHK.TRANS64.TRYWAIT P0, [R2+URZ+0x2d840], R4 ;  /* 0x02d84004020075a7 */ /* 0x000e24000800017f */
[----:B0-----:R-:W-:Y:S05]  /*11e70*/  @!P0 BRA `(.L_x_1192) ;  /* 0x0000003c00a48947 */ /* 0x001fea0003800000 */
.L_x_1256:
[----:B------:R-:W-:Y:S05]  /*11e80*/  BSYNC B0 ;  /* 0x0000000000007941 */ /* 0x000fea0003800000 */
.L_x_1191:
[----:B------:R-:W2:Y:S01]  /*11e90*/  LDL R9, [R1+0x4] ;  /* 0x0000040001097983 */ /* 0x000ea20000100800 */
[----:B------:R-:W-:-:S03]  /*11ea0*/  ULDC.64 UR4, c[0x0][0x300] ;  /* 0x0000c00000047ab9 */ /* 0x000fc60000000a00 */
[----:B------:R-:W3:Y:S01]  /*11eb0*/  LDL R13, [R1+0xc] ;  /* 0x00000c00010d7983 */ /* 0x000ee20000100800 */
[----:B------:R-:W-:Y:S01]  /*11ec0*/  IMAD R6, R6, UR4, RZ ;  /* 0x0000000406067c24 */ /* 0x000fe2000f8e02ff */
[C---:B------:R-:W-:Y:S01]  /*11ed0*/  LOP3.LUT P4, RZ, R23.reuse, 0x4, RZ, 0xc0, !PT ;  /* 0x0000000417ff7812 */ /* 0x040fe2000788c0ff */
[C---:B0-----:R-:W-:Y:S01]  /*11ee0*/  IMAD.WIDE.U32 R4, R0.reuse, UR4, RZ ;  /* 0x0000000400047c25 */ /* 0x041fe2000f8e00ff */
[----:B------:R-:W0:Y:S01]  /*11ef0*/  S2R R10, SR_TID.X ;  /* 0x00000000000a7919 */ /* 0x000e220000002100 */
[C---:B------:R-:W-:Y:S02]  /*11f00*/  LOP3.LUT P3, RZ, R23.reuse, 0x2, RZ, 0xc0, !PT ;  /* 0x0000000217ff7812 */ /* 0x040fe4000786c0ff */
[----:B------:R-:W-:Y:S01]  /*11f10*/  IMAD R6, R0, UR5, R6 ;  /* 0x0000000500067c24 */ /* 0x000fe2000f8e0206 */
[----:B------:R-:W-:Y:S01]  /*11f20*/  ULDC.64 UR4, c[0x0][0x310] ;  /* 0x0000c40000047ab9 */ /* 0x000fe20000000a00 */
[----:B------:R-:W-:Y:S01]  /*11f30*/  LOP3.LUT P2, RZ, R23, 0x1, RZ, 0xc0, !PT ;  /* 0x0000000117ff7812 */ /* 0x000fe2000784c0ff */
[----:B------:R-:W-:-:S02]  /*11f40*/  IMAD R7, R7, UR4, RZ ;  /* 0x0000000407077c24 */ /* 0x000fc4000f8e02ff */
[----:B------:R-:W-:Y:S02]  /*11f50*/  IMAD.IADD R5, R5, 0x1, R6 ;  /* 0x0000000105057824 */ /* 0x000fe400078e0206 */
[C---:B------:R-:W-:Y:S02]  /*11f60*/  IMAD R7, R3.reuse, UR5, R7 ;  /* 0x0000000503077c24 */ /* 0x040fe4000f8e0207 */
[----:B------:R-:W-:Y:S01]  /*11f70*/  IMAD.WIDE.U32 R4, R3, UR4, R4 ;  /* 0x0000000403047c25 */ /* 0x000fe2000f8e0004 */
[----:B------:R-:W-:-:S03]  /*11f80*/  ULDC.64 UR4, c[0x0][0x308] ;  /* 0x0000c20000047ab9 */ /* 0x000fc60000000a00 */
[----:B------:R-:W-:Y:S02]  /*11f90*/  IMAD.IADD R5, R5, 0x1, R7 ;  /* 0x0000000105057824 */ /* 0x000fe400078e0207 */
[----:B------:R-:W-:Y:S01]  /*11fa0*/  IMAD.WIDE.U32 R4, R18, UR4, R4 ;  /* 0x0000000412047c25 */ /* 0x000fe2000f8e0004 */
[----:B0-----:R-:W-:-:S04]  /*11fb0*/  LOP3.LUT R12, R10, 0x7f, RZ, 0xc0, !PT ;  /* 0x0000007f0a0c7812 */ /* 0x001fc800078ec0ff */
[----:B------:R-:W-:Y:S01]  /*11fc0*/  SHF.R.U32.HI R12, RZ, 0x2, R12 ;  /* 0x00000002ff0c7819 */ /* 0x000fe2000001160c */
[----:B--2---:R-:W-:Y:S02]  /*11fd0*/  IMAD R6, R9, UR4, RZ ;  /* 0x0000000409067c24 */ /* 0x004fe4000f8e02ff */
[----:B------:R-:W0:Y:S02]  /*11fe0*/  S2R R9, SR_TID.X ;  /* 0x0000000000097919 */ /* 0x000e240000002100 */
[----:B------:R-:W-:Y:S01]  /*11ff0*/  IMAD R6, R18, UR5, R6 ;  /* 0x0000000512067c24 */ /* 0x000fe2000f8e0206 */
[----:B------:R-:W-:Y:S01]  /*12000*/  ULDC.64 UR4, c[0x0][0x2e8] ;  /* 0x0000ba0000047ab9 */ /* 0x000fe20000000a00 */
[----:B---3--:R-:W-:Y:S02]  /*12010*/  IADD3 R3, -R12, R13, -R8 ;  /* 0x0000000d0c037210 */ /* 0x008fe40007ffe908 */
[----:B------:R-:W-:Y:S01]  /*12020*/  IMAD.IADD R6, R5, 0x1, R6 ;  /* 0x0000000105067824 */ /* 0x000fe200078e0206 */
[----:B------:R-:W-:Y:S01]  /*12030*/  LEA R0, P0, R4, UR4, 0x1 ;  /* 0x0000000404007c11 */ /* 0x000fe2000f8008ff */
[----:B------:R-:W-:-:S03]  /*12040*/  UMOV UR4, 0xffffffff ;  /* 0xffffffff00047882 */ /* 0x000fc60000000000 */
[----:B------:R-:W-:Y:S02]  /*12050*/  LEA.HI.X R6, R4, UR5, R6, 0x1, P0 ;  /* 0x0000000504067c11 */ /* 0x000fe400080f0c06 */
        /* <DEDUP_REMOVED lines=12> */
[----:B------:R-:W1:Y:S01]  /*12120*/  SHFL.IDX PT, R4, R6, RZ, 0x1c1f ;  /* 0x001c1fff06047589 */ /* 0x000e6200000e0000 */
[----:B0-----:R-:W-:-:S05]  /*12130*/  @P0 LEA R5, P1, R9, R5, 0x1 ;  /* 0x0000000509050211 */ /* 0x001fca00078208ff */
[----:B-1----:R-:W-:Y:S01]  /*12140*/  @P0 IMAD.X R4, RZ, RZ, R4, P1 ;  /* 0x000000ffff040224 */ /* 0x002fe200008e0604 */
[----:B------:R-:W-:-:S04]  /*12150*/  ISETP.GE.AND P1, PT, R3, 0x21, PT ;  /* 0x000000210300780c */ /* 0x000fc80003f26270 */
        /* <DEDUP_REMOVED lines=32> */
.L_x_1266:
        /* <DEDUP_REMOVED lines=12> */
.L_x_1194:
        /* <DEDUP_REMOVED lines=11> */
.L_x_1195:
[----:B------:R1:W5:Y:S01]  /*124d0*/  LDL.LU R3, [R1] ;  /* 0x0000000001037983 */ /* 0x0003620000300800 */
[----:B------:R1:W-:Y:S02]  /*124e0*/  SYNCS.ARRIVE.TRANS64.A1T0 RZ, [R2+URZ+0x2d830], RZ ;  /* 0x02d830ff02ff79a7 */ /* 0x0003e4000810003f */
[----:B------:R-:W-:Y:S05]  /*124f0*/  WARPSYNC.ALL ;  /* 0x0000000000007948 */ /* 0x000fea0003800000 */
[----:B------:R-:W-:Y:S01]  /*12500*/  ULDC.64 UR4, c[0x0][0x298] ;  /* 0x0000a60000047ab9 */ /* 0x000fe20000000a00 */
[----:B------:R-:W-:Y:S01]  /*12510*/  BSSY B6, `(.L_x_1196) ;  /* 0x000001c000067945 */ /* 0x000fe20003800000 */
[----:B-1----:R-:W-:Y:S01]  /*12520*/  VIADD R2, R22, 0xc400 ;  /* 0x0000c40016027836 */ /* 0x002fe20000000000 */
[----:B------:R-:W-:Y:S04]  /*12530*/  BAR.SYNC.DEFER_BLOCKING 0x8, 0x200 ;  /* 0x0208000000007b1d */ /* 0x000fe80000010000 */
[----:B------:R-:W-:-:S02]  /*12540*/  LOP3.LUT P0, RZ, R2, 0x1bf, RZ, 0xc0, !PT ;  /* 0x000001bf02ff7812 */ /* 0x000fc4000780c0ff */
[----:B-----5:R-:W-:Y:S01]  /*12550*/  SHF.R.S32.HI R0, RZ, 0x1f, R3 ;  /* 0x0000001fff007819 */ /* 0x020fe20000011403 */
[----:B0-----:R-:W-:-:S04]  /*12560*/  IMAD.WIDE.U32 R4, R3, UR4, RZ ;  /* 0x0000000403047c25 */ /* 0x001fc8000f8e00ff */
[----:B------:R-:W-:Y:S01]  /*12570*/  IMAD R0, R0, UR4, RZ ;  /* 0x0000000400007c24 */ /* 0x000fe2000f8e02ff */
[----:B------:R0:W-:Y:S03]  /*12580*/  STL.64 [R1+0x20], R4 ;  /* 0x0000200401007387 */ /* 0x0001e60000100a00 */
[----:B------:R-:W-:-:S04]  /*12590*/  IMAD R0, R3, UR5, R0 ;  /* 0x0000000503007c24 */ /* 0x000fc8000f8e0200 */
[----:B------:R-:W-:-:S05]  /*125a0*/  IMAD.IADD R0, R5, 0x1, R0 ;  /* 0x0000000105007824 */ /* 0x000fca00078e0200 */
[----:B------:R0:W-:Y:S01]  /*125b0*/  STL [R1], R0 ;  /* 0x0000000001007387 */ /* 0x0001e20000100800 */
[----:B------:R-:W-:Y:S05]  /*125c0*/  @!P0 BRA `(.L_x_1197) ;  /* 0x0000000000408947 */ /* 0x000fea0003800000 */
[----:B------:R-:W-:Y:S01]  /*125d0*/  MOV R2, 0x0 ;  /* 0x0000000000027802 */ /* 0x000fe20000000f00 */
[----:B------:R-:W-:Y:S01]  /*125e0*/  ULDC.64 UR6, c[0x4][0x88] ;  /* 0x0100220000067ab9 */ /* 0x000fe20000000a00 */
[----:B------:R-:W-:Y:S01]  /*125f0*/  ULDC.64 UR8, c[0x4][0x90] ;  /* 0x0100240000087ab9 */ /* 0x000fe20000000a00 */
[----:B------:R-:W-:Y:S01]  /*12600*/  ULDC.64 UR4, c[0x4][0x20] ;  /* 0x0100080000047ab9 */ /* 0x000fe20000000a00 */
[----:B0-----:R-:W-:Y:S02]  /*12610*/  IMAD.U32 R4, RZ, RZ, UR6 ;  /* 0x00000006ff047e24 */ /* 0x001fe4000f8e00ff */
[----:B------:R-:W0:Y:S01]  /*12620*/  LDC.64 R2, c[0x4][R2] ;  /* 0x0100000002027b82 */ /* 0x000e220000000a00 */
        /* <DEDUP_REMOVED lines=10> */
.L_x_1197:
[----:B------:R-:W-:Y:S05]  /*126d0*/  BSYNC B6 ;  /* 0x0000000000067941 */ /* 0x000fea0003800000 */
.L_x_1196:
[----:B------:R-:W2:Y:S01]  /*126e0*/  LDL.LU R21, [R1] ;  /* 0x0000000001157983 */ /* 0x000ea20000300800 */
[----:B------:R-:W1:Y:S01]  /*126f0*/  LDC R6, c[0x0][0x448] ;  /* 0x00011200ff067b82 */ /* 0x000e620000000800 */
[----:B------:R-:W-:Y:S01]  /*12700*/  ULDC.64 UR4, c[0x0][0x2d8] ;  /* 0x0000b60000047ab9 */ /* 0x000fe20000000a00 */
[----:B------:R-:W-:Y:S01]  /*12710*/  LOP3.LUT P6, RZ, R23, 0x40, RZ, 0xc0, !PT ;  /* 0x0000004017ff7812 */ /* 0x000fe200078cc0ff */
[----:B------:R-:W2:Y:S01]  /*12720*/  LDL.LU.64 R2, [R1+0x20] ;  /* 0x0000200001027983 */ /* 0x000ea20000300a00 */
[----:B0-----:R-:W-:Y:S01]  /*12730*/  SHF.R.S32.HI R5, RZ, 0x1f, R19 ;  /* 0x0000001fff057819 */ /* 0x001fe20000011413 */
[----:B------:R-:W-:Y:S01]  /*12740*/  ULDC.64 UR6, c[0x0][0x2c8] ;  /* 0x0000b20000067ab9 */ /* 0x000fe20000000a00 */
[----:B------:R-:W-:Y:S01]  /*12750*/  ULDC.64 UR8, c[0x0][0x280] ;  /* 0x0000a00000087ab9 */ /* 0x000fe20000000a00 */
[----:B------:R-:W3:Y:S01]  /*12760*/  LDL R20, [R1+0x4] ;  /* 0x0000040001147983 */ /* 0x000ee20000100800 */
[----:B------:R-:W-:Y:S01]  /*12770*/  SEL R5, R5, RZ, !P6 ;  /* 0x000000ff05057207 */ /* 0x000fe20007000000 */
[----:B------:R-:W0:Y:S01]  /*12780*/  LDC R10, c[0x0][0x448] ;  /* 0x00011200ff0a7b82 */ /* 0x000e220000000800 */
[----:B------:R-:W-:Y:S01]  /*12790*/  SEL R0, R19, RZ, !P6 ;  /* 0x000000ff13007207 */ /* 0x000fe20007000000 */
[----:B------:R-:W4:Y:S01]  /*127a0*/  S2R R13, SR_TID.X ;  /* 0x00000000000d7919 */ /* 0x000f220000002100 */
[----:B-1----:R-:W-:Y:S01]  /*127b0*/  ISETP.NE.AND P6, PT, R6, 0x1, PT ;  /* 0x000000010600780c */ /* 0x002fe20003fc5270 */
[----:B----4-:R-:W-:-:S05]  /*127c0*/  IMAD.SHL.U32 R11, R13, 0x8, RZ ;  /* 0x000000080d0b7824 */ /* 0x010fca00078e00ff */
[----:B------:R-:W-:-:S04]  /*127d0*/  LOP3.LUT R11, R11, 0x18, RZ, 0xc0, !PT ;  /* 0x000000180b0b7812 */ /* 0x000fc800078ec0ff */
[C---:B------:R-:W-:Y:S02]  /*127e0*/  LOP3.LUT R12, R11.reuse, 0x20, RZ, 0xfc, !PT ;  /* 0x000000200b0c7812 */ /* 0x040fe400078efcff */
[----:B------:R-:W-:Y:S01]  /*127f0*/  LOP3.LUT R11, R11, 0x40, RZ, 0xfc, !PT ;  /* 0x000000400b0b7812 */ /* 0x000fe200078efcff */
[----:B--2---:R-:W-:Y:S02]  /*12800*/  IMAD.MOV.U32 R3, RZ, RZ, R21 ;  /* 0x000000ffff037224 */ /* 0x004fe400078e0015 */
[----:B------:R-:W1:Y:S01]  /*12810*/  S2R R21, SR_TID.X ;  /* 0x0000000000157919 */ /* 0x000e620000002100 */
[----:B---3--:R-:W-:Y:S02]  /*12820*/  IMAD R4, R20, UR4, RZ ;  /* 0x0000000414047c24 */ /* 0x008fe4000f8e02ff */
[----:B------:R-:W2:Y:S01]  /*12830*/  S2R R20, SR_TID.X ;  /* 0x0000000000147919 */ /* 0x000ea20000002100 */
[----:B------:R-:W-:-:S04]  /*12840*/  IMAD.WIDE.U32 R2, R18, UR4, R2 ;  /* 0x0000000412027c25 */ /* 0x000fc8000f8e0002 */
[----:B------:R-:W-:Y:S01]  /*12850*/  IMAD R4, R18, UR5, R4 ;  /* 0x0000000512047c24 */ /* 0x000fe2000f8e0204 */
[----:B------:R-:W-:Y:S02]  /*12860*/  ULDC.64 UR4, c[0x0][0x2e0] ;  /* 0x0000b80000047ab9 */ /* 0x000fe40000000a00 */
[----:B------:R-:W-:Y:S02]  /*12870*/  IMAD R5, R5, UR4, RZ ;  /* 0x0000000405057c24 */ /* 0x000fe4000f8e02ff */
[----:B------:R-:W-:Y:S02]  /*12880*/  IMAD.IADD R3, R3, 0x1, R4 ;  /* 0x0000000103037824 */ /* 0x000fe400078e0204 */
[----:B------:R-:W3:Y:S01]  /*12890*/  @P6 LDC R4, c[0x0][0x44c] ;  /* 0x00011300ff046b82 */ /* 0x000ee20000000800 */
[C---:B------:R-:W-:Y:S02]  /*128a0*/  IMAD R5, R0.reuse, UR5, R5 ;  /* 0x0000000500057c24 */ /* 0x040fe4000f8e0205 */
[----:B------:R-:W-:Y:S01]  /*128b0*/  IMAD.WIDE.U32 R2, R0, UR4, R2 ;  /* 0x0000000400027c25 */ /* 0x000fe2000f8e0002 */
[----:B------:R-:W-:-:S03]  /*128c0*/  ULDC.64 UR4, c[0x0][0x2d0] ;  /* 0x0000b40000047ab9 */ /* 0x000fc60000000a00 */
[----:B------:R-:W-:Y:S01]  /*128d0*/  IMAD.IADD R3, R3, 0x1, R5 ;  /* 0x0000000103037824 */ /* 0x000fe200078e0205 */
[----:B------:R-:W4:Y:S01]  /*128e0*/  @P6 LDC R0, c[0x0][0x450] ;  /* 0x00011400ff006b82 */ /* 0x000f220000000800 */
[----:B-1----:R-:W-:Y:S01]  /*128f0*/  IMAD.SHL.U32 R21, R21, 0x20, RZ ;  /* 0x0000002015157824 */ /* 0x002fe200078e00ff */
[----:B--2---:R-:W-:-:S04]  /*12900*/  LOP3.LUT R20, R20, 0x7f, RZ, 0xc0, !PT ;  /* 0x0000007f14147812 */ /* 0x004fc800078ec0ff */
[----:B------:R-:W-:Y:S02]  /*12910*/  LOP3.LUT R21, R21, 0x60, RZ, 0xc0, !PT ;  /* 0x0000006015157812 */ /* 0x000fe400078ec0ff */
[----:B------:R-:W-:-:S04]  /*12920*/  SHF.R.U32.HI R20, RZ, 0x2, R20 ;  /* 0x00000002ff147819 */ /* 0x000fc80000011614 */
[----:B------:R-:W-:Y:S02]  /*12930*/  LOP3.LUT R20, R20, R21, RZ, 0xfc, !PT ;  /* 0x0000001514147212 */ /* 0x000fe400078efcff */
[----:B------:R-:W-:-:S03]  /*12940*/  LOP3.LUT R21, R13, 0x7f, RZ, 0xc0, !PT ;  /* 0x0000007f0d157812 */ /* 0x000fc600078ec0ff */
[----:B------:R-:W-:Y:S01]  /*12950*/  IMAD.IADD R6, R20, 0x1, R27 ;  /* 0x0000000114067824 */ /* 0x000fe200078e021b */
[----:B------:R-:W-:Y:S01]  /*12960*/  SHF.R.U32.HI R21, RZ, 0x2, R21 ;  /* 0x00000002ff157819 */ /* 0x000fe20000011615 */
[----:B------:R-:W-:Y:S02]  /*12970*/  IMAD.SHL.U32 R20, R13, 0x8, RZ ;  /* 0x000000080d147824 */ /* 0x000fe400078e00ff */
[----:B---3--:R-:W-:-:S03]  /*12980*/  @P6 IMAD.HI.U32 R5, R6, R4, RZ ;  /* 0x0000000406056227 */ /* 0x008fc600078e00ff */
[----:B------:R-:W-:Y:S01]  /*12990*/  LOP3.LUT R20, R20, 0x18, RZ, 0xc0, !PT ;  /* 0x0000001814147812 */ /* 0x000fe200078ec0ff */
[----:B------:R-:W-:Y:S01]  /*129a0*/  IMAD.MOV.U32 R4, RZ, RZ, R6 ;  /* 0x000000ffff047224 */ /* 0x000fe200078e0006 */
[----:B----4-:R-:W-:-:S04]  /*129b0*/  @P6 SHF.R.U32.HI R4, RZ, R0, R5 ;  /* 0x00000000ff046219 */ /* 0x010fc80000011605 */
[--C-:B------:R-:W-:Y:S01]  /*129c0*/  SHF.R.S32.HI R0, RZ, 0x1f, R4.reuse ;  /* 0x0000001fff007819 */ /* 0x100fe20000011404 */
[----:B------:R-:W-:-:S04]  /*129d0*/  IMAD.MOV R7, RZ, RZ, -R4 ;  /* 0x000000ffff077224 */ /* 0x000fc800078e0a04 */
[----:B------:R-:W-:-:S04]  /*129e0*/  IMAD R0, R0, UR4, RZ ;  /* 0x0000000400007c24 */ /* 0x000fc8000f8e02ff */
[C---:B------:R-:W-:Y:S02]  /*129f0*/  IMAD R0, R4.reuse, UR5, R0 ;  /* 0x0000000504007c24 */ /* 0x040fe4000f8e0200 */
[----:B------:R-:W-:-:S04]  /*12a00*/  IMAD.WIDE.U32 R4, R4, UR4, R2 ;  /* 0x0000000404047c25 */ /* 0x000fc8000f8e0002 */
[----:B------:R-:W-:Y:S02]  /*12a10*/  IMAD.IADD R5, R5, 0x1, R0 ;  /* 0x0000000105057824 */ /* 0x000fe400078e0200 */
[----:B0-----:R-:W-:-:S04]  /*12a20*/  IMAD R0, R10, R7, R6 ;  /* 0x000000070a007224 */ /* 0x001fc800078e0206 */
        /* <DEDUP_REMOVED lines=12> */
[----:B-1----:R-:W-:-:S05]  /*12af0*/  @P6 SHF.R.U32.HI R6, RZ, R8, R7 ;  /* 0x00000008ff066219 */ /* 0x002fca0000011607 */
[----:B------:R-:W-:Y:S02]  /*12b00*/  IMAD.MOV R7, RZ, RZ, -R6 ;  /* 0x000000ffff077224 */ /* 0x000fe400078e0a06 */
        /* <DEDUP_REMOVED lines=19> */
[----:B------:R-:W2:Y:S01]  /*12c40*/  LDL R11, [R1+0x1c] ;  /* 0x00001c00010b7983 */ /* 0x000ea20000100800 */
[----:B------:R-:W-:Y:S02]  /*12c50*/  IMAD R3, R28, R10, RZ ;  /* 0x0000000a1c037224 */ /* 0x000fe400078e02ff */
[----:B------:R-:W-:Y:S01]  /*12c60*/  IMAD.IADD R2, R21, 0x1, R27 ;  /* 0x0000000115027824 */ /* 0x000fe200078e021b */
[----:B------:R-:W0:Y:S04]  /*12c70*/  SHFL.IDX PT, R5, R4, RZ, 0x1c1f ;  /* 0x001c1fff04057589 */ /* 0x000e2800000e0000 */
[----:B------:R-:W1:Y:S01]  /*12c80*/  SHFL.IDX PT, R6, R0, RZ, 0x1c1f ;  /* 0x001c1fff00067589 */ /* 0x000e6200000e0000 */
[----:B------:R-:W-:-:S13]  /*12c90*/  ISETP.GE.AND P3, PT, R2, R3, PT ;  /* 0x000000030200720c */ /* 0x000fda0003f66270 */
[----:B0-----:R-:W-:-:S05]  /*12ca0*/  @!P3 LEA R5, P4, R20, R5, 0x1 ;  /* 0x000000051405b211 */ /* 0x001fca00078808ff */
[----:B-1----:R-:W-:-:S04]  /*12cb0*/  @!P3 IMAD.X R6, RZ, RZ, R6, P4 ;  /* 0x000000ffff06b224 */ /* 0x002fc800020e0606 */
[----:B------:R-:W-:Y:S02]  /*12cc0*/  @!P3 IMAD.MOV.U32 R7, RZ, RZ, R6 ;  /* 0x000000ffff07b224 */ /* 0x000fe400078e0006 */
[----:B------:R-:W-:Y:S02]  /*12cd0*/  @!P3 IMAD.MOV.U32 R6, RZ, RZ, R5 ;  /* 0x000000ffff06b224 */ /* 0x000fe400078e0005 */
[----:B------:R-:W0:Y:S04]  /*12ce0*/  SHFL.IDX PT, R5, R4, 0x1, 0x1c1f ;  /* 0x003c1f0004057f89 */ /* 0x000e2800000e0000 */
[----:B--2---:R-:W-:Y:S04]  /*12cf0*/  @!P3 LDGSTS.E.BYPASS.LTC128B.128 [R11+0xc400], desc[UR54][R6.64], !P0 ;  /* 0x0c400000060bbfae */ /* 0x004fe8000c101d76 */
[----:B------:R-:W-:Y:S04]  /*12d00*/  @!P3 LDGSTS.E.BYPASS.LTC128B.128 [R11+0xf400], desc[UR54][R6.64+0x40], !P1 ;  /* 0x0f400040060bbfae */ /* 0x000fe8000c901d76 */
[----:B------:R1:W-:Y:S04]  /*12d10*/  @!P3 LDGSTS.E.BYPASS.LTC128B.128 [R11+0x12400], desc[UR54][R6.64+0x80], !P2 ;  /* 0x12400080060bbfae */ /* 0x0003e8000d101d76 */
[----:B-1----:R-:W1:Y:S01]  /*12d20*/  SHFL.IDX PT, R7, R0, 0x1, 0x1c1f ;  /* 0x003c1f0000077f89 */ /* 0x002e6200000e0000 */
[----:B------:R-:W-:-:S05]  /*12d30*/  VIADD R6, R2, 0x20 ;  /* 0x0000002002067836 */ /* 0x000fca0000000000 */
[----:B------:R-:W-:-:S13]  /*12d40*/  ISETP.GE.AND P3, PT, R6, R3, PT ;  /* 0x000000030600720c */ /* 0x000fda0003f66270 */
[----:B0-----:R-:W-:-:S05]  /*12d50*/  @!P3 LEA R5, P4, R20, R5, 0x1 ;  /* 0x000000051405b211 */ /* 0x001fca00078808ff */
[----:B-1----:R-:W-:Y:S02]  /*12d60*/  @!P3 IMAD.X R7, RZ, RZ, R7, P4 ;  /* 0x000000ffff07b224 */ /* 0x002fe400020e0607 */
[----:B------:R-:W-:Y:S02]  /*12d70*/  @!P3 IMAD.MOV.U32 R6, RZ, RZ, R5 ;  /* 0x000000ffff06b224 */ /* 0x000fe400078e0005 */
        /* <DEDUP_REMOVED lines=30> */
[----:B------:R-:W-:-:S04]  /*12f60*/  @!P3 IMAD.X R0, RZ, RZ, R0, P4 ;  /* 0x000000ffff00b224 */ /* 0x000fc800020e0600 */
[----:B------:R-:W-:-:S05]  /*12f70*/  @!P3 IMAD.MOV.U32 R5, RZ, RZ, R0 ;  /* 0x000000ffff05b224 */ /* 0x000fca00078e0000 */
[----:B------:R0:W-:Y:S04]  /*12f80*/  @!P3 LDGSTS.E.BYPASS.LTC128B.128 [R11+0xe400], desc[UR54][R4.64], !P0 ;  /* 0x0e400000040bbfae */ /* 0x0001e8000c101d76 */
[----:B------:R0:W-:Y:S04]  /*12f90*/  @!P3 LDGSTS.E.BYPASS.LTC128B.128 [R11+0x11400], desc[UR54][R4.64+0x40], !P1 ;  /* 0x11400040040bbfae */ /* 0x0001e8000c901d76 */
[----:B-1----:R0:W-:Y:S02]  /*12fa0*/  @!P3 LDGSTS.E.BYPASS.LTC128B.128 [R11+0x14400], desc[UR54][R4.64+0x80], !P2 ;  /* 0x14400080040bbfae */ /* 0x0021e4000d101d76 */
.L_x_1279:
        /* <DEDUP_REMOVED lines=13> */
.L_x_1199:
        /* <DEDUP_REMOVED lines=18> */
.L_x_1280:
[----:B------:R-:W-:Y:S05]  /*131a0*/  BSYNC B0 ;  /* 0x0000000000007941 */ /* 0x000fea0003800000 */
.L_x_1200:
[----:B------:R-:W1:Y:S04]  /*131b0*/  LDL.LU R3, [R1+0x28] ;  /* 0x0000280001037983 */ /* 0x000e680000300800 */
[----:B------:R-:W2:Y:S01]  /*131c0*/  LDL R2, [R1+0x10] ;  /* 0x0000100001027983 */ /* 0x000ea20000100800 */
[----:B------:R-:W-:Y:S01]  /*131d0*/  BSSY B0, `(.L_x_1202) ;  /* 0x0000100000007945 */ /* 0x000fe20003800000 */
[----:B-1----:R-:W-:-:S05]  /*131e0*/  VIADD R0, R3, 0xfffffffe ;  /* 0xfffffffe03007836 */ /* 0x002fca0000000000 */
[----:B--2---:R-:W-:-:S13]  /*131f0*/  ISETP.GE.AND P0, PT, R0, R2, PT ;  /* 0x000000020000720c */ /* 0x004fda0003f06270 */
[----:B------:R-:W-:Y:S05]  /*13200*/  @!P0 BRA `(.L_x_1203) ;  /* 0x0000000c00f08947 */ /* 0x000fea0003800000 */
[----:B------:R-:W0:Y:S01]  /*13210*/  S2R R2, SR_TID.X ;  /* 0x0000000000027919 */ /* 0x000e220000002100 */
[----:B------:R-:W-:Y:S01]  /*13220*/  ULDC UR4, c[0x0][0x2f4] ;  /* 0x0000bd0000047ab9 */ /* 0x000fe20000000800 */
[----:B------:R-:W-:Y:S01]  /*13230*/  IMAD.MOV.U32 R10, RZ, RZ, R25 ;  /* 0x000000ffff0a7224 */ /* 0x000fe200078e0019 */
[----:B------:R1:W-:Y:S01]  /*13240*/  STL [R1], R26 ;  /* 0x0000001a01007387 */ /* 0x0003e20000100800 */
[----:B------:R-:W-:Y:S02]  /*13250*/  IMAD.MOV.U32 R20, RZ, RZ, R29 ;  /* 0x000000ffff147224 */ /* 0x000fe400078e001d */
[----:B0-----:R-:W-:-:S05]  /*13260*/  IMAD.SHL.U32 R4, R2, 0x8, RZ ;  /* 0x0000000802047824 */ /* 0x001fca00078e00ff */
[----:B------:R-:W-:-:S04]  /*13270*/  LOP3.LUT R4, R4, 0x18, RZ, 0xc0, !PT ;  /* 0x0000001804047812 */ /* 0x000fc800078ec0ff */
[C---:B------:R-:W-:Y:S02]  /*13280*/  LOP3.LUT R3, R4.reuse, 0x20, RZ, 0xfc, !PT ;  /* 0x0000002004037812 */ /* 0x040fe400078efcff */
[C---:B------:R-:W-:Y:S02]  /*13290*/  LOP3.LUT R2, R4.reuse, 0x40, RZ, 0xfc, !PT ;  /* 0x0000004004027812 */ /* 0x040fe400078efcff */
[----:B------:R-:W-:Y:S02]  /*132a0*/  ISETP.GE.AND P3, PT, R4, UR4, PT ;  /* 0x0000000404007c0c */ /* 0x000fe4000bf66270 */
[----:B------:R-:W-:Y:S02]  /*132b0*/  ISETP.GE.AND P2, PT, R3, UR4, PT ;  /* 0x0000000403007c0c */ /* 0x000fe4000bf46270 */
[----:B-1----:R-:W-:-:S13]  /*132c0*/  ISETP.GE.AND P1, PT, R2, UR4, PT ;  /* 0x0000000402007c0c */ /* 0x002fda000bf26270 */
.L_x_1216:
[----:B------:R-:W2:Y:S01]  /*132d0*/  LDL R8, [R1+0x14] ;  /* 0x0000140001087983 */ /* 0x000ea20000100800 */
[----:B------:R-:W0:Y:S03]  /*132e0*/  LDC R4, c[0x0][0x430] ;  /* 0x00010c00ff047b82 */ /* 0x000e260000000800 */
[----:B------:R-:W3:Y:S04]  /*132f0*/  LDL R7, [R1+0x18] ;  /* 0x0000180001077983 */ /* 0x000ee80000100800 */
[----:B------:R-:W4:Y:S01]  /*13300*/  LDL R6, [R1+0x8] ;  /* 0x0000080001067983 */ /* 0x000f220000100800 */
[----:B------:R-:W1:Y:S01]  /*13310*/  S2R R2, SR_TID.X ;  /* 0x0000000000027919 */ /* 0x000e620000002100 */
[----:B0-----:R-:W-:-:S13]  /*13320*/  ISETP.NE.AND P0, PT, R4, 0x1, PT ;  /* 0x000000010400780c */ /* 0x001fda0003f05270 */
[----:B------:R-:W0:Y:S01]  /*13330*/  @P0 LDC R5, c[0x0][0x434] ;  /* 0x00010d00ff050b82 */ /* 0x000e220000000800 */
[----:B-1----:R-:W-:-:S04]  /*13340*/  LOP3.LUT R3, R2, 0x7f, RZ, 0xc0, !PT ;  /* 0x0000007f02037812 */ /* 0x002fc800078ec0ff */
[----:B------:R-:W-:-:S03]  /*13350*/  SHF.R.U32.HI R4, RZ, 0x2, R3 ;  /* 0x00000002ff047819 */ /* 0x000fc60000011603 */
[----:B------:R-:W1:Y:S01]  /*13360*/  @P0 LDC R3, c[0x0][0x438] ;  /* 0x00010e00ff030b82 */ /* 0x000e620000000800 */
[----:B------:R-:W-:Y:S02]  /*13370*/  IMAD.SHL.U32 R2, R2, 0x20, RZ ;  /* 0x0000002002027824 */ /* 0x000fe400078e00ff */
[----:B------:R-:W-:-:S03]  /*13380*/  IMAD R4, R0, 0x80, R4 ;  /* 0x0000008000047824 */ /* 0x000fc600078e0204 */
        /* <DEDUP_REMOVED lines=19> */
[----:B------:R-:W-:Y:S02]  /*134c0*/  IMAD.U32 R6, RZ, RZ, UR36 ;  /* 0x00000024ff067e24 */ /* 0x000fe4000f8e00ff */
[----:B------:R-:W-:-:S03]  /*134d0*/  VIADD R25, R10, 0x1 ;  /* 0x000000010a197836 */ /* 0x000fc60000000000 */
[----:B------:R-:W-:Y:S02]  /*134e0*/  ISETP.NE.AND P4, PT, R6, 0x3, PT ;  /* 0x000000030600780c */ /* 0x000fe40003f85270 */
        /* <DEDUP_REMOVED lines=8> */
.L_x_1204:
[----:B------:R-:W-:Y:S01]  /*13570*/  IMAD R5, R25, 0x8, R22 ;  /* 0x0000000819057824 */ /* 0x000fe200078e0216 */
[----:B------:R-:W-:Y:S01]  /*13580*/  SHF.L.U32 R0, R29, 0x1f, RZ ;  /* 0x0000001f1d007819 */ /* 0x000fe200000006ff */
[----:B------:R-:W-:Y:S03]  /*13590*/  BSSY B1, `(.L_x_1205) ;  /* 0x0000003000017945 */ /* 0x000fe60003800000 */
[----:B------:R-:W0:Y:S02]  /*135a0*/  SYNCS.PHASECHK.TRANS64.TRYWAIT P0, [R5+URZ+0x2d840], R0 ;  /* 0x02d84000050075a7 */ /* 0x000e24000800017f */
[----:B0-----:R-:W-:Y:S05]  /*135b0*/  @!P0 BRA `(.L_x_1206) ;  /* 0x0000003400608947 */ /* 0x001fea0003800000 */
.L_x_1281:
[----:B------:R-:W-:Y:S05]  /*135c0*/  BSYNC B1 ;  /* 0x0000000000017941 */ /* 0x000fea0003800000 */
.L_x_1205:
[----:B------:R-:W2:Y:S01]  /*135d0*/  LDL R4, [R1+0x4] ;  /* 0x0000040001047983 */ /* 0x000ea20000100800 */
[----:B------:R-:W-:Y:S01]  /*135e0*/  SHF.R.S32.HI R21, RZ, 0x1f, R9 ;  /* 0x0000001fff157819 */ /* 0x000fe20000011409 */
[----:B------:R-:W-:Y:S01]  /*135f0*/  ULDC.64 UR4, c[0x0][0x300] ;  /* 0x0000c00000047ab9 */ /* 0x000fe20000000a00 */
[----:B------:R-:W-:Y:S01]  /*13600*/  LOP3.LUT P5, RZ, R23, 0x2, RZ, 0xc0, !PT ;  /* 0x0000000217ff7812 */ /* 0x000fe200078ac0ff */
        /* <DEDUP_REMOVED lines=13> */
[----:B-1----:R-:W-:Y:S02]  /*136e0*/  IMAD.SHL.U32 R11, R6, 0x8, RZ ;  /* 0x00000008060b7824 */ /* 0x002fe400078e00ff */
        /* <DEDUP_REMOVED lines=42> */
.L_x_1291:
        /* <DEDUP_REMOVED lines=11> */
.L_x_1208:
        /* <DEDUP_REMOVED lines=11> */
.L_x_1209:
[----:B------:R1:W-:Y:S01]  /*13af0*/  SYNCS.ARRIVE.TRANS64.A1T0 RZ, [R5+URZ+0x2d830], RZ ;  /* 0x02d830ff05ff79a7 */ /* 0x0003e2000810003f */
[----:B------:R-:W-:Y:S05]  /*13b00*/  @!P5 BRA `(.L_x_1210) ;  /* 0x000000000004d947 */ /* 0x000fea0003800000 */
[----:B------:R-:W-:Y:S01]  /*13b10*/  BPT.TRAP 0x1 ;  /* 0x000000040000795c */ /* 0x000fe20000300000 */
.L_x_1210:
[----:B------:R-:W-:Y:S01]  /*13b20*/  SHF.L.U32 R2, R20, 0x1f, RZ ;  /* 0x0000001f14027819 */ /* 0x000fe200000006ff */
[----:B-1----:R-:W-:Y:S01]  /*13b30*/  IMAD R5, R10, 0x8, R22 ;  /* 0x000000080a057824 */ /* 0x002fe200078e0216 */
[----:B------:R-:W-:Y:S03]  /*13b40*/  BSSY B1, `(.L_x_1211) ;  /* 0x0000003000017945 */ /* 0x000fe60003800000 */
[----:B------:R-:W1:Y:S02]  /*13b50*/  SYNCS.PHASECHK.TRANS64.TRYWAIT P0, [R5+URZ+0x2d860], R2 ;  /* 0x02d86002050075a7 */ /* 0x000e64000800017f */
[----:B-1----:R-:W-:Y:S05]  /*13b60*/  @!P0 BRA `(.L_x_1212) ;  /* 0x00000034005c8947 */ /* 0x002fea0003800000 */
.L_x_1292:
[----:B------:R-:W-:Y:S05]  /*13b70*/  BSYNC B1 ;  /* 0x0000000000017941 */ /* 0x000fea0003800000 */
.L_x_1211:
        /* <DEDUP_REMOVED lines=49> */
.L_x_1302:
        /* <DEDUP_REMOVED lines=32> */
.L_x_1214:
[----:B------:R-:W-:Y:S02]  /*14090*/  PLOP3.LUT P4, PT, P4, P0, PT, 0xa2, 0x0 ;  /* 0x000000000000781c */ /* 0x000fe40002781472 */
[----:B------:R-:W-:-:S08]  /*140a0*/  @P0 R2UR P4, UR4, R5 ;  /* 0x00000000050402ca */ /* 0x000fd00000080000 */
[----:B------:R-:W-:-:S05]  /*140b0*/  @P0 PLOP3.LUT P0, PT, P4, PT, PT, 0x80, 0x0 ;  /* 0x000000000000081c */ /* 0x000fca000270f070 */
[----:B------:R-:W-:Y:S01]  /*140c0*/  @!P4 SYNCS.ARRIVE.TRANS64.RED.A0T1 RZ, [UR4+0x2d850], RZ ;  /* 0x02d850ffffffc9a7 */ /* 0x000fe20008200404 */
[----:B------:R-:W-:Y:S07]  /*140d0*/  @!P4 ARRIVES.LDGSTSBAR.64.TRANSCNT [UR4+0x2d850] ;  /* 0x02d85000ff00c9b0 */ /* 0x000fee0008000a84 */
[----:B------:R-:W-:Y:S05]  /*140e0*/  @P0 BRA.U.ANY `(.L_x_1214) ;  /* 0xfffffffd00e80947 */ /* 0x000fea000393ffff */
[----:B------:R-:W-:Y:S01]  /*140f0*/  NOP ;  /* 0x0000000000007918 */ /* 0x000fe20000000000 */
[----:B------:R-:W-:Y:S02]  /*14100*/  IMAD.U32 R2, RZ, RZ, UR36 ;  /* 0x00000024ff027e24 */ /* 0x000fe4000f8e00ff */
[----:B------:R-:W-:-:S03]  /*14110*/  IMAD.MOV.U32 R24, RZ, RZ, R0 ;  /* 0x000000ffff187224 */ /* 0x000fc600078e0000 */
[----:B------:R-:W-:-:S13]  /*14120*/  ISETP.NE.AND P5, PT, R2, 0x3, PT ;  /* 0x000000030200780c */ /* 0x000fda0003fa5270 */
[----:B------:R-:W-:Y:S05]  /*14130*/  @!P5 BRA `(.L_x_1215) ;  /* 0x000000000004d947 */ /* 0x000fea0003800000 */
[----:B------:R-:W-:Y:S01]  /*14140*/  BPT.TRAP 0x1 ;  /* 0x000000040000795c */ /* 0x000fe20000300000 */
.L_x_1215:
[----:B------:R-:W2:Y:S01]  /*14150*/  LDL R2, [R1+0x10] ;  /* 0x0000100001027983 */ /* 0x000ea20000100800 */
[----:B------:R1:W-:Y:S01]  /*14160*/  SYNCS.ARRIVE.TRANS64.A1T0 RZ, [R5+URZ+0x2d850], RZ ;  /* 0x02d850ff05ff79a7 */ /* 0x0003e2000810003f */
[C---:B------:R-:W-:Y:S02]  /*14170*/  VIADD R0, R26.reuse, 0xffffffff ;  /* 0xffffffff1a007836 */ /* 0x040fe40000000000 */
[----:B------:R1:W-:Y:S01]  /*14180*/  STL [R1], R26 ;  /* 0x0000001a01007387 */ /* 0x0003e20000100800 */
[----:B------:R-:W-:Y:S02]  /*14190*/  IMAD.MOV.U32 R10, RZ, RZ, R25 ;  /* 0x000000ffff0a7224 */ /* 0x000fe400078e0019 */
[----:B------:R-:W-:Y:S01]  /*141a0*/  IMAD.MOV.U32 R20, RZ, RZ, R29 ;  /* 0x000000ffff147224 */ /* 0x000fe200078e001d */
[----:B--2---:R-:W-:-:S13]  /*141b0*/  ISETP.GT.AND P0, PT, R26, R2, PT ;  /* 0x000000021a00720c */ /* 0x004fda0003f04270 */
[----:B-1----:R-:W-:Y:S05]  /*141c0*/  @P0 BRA `(.L_x_1216) ;  /* 0xfffffff000400947 */ /* 0x002fea000383ffff */
.L_x_1203:
[----:B------:R-:W-:Y:S05]  /*141d0*/  BSYNC B0 ;  /* 0x0000000000007941 */ /* 0x000fea0003800000 */
.L_x_1202:
[----:B------:R-:W1:Y:S01]  /*141e0*/  S2R R2, SR_TID.X ;  /* 0x0000000000027919 */ /* 0x000e620000002100 */
[----:B------:R-:W-:Y:S01]  /*141f0*/  BSSY B0, `(.L_x_1217) ;  /* 0x0000010000007945 */ /* 0x000fe20003800000 */
[----:B-1----:R-:W-:-:S04]  /*14200*/  LOP3.LUT R2, R2, 0x7f, RZ, 0xc0, !PT ;  /* 0x0000007f02027812 */ /* 0x002fc800078ec0ff */
[----:B------:R-:W-:-:S13]  /*14210*/  ISETP.NE.AND P0, PT, R2, RZ, PT ;  /* 0x000000ff0200720c */ /* 0x000fda0003f05270 */
[----:B------:R-:W-:Y:S05]  /*14220*/  @P0 BRA `(.L_x_1218) ;  /* 0x0000000000300947 */ /* 0x000fea0003800000 */
[----:B0-----:R-:W0:Y:S01]  /*14230*/  S2R R5, SR_LANEID ;  /* 0x0000000000057919 */ /* 0x001e220000000000 */
[----:B------:R-:W-:Y:S01]  /*14240*/  VOTEU.ANY UR4, UPT, PT ;  /* 0x0000000000047886 */ /* 0x000fe200038e0100 */
[----:B------:R-:W1:Y:S01]  /*14250*/  LDC.64 R2, c[0x0][0xc60] ;  /* 0x00031800ff027b82 */ /* 0x000e620000000a00 */
[----:B------:R-:W0:Y:S02]  /*14260*/  FLO.U32 R0, UR4 ;  /* 0x0000000400007d00 */ /* 0x000e2400080e0000 */
[----:B0-----:R-:W-:-:S06]  /*14270*/  ISETP.EQ.U32.AND P0, PT, R0, R5, PT ;  /* 0x000000050000720c */ /* 0x001fcc0003f02070 */
[----:B------:R-:W1:Y:S07]  /*14280*/  POPC R5, UR4 ;  /* 0x0000000400057d09 */ /* 0x000e6e0008000000 */
[----:B-1----:R-:W2:Y:S01]  /*14290*/  @P0 ATOMG.E.ADD.STRONG.GPU PT, R3, desc[UR54][R2.64], R5 ;  /* 0x00000005020309a8 */ /* 0x002ea200081ee1f6 */
[----:B------:R-:W0:Y:S02]  /*142a0*/  S2R R4, SR_LTMASK ;  /* 0x0000000000047919 */ /* 0x000e240000003900 */
[----:B0-----:R-:W-:-:S04]  /*142b0*/  LOP3.LUT R4, R4, UR4, RZ, 0xc0, !PT ;  /* 0x0000000404047c12 */ /* 0x001fc8000f8ec0ff */
[----:B------:R-:W0:Y:S01]  /*142c0*/  POPC R7, R4 ;  /* 0x0000000400077309 */ /* 0x000e220000000000 */
[----:B--2---:R-:W0:Y:S02]  /*142d0*/  SHFL.IDX PT, R0, R3, R0, 0x1f ;  /* 0x00001f0003007589 */ /* 0x004e2400000e0000 */
[----:B0-----:R-:W-:-:S07]  /*142e0*/  IADD3 R16, R0, UR37, R7 ;  /* 0x0000002500107c10 */ /* 0x001fce000fffe007 */
.L_x_1218:
[----:B------:R-:W-:Y:S05]  /*142f0*/  BSYNC B0 ;  /* 0x0000000000007941 */ /* 0x000fea0003800000 */
.L_x_1217:
[----:B------:R-:W-:-:S05]  /*14300*/  IMAD.U32 R0, RZ, RZ, UR36 ;  /* 0x00000024ff007e24 */ /* 0x000fca000f8e00ff */
[----:B------:R-:W-:-:S13]  /*14310*/  ISETP.NE.AND P0, PT, R0, 0x3, PT ;  /* 0x000000030000780c */ /* 0x000fda0003f05270 */
[----:B------:R-:W-:Y:S05]  /*14320*/  @!P0 BRA `(.L_x_1219) ;  /* 0x0000000000048947 */ /* 0x000fea0003800000 */
[----:B------:R-:W-:Y:S01]  /*14330*/  BPT.TRAP 0x1 ;  /* 0x000000040000795c */ /* 0x000fe20000300000 */
.L_x_1219:
[----:B------:R-:W2:Y:S01]  /*14340*/  LDL.LU R2, [R1+0xc] ;  /* 0x00000c0001027983 */ /* 0x000ea20000300800 */
[----:B------:R-:W-:Y:S01]  /*14350*/  IMAD R0, R25, 0x8, R22 ;  /* 0x0000000819007824 */ /* 0x000fe200078e0216 */
[----:B------:R-:W-:Y:S01]  /*14360*/  SHF.L.U32 R3, R29, 0x1f, RZ ;  /* 0x0000001f1d037819 */ /* 0x000fe200000006ff */
[----:B------:R-:W-:Y:S03]  /*14370*/  BSSY B0, `(.L_x_1220) ;  /* 0x0000004000007945 */ /* 0x000fe60003800000 */
[----:B------:R-:W1:Y:S01]  /*14380*/  SYNCS.PHASECHK.TRANS64.TRYWAIT P0, [R0+URZ+0x2d860], R3 ;  /* 0x02d86003000075a7 */ /* 0x000e62000800017f */
[----:B--2---:R-:W-:Y:S01]  /*14390*/  IMAD R6, R26, -0x80, R2 ;  /* 0xffffff801a067824 */ /* 0x004fe200078e0202 */
[----:B-1----:R-:W-:Y:S06]  /*143a0*/  @!P0 BRA `(.L_x_1221) ;  /* 0x0000003000c48947 */ /* 0x002fec0003800000 */
.L_x_1303:
[----:B------:R-:W-:Y:S05]  /*143b0*/  BSYNC B0 ;  /* 0x0000000000007941 */ /* 0x000fea0003800000 */
.L_x_1220:
[----:B------:R-:W0:Y:S01]  /*143c0*/  S2R R2, SR_TID.X ;  /* 0x0000000000027919 */ /* 0x000e220000002100 */
[----:B------:R-:W-:Y:S01]  /*143d0*/  UMOV UR4, 0xffffffff ;  /* 0xffffffff00047882 */ /* 0x000fe20000000000 */
[----:B------:R-:W2:Y:S01]  /*143e0*/  S2R R7, SR_TID.X ;  /* 0x0000000000077919 */ /* 0x000ea20000002100 */
[----:B0-----:R-:W-:Y:S01]  /*143f0*/  LOP3.LUT R5, R2, 0x7f, RZ, 0xc0, !PT ;  /* 0x0000007f02057812 */ /* 0x001fe200078ec0ff */
[----:B--2---:R-:W-:-:S03]  /*14400*/  IMAD.SHL.U32 R2, R7, 0x8, RZ ;  /* 0x0000000807027824 */ /* 0x004fc600078e00ff */
[----:B------:R-:W-:Y:S01]  /*14410*/  SHF.R.U32.HI R5, RZ, 0x2, R5 ;  /* 0x00000002ff057819 */ /* 0x000fe20000011605 */
[----:B------:R-:W-:Y:S01]  /*14420*/  IMAD.SHL.U32 R4, R7, 0x8, RZ ;  /* 0x0000000807047824 */ /* 0x000fe200078e00ff */
        /* <DEDUP_REMOVED lines=49> */
.L_x_1313:
        /* <DEDUP_REMOVED lines=13> */
.L_x_1223:
        /* <DEDUP_REMOVED lines=11> */
.L_x_1224:
[----:B------:R-:W-:Y:S01]  /*148c0*/  VIADD R25, R25, 0x1 ;  /* 0x0000000119197836 */ /* 0x000fe20000000000 */
[----:B------:R0:W-:Y:S04]  /*148d0*/  SYNCS.ARRIVE.TRANS64.A1T0 RZ, [R0+URZ+0x2d850], RZ ;  /* 0x02d850ff00ff79a7 */ /* 0x0001e8000810003f */
[----:B------:R-:W-:-:S04]  /*148e0*/  ISETP.NE.AND P0, PT, R25, 0x2, PT ;  /* 0x000000021900780c */ /* 0x000fc80003f05270 */
[----:B0-----:R-:W-:Y:S02]  /*148f0*/  SEL R0, RZ, 0x1, P0 ;  /* 0x00000001ff007807 */ /* 0x001fe40000000000 */
[----:B------:R-:W-:Y:S02]  /*14900*/  SEL R25, R25, RZ, P0 ;  /* 0x000000ff19197207 */ /* 0x000fe40000000000 */
[----:B------:R-:W-:-:S07]  /*14910*/  LOP3.LUT R29, R29, R0, RZ, 0x3c, !PT ;  /* 0x000000001d1d7212 */ /* 0x000fce00078e3cff */
.L_x_1183:
[----:B------:R-:W-:Y:S05]  /*14920*/  BSYNC B7 ;  /* 0x0000000000077941 */ /* 0x000fea0003800000 */
.L_x_1181:
        /* <DEDUP_REMOVED lines=11> */
.L_x_1225:
[----:B------:R-:W1:Y:S01]  /*149e0*/  S2R R0, SR_TID.X ;  /* 0x0000000000007919 */ /* 0x000e620000002100 */
[----:B------:R-:W-:Y:S01]  /*149f0*/  UMOV UR4, 0xffffffff ;  /* 0xffffffff00047882 */ /* 0x000fe20000000000 */
[----:B-1----:R-:W-:-:S04]  /*14a00*/  LOP3.LUT R7, R0, 0x1f, RZ, 0xc0, !PT ;  /* 0x0000001f00077812 */ /* 0x002fc800078ec0ff */
[----:B------:R-:W-:Y:S01]  /*14a10*/  ISETP.NE.AND P0, PT, R7, 0x1f, PT ;  /* 0x0000001f0700780c */ /* 0x000fe20003f05270 */
[----:B------:R-:W-:-:S12]  /*14a20*/  BRA.DIV UR4, `(.L_x_1227) ;  /* 0x0000003204a87947 */ /* 0x000fd8000b800000 */
[----:B------:R-:W-:Y:S01]  /*14a30*/  IMAD.IADD R5, R19, 0x1, R7 ;  /* 0x0000000113057824 */ /* 0x000fe200078e0207 */
[----:B------:R-:W-:-:S04]  /*14a40*/  ULDC UR4, c[0x0][0xc3c] ;  /* 0x00030f0000047ab9 */ /* 0x000fc80000000800 */
[----:B------:R-:W-:-:S13]  /*14a50*/  ISETP.GE.OR P1, PT, R5, UR4, !P0 ;  /* 0x0000000405007c0c */ /* 0x000fda000c726670 */
[----:B------:R-:W1:Y:S02]  /*14a60*/  @!P1 LDC.64 R2, c[0x0][0xc80] ;  /* 0x00032000ff029b82 */ /* 0x000e640000000a00 */
[----:B-1----:R-:W-:-:S06]  /*14a70*/  @!P1 IMAD.WIDE R2, R5, 0x4, R2 ;  /* 0x0000000405029825 */ /* 0x002fcc00078e0202 */
[----:B------:R1:W2:Y:S01]  /*14a80*/  @!P1 LDG.E R3, desc[UR54][R2.64] ;  /* 0x0000003602039981 */ /* 0x0002a2000c1e1900 */
[C---:B------:R-:W-:Y:S02]  /*14a90*/  ISETP.GE.U32.AND P2, PT, R7.reuse, 0x2, PT ;  /* 0x000000020700780c */ /* 0x040fe40003f46070 */
[C---:B------:R-:W-:Y:S01]  /*14aa0*/  ISETP.GE.U32.AND P3, PT, R7.reuse, 0x4, PT ;  /* 0x000000040700780c */ /* 0x040fe20003f66070 */
[----:B------:R-:W-:Y:S01]  /*14ab0*/  SHFL.IDX PT, R0, R16, RZ, 0x1f ;  /* 0x00001fff10007589 */ /* 0x000fe200000e0000 */
[C---:B------:R-:W-:Y:S02]  /*14ac0*/  ISETP.GE.U32.AND P4, PT, R7.reuse, 0x8, PT ;  /* 0x000000080700780c */ /* 0x040fe40003f86070 */
[C---:B------:R-:W-:Y:S01]  /*14ad0*/  ISETP.GE.U32.AND P5, PT, R7.reuse, 0x10, PT ;  /* 0x000000100700780c */ /* 0x040fe20003fa6070 */
[----:B------:R-:W-:Y:S01]  /*14ae0*/  SHFL.IDX PT, R16, R16, 0x1, 0x1f ;  /* 0x00201f0010107f89 */ /* 0x000fe200000e0000 */
[----:B-1----:R-:W-:Y:S02]  /*14af0*/  IMAD.MOV.U32 R2, RZ, RZ, RZ ;  /* 0x000000ffff027224 */ /* 0x002fe400078e00ff */
[----:B--2---:R-:W-:Y:S01]  /*14b00*/  @!P1 IMAD.MOV.U32 R2, RZ, RZ, R3 ;  /* 0x000000ffff029224 */ /* 0x004fe200078e0003 */
[----:B------:R-:W-:-:S04]  /*14b10*/  ISETP.NE.AND P1, PT, R7, RZ, PT ;  /* 0x000000ff0700720c */ /* 0x000fc80003f25270 */
[----:B------:R-:W1:Y:S02]  /*14b20*/  SHFL.UP PT, R14, R2, 0x1, RZ ;  /* 0x04200000020e7989 */ /* 0x000e6400000e00ff */
[----:B-1----:R-:W-:-:S05]  /*14b30*/  SEL R5, R14, RZ, P1 ;  /* 0x000000ff0e057207 */ /* 0x002fca0000800000 */
[----:B------:R-:W-:-:S05]  /*14b40*/  IMAD.IADD R4, R2, 0x1, R5 ;  /* 0x0000000102047824 */ /* 0x000fca00078e0205 */
        /* <DEDUP_REMOVED lines=12> */
[----:B------:R1:W2:Y:S02]  /*14c10*/  SHFL.IDX PT, R14, R3, 0x1f, 0x1f ;  /* 0x03e01f00030e7f89 */ /* 0x0002a400000e0000 */
.L_x_1323:
[----:B------:R-:W-:Y:S02]  /*14c20*/  ULDC UR4, c[0x0][0xc38] ;  /* 0x00030e0000047ab9 */ /* 0x000fe40000000800 */
[----:B------:R-:W-:-:S04]  /*14c30*/  IMAD.U32 R4, RZ, RZ, UR4 ;  /* 0x00000004ff047e24 */ /* 0x000fc8000f8e00ff */
[----:B--2---:R-:W-:-:S04]  /*14c40*/  IMAD R5, R14, R4, RZ ;  /* 0x000000040e057224 */ /* 0x004fc800078e02ff */
[----:B------:R-:W-:-:S05]  /*14c50*/  IMAD.IADD R16, R16, 0x1, R5 ;  /* 0x0000000110107824 */ /* 0x000fca00078e0205 */
[----:B------:R-:W-:-:S13]  /*14c60*/  ISETP.GT.AND P6, PT, R16, R0, PT ;  /* 0x000000001000720c */ /* 0x000fda0003fc4270 */
[----:B------:R-:W-:Y:S05]  /*14c70*/  @P6 BRA `(.L_x_1228) ;  /* 0x00000000009c6947 */ /* 0x000fea0003800000 */
.L_x_1233:
[----:B------:R-:W2:Y:S01]  /*14c80*/  LDC R4, c[0x0][0xc3c] ;  /* 0x00030f00ff047b82 */ /* 0x000ea20000000800 */
[----:B------:R-:W-:-:S05]  /*14c90*/  VIADD R19, R19, 0x1f ;  /* 0x0000001f13137836 */ /* 0x000fca0000000000 */
[----:B--2---:R-:W-:-:S13]  /*14ca0*/  ISETP.GE.AND P6, PT, R19, R4, PT ;  /* 0x000000041300720c */ /* 0x004fda0003fc6270 */
[----:B------:R-:W-:Y:S05]  /*14cb0*/  @P6 BRA `(.L_x_1229) ;  /* 0x0000000400d06947 */ /* 0x000fea0003800000 */
[----:B------:R-:W2:Y:S01]  /*14cc0*/  S2R R2, SR_TID.X ;  /* 0x0000000000027919 */ /* 0x000ea20000002100 */
[----:B------:R-:W-:Y:S01]  /*14cd0*/  BSSY B0, `(.L_x_1230) ;  /* 0x0000009000007945 */ /* 0x000fe20003800000 */
[----:B--2---:R-:W-:-:S05]  /*14ce0*/  LOP3.LUT R2, R2, 0x1f, RZ, 0xc0, !PT ;  /* 0x0000001f02027812 */ /* 0x004fca00078ec0ff */
[----:B------:R-:W-:Y:S02]  /*14cf0*/  IMAD.IADD R5, R19, 0x1, R2 ;  /* 0x0000000113057824 */ /* 0x000fe400078e0202 */
[----:B------:R-:W-:-:S03]  /*14d00*/  IMAD.MOV.U32 R2, RZ, RZ, RZ ;  /* 0x000000ffff027224 */ /* 0x000fc600078e00ff */
[----:B------:R-:W-:-:S13]  /*14d10*/  ISETP.GE.OR P6, PT, R5, R4, !P0 ;  /* 0x000000040500720c */ /* 0x000fda00047c6670 */
[----:B------:R-:W-:Y:S05]  /*14d20*/  @P6 BRA `(.L_x_1231) ;  /* 0x00000000000c6947 */ /* 0x000fea0003800000 */
[----:B-1----:R-:W1:Y:S02]  /*14d30*/  LDC.64 R2, c[0x0][0xc80] ;  /* 0x00032000ff027b82 */ /* 0x002e640000000a00 */
[----:B-1----:R-:W-:-:S06]  /*14d40*/  IMAD.WIDE R2, R5, 0x4, R2 ;  /* 0x0000000405027825 */ /* 0x002fcc00078e0202 */
[----:B------:R2:W5:Y:S02]  /*14d50*/  LDG.E R2, desc[UR54][R2.64] ;  /* 0x0000003602027981 */ /* 0x000564000c1e1900 */
.L_x_1231:
[----:B------:R-:W-:Y:S05]  /*14d60*/  BSYNC B0 ;  /* 0x0000000000007941 */ /* 0x000fea0003800000 */
.L_x_1230:
[----:B------:R-:W-:-:S03]  /*14d70*/  UMOV UR4, 0xffffffff ;  /* 0xffffffff00047882 */ /* 0x000fc60000000000 */
[----:B------:R-:W-:Y:S05]  /*14d80*/  BRA.DIV UR4, `(.L_x_1232) ;  /* 0x0000003204f47947 */ /* 0x000fea000b800000 */
[----:B-----5:R-:W3:Y:S02]  /*14d90*/  SHFL.UP PT, R14, R2, 0x1, RZ ;  /* 0x04200000020e7989 */ /* 0x020ee400000e00ff */
[----:B---3--:R-:W-:-:S05]  /*14da0*/  SEL R13, R14, RZ, P1 ;  /* 0x000000ff0e0d7207 */ /* 0x008fca0000800000 */
[----:B------:R-:W-:-:S05]  /*14db0*/  IMAD.IADD R13, R2, 0x1, R13 ;  /* 0x00000001020d7824 */ /* 0x000fca00078e020d */
[----:B------:R-:W3:Y:S02]  /*14dc0*/  SHFL.UP PT, R14, R13, 0x2, RZ ;  /* 0x044000000d0e7989 */ /* 0x000ee400000e00ff */
[----:B---3--:R-:W-:-:S05]  /*14dd0*/  SEL R14, R14, RZ, P2 ;  /* 0x000000ff0e0e7207 */ /* 0x008fca0001000000 */
[----:B-12---:R-:W-:-:S05]  /*14de0*/  IMAD.IADD R3, R13, 0x1, R14 ;  /* 0x000000010d037824 */ /* 0x006fca00078e020e */
        /* <DEDUP_REMOVED lines=10> */
.L_x_1331:
[----:B------:R-:W-:Y:S02]  /*14e90*/  ULDC UR4, c[0x0][0xc38] ;  /* 0x00030e0000047ab9 */ /* 0x000fe40000000800 */
[----:B------:R-:W-:-:S04]  /*14ea0*/  IMAD.U32 R4, RZ, RZ, UR4 ;  /* 0x00000004ff047e24 */ /* 0x000fc8000f8e00ff */
[----:B--2---:R-:W-:-:S04]  /*14eb0*/  IMAD R5, R14, R4, RZ ;  /* 0x000000040e057224 */ /* 0x004fc800078e02ff */
[----:B------:R-:W-:-:S05]  /*14ec0*/  IMAD.IADD R16, R5, 0x1, R16 ;  /* 0x0000000105107824 */ /* 0x000fca00078e0210 */
[----:B------:R-:W-:-:S13]  /*14ed0*/  ISETP.GT.AND P6, PT, R16, R0, PT ;  /* 0x000000001000720c */ /* 0x000fda0003fc4270 */
[----:B------:R-:W-:Y:S05]  /*14ee0*/  @!P6 BRA `(.L_x_1233) ;  /* 0xfffffffc0064e947 */ /* 0x000fea000383ffff */
.L_x_1228:
[----:B------:R-:W-:Y:S01]  /*14ef0*/  IMAD.IADD R16, R16, 0x1, -R5 ;  /* 0x0000000110107824 */ /* 0x000fe200078e0a05 */
[----:B------:R-:W-:-:S03]  /*14f00*/  UMOV UR4, 0xffffffff ;  /* 0xffffffff00047882 */ /* 0x000fc60000000000 */
[----:B------:R-:W-:-:S05]  /*14f10*/  IMAD R5, R3, R4, R16 ;  /* 0x0000000403057224 */ /* 0x000fca00078e0210 */
[----:B------:R-:W-:Y:S01]  /*14f20*/  ISETP.GT.AND P6, PT, R5, R0, PT ;  /* 0x000000000500720c */ /* 0x000fe20003fc4270 */
[----:B------:R-:W-:-:S12]  /*14f30*/  BRA.DIV UR4, `(.L_x_1234) ;  /* 0x0000003604447947 */ /* 0x000fd8000b800000 */
[----:B------:R-:W-:-:S04]  /*14f40*/  VOTE.ANY R6, PT, !P6 ;  /* 0x0000000000067806 */ /* 0x000fc800070e0100 */
[----:B------:R-:W2:Y:S02]  /*14f50*/  POPC R5, R6 ;  /* 0x0000000600057309 */ /* 0x000ea40000000000 */
[----:B--2---:R2:W3:Y:S02]  /*14f60*/  SHFL.IDX PT, R17, R2, R5, 0x1f ;  /* 0x00001f0502117589 */ /* 0x0044e400000e0000 */
.L_x_1335:
[----:B------:R-:W-:Y:S01]  /*14f70*/  ISETP.NE.AND P0, PT, R6, RZ, PT ;  /* 0x000000ff0600720c */ /* 0x000fe20003f05270 */
[----:B------:R-:W-:-:S12]  /*14f80*/  IMAD.MOV.U32 R6, RZ, RZ, RZ ;  /* 0x000000ffff067224 */ /* 0x000fd800078e00ff */
[----:B------:R-:W-:Y:S05]  /*14f90*/  @!P0 BRA `(.L_x_1235) ;  /* 0x0000000000108947 */ /* 0x000fea0003800000 */
[----:B------:R-:W-:Y:S01]  /*14fa0*/  UMOV UR4, 0xffffffff ;  /* 0xffffffff00047882 */ /* 0x000fe20000000000 */
[----:B------:R-:W-:Y:S02]  /*14fb0*/  VIADD R12, R5, 0xffffffff ;  /* 0xffffffff050c7836 */ /* 0x000fe40000000000 */
[----:B------:R-:W-:Y:S05]  /*14fc0*/  BRA.DIV UR4, `(.L_x_1236) ;  /* 0x0000003604687947 */ /* 0x000fea000b800000 */
[----:B------:R4:W0:Y:S02]  /*14fd0*/  SHFL.IDX PT, R6, R3, R12, 0x1f ;  /* 0x00001f0c03067589 */ /* 0x00082400000e0000 */
.L_x_1235:
[----:B-12-4-:R-:W1:Y:S01]  /*14fe0*/  LDC.64 R2, c[0x0][0xc90] ;  /* 0x00032400ff027b82 */ /* 0x016e620000000a00 */
[----:B------:R-:W-:-:S04]  /*14ff0*/  IMAD.IADD R19, R5, 0x1, R19 ;  /* 0x0000000105137824 */ /* 0x000fc800078e0213 */
[----:B-1----:R-:W-:-:S05]  /*15000*/  IMAD.WIDE R2, R19, 0x4, R2 ;  /* 0x0000000413027825 */ /* 0x002fca00078e0202 */
[----:B------:R1:W3:Y:S01]  /*15010*/  LDG.E R7, desc[UR54][R2.64] ;  /* 0x0000003602077981 */ /* 0x0002e2000c1e1900 */
[----:B0-----:R-:W-:-:S04]  /*15020*/  IMAD R16, R6, R4, R16 ;  /* 0x0000000406107224 */ /* 0x001fc800078e0210 */
[----:B------:R-:W-:Y:S02]  /*15030*/  IMAD.IADD R0, R0, 0x1, -R16 ;  /* 0x0000000100007824 */ /* 0x000fe400078e0a10 */
[----:B-1----:R-:W-:Y:S02]  /*15040*/  IMAD.MOV.U32 R2, RZ, RZ, RZ ;  /* 0x000000ffff027224 */ /* 0x002fe400078e00ff */
[----:B---3--:R-:W-:-:S05]  /*15050*/  IMAD R5, R17, R7, RZ ;  /* 0x0000000711057224 */ /* 0x008fca00078e02ff */
[-C--:B------:R-:W-:Y:S02]  /*15060*/  IABS R8, R5.reuse ;  /* 0x0000000500087213 */ /* 0x080fe40000000000 */
[----:B------:R-:W-:Y:S02]  /*15070*/  IABS R6, R5 ;  /* 0x0000000500067213 */ /* 0x000fe40000000000 */
[----:B------:R-:W0:Y:S03]  /*15080*/  I2F.RP R9, R8 ;  /* 0x0000000800097306 */ /* 0x000e260000209400 */
[----:B------:R-:W-:-:S05]  /*15090*/  IMAD.MOV R6, RZ, RZ, -R6 ;  /* 0x000000ffff067224 */ /* 0x000fca00078e0a06 */
[----:B0-----:R-:W0:Y:S02]  /*150a0*/  MUFU.RCP R9, R9 ;  /* 0x0000000900097308 */ /* 0x001e240000001000 */
[----:B0-----:R-:W-:-:S06]  /*150b0*/  VIADD R10, R9, 0xffffffe ;  /* 0x0ffffffe090a7836 */ /* 0x001fcc0000000000 */
[----:B------:R-:W0:Y:S02]  /*150c0*/  F2I.FTZ.U32.TRUNC.NTZ R3, R10 ;  /* 0x0000000a00037305 */ /* 0x000e24000021f000 */
[----:B0-----:R-:W-:-:S04]  /*150d0*/  IMAD.MOV R11, RZ, RZ, -R3 ;  /* 0x000000ffff0b7224 */ /* 0x001fc800078e0a03 */
[----:B------:R-:W-:-:S04]  /*150e0*/  IMAD R11, R11, R8, RZ ;  /* 0x000000080b0b7224 */ /* 0x000fc800078e02ff */
[----:B------:R-:W-:Y:S01]  /*150f0*/  IMAD.HI.U32 R2, R3, R11, R2 ;  /* 0x0000000b03027227 */ /* 0x000fe200078e0002 */
[----:B------:R-:W-:-:S05]  /*15100*/  IABS R3, R0 ;  /* 0x0000000000037213 */ /* 0x000fca0000000000 */
        /* <DEDUP_REMOVED lines=17> */
[----:B------:R-:W-:-:S04]  /*15220*/  VIADDMNMX R4, R3, R4, R7, PT ;  /* 0x0000000403047246 */ /* 0x000fc80003800107 */
[----:B------:R-:W-:-:S04]  /*15230*/  IABS R7, R4 ;  /* 0x0000000400077213 */ /* 0x000fc80000000000 */
[----:B------:R-:W0:Y:S08]  /*15240*/  I2F.RP R8, R7 ;  /* 0x0000000700087306 */ /* 0x000e300000209400 */
[----:B0-----:R-:W0:Y:S02]  /*15250*/  MUFU.RCP R8, R8 ;  /* 0x0000000800087308 */ /* 0x001e240000001000 */
[----:B0-----:R-:W-:-:S06]  /*15260*/  VIADD R3, R8, 0xffffffe ;  /* 0x0ffffffe08037836 */ /* 0x001fcc0000000000 */
[----:B------:R-:W0:Y:S02]  /*15270*/  F2I.FTZ.U32.TRUNC.NTZ R3, R3 ;  /* 0x0000000300037305 */ /* 0x000e24000021f000 */
[----:B0-----:R-:W-:-:S04]  /*15280*/  IMAD.MOV R0, RZ, RZ, -R3 ;  /* 0x000000ffff007224 */ /* 0x001fc800078e0a03 */
[----:B------:R-:W-:Y:S01]  /*15290*/  IMAD R9, R0, R7, RZ ;  /* 0x0000000700097224 */ /* 0x000fe200078e02ff */
[----:B------:R-:W-:-:S03]  /*152a0*/  IABS R0, R4 ;  /* 0x0000000400007213 */ /* 0x000fc60000000000 */
[----:B------:R-:W-:Y:S01]  /*152b0*/  IMAD.HI.U32 R2, R3, R9, R2 ;  /* 0x0000000903027227 */ /* 0x000fe200078e0002 */
        /* <DEDUP_REMOVED lines=9> */
[C---:B------:R-:W-:Y:S01]  /*15350*/  LOP3.LUT R0, R5.reuse, R4, RZ, 0x3c, !PT ;  /* 0x0000000405007212 */ /* 0x040fe200078e3cff */
[----:B------:R-:W-:-:S03]  /*15360*/  IMAD.IADD R5, R5, 0x1, R6 ;  /* 0x0000000105057824 */ /* 0x000fc600078e0206 */
[----:B------:R-:W-:-:S07]  /*15370*/  ISETP.GE.AND P2, PT, R0, RZ, PT ;  /* 0x000000ff0000720c */ /* 0x000fce0003f46270 */
[----:B------:R-:W-:-:S06]  /*15380*/  @P0 VIADD R2, R2, 0x1 ;  /* 0x0000000102020836 */ /* 0x000fcc0000000000 */
[----:B------:R-:W-:Y:S01]  /*15390*/  @!P2 IMAD.MOV R2, RZ, RZ, -R2 ;  /* 0x000000ffff02a224 */ /* 0x000fe200078e0a02 */
[----:B------:R-:W-:Y:S01]  /*153a0*/  @!P1 LOP3.LUT R2, RZ, R4, RZ, 0x33, !PT ;  /* 0x00000004ff029212 */ /* 0x000fe200078e33ff */
[----:B------:R-:W-:-:S04]  /*153b0*/  IMAD.MOV R4, RZ, RZ, -R4 ;  /* 0x000000ffff047224 */ /* 0x000fc800078e0a04 */
[----:B------:R-:W-:Y:S01]  /*153c0*/  IMAD R18, R2, R4, R5 ;  /* 0x0000000402127224 */ /* 0x000fe200078e0205 */
[----:B------:R-:W-:-:S05]  /*153d0*/  LOP3.LUT R2, RZ, R2, RZ, 0x33, !PT ;  /* 0x00000002ff027212 */ /* 0x000fca00078e33ff */
[----:B------:R-:W-:Y:S01]  /*153e0*/  IMAD.IADD R17, R17, 0x1, R2 ;  /* 0x0000000111117824 */ /* 0x000fe200078e0202 */
[----:B------:R-:W-:Y:S06]  /*153f0*/  BRA `(.L_x_1237) ;  /* 0x00000000001c7947 */ /* 0x000fec0003800000 */
.L_x_1229:
[----:B------:R-:W-:Y:S01]  /*15400*/  UMOV UR4, URZ ;  /* 0x0000003f00047c82 */ /* 0x000fe20008000000 */
[----:B------:R-:W-:Y:S01]  /*15410*/  UMOV UR5, URZ ;  /* 0x0000003f00057c82 */ /* 0x000fe20008000000 */
[----:B------:R-:W-:Y:S01]  /*15420*/  ULDC UR6, c[0x0][0xc3c] ;  /* 0x00030f0000067ab9 */ /* 0x000fe20000000800 */
[----:B------:R-:W-:Y:S02]  /*15430*/  IMAD.MOV.U32 R16, RZ, RZ, R0 ;  /* 0x000000ffff107224 */ /* 0x000fe400078e0000 */
[----:B------:R-:W-:Y:S02]  /*15440*/  IMAD.U32 R17, RZ, RZ, UR4 ;  /* 0x00000004ff117e24 */ /* 0x000fe4000f8e00ff */
[----:B------:R-:W-:Y:S02]  /*15450*/  IMAD.U32 R18, RZ, RZ, UR5 ;  /* 0x00000005ff127e24 */ /* 0x000fe4000f8e00ff */
[----:B------:R-:W-:-:S07]  /*15460*/  IMAD.U32 R19, RZ, RZ, UR6 ;  /* 0x00000006ff137e24 */ /* 0x000fce000f8e00ff */
.L_x_1237:
[----:B------:R-:W2:Y:S01]  /*15470*/  S2R R0, SR_TID.X ;  /* 0x0000000000007919 */ /* 0x000ea20000002100 */
[----:B------:R-:W-:Y:S05]  /*15480*/  WARPSYNC.ALL ;  /* 0x0000000000007948 */ /* 0x000fea0003800000 */
[----:B------:R-:W-:Y:S01]  /*15490*/  BAR.SYNC.DEFER_BLOCKING 0x4, 0x200 ;  /* 0x0108000000007b1d */ /* 0x000fe20000010000 */
[----:B--2---:R-:W-:-:S04]  /*154a0*/  LOP3.LUT R0, R0, 0x1f, RZ, 0xc0, !PT ;  /* 0x0000001f00007812 */ /* 0x004fc800078ec0ff */
[----:B------:R-:W-:-:S13]  /*154b0*/  ISETP.NE.AND P0, PT, R0, RZ, PT ;  /* 0x000000ff0000720c */ /* 0x000fda0003f05270 */
[----:B-1----:R-:W1:Y:S01]  /*154c0*/  @!P0 S2R R3, SR_CgaCtaId ;  /* 0x0000000000038919 */ /* 0x002e620000008800 */
[----:B------:R-:W-:-:S04]  /*154d0*/  @!P0 MOV R0, 0x400 ;  /* 0x0000040000008802 */ /* 0x000fc80000000f00 */
[----:B-1----:R-:W-:-:S05]  /*154e0*/  @!P0 LEA R22, R3, R0, 0x18 ;  /* 0x0000000003168211 */ /* 0x002fca00078ec0ff */
[----:B------:R3:W-:Y:S01]  /*154f0*/  @!P0 STS.128 [R22+0x2d8d0], R16 ;  /* 0x02d8d01016008388 */ /* 0x0007e20000000c00 */
[----:B------:R-:W-:Y:S06]  /*15500*/  BAR.ARV 0x5, 0x200 ;  /* 0x0148000000007b1d */ /* 0x000fec0000002000 */
.L_x_1226:
[----:B------:R-:W-:Y:S02]  /*15510*/  ULDC UR4, c[0x0][0xc3c] ;  /* 0x00030f0000047ab9 */ /* 0x000fe40000000800 */
[----:B--2---:R-:W-:-:S13]  /*15520*/  ISETP.GE.AND P0, PT, R19, UR4, PT ;  /* 0x0000000413007c0c */ /* 0x004fda000bf06270 */
[----:B------:R-:W-:Y:S05]  /*15530*/  @!P0 BRA `(.L_x_1238) ;  /* 0xffffffb4008c8947 */ /* 0x000fea000383ffff */
[----:B------:R-:W-:Y:S05]  /*15540*/  BSYNC B8 ;  /* 0x0000000000087941 */ /* 0x000fea0003800000 */
.L_x_1169:
[----:B-1----:R-:W2:Y:S01]  /*15550*/  LDL.LU R0, [R1+0x2c] ;  /* 0x00002c0001007983 */ /* 0x002ea20000300800 */
[----:B------:R-:W-:Y:S01]  /*15560*/  BSSY B0, `(.L_x_1239) ;  /* 0x000000b000007945 */ /* 0x000fe20003800000 */
[----:B------:R-:W1:Y:S01]  /*15570*/  S2R R5, SR_CgaCtaId ;  /* 0x0000000000057919 */ /* 0x000e620000008800 */
[----:B--2---:R-:W-:-:S05]  /*15580*/  VIADD R0, R0, 0x1 ;  /* 0x0000000100007836 */ /* 0x004fca0000000000 */
[----:B------:R-:W-:-:S04]  /*15590*/  LEA.HI R2, R0, R0, RZ, 0x1 ;  /* 0x0000000000027211 */ /* 0x000fc800078f08ff */
[----:B------:R-:W-:Y:S02]  /*155a0*/  LOP3.LUT R3, R2, 0xfffffffe, RZ, 0xc0, !PT ;  /* 0xfffffffe02037812 */ /* 0x000fe400078ec0ff */
[----:B------:R-:W-:-:S03]  /*155b0*/  MOV R2, 0x400 ;  /* 0x0000040000027802 */ /* 0x000fc60000000f00 */
[----:B------:R-:W-:Y:S01]  /*155c0*/  IMAD.IADD R0, R0, 0x1, -R3 ;  /* 0x0000000100007824 */ /* 0x000fe200078e0a03 */
[----:B-1----:R-:W-:-:S04]  /*155d0*/  LEA R5, R5, R2, 0x18 ;  /* 0x0000000205057211 */ /* 0x002fc800078ec0ff */
[----:B------:R-:W-:-:S04]  /*155e0*/  SHF.L.U32 R0, R0, 0x1f, RZ ;  /* 0x0000001f00007819 */ /* 0x000fc800000006ff */
[----:B------:R-:W1:Y:S02]  /*155f0*/  SYNCS.PHASECHK.TRANS64.TRYWAIT P0, [R5+URZ+0x2d820], R0 ;  /* 0x02d82000050075a7 */ /* 0x000e64000800017f */
[----:B-1----:R-:W-:Y:S05]  /*15600*/  @!P0 BRA `(.L_x_1240) ;  /* 0x0000003000008947 */ /* 0x002fea0003800000 */
.L_x_1338:
[----:B------:R-:W-:Y:S05]  /*15610*/  BSYNC B0 ;  /* 0x0000000000007941 */ /* 0x000fea0003800000 */
.L_x_1239:
[----:B------:R-:W-:-:S03]  /*15620*/  UMOV UR4, 0xffffffff ;  /* 0xffffffff00047882 */ /* 0x000fc60000000000 */
[----:B------:R-:W-:Y:S05]  /*15630*/  BRA.DIV UR4, `(.L_x_1241) ;  /* 0x0000003204087947 */ /* 0x000fea000b800000 */
[----:B-1----:R-:W1:Y:S02]  /*15640*/  S2R R0, SR_TID.X ;  /* 0x0000000000007919 */ /* 0x002e640000002100 */
[----:B-1----:R-:W-:-:S04]  /*15650*/  SHF.R.U32.HI R0, RZ, 0x5, R0 ;  /* 0x00000005ff007819 */ /* 0x002fc80000011600 */
[----:B------:R-:W-:-:S05]  /*15660*/  LOP3.LUT R0, R0, 0x3, RZ, 0xc0, !PT ;  /* 0x0000000300007812 */ /* 0x000fca00078ec0ff */
[----:B------:R1:W2:Y:S02]  /*15670*/  SHFL.IDX PT, R14, R0, RZ, 0x1f ;  /* 0x00001fff000e7589 */ /* 0x0002a400000e0000 */
.L_x_1341:
[----:B--2---:R-:W-:Y:S01]  /*15680*/  ISETP.NE.AND P0, PT, R14, RZ, PT ;  /* 0x000000ff0e00720c */ /* 0x004fe20003f05270 */
[----:B------:R-:W-:-:S12]  /*15690*/  BSSY B0, `(.L_x_1242) ;  /* 0x0000024000007945 */ /* 0x000fd80003800000 */
[----:B------:R-:W-:Y:S05]  /*156a0*/  @P0 BRA `(.L_x_1243) ;  /* 0x0000000000880947 */ /* 0x000fea0003800000 */
[----:B------:R-:W-:-:S03]  /*156b0*/  UMOV UR4, 0xffffffff ;  /* 0xffffffff00047882 */ /* 0x000fc60000000000 */
[----:B------:R-:W-:Y:S05]  /*156c0*/  BRA.DIV UR4, `(.L_x_1244) ;  /* 0x0000003204187947 */ /* 0x000fea000b800000 */
[----:B------:R-:W-:-:S13]  /*156d0*/  ELECT P6, URZ, PT ;  /* 0x00000000003f782f */ /* 0x000fda00038c0000 */
.L_x_1344:
[----:B------:R-:W-:Y:S05]  /*156e0*/  @!P6 BRA `(.L_x_1243) ;  /* 0x000000000078e947 */ /* 0x000fea0003800000 */
[----:B------:R-:W-:-:S06]  /*156f0*/  ULOP3.LUT UR4, UR43, 0x2, URZ, 0xfc, !UPT ;  /* 0x000000022b047892 */ /* 0x000fcc000f8efc3f */
[----:B-1----:R-:W-:-:S05]  /*15700*/  IMAD.U32 R0, RZ, RZ, UR4 ;  /* 0x00000004ff007e24 */ /* 0x002fca000f8e00ff */
[----:B------:R-:W-:-:S13]  /*15710*/  ISETP.NE.AND P0, PT, R0, 0x3, PT ;  /* 0x000000030000780c */ /* 0x000fda0003f05270 */
[----:B------:R-:W-:Y:S05]  /*15720*/  @!P0 BRA `(.L_x_1245) ;  /* 0x0000000000048947 */ /* 0x000fea0003800000 */
[----:B------:R-:W-:Y:S01]  /*15730*/  BPT.TRAP 0x1 ;  /* 0x000000040000795c */ /* 0x000fe20000300000 */
.L_x_1245:
[----:B------:R-:W-:Y:S01]  /*15740*/  IMAD R3, R25, 0x8, R5 ;  /* 0x0000000819037824 */ /* 0x000fe200078e0205 */
[----:B------:R-:W-:Y:S01]  /*15750*/  SHF.L.U32 R2, R29, 0x1f, RZ ;  /* 0x0000001f1d027819 */ /* 0x000fe200000006ff */
[----:B------:R-:W-:-:S03]  /*15760*/  VIADD R25, R25, 0x1 ;  /* 0x0000000119197836 */ /* 0x000fc60000000000 */
[----:B------:R-:W1:Y:S02]  /*15770*/  SYNCS.PHASECHK.TRANS64.TRYWAIT P1, [R3+URZ+0x2d840], R2 ;  /* 0x02d84002030075a7 */ /* 0x000e64000802017f */
[----:B------:R-:W-:-:S04]  /*15780*/  ISETP.NE.AND P2, PT, R25, 0x2, PT ;  /* 0x000000021900780c */ /* 0x000fc80003f45270 */
[----:B------:R-:W-:Y:S01]  /*15790*/  SEL R0, RZ, 0x1, P2 ;  /* 0x00000001ff007807 */ /* 0x000fe20001000000 */
[----:B-1----:R-:W-:Y:S08]  /*157a0*/  @!P1 BRA `(.L_x_1246) ;  /* 0x0000003000009947 */ /* 0x002ff00003800000 */
.L_x_1345:
[----:B------:R-:W-:Y:S02]  /*157b0*/  SEL R25, R25, RZ, P2 ;  /* 0x000000ff19197207 */ /* 0x000fe40001000000 */
[----:B------:R-:W-:Y:S01]  /*157c0*/  LOP3.LUT R0, R29, R0, RZ, 0x3c, !PT ;  /* 0x000000001d007212 */ /* 0x000fe200078e3cff */
[----:B------:R-:W-:Y:S06]  /*157d0*/  @!P0 BRA `(.L_x_1247) ;  /* 0x0000000000048947 */ /* 0x000fec0003800000 */
[----:B------:R-:W-:Y:S01]  /*157e0*/  BPT.TRAP 0x1 ;  /* 0x000000040000795c */ /* 0x000fe20000300000 */
.L_x_1247:
[----:B------:R-:W-:Y:S01]  /*157f0*/  IMAD R25, R25, 0x8, R5 ;  /* 0x0000000819197824 */ /* 0x000fe200078e0205 */
[----:B------:R-:W-:-:S04]  /*15800*/  SHF.L.U32 R0, R0, 0x1f, RZ ;  /* 0x0000001f00007819 */ /* 0x000fc800000006ff */
[----:B------:R-:W2:Y:S02]  /*15810*/  SYNCS.PHASECHK.TRANS64.TRYWAIT P1, [R25+URZ+0x2d840], R0 ;  /* 0x02d84000190075a7 */ /* 0x000ea4000802017f */
[----:B--2---:R-:W-:Y:S05]  /*15820*/  @!P1 BRA `(.L_x_1248) ;  /* 0x0000002c00f49947 */ /* 0x004fea0003800000 */
.L_x_1346:
[----:B------:R-:W-:Y:S05]  /*15830*/  @!P0 BRA `(.L_x_1249) ;  /* 0x0000000000048947 */ /* 0x000fea0003800000 */
[----:B------:R-:W-:Y:S01]  /*15840*/  BPT.TRAP 0x1 ;  /* 0x000000040000795c */ /* 0x000fe20000300000 */
.L_x_1249:
[----:B------:R-:W4:Y:S02]  /*15850*/  SYNCS.PHASECHK.TRANS64.TRYWAIT P1, [R3+URZ+0x2d860], R2 ;  /* 0x02d86002030075a7 */ /* 0x000f24000802017f */
[----:B----4-:R-:W-:Y:S05]  /*15860*/  @!P1 BRA `(.L_x_1250) ;  /* 0x0000002c00f89947 */ /* 0x010fea0003800000 */
.L_x_1347:
[----:B------:R-:W-:Y:S05]  /*15870*/  @!P0 BRA `(.L_x_1251) ;  /* 0x0000000000048947 */ /* 0x000fea0003800000 */
[----:B------:R-:W-:Y:S01]  /*15880*/  BPT.TRAP 0x1 ;  /* 0x000000040000795c */ /* 0x000fe20000300000 */
.L_x_1251:
[----:B------:R0:W0:Y:S02]  /*15890*/  SYNCS.PHASECHK.TRANS64.TRYWAIT P0, [R25+URZ+0x2d860], R0 ;  /* 0x02d86000190075a7 */ /* 0x000024000800017f */
[----:B0-----:R-:W-:Y:S05]  /*158a0*/  @!P0 NANOSLEEP.SYNCS 0x989680 ;  /* 0x009896800000895d */ /* 0x001fea0003900000 */
[----:B------:R-:W0:Y:S02]  /*158b0*/  @!P0 SYNCS.PHASECHK.TRANS64 P0, [R25+URZ+0x2d860], R0 ;  /* 0x02d86000190085a7 */ /* 0x000e24000800007f */
[----:B0-----:R-:W-:Y:S05]  /*158c0*/  @!P0 BRA `(.L_x_1251) ;  /* 0xfffffffc00f08947 */ /* 0x001fea000383ffff */
.L_x_1243:
[----:B------:R-:W-:Y:S05]  /*158d0*/  BSYNC B0 ;  /* 0x0000000000007941 */ /* 0x000fea0003800000 */
.L_x_1242:
[----:B------:R-:W-:Y:S05]  /*158e0*/  EXIT ;  /* 0x000000000000794d */ /* 0x000fea0003800000 */
.L_x_1071:
[----:B0-----:R-:W-:-:S04]  /*158f0*/  IMAD.U32 R3, RZ, RZ, UR41 ;  /* 0x00000029ff037e24 */ /* 0x001fc8000f8e00ff */
[----:B------:R0:W1:Y:S03]  /*15900*/  SYNCS.PHASECHK.TRANS64.TRYWAIT P1, [R3+URZ+0x2d800], R0 ;  /* 0x02d80000030075a7 */ /* 0x000066000802017f */
[----:B-1----:R-:W-:Y:S05]  /*15910*/  @!P1 NANOSLEEP.SYNCS 0x989680 ;  /* 0x009896800000995d */ /* 0x002fea0003900000 */
[----:B------:R-:W1:Y:S02]  /*15920*/  @!P1 SYNCS.PHASECHK.TRANS64 P1, [R3+URZ+0x2d800], R0 ;  /* 0x02d80000030095a7 */ /* 0x000e64000802007f */
[----:B-1----:R-:W-:Y:S05]  /*15930*/  @!P1 BRA `(.L_x_1071) ;  /* 0xfffffffc00ec9947 */ /* 0x002fea000383ffff */
[----:B------:R-:W-:Y:S05]  /*15940*/  BRA `(.L_x_1252) ;  /* 0xfffffec000bc7947 */ /* 0x000fea000383ffff */
.L_x_1075:
[----:B-1----:R1:W2:Y:S02]  /*15950*/  SYNCS.PHASECHK.TRANS64.TRYWAIT P1, [R3+URZ+0x2d830], R0 ;  /* 0x02d83000030075a7 */ /* 0x0022a4000802017f */
[----:B--2---:R-:W-:Y:S05]  /*15960*/  @!P1 NANOSLEEP.SYNCS 0x989680 ;  /* 0x009896800000995d */ /* 0x004fea0003900000 */
[----:B------:R-:W2:Y:S02]  /*15970*/  @!P1 SYNCS.PHASECHK.TRANS64 P1, [R3+URZ+0x2d830], R0 ;  /* 0x02d83000030095a7 */ /* 0x000ea4000802007f */
[----:B--2---:R-:W-:Y:S05]  /*15980*/  @!P1 BRA `(.L_x_1075) ;  /* 0xfffffffc00f09947 */ /* 0x004fea000383ffff */
[----:B------:R-:W-:Y:S05]  /*15990*/  BRA `(.L_x_1074) ;  /* 0xfffffec000d87947 */ /* 0x000fea000383ffff */
.L_x_1092:
[----:B-1----:R-:W-:-:S04]  /*159a0*/  IMAD.U32 R7, RZ, RZ, UR6 ;  /* 0x00000006ff077e24 */ /* 0x002fc8000f8e00ff */
[----:B------:R1:W3:Y:S03]  /*159b0*/  SYNCS.PHASECHK.TRANS64.TRYWAIT P1, [R7+URZ+0x2d830], R0 ;  /* 0x02d83000070075a7 */ /* 0x0002e6000802017f */
[----:B---3--:R-:W-:Y:S05]  /*159c0*/  @!P1 NANOSLEEP.SYNCS 0x989680 ;  /* 0x009896800000995d */ /* 0x008fea0003900000 */
[----:B------:R-:W3:Y:S02]  /*159d0*/  @!P1 SYNCS.PHASECHK.TRANS64 P1, [R7+URZ+0x2d830], R0 ;  /* 0x02d83000070095a7 */ /* 0x000ee4000802007f */
[----:B---3--:R-:W-:Y:S05]  /*159e0*/  @!P1 BRA `(.L_x_1092) ;  /* 0xfffffffc00ec9947 */ /* 0x008fea000383ffff */
[----:B------:R-:W-:Y:S05]  /*159f0*/  BRA `(.L_x_1089) ;  /* 0xfffffef400e87947 */ /* 0x000fea000383ffff */
.L_x_1096:
[----:B-1----:R-:W-:-:S04]  /*15a00*/  IMAD.U32 R7, RZ, RZ, UR6 ;  /* 0x00000006ff077e24 */ /* 0x002fc8000f8e00ff */
[----:B------:R1:W2:Y:S03]  /*15a10*/  SYNCS.PHASECHK.TRANS64.TRYWAIT P1, [R7+URZ+0x2d850], R0 ;  /* 0x02d85000070075a7 */ /* 0x0002a6000802017f */
[----:B--2---:R-:W-:Y:S05]  /*15a20*/  @!P1 NANOSLEEP.SYNCS 0x989680 ;  /* 0x009896800000995d */ /* 0x004fea0003900000 */
[----:B------:R-:W2:Y:S02]  /*15a30*/  @!P1 SYNCS.PHASECHK.TRANS64 P1, [R7+URZ+0x2d850], R0 ;  /* 0x02d85000070095a7 */ /* 0x000ea4000802007f */
[----:B--2---:R-:W-:Y:S05]  /*15a40*/  @!P1 BRA `(.L_x_1096) ;  /* 0xfffffffc00ec9947 */ /* 0x004fea000383ffff */
[----:B------:R-:W-:Y:S05]  /*15a50*/  BRA `(.L_x_1093) ;  /* 0xfffffef800947947 */ /* 0x000fea000383ffff */
.L_x_1115:
[----:B-1----:R-:W-:-:S04]  /*15a60*/  IMAD.U32 R7, RZ, RZ, UR6 ;  /* 0x00000006ff077e24 */ /* 0x002fc8000f8e00ff */
[----:B------:R1:W2:Y:S03]  /*15a70*/  SYNCS.PHASECHK.TRANS64.TRYWAIT P1, [R7+URZ+0x2d830], R0 ;  /* 0x02d83000070075a7 */ /* 0x0002a6000802017f */
[----:B--2---:R-:W-:Y:S05]  /*15a80*/  @!P1 NANOSLEEP.SYNCS 0x989680 ;  /* 0x009896800000995d */ /* 0x004fea0003900000 */
[----:B------:R-:W2:Y:S02]  /*15a90*/  @!P1 SYNCS.PHASECHK.TRANS64 P1, [R7+URZ+0x2d830], R0 ;  /* 0x02d83000070095a7 */ /* 0x000ea4000802007f */
[----:B--2---:R-:W-:Y:S05]  /*15aa0*/  @!P1 BRA `(.L_x_1115) ;  /* 0xfffffffc00ec9947 */ /* 0x004fea000383ffff */
[----:B------:R-:W-:Y:S05]  /*15ab0*/  BRA `(.L_x_1112) ;  /* 0xffffff2800ec7947 */ /* 0x000fea000383ffff */
.L_x_1119:
[----:B-1----:R-:W-:-:S04]  /*15ac0*/  IMAD.U32 R7, RZ, RZ, UR6 ;  /* 0x00000006ff077e24 */ /* 0x002fc8000f8e00ff */
[----:B------:R1:W2:Y:S03]  /*15ad0*/  SYNCS.PHASECHK.TRANS64.TRYWAIT P1, [R7+URZ+0x2d850], R0 ;  /* 0x02d85000070075a7 */ /* 0x0002a6000802017f */
[----:B--2---:R-:W-:Y:S05]  /*15ae0*/  @!P1 NANOSLEEP.SYNCS 0x989680 ;  /* 0x009896800000995d */ /* 0x004fea0003900000 */
[----:B------:R-:W2:Y:S02]  /*15af0*/  @!P1 SYNCS.PHASECHK.TRANS64 P1, [R7+URZ+0x2d850], R0 ;  /* 0x02d85000070095a7 */ /* 0x000ea4000802007f */
[----:B--2---:R-:W-:Y:S05]  /*15b00*/  @!P1 BRA `(.L_x_1119) ;  /* 0xfffffffc00ec9947 */ /* 0x004fea000383ffff */
[----:B------:R-:W-:Y:S05]  /*15b10*/  BRA `(.L_x_1116) ;  /* 0xffffff2c00987947 */ /* 0x000fea000383ffff */
.L_x_1127:
[----:B-1----:R-:W-:-:S04]  /*15b20*/  IMAD.U32 R7, RZ, RZ, UR6 ;  /* 0x00000006ff077e24 */ /* 0x002fc8000f8e00ff */
[----:B------:R1:W3:Y:S03]  /*15b30*/  SYNCS.PHASECHK.TRANS64.TRYWAIT P1, [R7+URZ+0x2d830], R0 ;  /* 0x02d83000070075a7 */ /* 0x0002e6000802017f */
[----:B---3--:R-:W-:Y:S05]  /*15b40*/  @!P1 NANOSLEEP.SYNCS 0x989680 ;  /* 0x009896800000995d */ /* 0x008fea0003900000 */
[----:B------:R-:W3:Y:S02]  /*15b50*/  @!P1 SYNCS.PHASECHK.TRANS64 P1, [R7+URZ+0x2d830], R0 ;  /* 0x02d83000070095a7 */ /* 0x000ee4000802007f */
[----:B---3--:R-:W-:Y:S05]  /*15b60*/  @!P1 BRA `(.L_x_1127) ;  /* 0xfffffffc00ec9947 */ /* 0x008fea000383ffff */
[----:B------:R-:W-:Y:S05]  /*15b70*/  BRA `(.L_x_1124) ;  /* 0xffffff4c00107947 */ /* 0x000fea000383ffff */
.L_x_1131:
[----:B-1----:R-:W-:-:S04]  /*15b80*/  IMAD.U32 R7, RZ, RZ, UR6 ;  /* 0x00000006ff077e24 */ /* 0x002fc8000f8e00ff */
[----:B------:R1:W2:Y:S03]  /*15b90*/  SYNCS.PHASECHK.TRANS64.TRYWAIT P1, [R7+URZ+0x2d850], R0 ;  /* 0x02d85000070075a7 */ /* 0x0002a6000802017f */
[----:B--2---:R-:W-:Y:S05]  /*15ba0*/  @!P1 NANOSLEEP.SYNCS 0x989680 ;  /* 0x009896800000995d */ /* 0x004fea0003900000 */
[----:B------:R-:W2:Y:S02]  /*15bb0*/  @!P1 SYNCS.PHASECHK.TRANS64 P1, [R7+URZ+0x2d850], R0 ;  /* 0x02d85000070095a7 */ /* 0x000ea4000802007f */
[----:B--2---:R-:W-:Y:S05]  /*15bc0*/  @!P1 BRA `(.L_x_1131) ;  /* 0xfffffffc00ec9947 */ /* 0x004fea000383ffff */
[----:B------:R-:W-:Y:S05]  /*15bd0*/  BRA `(.L_x_1128) ;  /* 0xffffff4c00bc7947 */ /* 0x000fea000383ffff */
.L_x_1146:
[----:B-1----:R-:W-:-:S04]  /*15be0*/  IMAD.U32 R5, RZ, RZ, UR8 ;  /* 0x00000008ff057e24 */ /* 0x002fc8000f8e00ff */
[----:B------:R1:W3:Y:S03]  /*15bf0*/  SYNCS.PHASECHK.TRANS64.TRYWAIT P1, [R5+URZ+0x2d850], R4 ;  /* 0x02d85004050075a7 */ /* 0x0002e6000802017f */
[----:B---3--:R-:W-:Y:S05]  /*15c00*/  @!P1 NANOSLEEP.SYNCS 0x989680 ;  /* 0x009896800000995d */ /* 0x008fea0003900000 */
[----:B------:R-:W3:Y:S02]  /*15c10*/  @!P1 SYNCS.PHASECHK.TRANS64 P1, [R5+URZ+0x2d850], R4 ;  /* 0x02d85004050095a7 */ /* 0x000ee4000802007f */
[----:B---3--:R-:W-:Y:S05]  /*15c20*/  @!P1 BRA `(.L_x_1146) ;  /* 0xfffffffc00ec9947 */ /* 0x008fea000383ffff */
[----:B------:R-:W-:Y:S05]  /*15c30*/  BRA `(.L_x_1145) ;  /* 0xffffff7c00307947 */ /* 0x000fea000383ffff */
.L_x_1189:
[----:B------:R-:W0:Y:S01]  /*15c40*/  S2R R17, SR_TID.X ;  /* 0x0000000000117919 */ /* 0x000e220000002100 */
[----:B------:R-:W-:Y:S01]  /*15c50*/  BSSY B0, `(.L_x_1253) ;  /* 0x000000a000007945 */ /* 0x000fe20003800000 */
[----:B------:R-:W-:Y:S02]  /*15c60*/  IMAD.MOV.U32 R12, RZ, RZ, RZ ;  /* 0x000000ffff0c7224 */ /* 0x000fe400078e00ff */
[----:B------:R-:W-:Y:S02]  /*15c70*/  IMAD.MOV.U32 R11, RZ, RZ, 0x1f ;  /* 0x0000001fff0b7424 */ /* 0x000fe400078e00ff */
[----:B------:R-:W-:Y:S01]  /*15c80*/  IMAD.MOV.U32 R15, RZ, RZ, -0x1 ;  /* 0xffffffffff0f7424 */ /* 0x000fe200078e00ff */
[----:B0-----:R-:W-:-:S04]  /*15c90*/  SHF.R.U32.HI R9, RZ, 0x5, R17 ;  /* 0x00000005ff097819 */ /* 0x001fc80000011611 */
[----:B------:R-:W-:-:S05]  /*15ca0*/  LOP3.LUT R9, R9, 0x3, RZ, 0xc0, !PT ;  /* 0x0000000309097812 */ /* 0x000fca00078ec0ff */
[----:B------:R-:W-:-:S07]  /*15cb0*/  IMAD.MOV.U32 R13, RZ, RZ, R9 ;  /* 0x000000ffff0d7224 */ /* 0x000fce00078e0009 */
[----:B-----5:R-:W-:Y:S05]  /*15cc0*/  WARPSYNC.COLLECTIVE R15, `(.L_x_1254) ;  /* 0x000000000f087348 */ /* 0x020fea0003c00000 */
[----:B------:R0:W1:Y:S02]  /*15cd0*/  SHFL.IDX P6, R14, R13, R12, R11 ;  /* 0x0000000c0d0e7389 */ /* 0x00006400000c000b */
[----:B01---5:R-:W-:Y:S01]  /*15ce0*/  ENDCOLLECTIVE ;  /* 0x000000000000791b */ /* 0x023fe20003800000 */
.L_x_1254:
[----:B------:R-:W-:Y:S05]  /*15cf0*/  BSYNC B0 ;  /* 0x0000000000007941 */ /* 0x000fea0003800000 */
.L_x_1253:
[----:B------:R-:W-:Y:S05]  /*15d00*/  BRA `(.L_x_1255) ;  /* 0xffffffbc00dc7947 */ /* 0x000fea000383ffff */
.L_x_1192:
[----:B0-----:R0:W1:Y:S02]  /*15d10*/  SYNCS.PHASECHK.TRANS64.TRYWAIT P0, [R2+URZ+0x2d840], R4 ;  /* 0x02d84004020075a7 */ /* 0x001064000800017f */
[----:B-1----:R-:W-:Y:S05]  /*15d20*/  @!P0 NANOSLEEP.SYNCS 0x989680 ;  /* 0x009896800000895d */ /* 0x002fea0003900000 */
[----:B------:R-:W1:Y:S02]  /*15d30*/  @!P0 SYNCS.PHASECHK.TRANS64 P0, [R2+URZ+0x2d840], R4 ;  /* 0x02d84004020085a7 */ /* 0x000e64000800007f */
[----:B-1----:R-:W-:Y:S05]  /*15d40*/  @!P0 BRA `(.L_x_1192) ;  /* 0xfffffffc00f08947 */ /* 0x002fea000383ffff */
[----:B------:R-:W-:Y:S05]  /*15d50*/  BRA `(.L_x_1256) ;  /* 0xffffffc000487947 */ /* 0x000fea000383ffff */
.L_x_1193:
        /* <DEDUP_REMOVED lines=8> */
.L_x_1258:
[----:B------:R-:W-:Y:S05]  /*15de0*/  BSYNC B0 ;  /* 0x0000000000007941 */ /* 0x000fea0003800000 */
.L_x_1257:
        /* <DEDUP_REMOVED lines=9> */
.L_x_1259:
[----:B------:R-:W-:Y:S02]  /*15e80*/  IMAD.MOV.U32 R13, RZ, RZ, R6 ;  /* 0x000000ffff0d7224 */ /* 0x000fe400078e0006 */
[----:B------:R-:W-:Y:S02]  /*15e90*/  IMAD.MOV.U32 R12, RZ, RZ, 0x1 ;  /* 0x00000001ff0c7424 */ /* 0x000fe400078e00ff */
[----:B------:R-:W-:-:S07]  /*15ea0*/  IMAD.MOV.U32 R5, RZ, RZ, R14 ;  /* 0x000000ffff057224 */ /* 0x000fce00078e000e */
[----:B------:R-:W-:Y:S05]  /*15eb0*/  WARPSYNC.COLLECTIVE R15, `(.L_x_1260) ;  /* 0x000000000f087348 */ /* 0x000fea0003c00000 */
[----:B------:R0:W1:Y:S02]  /*15ec0*/  SHFL.IDX P6, R14, R13, R12, R11 ;  /* 0x0000000c0d0e7389 */ /* 0x00006400000c000b */
[----:B01----:R-:W-:Y:S01]  /*15ed0*/  ENDCOLLECTIVE ;  /* 0x000000000000791b */ /* 0x003fe20003800000 */
.L_x_1260:
        /* <DEDUP_REMOVED lines=17> */
.L_x_1261:
[----:B------:R-:W-:Y:S02]  /*15ff0*/  @P1 IMAD R8, R7, 0x2, R22 ;  /* 0x0000000207081824 */ /* 0x000fe400078e0216 */
[----:B------:R-:W-:Y:S02]  /*16000*/  IMAD.MOV.U32 R13, RZ, RZ, R6 ;  /* 0x000000ffff0d7224 */ /* 0x000fe400078e0006 */
[----:B------:R-:W-:Y:S02]  /*16010*/  IMAD.MOV.U32 R12, RZ, RZ, 0x2 ;  /* 0x00000002ff0c7424 */ /* 0x000fe400078e00ff */
[----:B------:R-:W-:-:S07]  /*16020*/  IMAD.MOV.U32 R5, RZ, RZ, R14 ;  /* 0x000000ffff057224 */ /* 0x000fce00078e000e */
[----:B------:R-:W-:Y:S05]  /*16030*/  WARPSYNC.COLLECTIVE R15, `(.L_x_1262) ;  /* 0x000000000f087348 */ /* 0x000fea0003c00000 */
[----:B------:R0:W1:Y:S02]  /*16040*/  SHFL.IDX P6, R14, R13, R12, R11 ;  /* 0x0000000c0d0e7389 */ /* 0x00006400000c000b */
[----:B01----:R-:W-:Y:S01]  /*16050*/  ENDCOLLECTIVE ;  /* 0x000000000000791b */ /* 0x003fe20003800000 */
.L_x_1262:
        /* <DEDUP_REMOVED lines=17> */
.L_x_1263:
[----:B------:R-:W-:Y:S02]  /*16170*/  @P1 IMAD R8, R7, 0x2, R22 ;  /* 0x0000000207081824 */ /* 0x000fe400078e0216 */
[----:B------:R-:W-:Y:S02]  /*16180*/  IMAD.MOV.U32 R13, RZ, RZ, R6 ;  /* 0x000000ffff0d7224 */ /* 0x000fe400078e0006 */
[----:B------:R-:W-:Y:S02]  /*16190*/  IMAD.MOV.U32 R12, RZ, RZ, 0x3 ;  /* 0x00000003ff0c7424 */ /* 0x000fe400078e00ff */
[----:B------:R-:W-:-:S07]  /*161a0*/  IMAD.MOV.U32 R5, RZ, RZ, R14 ;  /* 0x000000ffff057224 */ /* 0x000fce00078e000e */
[----:B------:R-:W-:Y:S05]  /*161b0*/  WARPSYNC.COLLECTIVE R15, `(.L_x_1264) ;  /* 0x000000000f087348 */ /* 0x000fea0003c00000 */
[----:B------:R0:W1:Y:S02]  /*161c0*/  SHFL.IDX P6, R14, R13, R12, R11 ;  /* 0x0000000c0d0e7389 */ /* 0x00006400000c000b */
[----:B01----:R-:W-:Y:S01]  /*161d0*/  ENDCOLLECTIVE ;  /* 0x000000000000791b */ /* 0x003fe20003800000 */
.L_x_1264:
        /* <DEDUP_REMOVED lines=10> */
.L_x_1265:
        /* <DEDUP_REMOVED lines=8> */
.L_x_1198:
[----:B------:R-:W-:Y:S02]  /*16300*/  IMAD.IADD R2, R21, 0x1, R27 ;  /* 0x0000000115027824 */ /* 0x000fe400078e021b */
[----:B------:R0:W5:Y:S01]  /*16310*/  LDL R27, [R1+0x1c] ;  /* 0x00001c00011b7983 */ /* 0x0001620000100800 */
[----:B------:R-:W-:Y:S02]  /*16320*/  IMAD.MOV.U32 R13, RZ, RZ, R0 ;  /* 0x000000ffff0d7224 */ /* 0x000fe400078e0000 */
[----:B------:R-:W-:Y:S02]  /*16330*/  IMAD.MOV.U32 R12, RZ, RZ, RZ ;  /* 0x000000ffff0c7224 */ /* 0x000fe400078e00ff */
[----:B------:R-:W-:Y:S02]  /*16340*/  IMAD.MOV.U32 R11, RZ, RZ, 0x1c1f ;  /* 0x00001c1fff0b7424 */ /* 0x000fe400078e00ff */
[----:B------:R-:W-:Y:S02]  /*16350*/  IMAD.MOV.U32 R15, RZ, RZ, -0x1 ;  /* 0xffffffffff0f7424 */ /* 0x000fe400078e00ff */
[----:B0-----:R-:W-:-:S07]  /*16360*/  IMAD R3, R28, R10, RZ ;  /* 0x0000000a1c037224 */ /* 0x001fce00078e02ff */
[----:B-----5:R-:W-:Y:S05]  /*16370*/  WARPSYNC.COLLECTIVE R15, `(.L_x_1267) ;  /* 0x000000000f087348 */ /* 0x020fea0003c00000 */
[----:B------:R0:W1:Y:S02]  /*16380*/  SHFL.IDX P6, R14, R13, R12, R11 ;  /* 0x0000000c0d0e7389 */ /* 0x00006400000c000b */
[----:B01---5:R-:W-:Y:S01]  /*16390*/  ENDCOLLECTIVE ;  /* 0x000000000000791b */ /* 0x023fe20003800000 */
.L_x_1267:
[----:B------:R-:W-:Y:S02]  /*163a0*/  IMAD.MOV.U32 R13, RZ, RZ, R4 ;  /* 0x000000ffff0d7224 */ /* 0x000fe400078e0004 */
[----:B------:R-:W-:-:S07]  /*163b0*/  IMAD.MOV.U32 R6, RZ, RZ, R14 ;  /* 0x000000ffff067224 */ /* 0x000fce00078e000e */
[----:B------:R-:W-:Y:S05]  /*163c0*/  WARPSYNC.COLLECTIVE R15, `(.L_x_1268) ;  /* 0x000000000f087348 */ /* 0x000fea0003c00000 */
[----:B------:R0:W1:Y:S02]  /*163d0*/  SHFL.IDX P6, R14, R13, R12, R11 ;  /* 0x0000000c0d0e7389 */ /* 0x00006400000c000b */
[----:B01----:R-:W-:Y:S01]  /*163e0*/  ENDCOLLECTIVE ;  /* 0x000000000000791b */ /* 0x003fe20003800000 */
.L_x_1268:
[----:B------:R-:W-:Y:S01]  /*163f0*/  ISETP.GE.AND P3, PT, R2, R3, PT ;  /* 0x000000030200720c */ /* 0x000fe20003f66270 */
[----:B------:R-:W-:Y:S02]  /*16400*/  IMAD.MOV.U32 R13, RZ, RZ, R0 ;  /* 0x000000ffff0d7224 */ /* 0x000fe400078e0000 */
[----:B------:R-:W-:Y:S02]  /*16410*/  IMAD.MOV.U32 R12, RZ, RZ, 0x1 ;  /* 0x00000001ff0c7424 */ /* 0x000fe400078e00ff */
[----:B------:R-:W-:-:S08]  /*16420*/  IMAD.MOV.U32 R5, RZ, RZ, R14 ;  /* 0x000000ffff057224 */ /* 0x000fd000078e000e */
[----:B------:R-:W-:Y:S05]  /*16430*/  WARPSYNC.COLLECTIVE R15, `(.L_x_1269) ;  /* 0x000000000f087348 */ /* 0x000fea0003c00000 */
[----:B------:R0:W1:Y:S02]  /*16440*/  SHFL.IDX P6, R14, R13, R12, R11 ;  /* 0x0000000c0d0e7389 */ /* 0x00006400000c000b */
[----:B01----:R-:W-:Y:S01]  /*16450*/  ENDCOLLECTIVE ;  /* 0x000000000000791b */ /* 0x003fe20003800000 */
.L_x_1269:
[----:B------:R-:W-:-:S05]  /*16460*/  @!P3 LEA R5, P4, R20, R5, 0x1 ;  /* 0x000000051405b211 */ /* 0x000fca00078808ff */
[----:B------:R-:W-:-:S04]  /*16470*/  @!P3 IMAD.X R6, RZ, RZ, R6, P4 ;  /* 0x000000ffff06b224 */ /* 0x000fc800020e0606 */
[----:B------:R-:W-:Y:S02]  /*16480*/  @!P3 IMAD.MOV.U32 R7, RZ, RZ, R6 ;  /* 0x000000ffff07b224 */ /* 0x000fe400078e0006 */
[----:B------:R-:W-:Y:S02]  /*16490*/  @!P3 IMAD.MOV.U32 R6, RZ, RZ, R5 ;  /* 0x000000ffff06b224 */ /* 0x000fe400078e0005 */
[----:B------:R-:W-:Y:S02]  /*164a0*/  IMAD.MOV.U32 R13, RZ, RZ, R4 ;  /* 0x000000ffff0d7224 */ /* 0x000fe400078e0004 */
[----:B------:R-:W-:Y:S01]  /*164b0*/  VIADD R10, R2, 0x20 ;  /* 0x00000020020a7836 */ /* 0x000fe20000000000 */
        /* <DEDUP_REMOVED lines=10> */
.L_x_1270:
[----:B------:R-:W-:Y:S01]  /*16560*/  ISETP.GE.AND P3, PT, R10, R3, PT ;  /* 0x000000030a00720c */ /* 0x000fe20003f66270 */
[----:B------:R-:W-:Y:S02]  /*16570*/  IMAD.MOV.U32 R13, RZ, RZ, R0 ;  /* 0x000000ffff0d7224 */ /* 0x000fe400078e0000 */
[----:B------:R-:W-:Y:S02]  /*16580*/  IMAD.MOV.U32 R12, RZ, RZ, 0x2 ;  /* 0x00000002ff0c7424 */ /* 0x000fe400078e00ff */
[----:B------:R-:W-:-:S08]  /*16590*/  IMAD.MOV.U32 R5, RZ, RZ, R14 ;  /* 0x000000ffff057224 */ /* 0x000fd000078e000e */
[----:B------:R-:W-:Y:S05]  /*165a0*/  WARPSYNC.COLLECTIVE R15, `(.L_x_1271) ;  /* 0x000000000f087348 */ /* 0x000fea0003c00000 */
[----:B------:R0:W1:Y:S02]  /*165b0*/  SHFL.IDX P6, R14, R13, R12, R11 ;  /* 0x0000000c0d0e7389 */ /* 0x00006400000c000b */
[----:B01----:R-:W-:Y:S01]  /*165c0*/  ENDCOLLECTIVE ;  /* 0x000000000000791b */ /* 0x003fe20003800000 */
.L_x_1271:
[----:B------:R-:W-:-:S05]  /*165d0*/  @!P3 LEA R5, P4, R20, R5, 0x1 ;  /* 0x000000051405b211 */ /* 0x000fca00078808ff */
[----:B------:R-:W-:Y:S02]  /*165e0*/  @!P3 IMAD.X R7, RZ, RZ, R7, P4 ;  /* 0x000000ffff07b224 */ /* 0x000fe400020e0607 */
        /* <DEDUP_REMOVED lines=12> */
.L_x_1272:
        /* <DEDUP_REMOVED lines=8> */
.L_x_1273:
[----:B------:R-:W-:Y:S01]  /*16730*/  @!P3 LEA R5, P4, R20, R5, 0x1 ;  /* 0x000000051405b211 */ /* 0x000fe200078808ff */
[----:B------:R-:W-:Y:S02]  /*16740*/  IMAD.MOV.U32 R13, RZ, RZ, R4 ;  /* 0x000000ffff0d7224 */ /* 0x000fe400078e0004 */
[----:B------:R-:W-:-:S10]  /*16750*/  IMAD.MOV.U32 R0, RZ, RZ, R14 ;  /* 0x000000ffff007224 */ /* 0x000fd400078e000e */
[----:B------:R-:W-:Y:S05]  /*16760*/  WARPSYNC.COLLECTIVE R15, `(.L_x_1274) ;  /* 0x000000000f087348 */ /* 0x000fea0003c00000 */
[----:B------:R0:W1:Y:S02]  /*16770*/  SHFL.IDX P6, R14, R13, R12, R11 ;  /* 0x0000000c0d0e7389 */ /* 0x00006400000c000b */
[----:B01----:R-:W-:Y:S01]  /*16780*/  ENDCOLLECTIVE ;  /* 0x000000000000791b */ /* 0x003fe20003800000 */
.L_x_1274:
[----:B------:R-:W-:Y:S02]  /*16790*/  @!P3 IMAD.X R7, RZ, RZ, R7, P4 ;  /* 0x000000ffff07b224 */ /* 0x000fe400020e0607 */
[----:B------:R-:W-:Y:S02]  /*167a0*/  @!P3 IMAD.MOV.U32 R6, RZ, RZ, R5 ;  /* 0x000000ffff06b224 */ /* 0x000fe400078e0005 */
[----:B------:R-:W-:-:S03]  /*167b0*/  VIADD R5, R2, 0x60 ;  /* 0x0000006002057836 */ /* 0x000fc60000000000 */
        /* <DEDUP_REMOVED lines=13> */
.L_x_1275:
        /* <DEDUP_REMOVED lines=16> */
.L_x_1276:
[----:B------:R-:W-:Y:S02]  /*16990*/  IMAD.MOV.U32 R13, RZ, RZ, R8 ;  /* 0x000000ffff0d7224 */ /* 0x000fe400078e0008 */
[----:B------:R-:W-:Y:S02]  /*169a0*/  IMAD.MOV.U32 R12, RZ, RZ, 0x1 ;  /* 0x00000001ff0c7424 */ /* 0x000fe400078e00ff */
[----:B------:R-:W-:-:S07]  /*169b0*/  IMAD.MOV.U32 R4, RZ, RZ, R14 ;  /* 0x000000ffff047224 */ /* 0x000fce00078e000e */
[----:B------:R-:W-:Y:S05]  /*169c0*/  WARPSYNC.COLLECTIVE R15, `(.L_x_1277) ;  /* 0x000000000f087348 */ /* 0x000fea0003c00000 */
[----:B------:R0:W1:Y:S02]  /*169d0*/  SHFL.IDX P6, R14, R13, R12, R11 ;  /* 0x0000000c0d0e7389 */ /* 0x00006400000c000b */
[----:B01----:R-:W-:Y:S01]  /*169e0*/  ENDCOLLECTIVE ;  /* 0x000000000000791b */ /* 0x003fe20003800000 */
.L_x_1277:
[----:B------:R-:W-:-:S05]  /*169f0*/  @!P3 LEA R4, P4, R20, R4, 0x1 ;  /* 0x000000041404b211 */ /* 0x000fca00078808ff */
[----:B------:R-:W-:-:S04]  /*16a00*/  @!P3 IMAD.X R0, RZ, RZ, R0, P4 ;  /* 0x000000ffff00b224 */ /* 0x000fc800020e0600 */
        /* <DEDUP_REMOVED lines=12> */
.L_x_1278:
[----:B------:R-:W-:Y:S01]  /*16ad0*/  IMAD.MOV.U32 R9, RZ, RZ, R14 ;  /* 0x000000ffff097224 */ /* 0x000fe200078e000e */
[----:B------:R-:W-:Y:S06]  /*16ae0*/  BRA `(.L_x_1279) ;  /* 0xffffffc400307947 */ /* 0x000fec000383ffff */
.L_x_1201:
[----:B-1----:R1:W2:Y:S02]  /*16af0*/  SYNCS.PHASECHK.TRANS64.TRYWAIT P0, [R22+URZ+0x2d820], R0 ;  /* 0x02d82000160075a7 */ /* 0x0022a4000800017f */
[----:B--2---:R-:W-:Y:S05]  /*16b00*/  @!P0 NANOSLEEP.SYNCS 0x989680 ;  /* 0x009896800000895d */ /* 0x004fea0003900000 */
[----:B------:R-:W2:Y:S02]  /*16b10*/  @!P0 SYNCS.PHASECHK.TRANS64 P0, [R22+URZ+0x2d820], R0 ;  /* 0x02d82000160085a7 */ /* 0x000ea4000800007f */
[----:B--2---:R-:W-:Y:S05]  /*16b20*/  @!P0 BRA `(.L_x_1201) ;  /* 0xfffffffc00f08947 */ /* 0x004fea000383ffff */
[----:B------:R-:W-:Y:S05]  /*16b30*/  BRA `(.L_x_1280) ;  /* 0xffffffc400987947 */ /* 0x000fea000383ffff */
.L_x_1206:
[----:B0-----:R0:W1:Y:S02]  /*16b40*/  SYNCS.PHASECHK.TRANS64.TRYWAIT P0, [R5+URZ+0x2d840], R0 ;  /* 0x02d84000050075a7 */ /* 0x001064000800017f */
[----:B-1----:R-:W-:Y:S05]  /*16b50*/  @!P0 NANOSLEEP.SYNCS 0x989680 ;  /* 0x009896800000895d */ /* 0x002fea0003900000 */
[----:B------:R-:W1:Y:S02]  /*16b60*/  @!P0 SYNCS.PHASECHK.TRANS64 P0, [R5+URZ+0x2d840], R0 ;  /* 0x02d84000050085a7 */ /* 0x000e64000800007f */
[----:B-1----:R-:W-:Y:S05]  /*16b70*/  @!P0 BRA `(.L_x_1206) ;  /* 0xfffffffc00f08947 */ /* 0x002fea000383ffff */
[----:B------:R-:W-:Y:S05]  /*16b80*/  BRA `(.L_x_1281) ;  /* 0xffffffc8008c7947 */ /* 0x000fea000383ffff */
.L_x_1207:
        /* <DEDUP_REMOVED lines=8> */
.L_x_1283:
[----:B------:R-:W-:Y:S05]  /*16c10*/  BSYNC B1 ;  /* 0x0000000000017941 */ /* 0x000fea0003800000 */
.L_x_1282:
        /* <DEDUP_REMOVED lines=13> */
.L_x_1284:
        /* <DEDUP_REMOVED lines=8> */
.L_x_1285:
        /* <DEDUP_REMOVED lines=14> */
.L_x_1286:
[----:B------:R-:W-:Y:S02]  /*16e50*/  IMAD.MOV.U32 R13, RZ, RZ, R7 ;  /* 0x000000ffff0d7224 */ /* 0x000fe400078e0007 */
[----:B------:R-:W-:Y:S02]  /*16e60*/  IMAD.MOV.U32 R12, RZ, RZ, 0x2 ;  /* 0x00000002ff0c7424 */ /* 0x000fe400078e00ff */
[----:B------:R-:W-:-:S07]  /*16e70*/  IMAD.MOV.U32 R2, RZ, RZ, R14 ;  /* 0x000000ffff027224 */ /* 0x000fce00078e000e */
[----:B------:R-:W-:Y:S05]  /*16e80*/  WARPSYNC.COLLECTIVE R15, `(.L_x_1287) ;  /* 0x000000000f087348 */ /* 0x000fea0003c00000 */
[----:B------:R0:W1:Y:S02]  /*16e90*/  SHFL.IDX P6, R14, R13, R12, R11 ;  /* 0x0000000c0d0e7389 */ /* 0x00006400000c000b */
[----:B01----:R-:W-:Y:S01]  /*16ea0*/  ENDCOLLECTIVE ;  /* 0x000000000000791b */ /* 0x003fe20003800000 */
.L_x_1287:
        /* <DEDUP_REMOVED lines=13> */
.L_x_1288:
[----:B------:R-:W-:Y:S02]  /*16f80*/  IMAD.MOV.U32 R13, RZ, RZ, R7 ;  /* 0x000000ffff0d7224 */ /* 0x000fe400078e0007 */
[----:B------:R-:W-:Y:S02]  /*16f90*/  IMAD.MOV.U32 R12, RZ, RZ, 0x3 ;  /* 0x00000003ff0c7424 */ /* 0x000fe400078e00ff */
[----:B------:R-:W-:-:S07]  /*16fa0*/  IMAD.MOV.U32 R2, RZ, RZ, R14 ;  /* 0x000000ffff027224 */ /* 0x000fce00078e000e */
[----:B------:R-:W-:Y:S05]  /*16fb0*/  WARPSYNC.COLLECTIVE R15, `(.L_x_1289) ;  /* 0x000000000f087348 */ /* 0x000fea0003c00000 */
[----:B------:R0:W1:Y:S02]  /*16fc0*/  SHFL.IDX P6, R14, R13, R12, R11 ;  /* 0x0000000c0d0e7389 */ /* 0x00006400000c000b */
[----:B01----:R-:W-:Y:S01]  /*16fd0*/  ENDCOLLECTIVE ;  /* 0x000000000000791b */ /* 0x003fe20003800000 */
.L_x_1289:
[----:B------:R-:W-:-:S05]  /*16fe0*/  IADD3 R2, P0, R2, R0, RZ ;  /* 0x0000000002027210 */ /* 0x000fca0007f1e0ff */
[----:B------:R-:W-:-:S05]  /*16ff0*/  IMAD.X R3, RZ, RZ, R27, P0 ;  /* 0x000000ffff037224 */ /* 0x000fca00000e061b */
[----:B------:R-:W-:Y:S01]  /*17000*/  @!PT LDS RZ, [RZ] ;  /* 0x00000000fffff984 */ /* 0x000fe20000000800 */
[----:B------:R-:W-:Y:S01]  /*17010*/  @!PT LDS RZ, [RZ] ;  /* 0x00000000fffff984 */ /* 0x000fe20000000800 */
[----:B------:R-:W-:Y:S01]  /*17020*/  @!PT LDS RZ, [RZ] ;  /* 0x00000000fffff984 */ /* 0x000fe20000000800 */
[----:B------:R0:W-:Y:S01]  /*17030*/  LDGSTS.E.BYPASS.LTC128B.128 [R4+0x16400], desc[UR54][R2.64], !P1 ;  /* 0x1640000002047fae */ /* 0x0001e2000c901d76 */
[----:B------:R-:W-:Y:S01]  /*17040*/  IMAD.MOV.U32 R13, RZ, RZ, R6 ;  /* 0x000000ffff0d7224 */ /* 0x000fe200078e0006 */
[----:B------:R-:W-:Y:S02]  /*17050*/  LOP3.LUT P1, RZ, R23, 0x8000000, RZ, 0xc0, !PT ;  /* 0x0800000017ff7812 */ /* 0x000fe4000782c0ff */
[----:B------:R0:W-:Y:S04]  /*17060*/  LDGSTS.E.BYPASS.LTC128B.128 [R4+0x18400], desc[UR54][R2.64+0x40], !P5 ;  /* 0x1840004002047fae */ /* 0x0001e8000e901d76 */
[----:B------:R0:W-:Y:S01]  /*17070*/  LDGSTS.E.BYPASS.LTC128B.128 [R4+0x1a400], desc[UR54][R2.64+0x80], !P4 ;  /* 0x1a40008002047fae */ /* 0x0001e2000e101d76 */
[----:B------:R-:W-:-:S07]  /*17080*/  IMAD.MOV.U32 R27, RZ, RZ, R14 ;  /* 0x000000ffff1b7224 */ /* 0x000fce00078e000e */
[----:B0-----:R-:W-:Y:S05]  /*17090*/  WARPSYNC.COLLECTIVE R15, `(.L_x_1290) ;  /* 0x000000000f087348 */ /* 0x001fea0003c00000 */
[----:B------:R1:W2:Y:S02]  /*170a0*/  SHFL.IDX P6, R14, R13, R12, R11 ;  /* 0x0000000c0d0e7389 */ /* 0x0002a400000c000b */
[----:B012---:R-:W-:Y:S01]  /*170b0*/  ENDCOLLECTIVE ;  /* 0x000000000000791b */ /* 0x007fe20003800000 */
.L_x_1290:
[----:B------:R-:W-:Y:S01]  /*170c0*/  IMAD.MOV.U32 R2, RZ, RZ, R14 ;  /* 0x000000ffff027224 */ /* 0x000fe200078e000e */
[----:B------:R-:W-:Y:S06]  /*170d0*/  BRA `(.L_x_1291) ;  /* 0xffffffc8002c7947 */ /* 0x000fec000383ffff */
.L_x_1212:
[----:B-1----:R1:W2:Y:S02]  /*170e0*/  SYNCS.PHASECHK.TRANS64.TRYWAIT P0, [R5+URZ+0x2d860], R2 ;  /* 0x02d86002050075a7 */ /* 0x0022a4000800017f */
[----:B--2---:R-:W-:Y:S05]  /*170f0*/  @!P0 NANOSLEEP.SYNCS 0x989680 ;  /* 0x009896800000895d */ /* 0x004fea0003900000 */
[----:B------:R-:W2:Y:S02]  /*17100*/  @!P0 SYNCS.PHASECHK.TRANS64 P0, [R5+URZ+0x2d860], R2 ;  /* 0x02d86002050085a7 */ /* 0x000ea4000800007f */
[----:B--2---:R-:W-:Y:S05]  /*17110*/  @!P0 BRA `(.L_x_1212) ;  /* 0xfffffffc00f08947 */ /* 0x004fea000383ffff */
[----:B------:R-:W-:Y:S05]  /*17120*/  BRA `(.L_x_1292) ;  /* 0xffffffc800907947 */ /* 0x000fea000383ffff */
.L_x_1213:
        /* <DEDUP_REMOVED lines=8> */
.L_x_1294:
[----:B------:R-:W-:Y:S05]  /*171b0*/  BSYNC B1 ;  /* 0x0000000000017941 */ /* 0x000fea0003800000 */
.L_x_1293:
        /* <DEDUP_REMOVED lines=9> */
.L_x_1295:
[----:B------:R-:W-:Y:S02]  /*17250*/  IMAD.MOV.U32 R13, RZ, RZ, R24 ;  /* 0x000000ffff0d7224 */ /* 0x000fe400078e0018 */
[----:B------:R-:W-:Y:S02]  /*17260*/  IMAD.MOV.U32 R12, RZ, RZ, 0x1 ;  /* 0x00000001ff0c7424 */ /* 0x000fe400078e00ff */
[----:B------:R-:W-:-:S07]  /*17270*/  IMAD.MOV.U32 R2, RZ, RZ, R14 ;  /* 0x000000ffff027224 */ /* 0x000fce00078e000e */
[----:B------:R-:W-:Y:S05]  /*17280*/  WARPSYNC.COLLECTIVE R15, `(.L_x_1296) ;  /* 0x000000000f087348 */ /* 0x000fea0003c00000 */
[----:B------:R0:W1:Y:S02]  /*17290*/  SHFL.IDX P6, R14, R13, R12, R11 ;  /* 0x0000000c0d0e7389 */ /* 0x00006400000c000b */
[----:B01----:R-:W-:Y:S01]  /*172a0*/  ENDCOLLECTIVE ;  /* 0x000000000000791b */ /* 0x003fe20003800000 */
.L_x_1296:
        /* <DEDUP_REMOVED lines=16> */
.L_x_1297:
[----:B------:R-:W-:Y:S02]  /*173b0*/  IMAD.MOV.U32 R13, RZ, RZ, R24 ;  /* 0x000000ffff0d7224 */ /* 0x000fe400078e0018 */
[----:B------:R-:W-:Y:S02]  /*173c0*/  IMAD.MOV.U32 R12, RZ, RZ, 0x2 ;  /* 0x00000002ff0c7424 */ /* 0x000fe400078e00ff */
[----:B------:R-:W-:-:S07]  /*173d0*/  IMAD.MOV.U32 R2, RZ, RZ, R14 ;  /* 0x000000ffff027224 */ /* 0x000fce00078e000e */
[----:B------:R-:W-:Y:S05]  /*173e0*/  WARPSYNC.COLLECTIVE R15, `(.L_x_1298) ;  /* 0x000000000f087348 */ /* 0x000fea0003c00000 */
[----:B------:R0:W1:Y:S02]  /*173f0*/  SHFL.IDX P6, R14, R13, R12, R11 ;  /* 0x0000000c0d0e7389 */ /* 0x00006400000c000b */
[----:B01----:R-:W-:Y:S01]  /*17400*/  ENDCOLLECTIVE ;  /* 0x000000000000791b */ /* 0x003fe20003800000 */
.L_x_1298:
        /* <DEDUP_REMOVED lines=16> */
.L_x_1299:
[----:B------:R-:W-:Y:S02]  /*17510*/  IMAD.MOV.U32 R13, RZ, RZ, R24 ;  /* 0x000000ffff0d7224 */ /* 0x000fe400078e0018 */
[----:B------:R-:W-:Y:S02]  /*17520*/  IMAD.MOV.U32 R12, RZ, RZ, 0x3 ;  /* 0x00000003ff0c7424 */ /* 0x000fe400078e00ff */
[----:B------:R-:W-:-:S07]  /*17530*/  IMAD.MOV.U32 R2, RZ, RZ, R14 ;  /* 0x000000ffff027224 */ /* 0x000fce00078e000e */
[----:B------:R-:W-:Y:S05]  /*17540*/  WARPSYNC.COLLECTIVE R15, `(.L_x_1300) ;  /* 0x000000000f087348 */ /* 0x000fea0003c00000 */
[----:B------:R0:W1:Y:S02]  /*17550*/  SHFL.IDX P6, R14, R13, R12, R11 ;  /* 0x0000000c0d0e7389 */ /* 0x00006400000c000b */
[----:B01----:R-:W-:Y:S01]  /*17560*/  ENDCOLLECTIVE ;  /* 0x000000000000791b */ /* 0x003fe20003800000 */
.L_x_1300:
        /* <DEDUP_REMOVED lines=13> */
.L_x_1301:
        /* <DEDUP_REMOVED lines=8> */
.L_x_1221:
[----:B-1----:R1:W2:Y:S02]  /*176c0*/  SYNCS.PHASECHK.TRANS64.TRYWAIT P0, [R0+URZ+0x2d860], R3 ;  /* 0x02d86003000075a7 */ /* 0x0022a4000800017f */
[----:B--2---:R-:W-:Y:S05]  /*176d0*/  @!P0 NANOSLEEP.SYNCS 0x989680 ;  /* 0x009896800000895d */ /* 0x004fea0003900000 */
[----:B------:R-:W2:Y:S02]  /*176e0*/  @!P0 SYNCS.PHASECHK.TRANS64 P0, [R0+URZ+0x2d860], R3 ;  /* 0x02d86003000085a7 */ /* 0x000ea4000800007f */
[----:B--2---:R-:W-:Y:S05]  /*176f0*/  @!P0 BRA `(.L_x_1221) ;  /* 0xfffffffc00f08947 */ /* 0x004fea000383ffff */
[----:B------:R-:W-:Y:S05]  /*17700*/  BRA `(.L_x_1303) ;  /* 0xffffffcc00287947 */ /* 0x000fea000383ffff */
.L_x_1222:
        /* <DEDUP_REMOVED lines=8> */
.L_x_1305:
[----:B------:R-:W-:Y:S05]  /*17790*/  BSYNC B0 ;  /* 0x0000000000007941 */ /* 0x000fea0003800000 */
.L_x_1304:
        /* <DEDUP_REMOVED lines=10> */
.L_x_1306:
[----:B------:R-:W-:Y:S01]  /*17840*/  ULDC UR4, c[0x0][0x2f4] ;  /* 0x0000bd0000047ab9 */ /* 0x000fe20000000800 */
[----:B------:R-:W-:Y:S02]  /*17850*/  IMAD.MOV.U32 R13, RZ, RZ, R24 ;  /* 0x000000ffff0d7224 */ /* 0x000fe400078e0018 */
[----:B------:R-:W-:Y:S02]  /*17860*/  IMAD.MOV.U32 R12, RZ, RZ, 0x1 ;  /* 0x00000001ff0c7424 */ /* 0x000fe400078e00ff */
        /* <DEDUP_REMOVED lines=14> */
.L_x_1307:
        /* <DEDUP_REMOVED lines=14> */
.L_x_1308:
[----:B------:R-:W-:Y:S02]  /*17a30*/  IMAD.MOV.U32 R13, RZ, RZ, R24 ;  /* 0x000000ffff0d7224 */ /* 0x000fe400078e0018 */
[----:B------:R-:W-:Y:S01]  /*17a40*/  IMAD.MOV.U32 R12, RZ, RZ, 0x2 ;  /* 0x00000002ff0c7424 */ /* 0x000fe200078e00ff */
[----:B------:R-:W-:-:S13]  /*17a50*/  IADD3 R2, P4, R14, R5, RZ ;  /* 0x000000050e027210 */ /* 0x000fda0007f9e0ff */
[----:B------:R-:W-:Y:S05]  /*17a60*/  WARPSYNC.COLLECTIVE R15, `(.L_x_1309) ;  /* 0x000000000f087348 */ /* 0x000fea0003c00000 */
[----:B------:R0:W1:Y:S02]  /*17a70*/  SHFL.IDX P6, R14, R13, R12, R11 ;  /* 0x0000000c0d0e7389 */ /* 0x00006400000c000b */
[----:B01----:R-:W-:Y:S01]  /*17a80*/  ENDCOLLECTIVE ;  /* 0x000000000000791b */ /* 0x003fe20003800000 */
.L_x_1309:
        /* <DEDUP_REMOVED lines=15> */
.L_x_1310:
[----:B------:R-:W-:Y:S02]  /*17b80*/  IMAD.MOV.U32 R13, RZ, RZ, R24 ;  /* 0x000000ffff0d7224 */ /* 0x000fe400078e0018 */
[----:B------:R-:W-:Y:S01]  /*17b90*/  IMAD.MOV.U32 R12, RZ, RZ, 0x3 ;  /* 0x00000003ff0c7424 */ /* 0x000fe200078e00ff */
[----:B------:R-:W-:-:S13]  /*17ba0*/  IADD3 R2, P4, R14, R5, RZ ;  /* 0x000000050e027210 */ /* 0x000fda0007f9e0ff */
[----:B------:R-:W-:Y:S05]  /*17bb0*/  WARPSYNC.COLLECTIVE R15, `(.L_x_1311) ;  /* 0x000000000f087348 */ /* 0x000fea0003c00000 */
[----:B------:R0:W1:Y:S02]  /*17bc0*/  SHFL.IDX P6, R14, R13, R12, R11 ;  /* 0x0000000c0d0e7389 */ /* 0x00006400000c000b */
[----:B01----:R-:W-:Y:S01]  /*17bd0*/  ENDCOLLECTIVE ;  /* 0x000000000000791b */ /* 0x003fe20003800000 */
.L_x_1311:
        /* <DEDUP_REMOVED lines=14> */
.L_x_1312:
[----:B------:R-:W-:Y:S05]  /*17cc0*/  BRA `(.L_x_1313) ;  /* 0xffffffc8009c7947 */ /* 0x000fea000383ffff */
.L_x_1227:
        /* <DEDUP_REMOVED lines=8> */
.L_x_1315:
[----:B------:R-:W-:Y:S05]  /*17d50*/  BSYNC B0 ;  /* 0x0000000000007941 */ /* 0x000fea0003800000 */
.L_x_1314:
[----:B------:R-:W-:Y:S02]  /*17d60*/  IMAD.MOV.U32 R13, RZ, RZ, R16 ;  /* 0x000000ffff0d7224 */ /* 0x000fe400078e0010 */
        /* <DEDUP_REMOVED lines=8> */
.L_x_1316:
        /* <DEDUP_REMOVED lines=18> */
.L_x_1317:
[----:B------:R-:W-:Y:S01]  /*17f10*/  IMAD.MOV.U32 R12, RZ, RZ, 0x2 ;  /* 0x00000002ff0c7424 */ /* 0x000fe200078e00ff */
[----:B------:R-:W-:-:S05]  /*17f20*/  SEL R5, R14, RZ, P1 ;  /* 0x000000ff0e057207 */ /* 0x000fca0000800000 */
[----:B------:R-:W-:-:S04]  /*17f30*/  IMAD.IADD R4, R2, 0x1, R5 ;  /* 0x0000000102047824 */ /* 0x000fc800078e0205 */
[----:B------:R-:W-:-:S07]  /*17f40*/  IMAD.MOV.U32 R13, RZ, RZ, R4 ;  /* 0x000000ffff0d7224 */ /* 0x000fce00078e0004 */
[----:B------:R-:W-:Y:S05]  /*17f50*/  WARPSYNC.COLLECTIVE R15, `(.L_x_1318) ;  /* 0x000000000f087348 */ /* 0x000fea0003c00000 */
[----:B------:R0:W1:Y:S02]  /*17f60*/  SHFL.UP P6, R14, R13, R12, R11 ;  /* 0x0400000c0d0e7389 */ /* 0x00006400000c000b */
[----:B01----:R-:W-:Y:S01]  /*17f70*/  ENDCOLLECTIVE ;  /* 0x000000000000791b */ /* 0x003fe20003800000 */
.L_x_1318:
[----:B------:R-:W-:Y:S01]  /*17f80*/  IMAD.MOV.U32 R12, RZ, RZ, 0x4 ;  /* 0x00000004ff0c7424 */ /* 0x000fe200078e00ff */
[----:B------:R-:W-:-:S05]  /*17f90*/  SEL R5, R14, RZ, P2 ;  /* 0x000000ff0e057207 */ /* 0x000fca0001000000 */
[----:B------:R-:W-:-:S04]  /*17fa0*/  IMAD.IADD R5, R4, 0x1, R5 ;  /* 0x0000000104057824 */ /* 0x000fc800078e0205 */
[----:B------:R-:W-:-:S07]  /*17fb0*/  IMAD.MOV.U32 R13, RZ, RZ, R5 ;  /* 0x000000ffff0d7224 */ /* 0x000fce00078e0005 */
[----:B------:R-:W-:Y:S05]  /*17fc0*/  WARPSYNC.COLLECTIVE R15, `(.L_x_1319) ;  /* 0x000000000f087348 */ /* 0x000fea0003c00000 */
[----:B------:R0:W1:Y:S02]  /*17fd0*/  SHFL.UP P6, R14, R13, R12, R11 ;  /* 0x0400000c0d0e7389 */ /* 0x00006400000c000b */
[----:B01----:R-:W-:Y:S01]  /*17fe0*/  ENDCOLLECTIVE ;  /* 0x000000000000791b */ /* 0x003fe20003800000 */
.L_x_1319:
[----:B------:R-:W-:Y:S01]  /*17ff0*/  IMAD.MOV.U32 R12, RZ, RZ, 0x8 ;  /* 0x00000008ff0c7424 */ /* 0x000fe200078e00ff */
[----:B------:R-:W-:-:S05]  /*18000*/  SEL R6, R14, RZ, P3 ;  /* 0x000000ff0e067207 */ /* 0x000fca0001800000 */
[----:B------:R-:W-:-:S04]  /*18010*/  IMAD.IADD R6, R5, 0x1, R6 ;  /* 0x0000000105067824 */ /* 0x000fc800078e0206 */
[----:B------:R-:W-:-:S07]  /*18020*/  IMAD.MOV.U32 R13, RZ, RZ, R6 ;  /* 0x000000ffff0d7224 */ /* 0x000fce00078e0006 */
[----:B------:R-:W-:Y:S05]  /*18030*/  WARPSYNC.COLLECTIVE R15, `(.L_x_1320) ;  /* 0x000000000f087348 */ /* 0x000fea0003c00000 */
[----:B------:R0:W1:Y:S02]  /*18040*/  SHFL.UP P6, R14, R13, R12, R11 ;  /* 0x0400000c0d0e7389 */ /* 0x00006400000c000b */
[----:B01----:R-:W-:Y:S01]  /*18050*/  ENDCOLLECTIVE ;  /* 0x000000000000791b */ /* 0x003fe20003800000 */
.L_x_1320:
[----:B------:R-:W-:Y:S01]  /*18060*/  IMAD.MOV.U32 R12, RZ, RZ, 0x10 ;  /* 0x00000010ff0c7424 */ /* 0x000fe200078e00ff */
[----:B------:R-:W-:-:S05]  /*18070*/  SEL R3, R14, RZ, P4 ;  /* 0x000000ff0e037207 */ /* 0x000fca0002000000 */
[----:B------:R-:W-:-:S04]  /*18080*/  IMAD.IADD R4, R6, 0x1, R3 ;  /* 0x0000000106047824 */ /* 0x000fc800078e0203 */
[----:B------:R-:W-:-:S07]  /*18090*/  IMAD.MOV.U32 R13, RZ, RZ, R4 ;  /* 0x000000ffff0d7224 */ /* 0x000fce00078e0004 */
[----:B------:R-:W-:Y:S05]  /*180a0*/  WARPSYNC.COLLECTIVE R15, `(.L_x_1321) ;  /* 0x000000000f087348 */ /* 0x000fea0003c00000 */
[----:B------:R0:W1:Y:S02]  /*180b0*/  SHFL.UP P6, R14, R13, R12, R11 ;  /* 0x0400000c0d0e7389 */ /* 0x00006400000c000b */
[----:B01----:R-:W-:Y:S01]  /*180c0*/  ENDCOLLECTIVE ;  /* 0x000000000000791b */ /* 0x003fe20003800000 */
.L_x_1321:
        /* <DEDUP_REMOVED lines=8> */
.L_x_1322:
[----:B------:R-:W-:Y:S05]  /*18150*/  BRA `(.L_x_1323) ;  /* 0xffffffc800b07947 */ /* 0x000fea000383ffff */
.L_x_1232:
[----:B------:R-:W-:Y:S01]  /*18160*/  BSSY B0, `(.L_x_1324) ;  /* 0x0000008000007945 */ /* 0x000fe20003800000 */
[----:B-----5:R-:W-:Y:S02]  /*18170*/  IMAD.MOV.U32 R13, RZ, RZ, R2 ;  /* 0x000000ffff0d7224 */ /* 0x020fe400078e0002 */
[----:B------:R-:W-:Y:S02]  /*18180*/  IMAD.MOV.U32 R12, RZ, RZ, 0x1 ;  /* 0x00000001ff0c7424 */ /* 0x000fe400078e00ff */
[----:B------:R-:W-:Y:S02]  /*18190*/  IMAD.MOV.U32 R11, RZ, RZ, RZ ;  /* 0x000000ffff0b7224 */ /* 0x000fe400078e00ff */
[----:B------:R-:W-:-:S07]  /*181a0*/  IMAD.MOV.U32 R15, RZ, RZ, -0x1 ;  /* 0xffffffffff0f7424 */ /* 0x000fce00078e00ff */
[----:B012---:R-:W-:Y:S05]  /*181b0*/  WARPSYNC.COLLECTIVE R15, `(.L_x_1325) ;  /* 0x000000000f087348 */ /* 0x007fea0003c00000 */
[----:B------:R3:W4:Y:S02]  /*181c0*/  SHFL.UP P6, R14, R13, R12, R11 ;  /* 0x0400000c0d0e7389 */ /* 0x00072400000c000b */
[----:B01234-:R-:W-:Y:S01]  /*181d0*/  ENDCOLLECTIVE ;  /* 0x000000000000791b */ /* 0x01ffe20003800000 */
.L_x_1325:
[----:B------:R-:W-:Y:S05]  /*181e0*/  BSYNC B0 ;  /* 0x0000000000007941 */ /* 0x000fea0003800000 */
.L_x_1324:
        /* <DEDUP_REMOVED lines=8> */
.L_x_1326:
[----:B------:R-:W-:Y:S01]  /*18270*/  IMAD.MOV.U32 R12, RZ, RZ, 0x4 ;  /* 0x00000004ff0c7424 */ /* 0x000fe200078e00ff */
[----:B------:R-:W-:-:S05]  /*18280*/  SEL R14, R14, RZ, P2 ;  /* 0x000000ff0e0e7207 */ /* 0x000fca0001000000 */
[----:B------:R-:W-:-:S04]  /*18290*/  IMAD.IADD R3, R13, 0x1, R14 ;  /* 0x000000010d037824 */ /* 0x000fc800078e020e */
[----:B------:R-:W-:-:S07]  /*182a0*/  IMAD.MOV.U32 R13, RZ, RZ, R3 ;  /* 0x000000ffff0d7224 */ /* 0x000fce00078e0003 */
[----:B------:R-:W-:Y:S05]  /*182b0*/  WARPSYNC.COLLECTIVE R15, `(.L_x_1327) ;  /* 0x000000000f087348 */ /* 0x000fea0003c00000 */
[----:B------:R0:W1:Y:S02]  /*182c0*/  SHFL.UP P6, R14, R13, R12, R11 ;  /* 0x0400000c0d0e7389 */ /* 0x00006400000c000b */
[----:B01----:R-:W-:Y:S01]  /*182d0*/  ENDCOLLECTIVE ;  /* 0x000000000000791b */ /* 0x003fe20003800000 */
.L_x_1327:
[----:B------:R-:W-:Y:S01]  /*182e0*/  IMAD.MOV.U32 R12, RZ, RZ, 0x8 ;  /* 0x00000008ff0c7424 */ /* 0x000fe200078e00ff */
[----:B------:R-:W-:-:S05]  /*182f0*/  SEL R4, R14, RZ, P3 ;  /* 0x000000ff0e047207 */ /* 0x000fca0001800000 */
[----:B------:R-:W-:-:S04]  /*18300*/  IMAD.IADD R4, R3, 0x1, R4 ;  /* 0x0000000103047824 */ /* 0x000fc800078e0204 */
[----:B------:R-:W-:-:S07]  /*18310*/  IMAD.MOV.U32 R13, RZ, RZ, R4 ;  /* 0x000000ffff0d7224 */ /* 0x000fce00078e0004 */
[----:B------:R-:W-:Y:S05]  /*18320*/  WARPSYNC.COLLECTIVE R15, `(.L_x_1328) ;  /* 0x000000000f087348 */ /* 0x000fea0003c00000 */
[----:B------:R0:W1:Y:S02]  /*18330*/  SHFL.UP P6, R14, R13, R12, R11 ;  /* 0x0400000c0d0e7389 */ /* 0x00006400000c000b */
[----:B01----:R-:W-:Y:S01]  /*18340*/  ENDCOLLECTIVE ;  /* 0x000000000000791b */ /* 0x003fe20003800000 */
.L_x_1328:
[----:B------:R-:W-:Y:S01]  /*18350*/  IMAD.MOV.U32 R12, RZ, RZ, 0x10 ;  /* 0x00000010ff0c7424 */ /* 0x000fe200078e00ff */
[----:B------:R-:W-:-:S05]  /*18360*/  SEL R5, R14, RZ, P4 ;  /* 0x000000ff0e057207 */ /* 0x000fca0002000000 */
[----:B------:R-:W-:-:S04]  /*18370*/  IMAD.IADD R5, R4, 0x1, R5 ;  /* 0x0000000104057824 */ /* 0x000fc800078e0205 */
[----:B------:R-:W-:-:S07]  /*18380*/  IMAD.MOV.U32 R13, RZ, RZ, R5 ;  /* 0x000000ffff0d7224 */ /* 0x000fce00078e0005 */
[----:B------:R-:W-:Y:S05]  /*18390*/  WARPSYNC.COLLECTIVE R15, `(.L_x_1329) ;  /* 0x000000000f087348 */ /* 0x000fea0003c00000 */
[----:B------:R0:W1:Y:S02]  /*183a0*/  SHFL.UP P6, R14, R13, R12, R11 ;  /* 0x0400000c0d0e7389 */ /* 0x00006400000c000b */
[----:B01----:R-:W-:Y:S01]  /*183b0*/  ENDCOLLECTIVE ;  /* 0x000000000000791b */ /* 0x003fe20003800000 */
.L_x_1329:
        /* <DEDUP_REMOVED lines=8> */
.L_x_1330:
[----:B------:R-:W-:Y:S05]  /*18440*/  BRA `(.L_x_1331) ;  /* 0xffffffc800907947 */ /* 0x000fea000383ffff */
.L_x_1234:
[----:B------:R-:W-:Y:S01]  /*18450*/  BSSY B0, `(.L_x_1332) ;  /* 0x0000006000007945 */ /* 0x000fe20003800000 */
[----:B------:R-:W-:Y:S01]  /*18460*/  PLOP3.LUT P6, PT, P6, PT, PT, 0x8, 0x0 ;  /* 0x000000000000781c */ /* 0x000fe200037ce170 */
[----:B------:R-:W-:-:S12]  /*18470*/  IMAD.MOV.U32 R15, RZ, RZ, -0x1 ;  /* 0xffffffffff0f7424 */ /* 0x000fd800078e00ff */
[----:B01----:R-:W-:Y:S05]  /*18480*/  WARPSYNC.COLLECTIVE R15, `(.L_x_1333) ;  /* 0x000000000f087348 */ /* 0x003fea0003c00000 */
[----:B------:R-:W-:Y:S01]  /*18490*/  VOTE.ANY R14, PT, P6 ;  /* 0x00000000000e7806 */ /* 0x000fe200030e0100 */
[----:B01----:R-:W-:Y:S06]  /*184a0*/  ENDCOLLECTIVE ;  /* 0x000000000000791b */ /* 0x003fec0003800000 */
.L_x_1333:
[----:B------:R-:W-:Y:S05]  /*184b0*/  BSYNC B0 ;  /* 0x0000000000007941 */ /* 0x000fea0003800000 */
.L_x_1332:
        /* <DEDUP_REMOVED lines=9> */
.L_x_1334:
[----:B------:R-:W-:Y:S01]  /*18550*/  IMAD.MOV.U32 R17, RZ, RZ, R14 ;  /* 0x000000ffff117224 */ /* 0x000fe200078e000e */
[----:B------:R-:W-:Y:S06]  /*18560*/  BRA `(.L_x_1335) ;  /* 0xffffffc800807947 */ /* 0x000fec000383ffff */
.L_x_1236:
[----:B------:R-:W-:Y:S01]  /*18570*/  BSSY B0, `(.L_x_1336) ;  /* 0x0000007000007945 */ /* 0x000fe20003800000 */
[----:B------:R-:W-:Y:S02]  /*18580*/  IMAD.MOV.U32 R13, RZ, RZ, R3 ;  /* 0x000000ffff0d7224 */ /* 0x000fe400078e0003 */
[----:B------:R-:W-:Y:S02]  /*18590*/  IMAD.MOV.U32 R11, RZ, RZ, 0x1f ;  /* 0x0000001fff0b7424 */ /* 0x000fe400078e00ff */
[----:B------:R-:W-:-:S07]  /*185a0*/  IMAD.MOV.U32 R15, RZ, RZ, -0x1 ;  /* 0xffffffffff0f7424 */ /* 0x000fce00078e00ff */
[----:B0123--:R-:W-:Y:S05]  /*185b0*/  WARPSYNC.COLLECTIVE R15, `(.L_x_1337) ;  /* 0x000000000f087348 */ /* 0x00ffea0003c00000 */
[----:B------:R4:W0:Y:S02]  /*185c0*/  SHFL.IDX P6, R14, R13, R12, R11 ;  /* 0x0000000c0d0e7389 */ /* 0x00082400000c000b */
[----:B01234-:R-:W-:Y:S01]  /*185d0*/  ENDCOLLECTIVE ;  /* 0x000000000000791b */ /* 0x01ffe20003800000 */
.L_x_1337:
[----:B------:R-:W-:Y:S05]  /*185e0*/  BSYNC B0 ;  /* 0x0000000000007941 */ /* 0x000fea0003800000 */
.L_x_1336:
[----:B------:R-:W-:Y:S01]  /*185f0*/  IMAD.MOV.U32 R6, RZ, RZ, R14 ;  /* 0x000000ffff067224 */ /* 0x000fe200078e000e */
[----:B------:R-:W-:Y:S06]  /*18600*/  BRA `(.L_x_1235) ;  /* 0xffffffc800747947 */ /* 0x000fec000383ffff */
.L_x_1240:
[----:B-1----:R1:W2:Y:S02]  /*18610*/  SYNCS.PHASECHK.TRANS64.TRYWAIT P0, [R5+URZ+0x2d820], R0 ;  /* 0x02d82000050075a7 */ /* 0x0022a4000800017f */
[----:B--2---:R-:W-:Y:S05]  /*18620*/  @!P0 NANOSLEEP.SYNCS 0x989680 ;  /* 0x009896800000895d */ /* 0x004fea0003900000 */
[----:B------:R-:W2:Y:S02]  /*18630*/  @!P0 SYNCS.PHASECHK.TRANS64 P0, [R5+URZ+0x2d820], R0 ;  /* 0x02d82000050085a7 */ /* 0x000ea4000800007f */
[----:B--2---:R-:W-:Y:S05]  /*18640*/  @!P0 BRA `(.L_x_1240) ;  /* 0xfffffffc00f08947 */ /* 0x004fea000383ffff */
[----:B------:R-:W-:Y:S05]  /*18650*/  BRA `(.L_x_1338) ;  /* 0xffffffcc00ec7947 */ /* 0x000fea000383ffff */
.L_x_1241:
        /* <DEDUP_REMOVED lines=8> */
[----:B01-3--:R-:W-:Y:S05]  /*186e0*/  WARPSYNC.COLLECTIVE R15, `(.L_x_1340) ;  /* 0x000000000f087348 */ /* 0x00bfea0003c00000 */
[----:B------:R2:W4:Y:S02]  /*186f0*/  SHFL.IDX P6, R14, R13, R12, R11 ;  /* 0x0000000c0d0e7389 */ /* 0x00052400000c000b */
[----:B01234-:R-:W-:Y:S01]  /*18700*/  ENDCOLLECTIVE ;  /* 0x000000000000791b */ /* 0x01ffe20003800000 */
.L_x_1340:
[----:B------:R-:W-:Y:S05]  /*18710*/  BSYNC B0 ;  /* 0x0000000000007941 */ /* 0x000fea0003800000 */
.L_x_1339:
[----:B------:R-:W-:Y:S05]  /*18720*/  BRA `(.L_x_1341) ;  /* 0xffffffcc00d47947 */ /* 0x000fea000383ffff */
.L_x_1244:
[----:B------:R-:W-:Y:S01]  /*18730*/  BSSY B1, `(.L_x_1342) ;  /* 0x0000006000017945 */ /* 0x000fe20003800000 */
[----:B------:R-:W-:-:S07]  /*18740*/  IMAD.MOV.U32 R15, RZ, RZ, -0x1 ;  /* 0xffffffffff0f7424 */ /* 0x000fce00078e00ff */
[----:B01-3--:R-:W-:Y:S05]  /*18750*/  WARPSYNC.COLLECTIVE R15, `(.L_x_1343) ;  /* 0x000000000f0c7348 */ /* 0x00bfea0003c00000 */
[----:B------:R-:W-:Y:S02]  /*18760*/  ELECT P6, UR62, PT ;  /* 0x00000000003e782f */ /* 0x000fe400038c0000 */
[----:B------:R-:W-:Y:S01]  /*18770*/  MOV R14, UR62 ;  /* 0x0000003e000e7c02 */ /* 0x000fe20008000f00 */
[----:B01-3--:R-:W-:Y:S10]  /*18780*/  ENDCOLLECTIVE ;  /* 0x000000000000791b */ /* 0x00bff40003800000 */
.L_x_1343:
[----:B------:R-:W-:Y:S05]  /*18790*/  BSYNC B1 ;  /* 0x0000000000017941 */ /* 0x000fea0003800000 */
.L_x_1342:
[----:B------:R-:W-:Y:S05]  /*187a0*/  BRA `(.L_x_1344) ;  /* 0xffffffcc00cc7947 */ /* 0x000fea000383ffff */
.L_x_1246:
[----:B-1----:R1:W2:Y:S02]  /*187b0*/  SYNCS.PHASECHK.TRANS64.TRYWAIT P1, [R3+URZ+0x2d840], R2 ;  /* 0x02d84002030075a7 */ /* 0x0022a4000802017f */
[----:B--2---:R-:W-:Y:S05]  /*187c0*/  @!P1 NANOSLEEP.SYNCS 0x989680 ;  /* 0x009896800000995d */ /* 0x004fea0003900000 */
[----:B------:R-:W2:Y:S02]  /*187d0*/  @!P1 SYNCS.PHASECHK.TRANS64 P1, [R3+URZ+0x2d840], R2 ;  /* 0x02d84002030095a7 */ /* 0x000ea4000802007f */
[----:B--2---:R-:W-:Y:S05]  /*187e0*/  @!P1 BRA `(.L_x_1246) ;  /* 0xfffffffc00f09947 */ /* 0x004fea000383ffff */
[----:B------:R-:W-:Y:S05]  /*187f0*/  BRA `(.L_x_1345) ;  /* 0xffffffcc00ec7947 */ /* 0x000fea000383ffff */
.L_x_1248:
[----:B--2---:R2:W4:Y:S02]  /*18800*/  SYNCS.PHASECHK.TRANS64.TRYWAIT P1, [R25+URZ+0x2d840], R0 ;  /* 0x02d84000190075a7 */ /* 0x004524000802017f */
[----:B----4-:R-:W-:Y:S05]  /*18810*/  @!P1 NANOSLEEP.SYNCS 0x989680 ;  /* 0x009896800000995d */ /* 0x010fea0003900000 */
[----:B------:R-:W4:Y:S02]  /*18820*/  @!P1 SYNCS.PHASECHK.TRANS64 P1, [R25+URZ+0x2d840], R0 ;  /* 0x02d84000190095a7 */ /* 0x000f24000802007f */
[----:B----4-:R-:W-:Y:S05]  /*18830*/  @!P1 BRA `(.L_x_1248) ;  /* 0xfffffffc00f09947 */ /* 0x010fea000383ffff */
[----:B------:R-:W-:Y:S05]  /*18840*/  BRA `(.L_x_1346) ;  /* 0xffffffcc00f87947 */ /* 0x000fea000383ffff */
.L_x_1250:
[----:B----4-:R4:W0:Y:S02]  /*18850*/  SYNCS.PHASECHK.TRANS64.TRYWAIT P1, [R3+URZ+0x2d860], R2 ;  /* 0x02d86002030075a7 */ /* 0x010824000802017f */
[----:B0-----:R-:W-:Y:S05]  /*18860*/  @!P1 NANOSLEEP.SYNCS 0x989680 ;  /* 0x009896800000995d */ /* 0x001fea0003900000 */
[----:B------:R-:W0:Y:S02]  /*18870*/  @!P1 SYNCS.PHASECHK.TRANS64 P1, [R3+URZ+0x2d860], R2 ;  /* 0x02d86002030095a7 */ /* 0x000e24000802007f */
[----:B0-----:R-:W-:Y:S05]  /*18880*/  @!P1 BRA `(.L_x_1250) ;  /* 0xfffffffc00f09947 */ /* 0x001fea000383ffff */
[----:B------:R-:W-:Y:S05]  /*18890*/  BRA `(.L_x_1347) ;  /* 0xffffffcc00f47947 */ /* 0x000fea000383ffff */
.L_x_1348:
        /* <DEDUP_REMOVED lines=14> */
.L_x_2732:


//--------------------- .text._ZN7cutlass13device_kernelIN5flash11enable_sm90INS1_16FlashAttnFwdSm90INS1_25CollectiveMainloopFwdSm90ILi2EN4cute5tupleIJNS5_1CILi1EEES8_S8_EEENS6_IJNS7_ILi192EEENS7_ILi128EEENS7_ILi96EEEEEELi96ENS_6half_tEfNS_4arch4Sm90ELb0ELb1ELb0ELb1ELb1ELb1ELb0ELb0ELb1ELb1ELb0ELb0EEENS1_21CollectiveEpilogueFwdINS6_IJSA_SC_SB_EEES9_SE_SG_Li384ELb1ELb1ELb0ELb0EEENS1_36VarlenDynamicPersistentTileSchedulerILi192ELi128ELi384ELi128ELb0ELb1ELb1ELb1ELb0ELb1EEEEEEEEEvNT_6ParamsE --------------------------
	.section	.text._ZN7cutlass13device_kernelIN5flash11enable_sm90INS1_16FlashAttnFwdSm90INS1_25CollectiveMainloopFwdSm90ILi2EN4cute5tupleIJNS5_1CILi1EEES8_S8_EEENS6_IJNS7_ILi192EEENS7_ILi128EEENS7_ILi96EEEEEELi96ENS_6half_tEfNS_4arch4Sm90ELb0ELb1ELb0ELb1ELb1ELb1ELb0ELb0ELb1ELb1ELb0ELb0EEENS1_21CollectiveEpilogueFwdINS6_IJSA_SC_SB_EEES9_SE_SG_Li384ELb1ELb1ELb0ELb0EEENS1_36VarlenDynamicPersistentTileSchedulerILi192ELi128ELi384ELi128ELb0ELb1ELb1ELb1ELb0ELb1EEEEEEEEEvNT_6ParamsE,"ax",@progbits
	.align	128
.text._ZN7cutlass13device_kernelIN5flash11enable_sm90INS1_16FlashAttnFwdSm90INS1_25CollectiveMainloopFwdSm90ILi2EN4cute5tupleIJNS5_1CILi1EEES8_S8_EEENS6_IJNS7_ILi192EEENS7_ILi128EEENS7_ILi96EEEEEELi96ENS_6half_tEfNS_4arch4Sm90ELb0ELb1ELb0ELb1ELb1ELb1ELb0ELb0ELb1ELb1ELb0ELb0EEENS1_21CollectiveEpilogueFwdINS6_IJSA_SC_SB_EEES9_SE_SG_Li384ELb1ELb1ELb0ELb0EEENS1_36VarlenDynamicPersistentTileSchedulerILi192ELi128ELi384ELi128ELb0ELb1ELb1ELb1ELb0ELb1EEEEEEEEEvNT_6ParamsE:
        .type           _ZN7cutlass13device_kernelIN5flash11enable_sm90INS1_16FlashAttnFwdSm90INS1_25CollectiveMainloopFwdSm90ILi2EN4cute5tupleIJNS5_1CILi1EEES8_S8_EEENS6_IJNS7_ILi192EEENS7_ILi128EEENS7_ILi96EEEEEELi96ENS_6half_tEfNS_4arch4Sm90ELb0ELb1ELb0ELb1ELb1ELb1ELb0ELb0ELb1ELb1ELb0ELb0EEENS1_21CollectiveEpilogueFwdINS6_IJSA_SC_SB_EEES9_SE_SG_Li384ELb1ELb1ELb0ELb0EEENS1_36VarlenDynamicPersistentTileSchedulerILi192ELi128ELi384ELi128ELb0ELb1ELb1ELb1ELb0ELb1EEEEEEEEEvNT_6ParamsE,@function
        .size           _ZN7cutlass13device_kernelIN5flash11enable_sm90INS1_16FlashAttnFwdSm90INS1_25CollectiveMainloopFwdSm90ILi2EN4cute5tupleIJNS5_1CILi1EEES8_S8_EEENS6_IJNS7_ILi192EEENS7_ILi128EEENS7_ILi96EEEEEELi96ENS_6half_tEfNS_4arch4Sm90ELb0ELb1ELb0ELb1ELb1ELb1ELb0ELb0ELb1ELb1ELb0ELb0EEENS1_21CollectiveEpilogueFwdINS6_IJSA_SC_SB_EEES9_SE_SG_Li384ELb1ELb1ELb0ELb0EEENS1_36VarlenDynamicPersistentTileSchedulerILi192ELi128ELi384ELi128ELb0ELb1ELb1ELb1ELb0ELb1EEEEEEEEEvNT_6ParamsE,(.L_x_2733 - _ZN7cutlass13device_kernelIN5flash11enable_sm90INS1_16FlashAttnFwdSm90INS1_25CollectiveMainloopFwdSm90ILi2EN4cute5tupleIJNS5_1CILi1EEES8_S8_EEENS6_IJNS7_ILi192EEENS7_ILi128EEENS7_ILi96EEEEEELi96ENS_6half_tEfNS_4arch4Sm90ELb0ELb1ELb0ELb1ELb1ELb1ELb0ELb0ELb1ELb1ELb0ELb0EEENS1_21CollectiveEpilogueFwdINS6_IJSA_SC_SB_EEES9_SE_SG_Li384ELb1ELb1ELb0ELb0EEENS1_36VarlenDynamicPersistentTileSchedulerILi192ELi128ELi384ELi128ELb0ELb1ELb1ELb1ELb0ELb1EEEEEEEEEvNT_6ParamsE)
        .other          _ZN7cutlass13device_kernelIN5flash11enable_sm90INS1_16FlashAttnFwdSm90INS1_25CollectiveMainloopFwdSm90ILi2EN4cute5tupleIJNS5_1CILi1EEES8_S8_EEENS6_IJNS7_ILi192EEENS7_ILi128EEENS7_ILi96EEEEEELi96ENS_6half_tEfNS_4arch4Sm90ELb0ELb1ELb0ELb1ELb1ELb1ELb0ELb0ELb1ELb1ELb0ELb0EEENS1_21CollectiveEpilogueFwdINS6_IJSA_SC_SB_EEES9_SE_SG_Li384ELb1ELb1ELb0ELb0EEENS1_36VarlenDynamicPersistentTileSchedulerILi192ELi128ELi384ELi128ELb0ELb1ELb1ELb1ELb0ELb1EEEEEEEEEvNT_6ParamsE,@"STO_CUDA_ENTRY STV_DEFAULT"
_ZN7cutlass13device_kernelIN5flash11enable_sm90INS1_16FlashAttnFwdSm90INS1_25CollectiveMainloopFwdSm90ILi2EN4cute5tupleIJNS5_1CILi1EEES8_S8_EEENS6_IJNS7_ILi192EEENS7_ILi128EEENS7_ILi96EEEEEELi96ENS_6half_tEfNS_4arch4Sm90ELb0ELb1ELb0ELb1ELb1ELb1ELb0ELb0ELb1ELb1ELb0ELb0EEENS1_21CollectiveEpilogueFwdINS6_IJSA_SC_SB_EEES9_SE_SG_Li384ELb1ELb1ELb0ELb0EEENS1_36VarlenDynamicPersistentTileSchedulerILi192ELi128ELi384ELi128ELb0ELb1ELb1ELb1ELb0ELb1EEEEEEEEEvNT_6ParamsE:
        /* <DEDUP_REMOVED lines=18> */
.L_x_1350:
[----:B------:R-:W-:Y:S05]  /*0120*/  BSYNC B0 ;  /* 0x0000000000007941 */ /* 0x000fea0003800000 */
.L_x_1349:
        /* <DEDUP_REMOVED lines=41> */
.L_x_1351:
        /* <DEDUP_REMOVED lines=22> */
.L_x_1352:
        /* <DEDUP_REMOVED lines=18> */
.L_x_1353:
        /* <DEDUP_REMOVED lines=22> */
.L_x_1354:
        /* <DEDUP_REMOVED lines=22> */
.L_x_1355:
        /* <DEDUP_REMOVED lines=8> */
.L_x_1358:
        /* <DEDUP_REMOVED lines=22> */
[----:B------:R-:W-:Y:S01]  /*0ae0*/  IMAD.MOV.U32 R144, RZ, RZ, 0x40 ;  /* 0x00000040ff907424 */ /* 0x000fe200078e00ff */
[----:B------:R-:W-:Y:S01]  /*0af0*/  R2UR UR40, R2 ;  /* 0x00000000022872ca */ /* 0x000fe200000e0000 */
[----:B------:R-:W-:Y:S01]  /*0b00*/  IMAD.MOV.U32 R23, RZ, RZ, RZ ;  /* 0x000000ffff177224 */ /* 0x000fe200078e00ff */
[----:B------:R-:W-:Y:S01]  /*0b10*/  ULOP3.LUT UR39, UR36, 0x1, URZ, 0xfc, !UPT ;  /* 0x0000000124277892 */ /* 0x000fe2000f8efc3f */
[----:B------:R-:W-:-:S10]  /*0b20*/  UMOV UR37, URZ ;  /* 0x0000003f00257c82 */ /* 0x000fd40008000000 */
[----:B------:R-:W-:Y:S01]  /*0b30*/  UIADD3 UR40, UR40, 0xc400, URZ ;  /* 0x0000c40028287890 */ /* 0x000fe2000fffe03f */
[----:B0-----:R-:W-:-:S05]  /*0b40*/  VIADD R15, R0, 0xffffff80 ;  /* 0xffffff80000f7836 */ /* 0x001fca0000000000 */
[----:B------:R-:W-:Y:S02]  /*0b50*/  SHF.R.S32.HI R0, RZ, 0x1f, R15 ;  /* 0x0000001fff007819 */ /* 0x000fe4000001140f */
[-C--:B------:R-:W-:Y:S02]  /*0b60*/  LEA.HI R7, R15, R15.reuse, RZ, 0x1 ;  /* 0x0000000f0f077211 */ /* 0x080fe400078f08ff */
[CC--:B------:R-:W-:Y:S02]  /*0b70*/  LEA.HI R4, R0.reuse, R15.reuse, RZ, 0x4 ;  /* 0x0000000f00047211 */ /* 0x0c0fe400078f20ff */
[----:B------:R-:W-:Y:S02]  /*0b80*/  SHF.R.S32.HI R12, RZ, 0x1, R7 ;  /* 0x00000001ff0c7819 */ /* 0x000fe40000011407 */
[----:B------:R-:W-:Y:S02]  /*0b90*/  LEA.HI R8, R0, R15, RZ, 0x2 ;  /* 0x0000000f00087211 */ /* 0x000fe400078f10ff */
[----:B------:R-:W-:-:S02]  /*0ba0*/  SHF.R.S32.HI R3, RZ, 0x4, R4 ;  /* 0x00000004ff037819 */ /* 0x000fc40000011404 */
[----:B------:R-:W-:Y:S02]  /*0bb0*/  LEA.HI R10, R7, R12, RZ, 0x1 ;  /* 0x0000000c070a7211 */ /* 0x000fe400078f08ff */
[--C-:B------:R-:W-:Y:S02]  /*0bc0*/  SHF.R.S32.HI R9, RZ, 0x2, R8.reuse ;  /* 0x00000002ff097819 */ /* 0x100fe40000011408 */
[----:B------:R-:W-:Y:S02]  /*0bd0*/  SHF.R.S32.HI R6, RZ, 0x1f, R8 ;  /* 0x0000001fff067819 */ /* 0x000fe40000011408 */
[----:B------:R-:W-:Y:S02]  /*0be0*/  LEA.HI R5, R4, R3, RZ, 0x1 ;  /* 0x0000000304057211 */ /* 0x000fe400078f08ff */
[----:B------:R-:W-:Y:S02]  /*0bf0*/  LOP3.LUT R11, R10, 0x7fffffe, RZ, 0xc0, !PT ;  /* 0x07fffffe0a0b7812 */ /* 0x000fe400078ec0ff */
[----:B------:R-:W-:-:S02]  /*0c00*/  LEA.HI R10, R6, R9, RZ, 0x2 ;  /* 0x00000009060a7211 */ /* 0x000fc400078f10ff */
[----:B------:R-:W-:Y:S01]  /*0c10*/  LOP3.LUT R6, R5, 0x1ffffffe, RZ, 0xc0, !PT ;  /* 0x1ffffffe05067812 */ /* 0x000fe200078ec0ff */
[----:B------:R-:W-:Y:S01]  /*0c20*/  IMAD.IADD R12, R12, 0x1, -R11 ;  /* 0x000000010c0c7824 */ /* 0x000fe200078e0a0b */
[----:B------:R-:W-:Y:S02]  /*0c30*/  LOP3.LUT R8, R8, 0xfffffffc, RZ, 0xc0, !PT ;  /* 0xfffffffc08087812 */ /* 0x000fe400078ec0ff */
[----:B------:R-:W-:Y:S01]  /*0c40*/  LOP3.LUT R4, R4, 0xfffffff0, RZ, 0xc0, !PT ;  /* 0xfffffff004047812 */ /* 0x000fe200078ec0ff */
[C---:B------:R-:W-:Y:S01]  /*0c50*/  IMAD.IADD R6, R3.reuse, 0x1, -R6 ;  /* 0x0000000103067824 */ /* 0x040fe200078e0a06 */
[----:B------:R-:W-:Y:S01]  /*0c60*/  LOP3.LUT R10, R10, 0xfffffffc, RZ, 0xc0, !PT ;  /* 0xfffffffc0a0a7812 */ /* 0x000fe200078ec0ff */
[----:B------:R-:W-:Y:S01]  /*0c70*/  IMAD R21, R3, 0x8, R12 ;  /* 0x0000000803157824 */ /* 0x000fe200078e020c */
[-C--:B------:R-:W-:Y:S01]  /*0c80*/  LEA.HI R3, R0, R15.reuse, RZ, 0x7 ;  /* 0x0000000f00037211 */ /* 0x080fe200078f38ff */
[----:B------:R-:W-:Y:S01]  /*0c90*/  IMAD.IADD R8, R15, 0x1, -R8 ;  /* 0x000000010f087824 */ /* 0x000fe200078e0a08 */
[----:B------:R-:W-:Y:S01]  /*0ca0*/  LOP3.LUT R7, R7, 0xfffffffe, RZ, 0xc0, !PT ;  /* 0xfffffffe07077812 */ /* 0x000fe200078ec0ff */
[----:B------:R-:W-:Y:S01]  /*0cb0*/  IMAD.IADD R4, R15, 0x1, -R4 ;  /* 0x000000010f047824 */ /* 0x000fe200078e0a04 */
[----:B------:R-:W-:Y:S01]  /*0cc0*/  LOP3.LUT R5, R3, 0xffffff80, RZ, 0xc0, !PT ;  /* 0xffffff8003057812 */ /* 0x000fe200078ec0ff */
[----:B------:R-:W-:Y:S01]  /*0cd0*/  IMAD.IADD R10, R9, 0x1, -R10 ;  /* 0x00000001090a7824 */ /* 0x000fe200078e0a0a */
[----:B------:R-:W-:Y:S01]  /*0ce0*/  LEA.HI R9, R8, R8, RZ, 0x1 ;  /* 0x0000000808097211 */ /* 0x000fe200078f08ff */
[C---:B------:R-:W-:Y:S01]  /*0cf0*/  IMAD.IADD R16, R15.reuse, 0x1, -R7 ;  /* 0x000000010f107824 */ /* 0x040fe200078e0a07 */
[----:B------:R-:W-:Y:S01]  /*0d00*/  LEA.HI R0, R0, R15, RZ, 0x5 ;  /* 0x0000000f00007211 */ /* 0x000fe200078f28ff */
[----:B------:R-:W-:Y:S01]  /*0d10*/  IMAD.IADD R24, R15, 0x1, -R5 ;  /* 0x000000010f187824 */ /* 0x000fe200078e0a05 */
[----:B------:R-:W-:Y:S01]  /*0d20*/  SHF.R.S32.HI R5, RZ, 0x1f, R4 ;  /* 0x0000001fff057819 */ /* 0x000fe20000011404 */
[C---:B------:R-:W-:Y:S01]  /*0d30*/  IMAD.SHL.U32 R26, R16.reuse, 0x4, RZ ;  /* 0x00000004101a7824 */ /* 0x040fe200078e00ff */
[----:B------:R-:W-:Y:S01]  /*0d40*/  LOP3.LUT R7, R9, 0x1ffffffe, RZ, 0xc0, !PT ;  /* 0x1ffffffe09077812 */ /* 0x000fe200078ec0ff */
[----:B------:R-:W-:Y:S01]  /*0d50*/  IMAD.SHL.U32 R16, R16, 0x8, RZ ;  /* 0x0000000810107824 */ /* 0x000fe200078e00ff */
[----:B------:R-:W-:Y:S01]  /*0d60*/  SHF.R.S32.HI R9, RZ, 0x1f, R24 ;  /* 0x0000001fff097819 */ /* 0x000fe20000011418 */
[----:B------:R-:W-:Y:S01]  /*0d70*/  VIADD R17, R26, 0x20 ;  /* 0x000000201a117836 */ /* 0x000fe20000000000 */
[----:B------:R-:W-:Y:S01]  /*0d80*/  LEA.HI R5, R5, R4, RZ, 0x3 ;  /* 0x0000000405057211 */ /* 0x000fe200078f18ff */
[----:B------:R-:W-:Y:S01]  /*0d90*/  IMAD.IADD R14, R8, 0x1, -R7 ;  /* 0x00000001080e7824 */ /* 0x000fe200078e0a07 */
[-C--:B------:R-:W-:Y:S01]  /*0da0*/  LEA.HI R11, R9, R24.reuse, RZ, 0x2 ;  /* 0x00000018090b7211 */ /* 0x080fe200078f10ff */
[C---:B------:R-:W-:Y:S01]  /*0db0*/  VIADD R18, R26.reuse, 0x10 ;  /* 0x000000101a127836 */ /* 0x040fe20000000000 */
[----:B------:R-:W-:Y:S01]  /*0dc0*/  LOP3.LUT R7, R5, 0xfffffff8, RZ, 0xc0, !PT ;  /* 0xfffffff805077812 */ /* 0x000fe200078ec0ff */
[----:B------:R-:W-:Y:S01]  /*0dd0*/  IMAD.IADD R12, R26, 0x1, R17 ;  /* 0x000000011a0c7824 */ /* 0x000fe200078e0211 */
[--C-:B------:R-:W-:Y:S01]  /*0de0*/  SHF.R.S32.HI R8, RZ, 0x2, R11.reuse ;  /* 0x00000002ff087819 */ /* 0x100fe2000001140b */
[----:B------:R-:W-:Y:S01]  /*0df0*/  STL [R1+0x18], R26 ;  /* 0x0000181a01007387 */ /* 0x000fe20000100800 */
[----:B------:R-:W-:Y:S01]  /*0e00*/  SHF.R.S32.HI R13, RZ, 0x1f, R11 ;  /* 0x0000001fff0d7819 */ /* 0x000fe2000001140b */
[----:B------:R-:W-:Y:S01]  /*0e10*/  IMAD.IADD R7, R4, 0x1, -R7 ;  /* 0x0000000104077824 */ /* 0x000fe200078e0a07 */
[----:B------:R-:W-:Y:S01]  /*0e20*/  LEA.HI R9, R9, R24, RZ, 0x5 ;  /* 0x0000001809097211 */ /* 0x000fe200078f28ff */
[----:B------:R-:W-:Y:S01]  /*0e30*/  IMAD.IADD R4, R26, 0x1, R18 ;  /* 0x000000011a047824 */ /* 0x000fe200078e0212 */
[----:B------:R-:W-:Y:S01]  /*0e40*/  LEA.HI R13, R13, R8, RZ, 0x3 ;  /* 0x000000080d0d7211 */ /* 0x000fe200078f18ff */
[----:B------:R0:W-:Y:S01]  /*0e50*/  STL [R1+0x50], R18 ;  /* 0x0000501201007387 */ /* 0x0001e20000100800 */
[----:B------:R-:W-:Y:S01]  /*0e60*/  IMAD.SHL.U32 R5, R5, 0x40, RZ ;  /* 0x0000004005057824 */ /* 0x000fe200078e00ff */
[----:B------:R-:W-:Y:S01]  /*0e70*/  SHF.R.S32.HI R9, RZ, 0x5, R9 ;  /* 0x00000005ff097819 */ /* 0x000fe20000011409 */
[C---:B------:R-:W-:Y:S01]  /*0e80*/  VIADD R137, R16.reuse, 0x30 ;  /* 0x0000003010897836 */ /* 0x040fe20000000000 */
[----:B------:R1:W-:Y:S01]  /*0e90*/  STL [R1+0x4c], R17 ;  /* 0x00004c1101007387 */ /* 0x0003e20000100800 */
[----:B------:R-:W-:Y:S01]  /*0ea0*/  LOP3.LUT R13, R13, 0xfffffff8, RZ, 0xc0, !PT ;  /* 0xfffffff80d0d7812 */ /* 0x000fe200078ec0ff */
[C---:B------:R-:W-:Y:S01]  /*0eb0*/  VIADD R136, R16.reuse, 0x40 ;  /* 0x0000004010887836 */ /* 0x040fe20000000000 */
[----:B------:R-:W-:Y:S01]  /*0ec0*/  SHF.R.S32.HI R15, RZ, 0x1f, R4 ;  /* 0x0000001fff0f7819 */ /* 0x000fe20000011404 */
[----:B------:R-:W-:Y:S01]  /*0ed0*/  VIADD R138, R16, 0x50 ;  /* 0x00000050108a7836 */ /* 0x000fe20000000000 */
[----:B------:R-:W-:Y:S01]  /*0ee0*/  LOP3.LUT R5, R5, 0x7ffffe00, RZ, 0xc0, !PT ;  /* 0x7ffffe0005057812 */ /* 0x000fe200078ec0ff */
[----:B------:R-:W-:Y:S01]  /*0ef0*/  IMAD.SHL.U32 R10, R10, 0x40, RZ ;  /* 0x000000400a0a7824 */ /* 0x000fe200078e00ff */
[----:B0-----:R-:W-:Y:S01]  /*0f00*/  SHF.R.S32.HI R18, RZ, 0x7, R3 ;  /* 0x00000007ff127819 */ /* 0x001fe20000011403 */
[----:B------:R-:W-:Y:S01]  /*0f10*/  IMAD.SHL.U32 R3, R6, 0x8, RZ ;  /* 0x0000000806037824 */ /* 0x000fe200078e00ff */
[----:B------:R-:W-:Y:S01]  /*0f20*/  LEA.HI R15, R15, R4, RZ, 0x3 ;  /* 0x000000040f0f7211 */ /* 0x000fe200078f18ff */
[----:B------:R-:W-:Y:S01]  /*0f30*/  VIADD R6, R26, 0x18 ;  /* 0x000000181a067836 */ /* 0x000fe20000000000 */
[----:B-1----:R-:W-:-:S02]  /*0f40*/  SHF.R.S32.HI R17, RZ, 0x1f, R12 ;  /* 0x0000001fff117819 */ /* 0x002fc4000001140c */
[----:B------:R-:W-:Y:S01]  /*0f50*/  SHF.R.S32.HI R4, RZ, 0x5, R0 ;  /* 0x00000005ff047819 */ /* 0x000fe20000011400 */
[----:B------:R-:W-:Y:S01]  /*0f60*/  IMAD.SHL.U32 R0, R7, 0x40, RZ ;  /* 0x0000004007007824 */ /* 0x000fe200078e00ff */
[----:B------:R-:W-:Y:S01]  /*0f70*/  LEA.HI R20, R17, R12, RZ, 0x3 ;  /* 0x0000000c11147211 */ /* 0x000fe200078f18ff */
[----:B------:R-:W-:Y:S01]  /*0f80*/  IMAD.IADD R12, R8, 0x1, -R13 ;  /* 0x00000001080c7824 */ /* 0x000fe200078e0a0d */
[----:B------:R-:W-:Y:S01]  /*0f90*/  R2P PR, R7, 0x6 ;  /* 0x0000000607007804 */ /* 0x000fe20000000000 */
[----:B------:R-:W-:Y:S01]  /*0fa0*/  IMAD.HI R8, R18, 0x55555556, RZ ;  /* 0x5555555612087827 */ /* 0x000fe200078e02ff */
[----:B------:R-:W-:Y:S02]  /*0fb0*/  LOP3.LUT R0, R0, 0x1c0, RZ, 0xc0, !PT ;  /* 0x000001c000007812 */ /* 0x000fe400078ec0ff */
[----:B------:R-:W-:Y:S01]  /*0fc0*/  SHF.R.S32.HI R7, RZ, 0x3, R15 ;  /* 0x00000003ff077819 */ /* 0x000fe2000001140f */
[----:B------:R-:W-:Y:S01]  /*0fd0*/  IMAD R9, R9, 0x10, R12 ;  /* 0x0000001009097824 */ /* 0x000fe200078e020c */
[----:B------:R-:W-:Y:S01]  /*0fe0*/  LEA.HI R8, R8, R8, RZ, 0x1 ;  /* 0x0000000808087211 */ /* 0x000fe200078f08ff */
[----:B------:R-:W-:Y:S01]  /*0ff0*/  IMAD R4, R4, 0x400, R5 ;  /* 0x0000040004047824 */ /* 0x000fe200078e0205 */
[----:B------:R-:W-:-:S02]  /*1000*/  LOP3.LUT R3, R0, 0x8, R3, 0xf8, !PT ;  /* 0x0000000800037812 */ /* 0x000fc400078ef803 */
[----:B------:R-:W-:Y:S01]  /*1010*/  SHF.R.U32.HI R0, RZ, 0x3, R0 ;  /* 0x00000003ff007819 */ /* 0x000fe20000011600 */
[----:B------:R-:W-:Y:S01]  /*1020*/  IMAD R8, R8, -0x3, R18 ;  /* 0xfffffffd08087824 */ /* 0x000fe200078e0212 */
[----:B------:R-:W-:Y:S02]  /*1030*/  SEL R144, R144, 0xffffffc0, !P2 ;  /* 0xffffffc090907807 */ /* 0x000fe40005000000 */
[----:B------:R-:W-:Y:S02]  /*1040*/  CS2R R18, SRZ ;  /* 0x0000000000127805 */ /* 0x000fe4000001ff00 */
[----:B------:R-:W-:Y:S01]  /*1050*/  LOP3.LUT R3, R3, R0, RZ, 0x3c, !PT ;  /* 0x0000000003037212 */ /* 0x000fe200078e3cff */
[----:B------:R-:W-:Y:S01]  /*1060*/  IMAD R5, R8, 0x40, R9 ;  /* 0x0000004008057824 */ /* 0x000fe200078e0209 */
[----:B------:R-:W-:Y:S01]  /*1070*/  LOP3.LUT R142, R11, 0x7ffffffc, RZ, 0xc0, !PT ;  /* 0x7ffffffc0b8e7812 */ /* 0x000fe200078ec0ff */
[----:B------:R-:W-:Y:S01]  /*1080*/  VIADD R0, R26, 0x8 ;  /* 0x000000081a007836 */ /* 0x000fe20000000000 */
[----:B------:R-:W-:Y:S01]  /*1090*/  SHF.R.S32.HI R17, RZ, 0x1f, R16 ;  /* 0x0000001fff117819 */ /* 0x000fe20000011410 */
[----:B------:R-:W-:Y:S01]  /*10a0*/  IMAD.IADD R3, R4, 0x1, R3 ;  /* 0x0000000104037824 */ /* 0x000fe200078e0203 */
[----:B------:R-:W-:Y:S01]  /*10b0*/  STL [R1+0x78], R5 ;  /* 0x0000780501007387 */ /* 0x000fe20000100800 */
[----:B------:R-:W-:-:S02]  /*10c0*/  VIADD R4, R26, 0x28 ;  /* 0x000000281a047836 */ /* 0x000fc40000000000 */
[----:B------:R-:W-:Y:S01]  /*10d0*/  IMAD R143, R3, 0x2, R2 ;  /* 0x00000002038f7824 */ /* 0x000fe200078e0202 */
[----:B------:R-:W-:Y:S01]  /*10e0*/  STL [R1], RZ ;  /* 0x000000ff01007387 */ /* 0x000fe20000100800 */
[----:B------:R-:W-:Y:S02]  /*10f0*/  IMAD.IADD R142, R24, 0x1, -R142 ;  /* 0x00000001188e7824 */ /* 0x000fe400078e0a8e */
[C---:B------:R-:W-:Y:S01]  /*1100*/  VIADD R145, R143.reuse, 0x21800 ;  /* 0x000218008f917836 */ /* 0x040fe20000000000 */
[----:B------:R0:W-:Y:S01]  /*1110*/  STL [R1+0x5c], R0 ;  /* 0x00005c0001007387 */ /* 0x0001e20000100800 */
[----:B------:R-:W-:Y:S02]  /*1120*/  VIADD R3, R143, 0x21820 ;  /* 0x000218208f037836 */ /* 0x000fe40000000000 */
[C---:B------:R-:W-:Y:S01]  /*1130*/  @P1 VIADD R3, R145.reuse, 0xffffffe0 ;  /* 0xffffffe091031836 */ /* 0x040fe20000000000 */
[----:B------:R1:W-:Y:S01]  /*1140*/  STL [R1+0x58], R6 ;  /* 0x0000580601007387 */ /* 0x0003e20000100800 */
[----:B------:R-:W-:-:S02]  /*1150*/  IMAD.IADD R145, R145, 0x1, R144 ;  /* 0x0000000191917824 */ /* 0x000fc400078e0290 */
[----:B------:R-:W-:Y:S01]  /*1160*/  IMAD.IADD R144, R144, 0x1, R3 ;  /* 0x0000000190907824 */ /* 0x000fe200078e0203 */
[----:B------:R2:W-:Y:S01]  /*1170*/  STL [R1+0x60], R4 ;  /* 0x0000600401007387 */ /* 0x0005e20000100800 */
[----:B0-----:R-:W-:Y:S02]  /*1180*/  SHF.R.S32.HI R0, RZ, 0x1f, R137 ;  /* 0x0000001fff007819 */ /* 0x001fe40000011489 */
[----:B-1----:R-:W-:-:S03]  /*1190*/  LOP3.LUT R6, R10, 0xc0, RZ, 0xc0, !PT ;  /* 0x000000c00a067812 */ /* 0x002fc600078ec0ff */
[----:B------:R0:W-:Y:S01]  /*11a0*/  STL [R1+0x48], R0 ;  /* 0x0000480001007387 */ /* 0x0001e20000100800 */
[----:B--2---:R-:W-:-:S05]  /*11b0*/  SHF.R.S32.HI R4, RZ, 0x1f, R136 ;  /* 0x0000001fff047819 */ /* 0x004fca0000011488 */
[----:B------:R1:W-:Y:S01]  /*11c0*/  STL [R1+0x44], R4 ;  /* 0x0000440401007387 */ /* 0x0003e20000100800 */
[----:B0-----:R-:W-:-:S05]  /*11d0*/  SHF.R.S32.HI R0, RZ, 0x1f, R138 ;  /* 0x0000001fff007819 */ /* 0x001fca000001148a */
[----:B------:R0:W-:Y:S01]  /*11e0*/  STL [R1+0x40], R0 ;  /* 0x0000400001007387 */ /* 0x0001e20000100800 */
[----:B-1----:R-:W-:-:S03]  /*11f0*/  IMAD.SHL.U32 R4, R21, 0x20, RZ ;  /* 0x0000002015047824 */ /* 0x002fc600078e00ff */
[----:B------:R1:W-:Y:S04]  /*1200*/  STL [R1+0x14], R6 ;  /* 0x0000140601007387 */ /* 0x0003e80000100800 */
[----:B------:R2:W-:Y:S01]  /*1210*/  STL [R1+0x24], R4 ;  /* 0x0000240401007387 */ /* 0x0005e20000100800 */
[----:B0-----:R-:W-:-:S03]  /*1220*/  LOP3.LUT R0, R6, 0x8, R16, 0xf8, !PT ;  /* 0x0000000806007812 */ /* 0x001fc600078ef810 */
[----:B------:R-:W-:Y:S01]  /*1230*/  STL [R1+0x30], R7 ;  /* 0x0000300701007387 */ /* 0x000fe20000100800 */
[----:B-1----:R-:W-:-:S04]  /*1240*/  SHF.R.U32.HI R6, RZ, 0x3, R6 ;  /* 0x00000003ff067819 */ /* 0x002fc80000011606 */
[----:B------:R-:W-:Y:S01]  /*1250*/  LOP3.LUT R0, R0, R6, RZ, 0x3c, !PT ;  /* 0x0000000600007212 */ /* 0x000fe200078e3cff */
[----:B------:R0:W-:Y:S04]  /*1260*/  STL [R1+0x20], R6 ;  /* 0x0000200601007387 */ /* 0x0001e80000100800 */
[----:B--2---:R-:W-:Y:S02]  /*1270*/  IMAD.IADD R4, R4, 0x1, R0 ;  /* 0x0000000104047824 */ /* 0x004fe400078e0200 */
[----:B------:R-:W-:Y:S01]  /*1280*/  IMAD R0, R14, 0x8, R5 ;  /* 0x000000080e007824 */ /* 0x000fe200078e0205 */
[----:B0-----:R-:W-:-:S05]  /*1290*/  SHF.R.S32.HI R6, RZ, 0x3, R20 ;  /* 0x00000003ff067819 */ /* 0x001fca0000011414 */
[----:B------:R-:W-:Y:S04]  /*12a0*/  STL [R1+0x34], R6 ;  /* 0x0000340601007387 */ /* 0x000fe80000100800 */
[----:B------:R-:W-:Y:S04]  /*12b0*/  STL [R1+0x6c], R4 ;  /* 0x00006c0401007387 */ /* 0x000fe80000100800 */
[----:B------:R-:W-:Y:S04]  /*12c0*/  STL [R1+0x38], R3 ;  /* 0x0000380301007387 */ /* 0x000fe80000100800 */
[----:B------:R0:W-:Y:S02]  /*12d0*/  STL [R1+0x64], R0 ;  /* 0x0000640001007387 */ /* 0x0001e40000100800 */
[----:B0-----:R-:W-:-:S05]  /*12e0*/  VIADD R0, R3, 0x6000 ;  /* 0x0000600003007836 */ /* 0x001fca0000000000 */
[----:B------:R0:W-:Y:S02]  /*12f0*/  STL [R1+0x3c], R0 ;  /* 0x00003c0001007387 */ /* 0x0001e40000100800 */
.L_x_1575:
[----:B------:R-:W-:Y:S05]  /*1300*/  YIELD ;  /* 0x0000000000007946 */ /* 0x000fea0003800000 */
[----:B------:R-:W-:Y:S01]  /*1310*/  ULDC.64 UR4, c[0x0][0xa28] ;  /* 0x00028a0000047ab9 */ /* 0x000fe20000000a00 */
[----:B0--34-:R-:W1:Y:S01]  /*1320*/  LDC.64 R6, c[0x0][0xa08] ;  /* 0x00028200ff067b82 */ /* 0x019e620000000a00 */
[----:B------:R-:W-:Y:S01]  /*1330*/  ISETP.NE.U32.AND P1, PT, RZ, UR4, PT ;  /* 0x00000004ff007c0c */ /* 0x000fe2000bf25070 */
[----:B0-----:R-:W-:Y:S02]  /*1340*/  IMAD.MOV.U32 R0, RZ, RZ, RZ ;  /* 0x000000ffff007224 */ /* 0x001fe400078e00ff */
[----:B------:R-:W-:Y:S01]  /*1350*/  IMAD.MOV.U32 R86, RZ, RZ, RZ ;  /* 0x000000ffff567224 */ /* 0x000fe200078e00ff */
[----:B------:R-:W-:Y:S01]  /*1360*/  ISETP.NE.AND.EX P1, PT, RZ, UR5, PT, P1 ;  /* 0x00000005ff007c0c */ /* 0x000fe2000bf25310 */
[----:B------:R-:W-:-:S02]  /*1370*/  ULDC.64 UR4, c[0x0][0xa18] ;  /* 0x0002860000047ab9 */ /* 0x000fc40000000a00 */
[----:B------:R-:W-:-:S04]  /*1380*/  ISETP.NE.U32.AND P2, PT, RZ, UR4, PT ;  /* 0x00000004ff007c0c */ /* 0x000fc8000bf45070 */
[----:B------:R-:W-:Y:S01]  /*1390*/  ISETP.NE.AND.EX P2, PT, RZ, UR5, PT, P2 ;  /* 0x00000005ff007c0c */ /* 0x000fe2000bf45320 */
[----:B------:R-:W-:Y:S02]  /*13a0*/  ULDC.64 UR4, c[0x0][0xa08] ;  /* 0x0002820000047ab9 */ /* 0x000fe40000000a00 */
[----:B------:R-:W-:-:S03]  /*13b0*/  ISETP.NE.U32.AND P0, PT, RZ, UR4, PT ;  /* 0x00000004ff007c0c */ /* 0x000fc6000bf05070 */
[----:B------:R-:W0:Y:S01]  /*13c0*/  @P1 LDC.64 R4, c[0x0][0xa28] ;  /* 0x00028a00ff041b82 */ /* 0x000e220000000a00 */
[----:B------:R-:W-:Y:S01]  /*13d0*/  ISETP.NE.AND.EX P0, PT, RZ, UR5, PT, P0 ;  /* 0x00000005ff007c0c */ /* 0x000fe2000bf05300 */
[----:B-1----:R-:W-:-:S06]  /*13e0*/  IMAD.WIDE R10, R35, 0x4, R6 ;  /* 0x00000004230a7825 */ /* 0x002fcc00078e0206 */
[----:B------:R-:W1:Y:S01]  /*13f0*/  @P2 LDC.64 R8, c[0x0][0xa18] ;  /* 0x00028600ff082b82 */ /* 0x000e620000000a00 */
[----:B------:R-:W-:Y:S02]  /*1400*/  ULDC UR4, c[0x0][0x288] ;  /* 0x0000a20000047ab9 */ /* 0x000fe40000000800 */
[----:B------:R-:W-:Y:S01]  /*1410*/  IMAD.U32 R140, RZ, RZ, UR4 ;  /* 0x00000004ff8c7e24 */ /* 0x000fe2000f8e00ff */
[----:B------:R-:W-:Y:S02]  /*1420*/  ULDC.64 UR4, c[0x0][0x418] ;  /* 0x0001060000047ab9 */ /* 0x000fe40000000a00 */
[----:B--2---:R2:W5:Y:S01]  /*1430*/  @P0 LDG.E R86, desc[UR52][R10.64] ;  /* 0x000000340a560981 */ /* 0x004562000c1e1900 */
[----:B0-----:R-:W-:-:S05]  /*1440*/  @P1 IMAD.WIDE R4, R35, 0x4, R4 ;  /* 0x0000000423041825 */ /* 0x001fca00078e0204 */
[----:B------:R2:W5:Y:S01]  /*1450*/  @P1 LDG.E R0, desc[UR52][R4.64] ;  /* 0x0000003404001981 */ /* 0x000562000c1e1900 */
[----:B-1----:R-:W-:-:S05]  /*1460*/  @P2 IMAD.WIDE R6, R35, 0x4, R8 ;  /* 0x0000000423062825 */ /* 0x002fca00078e0208 */
[----:B------:R2:W5:Y:S01]  /*1470*/  @P2 LDG.E R140, desc[UR52][R6.64] ;  /* 0x00000034068c2981 */ /* 0x000562000c1e1900 */
[----:B------:R-:W-:-:S03]  /*1480*/  UISETP.NE.U32.AND UP0, UPT, UR4, URZ, UPT ;  /* 0x0000003f0400728c */ /* 0x000fc6000bf05070 */
        /* <DEDUP_REMOVED lines=8> */
[----:B--2---:R-:W-:Y:S06]  /*1510*/  @P2 BRA `(.L_x_1360) ;  /* 0x0000000000242947 */ /* 0x004fec0003800000 */
        /* <DEDUP_REMOVED lines=9> */
.L_x_1360:
[----:B------:R-:W-:Y:S01]  /*15b0*/  ULDC.64 UR4, c[0x0][0xa20] ;  /* 0x0002880000047ab9 */ /* 0x000fe20000000a00 */
[----:B------:R0:W-:Y:S01]  /*15c0*/  STL [R1+0x70], R34 ;  /* 0x0000702201007387 */ /* 0x0001e20000100800 */
[----:B------:R-:W-:-:S03]  /*15d0*/  ISETP.NE.U32.AND P1, PT, RZ, UR4, PT ;  /* 0x00000004ff007c0c */ /* 0x000fc6000bf25070 */
[----:B------:R0:W-:Y:S01]  /*15e0*/  STL [R1+0x74], R35 ;  /* 0x0000742301007387 */ /* 0x0001e20000100800 */
[----:B------:R-:W-:-:S13]  /*15f0*/  ISETP.NE.AND.EX P1, PT, RZ, UR5, PT, P1 ;  /* 0x00000005ff007c0c */ /* 0x000fda000bf25310 */
[----:B0-----:R-:W-:Y:S05]  /*1600*/  @!P1 BRA `(.L_x_1361) ;  /* 0x0000000000109947 */ /* 0x001fea0003800000 */
[----:B------:R-:W0:Y:S02]  /*1610*/  LDC.64 R4, c[0x0][0xa20] ;  /* 0x00028800ff047b82 */ /* 0x000e240000000a00 */
[----:B0-----:R-:W-:-:S05]  /*1620*/  IMAD.WIDE R4, R35, 0x4, R4 ;  /* 0x0000000423047825 */ /* 0x001fca00078e0204 */
[----:B------:R0:W5:Y:S01]  /*1630*/  LDG.E R27, desc[UR52][R4.64] ;  /* 0x00000034041b7981 */ /* 0x000162000c1e1900 */
[----:B------:R-:W-:Y:S05]  /*1640*/  BRA `(.L_x_1362) ;  /* 0x0000000000107947 */ /* 0x000fea0003800000 */
.L_x_1361:
[----:B------:R-:W-:Y:S05]  /*1650*/  @!P0 BRA `(.L_x_1362) ;  /* 0x00000000000c8947 */ /* 0x000fea0003800000 */
[----:B------:R-:W2:Y:S04]  /*1660*/  LDG.E R4, desc[UR52][R10.64] ;  /* 0x000000340a047981 */ /* 0x000ea8000c1e1900 */
[----:B------:R-:W2:Y:S02]  /*1670*/  LDG.E R27, desc[UR52][R10.64+0x4] ;  /* 0x000004340a1b7981 */ /* 0x000ea4000c1e1900 */
[----:B--2---:R-:W-:-:S07]  /*1680*/  IMAD.IADD R27, R27, 0x1, -R4 ;  /* 0x000000011b1b7824 */ /* 0x004fce00078e0a04 */
.L_x_1362:
[----:B------:R-:W-:Y:S01]  /*1690*/  ULDC.64 UR4, c[0x0][0xa10] ;  /* 0x0002840000047ab9 */ /* 0x000fe20000000a00 */
[----:B0-----:R-:W0:Y:S01]  /*16a0*/  LDC R4, c[0x0][0x448] ;  /* 0x00011200ff047b82 */ /* 0x001e220000000800 */
[----:B------:R-:W-:-:S04]  /*16b0*/  ISETP.NE.U32.AND P0, PT, RZ, UR4, PT ;  /* 0x00000004ff007c0c */ /* 0x000fc8000bf05070 */
[----:B------:R-:W-:Y:S01]  /*16c0*/  ISETP.NE.AND.EX P0, PT, RZ, UR5, PT, P0 ;  /* 0x00000005ff007c0c */ /* 0x000fe2000bf05300 */
[----:B------:R-:W-:Y:S02]  /*16d0*/  ULDC.64 UR4, c[0x0][0xa30] ;  /* 0x00028c0000047ab9 */ /* 0x000fe40000000a00 */
[----:B------:R-:W-:-:S04]  /*16e0*/  ISETP.NE.U32.AND P1, PT, RZ, UR4, PT ;  /* 0x00000004ff007c0c */ /* 0x000fc8000bf25070 */
[----:B------:R-:W-:-:S06]  /*16f0*/  ISETP.NE.AND.EX P1, PT, RZ, UR5, PT, P1 ;  /* 0x00000005ff007c0c */ /* 0x000fcc000bf25310 */
[----:B------:R-:W1:Y:S08]  /*1700*/  @P0 LDC.64 R6, c[0x0][0xa10] ;  /* 0x00028400ff060b82 */ /* 0x000e700000000a00 */
[----:B------:R-:W2:Y:S01]  /*1710*/  @P1 LDC.64 R8, c[0x0][0xa30] ;  /* 0x00028c00ff081b82 */ /* 0x000ea20000000a00 */
[----:B-1----:R-:W-:-:S05]  /*1720*/  @P0 IMAD.WIDE R6, R35, 0x4, R6 ;  /* 0x0000000423060825 */ /* 0x002fca00078e0206 */
[----:B------:R-:W3:Y:S04]  /*1730*/  @P0 LDG.E R3, desc[UR52][R6.64] ;  /* 0x0000003406030981 */ /* 0x000ee8000c1e1900 */
[----:B------:R1:W3:Y:S01]  /*1740*/  @P0 LDG.E R10, desc[UR52][R6.64+0x4] ;  /* 0x00000434060a0981 */ /* 0x0002e2000c1e1900 */
[----:B-----5:R-:W-:Y:S02]  /*1750*/  IMAD.MOV.U32 R98, RZ, RZ, R27 ;  /* 0x000000ffff627224 */ /* 0x020fe400078e001b */
[----:B--2---:R-:W-:-:S05]  /*1760*/  @P1 IMAD.WIDE R8, R35, 0x4, R8 ;  /* 0x0000000423081825 */ /* 0x004fca00078e0208 */
[----:B------:R2:W5:Y:S01]  /*1770*/  @P1 LDG.E R98, desc[UR52][R8.64] ;  /* 0x0000003408621981 */ /* 0x000562000c1e1900 */
[----:B0-----:R-:W-:Y:S01]  /*1780*/  ISETP.NE.AND P1, PT, R4, 0x1, PT ;  /* 0x000000010400780c */ /* 0x001fe20003f25270 */
[----:B------:R-:W-:Y:S01]  /*1790*/  IMAD R14, R33, 0xc0, RZ ;  /* 0x000000c0210e7824 */ /* 0x000fe200078e02ff */
[----:B------:R-:W0:Y:S01]  /*17a0*/  LDC.64 R4, c[0x0][0x9e0] ;  /* 0x00027800ff047b82 */ /* 0x000e220000000a00 */
[----:B------:R-:W-:Y:S02]  /*17b0*/  IMAD.IADD R13, R27, 0x1, -R0 ;  /* 0x000000011b0d7824 */ /* 0x000fe400078e0a00 */
[----:B------:R-:W-:Y:S01]  /*17c0*/  VIADD R0, R14, 0xbf ;  /* 0x000000bf0e007836 */ /* 0x000fe20000000000 */
[----:B------:R4:W-:Y:S03]  /*17d0*/  STL [R1+0x28], R14 ;  /* 0x0000280e01007387 */ /* 0x0009e60000100800 */
[----:B-1----:R-:W-:-:S04]  /*17e0*/  IMAD.MOV.U32 R6, RZ, RZ, R0 ;  /* 0x000000ffff067224 */ /* 0x002fc800078e0000 */
[----:B------:R-:W1:Y:S08]  /*17f0*/  @P1 LDC R11, c[0x0][0x44c] ;  /* 0x00011300ff0b1b82 */ /* 0x000e700000000800 */
[----:B------:R-:W2:Y:S01]  /*1800*/  @P1 LDC R12, c[0x0][0x450] ;  /* 0x00011400ff0c1b82 */ /* 0x000ea20000000800 */
[----:B0-----:R-:W-:Y:S01]  /*1810*/  ISETP.GE.AND P2, PT, R5, 0x1, PT ;  /* 0x000000010500780c */ /* 0x001fe20003f46270 */
[----:B---3--:R-:W-:-:S02]  /*1820*/  @P0 IMAD.IADD R24, R10, 0x1, -R3 ;  /* 0x000000010a180824 */ /* 0x008fc400078e0a03 */
[----:B-1----:R-:W-:-:S04]  /*1830*/  @P1 IMAD.HI.U32 R3, R0, R11, RZ ;  /* 0x0000000b00031227 */ /* 0x002fc800078e00ff */
[----:B------:R-:W-:Y:S01]  /*1840*/  IMAD.IADD R141, R13, 0x1, R24 ;  /* 0x000000010d8d7824 */ /* 0x000fe200078e0218 */
[----:B--2---:R-:W-:-:S03]  /*1850*/  @P1 SHF.R.U32.HI R6, RZ, R12, R3 ;  /* 0x0000000cff061219 */ /* 0x004fc60000011603 */
[C---:B------:R-:W-:Y:S01]  /*1860*/  VIADD R0, R141.reuse, 0x7f ;  /* 0x0000007f8d007836 */ /* 0x040fe20000000000 */
[----:B------:R-:W-:-:S04]  /*1870*/  IADD3 R7, R141, 0x1, -R140 ;  /* 0x000000018d077810 */ /* 0x000fc80007ffe88c */
[----:B------:R-:W-:Y:S01]  /*1880*/  SHF.R.S32.HI R3, RZ, 0x1f, R0 ;  /* 0x0000001fff037819 */ /* 0x000fe20000011400 */
[----:B------:R-:W-:-:S03]  /*1890*/  IMAD.IADD R9, R7, 0x1, R6 ;  /* 0x0000000107097824 */ /* 0x000fc600078e0206 */
[----:B------:R-:W-:Y:S01]  /*18a0*/  LEA.HI R3, R3, R0, RZ, 0x7 ;  /* 0x0000000003037211 */ /* 0x000fe200078f38ff */
[----:B------:R-:W-:-:S03]  /*18b0*/  IMAD.IADD R4, R9, 0x1, R4 ;  /* 0x0000000109047824 */ /* 0x000fc600078e0204 */
[----:B------:R-:W-:Y:S01]  /*18c0*/  SHF.R.S32.HI R102, RZ, 0x7, R3 ;  /* 0x00000007ff667819 */ /* 0x000fe20000011403 */
[----:B----4-:R-:W-:Y:S06]  /*18d0*/  @!P2 BRA `(.L_x_1363) ;  /* 0x000000000048a947 */ /* 0x010fec0003800000 */
        /* <DEDUP_REMOVED lines=11> */
.L_x_1365:
[----:B------:R-:W-:-:S13]  /*1990*/  ISETP.NE.AND P0, PT, R5, 0x1, PT ;  /* 0x000000010500780c */ /* 0x000fda0003f05270 */
[----:B------:R-:W0:Y:S02]  /*19a0*/  @P0 LDC.64 R6, c[0x0][0x9e8] ;  /* 0x00027a00ff060b82 */ /* 0x000e240000000a00 */
[----:B0-----:R-:W-:-:S05]  /*19b0*/  @P0 IMAD.HI.U32 R6, R0, R6, RZ ;  /* 0x0000000600060227 */ /* 0x001fca00078e00ff */
[----:B------:R-:W-:-:S07]  /*19c0*/  @P0 SHF.R.U32.HI R0, RZ, R7, R6 ;  /* 0x00000007ff000219 */ /* 0x000fce0000011606 */
.L_x_1366:
[----:B------:R-:W-:Y:S05]  /*19d0*/  BSYNC B0 ;  /* 0x0000000000007941 */ /* 0x000fea0003800000 */
.L_x_1364:
[----:B------:R-:W-:-:S05]  /*19e0*/  IMAD R3, R0, R5, R5 ;  /* 0x0000000500037224 */ /* 0x000fca00078e0205 */
[----:B------:R-:W-:-:S07]  /*19f0*/  VIMNMX R4, R4, R3, PT ;  /* 0x0000000304047248 */ /* 0x000fce0003fe0100 */
.L_x_1363:
[----:B------:R-:W0:Y:S01]  /*1a00*/  @P1 LDC R3, c[0x0][0x44c] ;  /* 0x00011300ff031b82 */ /* 0x000e220000000800 */
[----:B------:R-:W-:Y:S01]  /*1a10*/  IMAD.MOV.U32 R0, RZ, RZ, R14 ;  /* 0x000000ffff007224 */ /* 0x000fe200078e000e */
[----:B------:R-:W-:Y:S01]  /*1a20*/  ULDC UR4, c[0x0][0x9dc] ;  /* 0x0002770000047ab9 */ /* 0x000fe20000000800 */
[----:B------:R-:W-:-:S05]  /*1a30*/  IMAD.IADD R103, R141, 0x1, -R140 ;  /* 0x000000018d677824 */ /* 0x000fca00078e0a8c */
[----:B------:R-:W1:Y:S01]  /*1a40*/  @P1 LDC R6, c[0x0][0x450] ;  /* 0x00011400ff061b82 */ /* 0x000e620000000800 */
[----:B0-----:R-:W-:-:S05]  /*1a50*/  @P1 IMAD.HI.U32 R3, R14, R3, RZ ;  /* 0x000000030e031227 */ /* 0x001fca00078e00ff */
[----:B-1----:R-:W-:-:S05]  /*1a60*/  @P1 SHF.R.U32.HI R0, RZ, R6, R3 ;  /* 0x00000006ff001219 */ /* 0x002fca0000011603 */
[----:B------:R-:W-:-:S04]  /*1a70*/  IMAD.IADD R0, R103, 0x1, R0 ;  /* 0x0000000167007824 */ /* 0x000fc800078e0200 */
[----:B------:R-:W-:Y:S01]  /*1a80*/  VIADD R3, R0, -UR4 ;  /* 0x8000000400037c36 */ /* 0x000fe20008000000 */
[----:B------:R-:W-:Y:S06]  /*1a90*/  @!P2 BRA `(.L_x_1367) ;  /* 0x000000000044a947 */ /* 0x000fec0003800000 */
[----:B------:R-:W-:Y:S01]  /*1aa0*/  ISETP.GT.AND P0, PT, R0, -0x1, PT ;  /* 0xffffffff0000780c */ /* 0x000fe20003f04270 */
[----:B------:R-:W-:-:S12]  /*1ab0*/  BSSY B0, `(.L_x_1368) ;  /* 0x000000d000007945 */ /* 0x000fd80003800000 */
[----:B------:R-:W-:Y:S05]  /*1ac0*/  @P0 BRA `(.L_x_1369) ;  /* 0x00000000001c0947 */ /* 0x000fea0003800000 */
[----:B------:R-:W-:Y:S02]  /*1ad0*/  ISETP.NE.AND P0, PT, R5, 0x1, PT ;  /* 0x000000010500780c */ /* 0x000fe40003f05270 */
[----:B------:R-:W-:-:S11]  /*1ae0*/  LOP3.LUT R7, RZ, R0, RZ, 0x33, !PT ;  /* 0x00000000ff077212 */ /* 0x000fd600078e33ff */
[----:B------:R-:W0:Y:S02]  /*1af0*/  @P0 LDC.64 R8, c[0x0][0x9e8] ;  /* 0x00027a00ff080b82 */ /* 0x000e240000000a00 */
[----:B0-----:R-:W-:-:S05]  /*1b00*/  @P0 IMAD.HI.U32 R0, R7, R8, RZ ;  /* 0x0000000807000227 */ /* 0x001fca00078e00ff */
[----:B------:R-:W-:-:S04]  /*1b10*/  @P0 SHF.R.U32.HI R7, RZ, R9, R0 ;  /* 0x00000009ff070219 */ /* 0x000fc80000011600 */
[----:B------:R-:W-:Y:S01]  /*1b20*/  LOP3.LUT R0, RZ, R7, RZ, 0x33, !PT ;  /* 0x00000007ff007212 */ /* 0x000fe200078e33ff */
[----:B------:R-:W-:Y:S06]  /*1b30*/  BRA `(.L_x_1370) ;  /* 0x0000000000107947 */ /* 0x000fec0003800000 */
.L_x_1369:
[----:B------:R-:W-:-:S13]  /*1b40*/  ISETP.NE.AND P0, PT, R5, 0x1, PT ;  /* 0x000000010500780c */ /* 0x000fda0003f05270 */
[----:B------:R-:W0:Y:S02]  /*1b50*/  @P0 LDC.64 R6, c[0x0][0x9e8] ;  /* 0x00027a00ff060b82 */ /* 0x000e240000000a00 */
[----:B0-----:R-:W-:-:S05]  /*1b60*/  @P0 IMAD.HI.U32 R6, R0, R6, RZ ;  /* 0x0000000600060227 */ /* 0x001fca00078e00ff */
[----:B------:R-:W-:-:S07]  /*1b70*/  @P0 SHF.R.U32.HI R0, RZ, R7, R6 ;  /* 0x00000007ff000219 */ /* 0x000fce0000011606 */
.L_x_1370:
[----:B------:R-:W-:Y:S05]  /*1b80*/  BSYNC B0 ;  /* 0x0000000000007941 */ /* 0x000fea0003800000 */
.L_x_1368:
[----:B------:R-:W-:-:S05]  /*1b90*/  IMAD R0, R0, R5, RZ ;  /* 0x0000000500007224 */ /* 0x000fca00078e02ff */
[----:B------:R-:W-:-:S07]  /*1ba0*/  VIMNMX R3, R3, R0, !PT ;  /* 0x0000000003037248 */ /* 0x000fce0007fe0100 */
.L_x_1367:
[----:B------:R-:W-:Y:S01]  /*1bb0*/  VIADD R4, R4, 0x7f ;  /* 0x0000007f04047836 */ /* 0x000fe20000000000 */
[----:B------:R-:W-:-:S04]  /*1bc0*/  SHF.R.S32.HI R0, RZ, 0x1f, R3 ;  /* 0x0000001fff007819 */ /* 0x000fc80000011403 */
[----:B------:R-:W-:Y:S02]  /*1bd0*/  SHF.R.S32.HI R5, RZ, 0x1f, R4 ;  /* 0x0000001fff057819 */ /* 0x000fe40000011404 */
[----:B------:R-:W-:Y:S02]  /*1be0*/  LEA.HI R0, R0, R3, RZ, 0x7 ;  /* 0x0000000300007211 */ /* 0x000fe400078f38ff */
[----:B------:R-:W-:Y:S02]  /*1bf0*/  LEA.HI R5, R5, R4, RZ, 0x7 ;  /* 0x0000000405057211 */ /* 0x000fe400078f38ff */
[----:B------:R-:W-:Y:S02]  /*1c00*/  SHF.R.S32.HI R0, RZ, 0x7, R0 ;  /* 0x00000007ff007819 */ /* 0x000fe40000011400 */
[----:B------:R-:W-:Y:S02]  /*1c10*/  SHF.R.S32.HI R5, RZ, 0x7, R5 ;  /* 0x00000007ff057819 */ /* 0x000fe40000011405 */
[----:B------:R-:W-:-:S02]  /*1c20*/  VIMNMX R0, RZ, R0, !PT ;  /* 0x00000000ff007248 */ /* 0x000fc40007fe0100 */
[----:B------:R-:W-:-:S03]  /*1c30*/  VIMNMX R5, R102, R5, PT ;  /* 0x0000000566057248 */ /* 0x000fc60003fe0100 */
[--C-:B------:R-:W-:Y:S02]  /*1c40*/  IMAD R0, R0, 0x80, -R13.reuse ;  /* 0x0000008000007824 */ /* 0x100fe400078e0a0d */
[----:B------:R-:W-:-:S03]  /*1c50*/  IMAD R5, R5, 0x80, -R13 ;  /* 0x0000008005057824 */ /* 0x000fc600078e0a0d */
[----:B------:R-:W-:Y:S02]  /*1c60*/  VIMNMX R0, RZ, R0, !PT ;  /* 0x00000000ff007248 */ /* 0x000fe40007fe0100 */
[----:B------:R-:W-:Y:S02]  /*1c70*/  VIMNMX R5, R5, R24, PT ;  /* 0x0000001805057248 */ /* 0x000fe40003fe0100 */
[----:B------:R-:W-:Y:S02]  /*1c80*/  SHF.R.U32.HI R75, RZ, 0x7, R0 ;  /* 0x00000007ff4b7819 */ /* 0x000fe40000011600 */
[----:B------:R-:W-:-:S03]  /*1c90*/  ISETP.GT.AND P0, PT, R5, R0, PT ;  /* 0x000000000500720c */ /* 0x000fc60003f04270 */
[----:B------:R-:W-:-:S10]  /*1ca0*/  IMAD.MOV.U32 R25, RZ, RZ, R75 ;  /* 0x000000ffff197224 */ /* 0x000fd400078e004b */
[----:B------:R-:W-:-:S05]  /*1cb0*/  @P0 VIADD R3, R5, 0x7f ;  /* 0x0000007f05030836 */ /* 0x000fca0000000000 */
[----:B------:R-:W-:-:S04]  /*1cc0*/  @P0 SHF.R.S32.HI R0, RZ, 0x1f, R3 ;  /* 0x0000001fff000819 */ /* 0x000fc80000011403 */
[----:B------:R-:W-:-:S04]  /*1cd0*/  @P0 LEA.HI R0, R0, R3, RZ, 0x7 ;  /* 0x0000000300000211 */ /* 0x000fc800078f38ff */
[----:B------:R-:W-:Y:S02]  /*1ce0*/  @P0 SHF.R.S32.HI R25, RZ, 0x7, R0 ;  /* 0x00000007ff190819 */ /* 0x000fe40000011400 */
[----:B------:R-:W-:Y:S02]  /*1cf0*/  PLOP3.LUT P0, PT, PT, PT, PT, 0x80, 0x0 ;  /* 0x000000000000781c */ /* 0x000fe40003f0f070 */
[----:B------:R-:W-:-:S13]  /*1d00*/  ISETP.GT.AND P1, PT, R25, R75, PT ;  /* 0x0000004b1900720c */ /* 0x000fda0003f24270 */
[----:B------:R-:W-:Y:S05]  /*1d10*/  @!P1 BRA `(.L_x_1371) ;  /* 0x0000005400a49947 */ /* 0x000fea0003800000 */
[----:B------:R-:W-:Y:S01]  /*1d20*/  VIADD R0, R2, 0x15400 ;  /* 0x0001540002007836 */ /* 0x000fe20000000000 */
[----:B------:R-:W-:Y:S04]  /*1d30*/  BSSY B6, `(.L_x_1372) ;  /* 0x0000013000067945 */ /* 0x000fe80003800000 */
[----:B------:R-:W-:-:S13]  /*1d40*/  LOP3.LUT P0, RZ, R0, 0x1bf, RZ, 0xc0, !PT ;  /* 0x000001bf00ff7812 */ /* 0x000fda000780c0ff */
[----:B------:R-:W-:Y:S05]  /*1d50*/  @!P0 BRA `(.L_x_1373) ;  /* 0x0000000000408947 */ /* 0x000fea0003800000 */
        /* <DEDUP_REMOVED lines=15> */
[----:B-1---5:R-:W-:Y:S05]  /*1e50*/  CALL.ABS.NOINC R14 ;  /* 0x000000000e007343 */ /* 0x022fea0003c00000 */
.L_x_1373:
[----:B------:R-:W-:Y:S05]  /*1e60*/  BSYNC B6 ;  /* 0x0000000000067941 */ /* 0x000fea0003800000 */
.L_x_1372:
        /* <DEDUP_REMOVED lines=20> */
.L_x_1375:
[----:B------:R-:W-:Y:S05]  /*1fb0*/  BSYNC B6 ;  /* 0x0000000000067941 */ /* 0x000fea0003800000 */
.L_x_1374:
[----:B------:R-:W2:Y:S01]  /*1fc0*/  LDL.64 R38, [R1+0x18] ;  /* 0x0000180001267983 */ /* 0x000ea20000100a00 */
[----:B------:R-:W-:-:S03]  /*1fd0*/  ULDC.64 UR4, c[0x0][0x9f8] ;  /* 0x00027e0000047ab9 */ /* 0x000fc60000000a00 */
[----:B------:R-:W2:Y:S01]  /*1fe0*/  LDL.64 R20, [R1+0x18] ;  /* 0x0000180001147983 */ /* 0x000ea20000100a00 */
[----:B------:R-:W-:Y:S01]  /*1ff0*/  ISETP.NE.U32.AND P0, PT, RZ, UR4, PT ;  /* 0x00000004ff007c0c */ /* 0x000fe2000bf05070 */
[----:B------:R-:W-:Y:S01]  /*2000*/  IMAD.MOV.U32 R0, RZ, RZ, R35 ;  /* 0x000000ffff007224 */ /* 0x000fe200078e0023 */
[----:B------:R-:W0:Y:S01]  /*2010*/  LDC.64 R8, c[0x0][0x408] ;  /* 0x00010200ff087b82 */ /* 0x000e220000000a00 */
[----:B------:R-:W1:Y:S01]  /*2020*/  S2R R28, SR_TID.X ;  /* 0x00000000001c7919 */ /* 0x000e620000002100 */
[----:B------:R-:W-:-:S06]  /*2030*/  ISETP.NE.AND.EX P0, PT, RZ, UR5, PT, P0 ;  /* 0x00000005ff007c0c */ /* 0x000fcc000bf05300 */
[----:B------:R-:W3:Y:S08]  /*2040*/  LDC R29, c[0x0][0x3f4] ;  /* 0x0000fd00ff1d7b82 */ /* 0x000ef00000000800 */
[----:B------:R-:W4:Y:S08]  /*2050*/  @P0 LDC.64 R4, c[0x0][0x9f8] ;  /* 0x00027e00ff040b82 */ /* 0x000f300000000a00 */
[----:B------:R-:W3:Y:S01]  /*2060*/  LDC.64 R10, c[0x0][0x3f8] ;  /* 0x0000fe00ff0a7b82 */ /* 0x000ee20000000a00 */
[----:B-1----:R-:W-:Y:S01]  /*2070*/  VIADD R37, R28, 0xffffff80 ;  /* 0xffffff801c257836 */ /* 0x002fe20000000000 */
[----:B------:R-:W-:Y:S01]  /*2080*/  SHF.R.U32.HI R31, RZ, 0x7, R28 ;  /* 0x00000007ff1f7819 */ /* 0x000fe2000001161c */
[----:B----4-:R-:W-:-:S05]  /*2090*/  @P0 IMAD.WIDE R4, R35, 0x4, R4 ;  /* 0x0000000423040825 */ /* 0x010fca00078e0204 */
[----:B------:R1:W4:Y:S01]  /*20a0*/  @P0 LDG.E R0, desc[UR52][R4.64] ;  /* 0x0000003404000981 */ /* 0x000322000c1e1900 */
[----:B------:R-:W-:Y:S01]  /*20b0*/  ISETP.NE.AND P6, PT, R31, 0x1, PT ;  /* 0x000000011f00780c */ /* 0x000fe20003fc5270 */
[----:B------:R-:W-:Y:S01]  /*20c0*/  IMAD.IADD R86, R86, 0x1, R27 ;  /* 0x0000000156567824 */ /* 0x000fe200078e021b */
[----:B------:R-:W-:Y:S02]  /*20d0*/  SHF.R.S32.HI R3, RZ, 0x1f, R37 ;  /* 0x0000001fff037819 */ /* 0x000fe40000011425 */
[-C--:B------:R-:W-:Y:S02]  /*20e0*/  LEA.HI R36, R37, R37.reuse, RZ, 0x1 ;  /* 0x0000002525247211 */ /* 0x080fe400078f08ff */
[----:B------:R-:W-:Y:S01]  /*20f0*/  LEA.HI R6, R3, R37, RZ, 0x2 ;  /* 0x0000002503067211 */ /* 0x000fe200078f10ff */
[----:B------:R-:W-:Y:S01]  /*2100*/  VIADD R3, R16, 0x10 ;  /* 0x0000001010037836 */ /* 0x000fe20000000000 */
[----:B------:R-:W-:Y:S02]  /*2110*/  SHF.R.S32.HI R36, RZ, 0x1, R36 ;  /* 0x00000001ff247819 */ /* 0x000fe40000011424 */
[----:B------:R-:W-:-:S02]  /*2120*/  SHF.R.S32.HI R74, RZ, 0x2, R6 ;  /* 0x00000002ff4a7819 */ /* 0x000fc40000011406 */
[----:B------:R-:W-:Y:S01]  /*2130*/  SHF.R.S32.HI R7, RZ, 0x1f, R6 ;  /* 0x0000001fff077819 */ /* 0x000fe20000011406 */
[----:B------:R-:W-:Y:S05]  /*2140*/  @!P6 WARPSYNC.ALL ;  /* 0x000000000000e948 */ /* 0x000fea0003800000 */
[----:B------:R-:W-:Y:S01]  /*2150*/  ULDC UR4, c[0x0][0x2f4] ;  /* 0x0000bd0000047ab9 */ /* 0x000fe20000000800 */
[----:B------:R-:W-:Y:S01]  /*2160*/  LEA.HI R7, R7, R74, RZ, 0x2 ;  /* 0x0000004a07077211 */ /* 0x000fe200078f10ff */
[--C-:B0-----:R-:W-:Y:S01]  /*2170*/  IMAD.WIDE.U32 R72, R36, R8, R16.reuse ;  /* 0x0000000824487225 */ /* 0x101fe200078e0010 */
[----:B------:R-:W-:Y:S02]  /*2180*/  ISETP.GE.AND P1, PT, R3, UR4, PT ;  /* 0x0000000403007c0c */ /* 0x000fe4000bf26270 */
[----:B------:R-:W-:Y:S01]  /*2190*/  ISETP.GE.AND P0, PT, R16, UR4, PT ;  /* 0x0000000410007c0c */ /* 0x000fe2000bf06270 */
[----:B---3--:R-:W-:Y:S01]  /*21a0*/  IMAD.WIDE.U32 R68, R36, R10, R16 ;  /* 0x0000000a24447225 */ /* 0x008fe200078e0010 */
[----:B-1----:R-:W-:-:S02]  /*21b0*/  SEL R5, RZ, 0xffffffff, P1 ;  /* 0xffffffffff057807 */ /* 0x002fc40000800000 */
[----:B------:R-:W-:Y:S02]  /*21c0*/  SEL R4, RZ, 0x1, P0 ;  /* 0x00000001ff047807 */ /* 0x000fe40000000000 */
[----:B------:R-:W-:Y:S01]  /*21d0*/  SHF.R.S32.HI R13, RZ, 0x1f, R36 ;  /* 0x0000001fff0d7819 */ /* 0x000fe20000011424 */
[----:B------:R-:W-:Y:S01]  /*21e0*/  IMAD.SHL.U32 R5, R5, 0x2, RZ ;  /* 0x0000000205057824 */ /* 0x000fe200078e00ff */
[----:B------:R-:W-:Y:S02]  /*21f0*/  LOP3.LUT R7, R7, 0xfffffffc, RZ, 0xc0, !PT ;  /* 0xfffffffc07077812 */ /* 0x000fe400078ec0ff */
[----:B------:R-:W-:Y:S01]  /*2200*/  ISETP.GE.AND P1, PT, R137, UR4, PT ;  /* 0x0000000489007c0c */ /* 0x000fe2000bf26270 */
[----:B------:R-:W-:Y:S01]  /*2210*/  IMAD R6, R13, R8, RZ ;  /* 0x000000080d067224 */ /* 0x000fe200078e02ff */
[----:B------:R-:W-:Y:S01]  /*2220*/  LOP3.LUT R5, R5, 0x2, R4, 0xe2, !PT ;  /* 0x0000000205057812 */ /* 0x000fe200078ee204 */
[----:B------:R-:W-:Y:S01]  /*2230*/  VIADD R4, R16, 0x20 ;  /* 0x0000002010047836 */ /* 0x000fe20000000000 */
[----:B------:R-:W-:Y:S01]  /*2240*/  LOP3.LUT R22, R22, 0xfffffffb, RZ, 0xc0, !PT ;  /* 0xfffffffb16167812 */ /* 0x000fe200078ec0ff */
[----:B------:R-:W-:Y:S01]  /*2250*/  IMAD.IADD R74, R74, 0x1, -R7 ;  /* 0x000000014a4a7824 */ /* 0x000fe200078e0a07 */
[----:B------:R-:W-:Y:S01]  /*2260*/  SEL R7, RZ, 0x8, P1 ;  /* 0x00000008ff077807 */ /* 0x000fe20000800000 */
[----:B------:R-:W-:Y:S01]  /*2270*/  IMAD R15, R36, R9, R6 ;  /* 0x00000009240f7224 */ /* 0x000fe200078e0206 */
[----:B------:R-:W-:-:S02]  /*2280*/  ISETP.GE.AND P0, PT, R4, UR4, PT ;  /* 0x0000000404007c0c */ /* 0x000fc4000bf06270 */
[----:B------:R-:W-:Y:S01]  /*2290*/  ISETP.GE.AND P2, PT, R3, R29, PT ;  /* 0x0000001d0300720c */ /* 0x000fe20003f46270 */
[----:B------:R-:W-:Y:S01]  /*22a0*/  IMAD.IADD R73, R73, 0x1, R15 ;  /* 0x0000000149497824 */ /* 0x000fe200078e020f */
[----:B------:R-:W-:Y:S02]  /*22b0*/  SEL R6, RZ, 0x4, P0 ;  /* 0x00000004ff067807 */ /* 0x000fe40000000000 */
[----:B------:R-:W-:Y:S02]  /*22c0*/  ISETP.GE.AND P0, PT, R136, UR4, PT ;  /* 0x0000000488007c0c */ /* 0x000fe4000bf06270 */
[----:B------:R-:W-:Y:S02]  /*22d0*/  LOP3.LUT R5, R7, R5, R6, 0xfe, !PT ;  /* 0x0000000507057212 */ /* 0x000fe400078efe06 */
[----:B------:R-:W-:Y:S02]  /*22e0*/  SEL R6, RZ, 0x10, P0 ;  /* 0x00000010ff067807 */ /* 0x000fe40000000000 */
[----:B------:R-:W-:-:S02]  /*22f0*/  LOP3.LUT P0, RZ, R74, 0x2, RZ, 0xc0, !PT ;  /* 0x000000024aff7812 */ /* 0x000fc4000780c0ff */
[----:B------:R-:W-:Y:S01]  /*2300*/  LOP3.LUT R30, R5, R6, RZ, 0xfc, !PT ;  /* 0x00000006051e7212 */ /* 0x000fe200078efcff */
[----:B------:R-:W-:Y:S01]  /*2310*/  IMAD R6, R13, R10, RZ ;  /* 0x0000000a0d067224 */ /* 0x000fe200078e02ff */
[----:B------:R-:W-:Y:S01]  /*2320*/  ISETP.GE.AND P1, PT, R4, R29, PT ;  /* 0x0000001d0400720c */ /* 0x000fe20003f26270 */
[----:B--2---:R-:W-:-:S08]  /*2330*/  IMAD.MOV.U32 R20, RZ, RZ, R38 ;  /* 0x000000ffff147224 */ /* 0x004fd000078e0026 */
[----:B------:R-:W-:Y:S01]  /*2340*/  @P0 LOP3.LUT R22, R22, 0x4, RZ, 0xfc, !PT ;  /* 0x0000000416160812 */ /* 0x000fe200078efcff */
[----:B------:R-:W-:Y:S01]  /*2350*/  IMAD R13, R36, R11, R6 ;  /* 0x0000000b240d7224 */ /* 0x000fe200078e0206 */
[----:B------:R-:W-:Y:S02]  /*2360*/  ISETP.GE.AND P0, PT, R16, R29, PT ;  /* 0x0000001d1000720c */ /* 0x000fe40003f06270 */
[----:B------:R-:W-:-:S05]  /*2370*/  SHF.R.S32.HI R21, RZ, 0x1f, R20 ;  /* 0x0000001fff157819 */ /* 0x000fca0000011414 */
[----:B------:R0:W-:Y:S01]  /*2380*/  STL [R1+0x1c], R21 ;  /* 0x00001c1501007387 */ /* 0x0001e20000100800 */
[C---:B------:R-:W-:Y:S01]  /*2390*/  SEL R5, R29.reuse, RZ, P0 ;  /* 0x000000ff1d057207 */ /* 0x040fe20000000000 */
[C-C-:B------:R-:W-:Y:S02]  /*23a0*/  IMAD.WIDE.U32 R70, R36.reuse, R8, R20.reuse ;  /* 0x0000000824467225 */ /* 0x140fe400078e0014 */
[----:B------:R-:W2:Y:S01]  /*23b0*/  LDL R35, [R1+0x14] ;  /* 0x0000140001237983 */ /* 0x000ea20000100800 */
[C---:B------:R-:W-:Y:S01]  /*23c0*/  SEL R12, R29.reuse, RZ, P2 ;  /* 0x000000ff1d0c7207 */ /* 0x040fe20001000000 */
[----:B------:R-:W-:Y:S02]  /*23d0*/  IMAD.WIDE.U32 R66, R36, R10, R20 ;  /* 0x0000000a24427225 */ /* 0x000fe400078e0014 */
[----:B------:R-:W3:Y:S01]  /*23e0*/  LDL R28, [R1+0x20] ;  /* 0x00002000011c7983 */ /* 0x000ee20000100800 */
[----:B------:R-:W-:Y:S01]  /*23f0*/  SEL R7, R29, RZ, P1 ;  /* 0x000000ff1d077207 */ /* 0x000fe20000800000 */
[----:B------:R-:W-:-:S02]  /*2400*/  IMAD.IADD R71, R15, 0x1, R71 ;  /* 0x000000010f477824 */ /* 0x000fc400078e0247 */
[----:B------:R-:W3:Y:S01]  /*2410*/  LDL R32, [R1+0x24] ;  /* 0x0000240001207983 */ /* 0x000ee20000100800 */
[----:B------:R-:W-:Y:S02]  /*2420*/  IMAD.IADD R69, R69, 0x1, R13 ;  /* 0x0000000145457824 */ /* 0x000fe400078e020d */
[----:B------:R-:W-:Y:S02]  /*2430*/  IMAD.IADD R67, R13, 0x1, R67 ;  /* 0x000000010d437824 */ /* 0x000fe400078e0243 */
[----:B------:R-:W-:Y:S02]  /*2440*/  IMAD.IADD R6, R16, 0x1, R5 ;  /* 0x0000000110067824 */ /* 0x000fe400078e0205 */
[----:B------:R-:W-:Y:S02]  /*2450*/  IMAD.IADD R13, R3, 0x1, R12 ;  /* 0x00000001030d7824 */ /* 0x000fe400078e020c */
[----:B------:R-:W-:Y:S01]  /*2460*/  IMAD.IADD R15, R4, 0x1, R7 ;  /* 0x00000001040f7824 */ /* 0x000fe200078e0207 */
[----:B------:R-:W-:-:S02]  /*2470*/  SHF.R.S32.HI R7, RZ, 0x1f, R6 ;  /* 0x0000001fff077819 */ /* 0x000fc40000011406 */
[----:B------:R-:W-:Y:S02]  /*2480*/  SHF.R.S32.HI R14, RZ, 0x1f, R13 ;  /* 0x0000001fff0e7819 */ /* 0x000fe4000001140d */
[----:B------:R-:W-:Y:S02]  /*2490*/  SHF.R.S32.HI R20, RZ, 0x1f, R15 ;  /* 0x0000001fff147819 */ /* 0x000fe4000001140f */
[CC--:B------:R-:W-:Y:S02]  /*24a0*/  LEA.HI R5, R7.reuse, R6.reuse, RZ, 0x3 ;  /* 0x0000000607057211 */ /* 0x0c0fe400078f18ff */
[----:B------:R-:W-:Y:S02]  /*24b0*/  LEA.HI R12, R7, R6, RZ, 0x5 ;  /* 0x00000006070c7211 */ /* 0x000fe400078f28ff */
[----:B------:R-:W-:Y:S02]  /*24c0*/  LEA.HI R6, R14, R13, RZ, 0x3 ;  /* 0x0000000d0e067211 */ /* 0x000fe400078f18ff */
[----:B------:R-:W-:-:S02]  /*24d0*/  LEA.HI R7, R20, R15, RZ, 0x3 ;  /* 0x0000000f14077211 */ /* 0x000fc400078f18ff */
[----:B------:R-:W-:Y:S02]  /*24e0*/  LEA.HI R14, R14, R13, RZ, 0x5 ;  /* 0x0000000d0e0e7211 */ /* 0x000fe400078f28ff */
[----:B------:R-:W-:Y:S01]  /*24f0*/  LEA.HI R20, R20, R15, RZ, 0x5 ;  /* 0x0000000f14147211 */ /* 0x000fe200078f28ff */
[----:B------:R-:W-:Y:S01]  /*2500*/  IMAD.SHL.U32 R13, R12, 0x80, RZ ;  /* 0x000000800c0d7824 */ /* 0x000fe200078e00ff */
[----:B------:R-:W-:Y:S01]  /*2510*/  LOP3.LUT R22, R22, 0xfffffffe, RZ, 0xc0, !PT ;  /* 0xfffffffe16167812 */ /* 0x000fe200078ec0ff */
[----:B------:R-:W-:Y:S02]  /*2520*/  IMAD.SHL.U32 R15, R14, 0x80, RZ ;  /* 0x000000800e0f7824 */ /* 0x000fe400078e00ff */
[----:B0-----:R-:W-:Y:S01]  /*2530*/  IMAD.SHL.U32 R21, R20, 0x80, RZ ;  /* 0x0000008014157824 */ /* 0x001fe200078e00ff */
[----:B------:R-:W-:Y:S02]  /*2540*/  @P2 LOP3.LUT R22, R22, 0x1, RZ, 0xfc, !PT ;  /* 0x0000000116162812 */ /* 0x000fe400078efcff */
[----:B-----5:R-:W-:-:S02]  /*2550*/  SHF.R.S32.HI R27, RZ, 0x1f, R98 ;  /* 0x0000001fff1b7819 */ /* 0x020fc40000011462 */
[----:B------:R-:W-:Y:S02]  /*2560*/  LOP3.LUT R13, R13, 0xfffff000, RZ, 0xc0, !PT ;  /* 0xfffff0000d0d7812 */ /* 0x000fe400078ec0ff */
[----:B------:R-:W-:Y:S02]  /*2570*/  LOP3.LUT R15, R15, 0xfffff000, RZ, 0xc0, !PT ;  /* 0xfffff0000f0f7812 */ /* 0x000fe400078ec0ff */
[----:B------:R-:W-:Y:S02]  /*2580*/  LOP3.LUT R21, R21, 0xfffff000, RZ, 0xc0, !PT ;  /* 0xfffff00015157812 */ /* 0x000fe400078ec0ff */
[----:B------:R-:W-:-:S04]  /*2590*/  LOP3.LUT R22, R22, 0xfffffffd, RZ, 0xc0, !PT ;  /* 0xfffffffd16167812 */ /* 0x000fc800078ec0ff */
[----:B------:R-:W-:Y:S02]  /*25a0*/  @P1 LOP3.LUT R22, R22, 0x2, RZ, 0xfc, !PT ;  /* 0x0000000216161812 */ /* 0x000fe400078efcff */
[----:B------:R-:W-:Y:S01]  /*25b0*/  ISETP.GE.AND P1, PT, R138, UR4, PT ;  /* 0x000000048a007c0c */ /* 0x000fe2000bf26270 */
[----:B------:R-:W-:-:S04]  /*25c0*/  IMAD.WIDE.U32 R68, R98, R10, R68 ;  /* 0x0000000a62447225 */ /* 0x000fc800078e0044 */
[----:B------:R-:W-:-:S04]  /*25d0*/  IMAD.WIDE.U32 R66, R98, R10, R66 ;  /* 0x0000000a62427225 */ /* 0x000fc800078e0042 */
[----:B------:R-:W-:Y:S01]  /*25e0*/  IMAD.SHL.U32 R100, R29, 0x2, RZ ;  /* 0x000000021d647824 */ /* 0x000fe200078e00ff */
[----:B------:R-:W-:Y:S01]  /*25f0*/  SEL R29, RZ, 0x20, P1 ;  /* 0x00000020ff1d7807 */ /* 0x000fe20000800000 */
[-C--:B------:R-:W-:Y:S01]  /*2600*/  IMAD.WIDE.U32 R72, R98, R8.reuse, R72 ;  /* 0x0000000862487225 */ /* 0x080fe200078e0048 */
[----:B------:R-:W-:Y:S02]  /*2610*/  SHF.L.U64.HI R90, R8, 0x7, R9 ;  /* 0x00000007085a7819 */ /* 0x000fe40000010209 */
[----:B------:R-:W-:Y:S01]  /*2620*/  LOP3.LUT R29, R30, R29, RZ, 0xfc, !PT ;  /* 0x0000001d1e1d7212 */ /* 0x000fe200078efcff */
[----:B------:R-:W-:Y:S01]  /*2630*/  IMAD.WIDE.U32 R70, R98, R8, R70 ;  /* 0x0000000862467225 */ /* 0x000fe200078e0046 */
[----:B------:R-:W-:Y:S02]  /*2640*/  SHF.L.U64.HI R91, R10, 0x7, R11 ;  /* 0x000000070a5b7819 */ /* 0x000fe4000001020b */
[----:B----4-:R-:W-:Y:S01]  /*2650*/  SHF.R.S32.HI R87, RZ, 0x1f, R0 ;  /* 0x0000001fff577819 */ /* 0x010fe20000011400 */
[----:B------:R-:W-:Y:S01]  /*2660*/  VIADD R101, R31, 0x8 ;  /* 0x000000081f657836 */ /* 0x000fe20000000000 */
[----:B------:R-:W-:-:S02]  /*2670*/  LOP3.LUT R30, R30, 0x1, RZ, 0xc0, !PT ;  /* 0x000000011e1e7812 */ /* 0x000fc400078ec0ff */
[----:B------:R-:W-:Y:S01]  /*2680*/  LOP3.LUT R31, R29, 0x2, RZ, 0xc0, !PT ;  /* 0x000000021d1f7812 */ /* 0x000fe200078ec0ff */
[----:B------:R-:W-:Y:S01]  /*2690*/  @!P6 BAR.SYNC.DEFER_BLOCKING 0x9, 0x100 ;  /* 0x024400000000eb1d */ /* 0x000fe20000010000 */
[C---:B--2---:R-:W-:Y:S02]  /*26a0*/  LOP3.LUT R12, R35.reuse, 0x18, R5, 0xf8, !PT ;  /* 0x00000018230c7812 */ /* 0x044fe400078ef805 */
[C---:B------:R-:W-:Y:S02]  /*26b0*/  LOP3.LUT R14, R35.reuse, 0x18, R6, 0xf8, !PT ;  /* 0x00000018230e7812 */ /* 0x040fe400078ef806 */
[----:B------:R-:W-:Y:S02]  /*26c0*/  LOP3.LUT R20, R35, 0x18, R7, 0xf8, !PT ;  /* 0x0000001823147812 */ /* 0x000fe400078ef807 */
[-C--:B---3--:R-:W-:Y:S02]  /*26d0*/  LOP3.LUT R12, R12, R28.reuse, RZ, 0x3c, !PT ;  /* 0x0000001c0c0c7212 */ /* 0x088fe400078e3cff */
[----:B------:R-:W-:-:S02]  /*26e0*/  LOP3.LUT R14, R14, R28, RZ, 0x3c, !PT ;  /* 0x0000001c0e0e7212 */ /* 0x000fc400078e3cff */
[----:B------:R-:W-:Y:S01]  /*26f0*/  LOP3.LUT R20, R20, R28, RZ, 0x3c, !PT ;  /* 0x0000001c14147212 */ /* 0x000fe200078e3cff */
[C---:B------:R-:W-:Y:S01]  /*2700*/  IMAD R28, R27.reuse, R8, RZ ;  /* 0x000000081b1c7224 */ /* 0x040fe200078e02ff */
[--C-:B------:R-:W-:Y:S02]  /*2710*/  IADD3 R97, R12, R13, R32.reuse ;  /* 0x0000000d0c617210 */ /* 0x100fe40007ffe020 */
[--C-:B------:R-:W-:Y:S02]  /*2720*/  IADD3 R96, R14, R15, R32.reuse ;  /* 0x0000000f0e607210 */ /* 0x100fe40007ffe020 */
[----:B------:R-:W-:Y:S01]  /*2730*/  IADD3 R95, R20, R21, R32 ;  /* 0x00000015145f7210 */ /* 0x000fe20007ffe020 */
[----:B------:R-:W-:Y:S01]  /*2740*/  IMAD R27, R27, R10, RZ ;  /* 0x0000000a1b1b7224 */ /* 0x000fe200078e02ff */
[----:B------:R-:W-:-:S03]  /*2750*/  LEA.HI R32, R37, R37, RZ, 0x1 ;  /* 0x0000002525207211 */ /* 0x000fc600078f08ff */
[----:B------:R-:W-:Y:S01]  /*2760*/  IMAD R27, R98, R11, R27 ;  /* 0x0000000b621b7224 */ /* 0x000fe200078e021b */
[----:B------:R-:W-:Y:S01]  /*2770*/  LOP3.LUT R32, R32, 0xfffffffe, RZ, 0xc0, !PT ;  /* 0xfffffffe20207812 */ /* 0x000fe200078ec0ff */
[----:B------:R-:W-:Y:S01]  /*2780*/  IMAD R77, R98, R9, R28 ;  /* 0x00000009624d7224 */ /* 0x000fe200078e021c */
[----:B------:R-:W-:Y:S01]  /*2790*/  LOP3.LUT R21, R5, 0xfffffff8, RZ, 0xc0, !PT ;  /* 0xfffffff805157812 */ /* 0x000fe200078ec0ff */
[----:B------:R-:W-:Y:S01]  /*27a0*/  IMAD.IADD R78, R69, 0x1, R27 ;  /* 0x00000001454e7824 */ /* 0x000fe200078e021b */
[----:B------:R-:W-:Y:S01]  /*27b0*/  LOP3.LUT R28, R7, 0xfffffff8, RZ, 0xc0, !PT ;  /* 0xfffffff8071c7812 */ /* 0x000fe200078ec0ff */
[----:B------:R-:W-:Y:S02]  /*27c0*/  IMAD.IADD R32, R37, 0x1, -R32 ;  /* 0x0000000125207824 */ /* 0x000fe400078e0a20 */
[----:B------:R-:W-:Y:S01]  /*27d0*/  IMAD.IADD R76, R27, 0x1, R67 ;  /* 0x000000011b4c7824 */ /* 0x000fe200078e0243 */
[----:B------:R-:W-:Y:S01]  /*27e0*/  LOP3.LUT R27, R6, 0xfffffff8, RZ, 0xc0, !PT ;  /* 0xfffffff8061b7812 */ /* 0x000fe200078ec0ff */
[----:B------:R-:W-:Y:S01]  /*27f0*/  IMAD.SHL.U32 R9, R10, 0x80, RZ ;  /* 0x000000800a097824 */ /* 0x000fe200078e00ff */
[----:B------:R-:W-:Y:S01]  /*2800*/  SHF.R.S32.HI R10, RZ, 0x1f, R34 ;  /* 0x0000001fff0a7819 */ /* 0x000fe20000011422 */
[----:B------:R-:W-:Y:S01]  /*2810*/  IMAD R20, R32, 0xc0, R36 ;  /* 0x000000c020147824 */ /* 0x000fe200078e0224 */
[----:B------:R-:W-:Y:S01]  /*2820*/  SHF.R.S32.HI R94, RZ, 0x1f, R21 ;  /* 0x0000001fff5e7819 */ /* 0x000fe20000011415 */
[----:B------:R-:W-:Y:S01]  /*2830*/  IMAD.IADD R79, R73, 0x1, R77 ;  /* 0x00000001494f7824 */ /* 0x000fe200078e024d */
[----:B------:R-:W-:Y:S01]  /*2840*/  SHF.R.S32.HI R93, RZ, 0x1f, R27 ;  /* 0x0000001fff5d7819 */ /* 0x000fe2000001141b */
[----:B------:R-:W-:Y:S01]  /*2850*/  IMAD.SHL.U32 R8, R8, 0x80, RZ ;  /* 0x0000008008087824 */ /* 0x000fe200078e00ff */
[----:B------:R-:W-:Y:S01]  /*2860*/  SHF.R.S32.HI R92, RZ, 0x1f, R28 ;  /* 0x0000001fff5c7819 */ /* 0x000fe2000001141c */
[----:B------:R-:W-:Y:S01]  /*2870*/  IMAD.IADD R77, R77, 0x1, R71 ;  /* 0x000000014d4d7824 */ /* 0x000fe200078e0247 */
[----:B------:R-:W-:-:S07]  /*2880*/  LOP3.LUT R32, R29, 0x4, RZ, 0xc0, !PT ;  /* 0x000000041d207812 */ /* 0x000fce00078ec0ff */
.L_x_1434:
[----:B0-2---:R-:W2:Y:S01]  /*2890*/  LDL R35, [R1+0x6c] ;  /* 0x00006c0001237983 */ /* 0x005ea20000100800 */
[----:B------:R-:W0:Y:S01]  /*28a0*/  LDC R81, c[0x0][0x430] ;  /* 0x00010c00ff517b82 */ /* 0x000e220000000800 */
[----:B------:R-:W-:Y:S02]  /*28b0*/  VIADD R25, R25, 0xffffffff ;  /* 0xffffffff19197836 */ /* 0x000fe40000000000 */
[----:B------:R-:W-:Y:S02]  /*28c0*/  IMAD.MOV.U32 R80, RZ, RZ, RZ ;  /* 0x000000ffff507224 */ /* 0x000fe400078e00ff */
[----:B------:R-:W-:-:S03]  /*28d0*/  IMAD R13, R25, 0x80, R20 ;  /* 0x00000080190d7824 */ /* 0x000fc600078e0214 */
[----:B-1----:R-:W1:Y:S01]  /*28e0*/  LDC R99, c[0x0][0x3f4] ;  /* 0x0000fd00ff637b82 */ /* 0x002e620000000800 */
[----:B------:R-:W-:Y:S01]  /*28f0*/  IMAD.IADD R40, R86, 0x1, R13 ;  /* 0x0000000156287824 */ /* 0x000fe200078e020d */
[----:B------:R-:W-:-:S03]  /*2900*/  ISETP.GE.AND P1, PT, R13, R24, PT ;  /* 0x000000180d00720c */ /* 0x000fc60003f26270 */
[----:B------:R-:W-:Y:S01]  /*2910*/  IMAD.MOV.U32 R36, RZ, RZ, R40 ;  /* 0x000000ffff247224 */ /* 0x000fe200078e0028 */
[----:B------:R-:W-:Y:S02]  /*2920*/  ISETP.GT.OR P1, PT, R20, 0x7f, P1 ;  /* 0x0000007f1400780c */ /* 0x000fe40000f24670 */
[----:B0-----:R-:W-:-:S11]  /*2930*/  ISETP.NE.AND P2, PT, R81, 0x1, PT ;  /* 0x000000015100780c */ /* 0x001fd60003f45270 */
[----:B------:R-:W0:Y:S08]  /*2940*/  @!P1 LDC.64 R14, c[0x0][0x428] ;  /* 0x00010a00ff0e9b82 */ /* 0x000e300000000a00 */
[----:B------:R-:W3:Y:S08]  /*2950*/  @!P1 LDC.64 R12, c[0x0][0x418] ;  /* 0x00010600ff0c9b82 */ /* 0x000ef00000000a00 */
[----:B------:R-:W4:Y:S08]  /*2960*/  @P2 LDC R11, c[0x0][0x434] ;  /* 0x00010d00ff0b2b82 */ /* 0x000f300000000800 */
[----:B------:R-:W1:Y:S01]  /*2970*/  @P2 LDC R38, c[0x0][0x438] ;  /* 0x00010e00ff262b82 */ /* 0x000e620000000800 */
[----:B----4-:R-:W-:-:S05]  /*2980*/  @P2 IMAD.HI.U32 R11, R40, R11, RZ ;  /* 0x0000000b280b2227 */ /* 0x010fca00078e00ff */
[----:B-1----:R-:W-:Y:S01]  /*2990*/  @P2 SHF.R.U32.HI R36, RZ, R38, R11 ;  /* 0x00000026ff242219 */ /* 0x002fe2000001160b */
[----:B0-----:R-:W-:-:S03]  /*29a0*/  @!P1 IMAD R11, R87, R14, RZ ;  /* 0x0000000e570b9224 */ /* 0x001fc600078e02ff */
[--C-:B------:R-:W-:Y:S01]  /*29b0*/  @!P1 SHF.R.S32.HI R37, RZ, 0x1f, R36.reuse ;  /* 0x0000001fff259819 */ /* 0x100fe20000011424 */
[C---:B------:R-:W-:Y:S02]  /*29c0*/  @!P1 IMAD R11, R0.reuse, R15, R11 ;  /* 0x0000000f000b9224 */ /* 0x040fe400078e020b */
[----:B------:R-:W-:-:S04]  /*29d0*/  @!P1 IMAD.WIDE.U32 R14, R0, R14, R36 ;  /* 0x0000000e000e9225 */ /* 0x000fc800078e0024 */
[----:B------:R-:W-:Y:S01]  /*29e0*/  @!P1 IMAD.IADD R11, R15, 0x1, R11 ;  /* 0x000000010f0b9824 */ /* 0x000fe200078e020b */
[----:B---3--:R-:W-:Y:S02]  /*29f0*/  @!P1 LEA R12, P2, R14, R12, 0x2 ;  /* 0x0000000c0e0c9211 */ /* 0x008fe400078410ff */
[----:B------:R-:W-:Y:S02]  /*2a00*/  LOP3.LUT P3, RZ, R74, 0x2, RZ, 0xc0, !PT ;  /* 0x000000024aff7812 */ /* 0x000fe4000786c0ff */
[----:B------:R-:W-:Y:S02]  /*2a10*/  @!P1 LEA.HI.X R13, R14, R13, R11, 0x2, P2 ;  /* 0x0000000d0e0d9211 */ /* 0x000fe400010f140b */
[----:B------:R-:W-:Y:S01]  /*2a20*/  ISETP.GE.AND P2, PT, R99, 0x1, PT ;  /* 0x000000016300780c */ /* 0x000fe20003f46270 */
[----:B------:R-:W-:Y:S01]  /*2a30*/  IMAD.MOV R14, RZ, RZ, -R36 ;  /* 0x000000ffff0e7224 */ /* 0x000fe200078e0a24 */
[----:B------:R-:W-:Y:S05]  /*2a40*/  YIELD ;  /* 0x0000000000007946 */ /* 0x000fea0003800000 */
[----:B------:R-:W-:Y:S01]  /*2a50*/  BSSY B0, `(.L_x_1376) ;  /* 0x0000427000007945 */ /* 0x000fe20003800000 */
[----:B------:R0:W5:Y:S01]  /*2a60*/  @!P1 LDG.E R80, desc[UR52][R12.64] ;  /* 0x000000340c509981 */ /* 0x000162000c1e1900 */
[----:B------:R-:W-:Y:S01]  /*2a70*/  IMAD R81, R81, R14, R40 ;  /* 0x0000000e51517224 */ /* 0x000fe200078e0228 */
[----:B------:R-:W-:Y:S01]  /*2a80*/  ISETP.GT.AND P1, PT, R25, R75, PT ;  /* 0x0000004b1900720c */ /* 0x000fe20003f24270 */
[----:B--2---:R-:W-:-:S04]  /*2a90*/  IMAD R65, R19, 0x3000, R35 ;  /* 0x0000300013417824 */ /* 0x004fc800078e0223 */
[C---:B------:R-:W-:Y:S02]  /*2aa0*/  VIADD R11, R65.reuse, 0x10 ;  /* 0x00000010410b7836 */ /* 0x040fe40000000000 */
[C---:B------:R-:W-:Y:S02]  /*2ab0*/  @P3 VIADD R11, R65.reuse, 0xfffffff0 ;  /* 0xfffffff0410b3836 */ /* 0x040fe40000000000 */
[--C-:B------:R-:W-:Y:S02]  /*2ac0*/  IMAD R65, R65, 0x2, R26.reuse ;  /* 0x0000000241417824 */ /* 0x100fe400078e021a */
[----:B------:R-:W-:Y:S01]  /*2ad0*/  IMAD R64, R11, 0x2, R26 ;  /* 0x000000020b407824 */ /* 0x000fe200078e021a */
[----:B0-----:R-:W-:Y:S06]  /*2ae0*/  @!P2 BRA `(.L_x_1377) ;  /* 0x0000003c0028a947 */ /* 0x001fec0003800000 */
[----:B------:R-:W-:Y:S01]  /*2af0*/  SHF.R.S32.HI R82, RZ, 0x1f, R81 ;  /* 0x0000001fff527819 */ /* 0x000fe20000011451 */
[----:B------:R-:W-:Y:S01]  /*2b00*/  ULDC.64 UR4, c[0x0][0x300] ;  /* 0x0000c00000047ab9 */ /* 0x000fe20000000a00 */
[----:B-----5:R-:W-:Y:S01]  /*2b10*/  SHF.R.S32.HI R83, RZ, 0x1f, R80 ;  /* 0x0000001fff537819 */ /* 0x020fe20000011450 */
[----:B------:R-:W-:-:S04]  /*2b20*/  IMAD.WIDE.U32 R12, R81, UR4, RZ ;  /* 0x00000004510c7c25 */ /* 0x000fc8000f8e00ff */
[----:B------:R-:W-:Y:S02]  /*2b30*/  IMAD R14, R82, UR4, RZ ;  /* 0x00000004520e7c24 */ /* 0x000fe4000f8e02ff */
[-C--:B------:R-:W-:Y:S02]  /*2b40*/  IMAD R36, R90, R25.reuse, RZ ;  /* 0x000000195a247224 */ /* 0x080fe400078e02ff */
[----:B------:R-:W-:Y:S01]  /*2b50*/  IMAD R11, R81, UR5, R14 ;  /* 0x00000005510b7c24 */ /* 0x000fe2000f8e020e */
[----:B------:R-:W-:Y:S01]  /*2b60*/  ULDC.64 UR4, c[0x0][0x310] ;  /* 0x0000c40000047ab9 */ /* 0x000fe20000000a00 */
[----:B------:R-:W-:Y:S02]  /*2b70*/  IMAD R14, R91, R25, RZ ;  /* 0x000000195b0e7224 */ /* 0x000fe400078e02ff */
[----:B------:R-:W-:Y:S02]  /*2b80*/  IMAD R15, R83, UR4, RZ ;  /* 0x00000004530f7c24 */ /* 0x000fe4000f8e02ff */
[----:B------:R-:W-:-:S02]  /*2b90*/  IMAD.IADD R13, R13, 0x1, R11 ;  /* 0x000000010d0d7824 */ /* 0x000fc400078e020b */
[C---:B------:R-:W-:Y:S02]  /*2ba0*/  IMAD R15, R80.reuse, UR5, R15 ;  /* 0x00000005500f7c24 */ /* 0x040fe4000f8e020f */
[----:B------:R-:W-:Y:S01]  /*2bb0*/  IMAD.WIDE.U32 R12, R80, UR4, R12 ;  /* 0x00000004500c7c25 */ /* 0x000fe2000f8e000c */
[----:B------:R-:W-:-:S03]  /*2bc0*/  ULDC.64 UR4, c[0x0][0x308] ;  /* 0x0000c20000047ab9 */ /* 0x000fc60000000a00 */
[----:B------:R-:W-:Y:S02]  /*2bd0*/  IMAD R11, R10, UR4, RZ ;  /* 0x000000040a0b7c24 */ /* 0x000fe4000f8e02ff */
[----:B------:R-:W-:Y:S02]  /*2be0*/  IMAD.IADD R13, R13, 0x1, R15 ;  /* 0x000000010d0d7824 */ /* 0x000fe400078e020f */
[C---:B------:R-:W-:Y:S01]  /*2bf0*/  IMAD R15, R34.reuse, UR5, R11 ;  /* 0x00000005220f7c24 */ /* 0x040fe2000f8e020b */
[----:B------:R-:W-:Y:S01]  /*2c00*/  SHF.R.S32.HI R11, RZ, 0x1f, R25 ;  /* 0x0000001fff0b7819 */ /* 0x000fe20000011419 */
[----:B------:R-:W-:Y:S01]  /*2c10*/  IMAD.WIDE.U32 R12, R34, UR4, R12 ;  /* 0x00000004220c7c25 */ /* 0x000fe2000f8e000c */
[----:B------:R-:W-:-:S03]  /*2c20*/  ULDC.64 UR4, c[0x0][0x2e8] ;  /* 0x0000ba0000047ab9 */ /* 0x000fc60000000a00 */
[----:B------:R-:W-:Y:S01]  /*2c30*/  IMAD.IADD R13, R13, 0x1, R15 ;  /* 0x000000010d0d7824 */ /* 0x000fe200078e020f */
[C---:B------:R-:W-:Y:S01]  /*2c40*/  LEA R60, P2, R12.reuse, UR4, 0x1 ;  /* 0x000000040c3c7c11 */ /* 0x040fe2000f8408ff */
[----:B------:R-:W-:Y:S01]  /*2c50*/  ULDC.U8 UR4, c[0x0][0x410] ;  /* 0x0001040000047ab9 */ /* 0x000fe20000000000 */
[----:B------:R-:W-:Y:S02]  /*2c60*/  IMAD R35, R11, R9, R14 ;  /* 0x000000090b237224 */ /* 0x000fe400078e020e */
[----:B------:R-:W-:Y:S01]  /*2c70*/  LEA.HI.X R62, R12, UR5, R13, 0x1, P2 ;  /* 0x000000050c3e7c11 */ /* 0x000fe200090f0c0d */
[----:B------:R-:W-:Y:S01]  /*2c80*/  IMAD R84, R25, -0x80, R24 ;  /* 0xffffff8019547824 */ /* 0x000fe200078e0218 */
[----:B------:R-:W-:Y:S01]  /*2c90*/  ISETP.NE.AND P2, PT, RZ, UR4, PT ;  /* 0x00000004ff007c0c */ /* 0x000fe2000bf45270 */
[----:B------:R-:W-:-:S03]  /*2ca0*/  IMAD.WIDE.U32 R14, R9, R25, RZ ;  /* 0x00000019090e7225 */ /* 0x000fc600078e00ff */
[----:B------:R-:W-:Y:S01]  /*2cb0*/  VIMNMX R84, R84, 0x80, PT ;  /* 0x0000008054547848 */ /* 0x000fe20003fe0100 */
[----:B------:R-:W-:Y:S02]  /*2cc0*/  IMAD R37, R11, R8, R36 ;  /* 0x000000080b257224 */ /* 0x000fe400078e0224 */
[----:B------:R-:W-:-:S04]  /*2cd0*/  IMAD.WIDE.U32 R12, R8, R25, RZ ;  /* 0x00000019080c7225 */ /* 0x000fc800078e00ff */
[----:B------:R-:W-:Y:S02]  /*2ce0*/  IMAD.IADD R11, R15, 0x1, R35 ;  /* 0x000000010f0b7824 */ /* 0x000fe400078e0223 */
[----:B------:R-:W-:Y:S01]  /*2cf0*/  IMAD.IADD R35, R13, 0x1, R37 ;  /* 0x000000010d237824 */ /* 0x000fe200078e0225 */
[----:B------:R-:W-:Y:S06]  /*2d00*/  @!P2 BRA `(.L_x_1378) ;  /* 0x0000001c0024a947 */ /* 0x000fec0003800000 */
[----:B------:R-:W0:Y:S01]  /*2d10*/  S2R R38, SR_TID.X ;  /* 0x0000000000267919 */ /* 0x000e220000002100 */
        /* <DEDUP_REMOVED lines=12> */
[----:B0-----:R-:W-:-:S05]  /*2de0*/  VIADD R39, R38, 0xffffff80 ;  /* 0xffffff8026277836 */ /* 0x001fca0000000000 */
[----:B------:R-:W-:-:S04]  /*2df0*/  LEA.HI R38, R39, R39, RZ, 0x1 ;  /* 0x0000002727267211 */ /* 0x000fc800078f08ff */
[----:B------:R-:W-:-:S04]  /*2e00*/  SHF.R.S32.HI R38, RZ, 0x1, R38 ;  /* 0x00000001ff267819 */ /* 0x000fc80000011426 */
[----:B------:R-:W-:Y:S02]  /*2e10*/  ISETP.GE.AND P3, PT, R38, R84, PT ;  /* 0x000000542600720c */ /* 0x000fe40003f66270 */
[----:B------:R-:W-:-:S11]  /*2e20*/  CS2R R38, SRZ ;  /* 0x0000000000267805 */ /* 0x000fd6000001ff00 */
[----:B------:R-:W-:Y:S05]  /*2e30*/  @P3 BRA `(.L_x_1380) ;  /* 0x0000000000b83947 */ /* 0x000fea0003800000 */
[----:B------:R-:W2:Y:S04]  /*2e40*/  LDL.64 R104, [R1+0x18] ;  /* 0x0000180001687983 */ /* 0x000ea80000100a00 */
[----:B------:R-:W3:Y:S04]  /*2e50*/  LDL R89, [R1+0x5c] ;  /* 0x00005c0001597983 */ /* 0x000ee80000100800 */
[----:B------:R-:W4:Y:S04]  /*2e60*/  LDL R88, [R1+0x50] ;  /* 0x0000500001587983 */ /* 0x000f280000100800 */
        /* <DEDUP_REMOVED lines=43> */
.L_x_1380:
[----:B------:R-:W-:Y:S05]  /*3120*/  BSYNC B1 ;  /* 0x0000000000017941 */ /* 0x000fea0003800000 */
.L_x_1379:
[----:B-----5:R-:W-:Y:S01]  /*3130*/  IMAD.MOV.U32 R11, RZ, RZ, R36 ;  /* 0x000000ffff0b7224 */ /* 0x020fe200078e0024 */
[----:B------:R-:W-:Y:S01]  /*3140*/  UISETP.NE.AND UP0, UPT, UR39, 0x3, UPT ;  /* 0x000000032700788c */ /* 0x000fe2000bf05270 */
[----:B0-----:R-:W-:Y:S02]  /*3150*/  IMAD.MOV.U32 R12, RZ, RZ, R37 ;  /* 0x000000ffff0c7224 */ /* 0x001fe400078e0025 */
[----:B------:R-:W-:Y:S02]  /*3160*/  IMAD.MOV.U32 R13, RZ, RZ, R40 ;  /* 0x000000ffff0d7224 */ /* 0x000fe400078e0028 */
[----:B------:R-:W-:Y:S01]  /*3170*/  IMAD.MOV.U32 R14, RZ, RZ, R41 ;  /* 0x000000ffff0e7224 */ /* 0x000fe200078e0029 */
[----:B------:R-:W-:Y:S01]  /*3180*/  PRMT R63, R11, 0x5410, R12 ;  /* 0x000054100b3f7816 */ /* 0x000fe2000000000c */
[----:B------:R-:W-:Y:S01]  /*3190*/  IMAD.MOV.U32 R11, RZ, RZ, R44 ;  /* 0x000000ffff0b7224 */ /* 0x000fe200078e002c */
[----:B------:R-:W-:Y:S01]  /*31a0*/  PLOP3.LUT P2, PT, PT, PT, UP0, 0x80, 0x0 ;  /* 0x000000000000781c */ /* 0x000fe20003f4f008 */
[----:B------:R-:W-:Y:S01]  /*31b0*/  IMAD.MOV.U32 R12, RZ, RZ, R45 ;  /* 0x000000ffff0c7224 */ /* 0x000fe200078e002d */
[----:B------:R-:W-:Y:S01]  /*31c0*/  PRMT R104, R14, 0x5410, R13 ;  /* 0x000054100e687816 */ /* 0x000fe2000000000d */
[----:B------:R-:W-:-:S02]  /*31d0*/  IMAD.MOV.U32 R13, RZ, RZ, R48 ;  /* 0x000000ffff0d7224 */ /* 0x000fc400078e0030 */
[----:B------:R-:W-:Y:S01]  /*31e0*/  IMAD.MOV.U32 R14, RZ, RZ, R49 ;  /* 0x000000ffff0e7224 */ /* 0x000fe200078e0031 */
[----:B------:R-:W-:Y:S01]  /*31f0*/  PRMT R107, R11, 0x5410, R12 ;  /* 0x000054100b6b7816 */ /* 0x000fe2000000000c */
[----:B------:R-:W-:Y:S02]  /*3200*/  IMAD.MOV.U32 R11, RZ, RZ, R52 ;  /* 0x000000ffff0b7224 */ /* 0x000fe400078e0034 */
[----:B------:R-:W-:Y:S01]  /*3210*/  IMAD.MOV.U32 R12, RZ, RZ, R53 ;  /* 0x000000ffff0c7224 */ /* 0x000fe200078e0035 */
[----:B------:R-:W-:Y:S01]  /*3220*/  PRMT R109, R13, 0x5410, R14 ;  /* 0x000054100d6d7816 */ /* 0x000fe2000000000e */
[----:B------:R-:W-:Y:S02]  /*3230*/  IMAD.MOV.U32 R13, RZ, RZ, R56 ;  /* 0x000000ffff0d7224 */ /* 0x000fe400078e0038 */
[----:B------:R-:W-:Y:S01]  /*3240*/  IMAD.MOV.U32 R14, RZ, RZ, R57 ;  /* 0x000000ffff0e7224 */ /* 0x000fe200078e0039 */
[----:B------:R-:W-:Y:S01]  /*3250*/  PRMT R112, R11, 0x5410, R12 ;  /* 0x000054100b707816 */ /* 0x000fe2000000000c */
[----:B------:R-:W-:Y:S01]  /*3260*/  IMAD.MOV.U32 R11, RZ, RZ, R38 ;  /* 0x000000ffff0b7224 */ /* 0x000fe200078e0026 */
[----:B------:R-:W-:Y:S01]  /*3270*/  PRMT R111, R13, 0x7610, R111 ;  /* 0x000076100d6f7816 */ /* 0x000fe2000000006f */
        /* <DEDUP_REMOVED lines=16> */
[----:B------:R-:W-:Y:S01]  /*3380*/  PRMT R111, R111, 0x5410, R12 ;  /* 0x000054106f6f7816 */ /* 0x000fe2000000000c */
[----:B------:R-:W-:Y:S01]  /*3390*/  IMAD.MOV.U32 R11, RZ, RZ, R59 ;  /* 0x000000ffff0b7224 */ /* 0x000fe200078e003b */
[----:B------:R-:W-:-:S04]  /*33a0*/  PRMT R114, R114, 0x5410, R13 ;  /* 0x0000541072727816 */ /* 0x000fc8000000000d */
[----:B------:R-:W-:Y:S01]  /*33b0*/  PRMT R115, R14, 0x5410, R11 ;  /* 0x000054100e737816 */ /* 0x000fe2000000000b */
[----:B------:R-:W-:Y:S06]  /*33c0*/  @!P2 BRA `(.L_x_1381) ;  /* 0x000000000004a947 */ /* 0x000fec0003800000 */
[----:B------:R-:W-:Y:S01]  /*33d0*/  BPT.TRAP 0x1 ;  /* 0x000000040000795c */ /* 0x000fe20000300000 */
.L_x_1381:
[----:B------:R-:W2:Y:S01]  /*33e0*/  LDL R11, [R1] ;  /* 0x00000000010b7983 */ /* 0x000ea20000100800 */
[----:B------:R-:W-:Y:S01]  /*33f0*/  IMAD R35, R19, 0x8, R2 ;  /* 0x0000000813237824 */ /* 0x000fe200078e0202 */
[----:B------:R-:W-:Y:S01]  /*3400*/  BSSY B1, `(.L_x_1382) ;  /* 0x0000004000017945 */ /* 0x000fe20003800000 */
[----:B--2---:R-:W-:-:S04]  /*3410*/  SHF.L.U32 R85, R11, 0x1f, RZ ;  /* 0x0000001f0b557819 */ /* 0x004fc800000006ff */
[----:B------:R-:W0:Y:S02]  /*3420*/  SYNCS.PHASECHK.TRANS64.TRYWAIT P4, [R35+URZ+0x2d890], R85 ;  /* 0x02d89055230075a7 */ /* 0x000e24000808017f */
[----:B0-----:R-:W-:Y:S05]  /*3430*/  @!P4 BRA `(.L_x_1383) ;  /* 0x000001f0001cc947 */ /* 0x001fea0003800000 */
.L_x_1714:
[----:B------:R-:W-:Y:S05]  /*3440*/  BSYNC B1 ;  /* 0x0000000000017941 */ /* 0x000fea0003800000 */
.L_x_1382:
[----:B------:R-:W-:-:S03]  /*3450*/  UMOV UR4, 0xffffffff ;  /* 0xffffffff00047882 */ /* 0x000fc60000000000 */
[----:B------:R-:W-:Y:S05]  /*3460*/  BRA.DIV UR4, `(.L_x_1384) ;  /* 0x000001f204247947 */ /* 0x000fea000b800000 */
[----:B------:R-:W1:Y:S04]  /*3470*/  SHFL.IDX PT, R62, R62, RZ, 0x1e1f ;  /* 0x001e1fff3e3e7589 */ /* 0x000e6800000e0000 */
[----:B------:R2:W3:Y:S02]  /*3480*/  SHFL.IDX PT, R11, R60, RZ, 0x1e1f ;  /* 0x001e1fff3c0b7589 */ /* 0x0004e400000e0000 */
.L_x_1718:
[----:B------:R-:W-:Y:S05]  /*3490*/  @P3 BRA `(.L_x_1385) ;  /* 0x0000003800083947 */ /* 0x000fea0003800000 */
[----:B------:R-:W-:Y:S01]  /*34a0*/  ISETP.NE.AND P3, PT, R30, RZ, PT ;  /* 0x000000ff1e00720c */ /* 0x000fe20003f65270 */
[----:B------:R-:W-:-:S12]  /*34b0*/  BSSY B1, `(.L_x_1386) ;  /* 0x0000037000017945 */ /* 0x000fd80003800000 */
[----:B------:R-:W-:Y:S05]  /*34c0*/  @!P3 BRA `(.L_x_1387) ;  /* 0x0000000000d4b947 */ /* 0x000fea0003800000 */
[----:B------:R-:W4:Y:S01]  /*34d0*/  LDL.64 R116, [R1+0x18] ;  /* 0x0000180001747983 */ /* 0x000f220000100a00 */
[C---:B--23--:R-:W-:Y:S01]  /*34e0*/  LEA R60, P3, R16.reuse, R11, 0x1 ;  /* 0x0000000b103c7211 */ /* 0x04cfe200078608ff */
[----:B------:R-:W-:Y:S02]  /*34f0*/  BSSY B2, `(.L_x_1388) ;  /* 0x0000031000027945 */ /* 0x000fe40003800000 */
[----:B------:R2:W3:Y:S01]  /*3500*/  LDS.128 R12, [R65+0x15000] ;  /* 0x01500000410c7984 */ /* 0x0004e20000000c00 */
[----:B-1----:R-:W-:Y:S02]  /*3510*/  LEA.HI.X R61, R16, R62, R17, 0x1, P3 ;  /* 0x0000003e103d7211 */ /* 0x002fe400018f0c11 */
[----:B----4-:R-:W-:-:S13]  /*3520*/  ISETP.GE.AND P3, PT, R116, R99, PT ;  /* 0x000000637400720c */ /* 0x010fda0003f66270 */
[----:B--23--:R-:W-:Y:S05]  /*3530*/  @P3 BRA `(.L_x_1389) ;  /* 0x0000000000b03947 */ /* 0x00cfea0003800000 */
[----:B------:R-:W-:Y:S01]  /*3540*/  SHF.R.U64 R58, R58, 0x10, R59 ;  /* 0x000000103a3a7819 */ /* 0x000fe2000000123b */
[----:B------:R-:W-:Y:S01]  /*3550*/  IMAD.MOV.U32 R105, RZ, RZ, R13 ;  /* 0x000000ffff697224 */ /* 0x000fe200078e000d */
[----:B------:R-:W-:-:S03]  /*3560*/  SHF.R.U64 R56, R56, 0x10, R57 ;  /* 0x0000001038387819 */ /* 0x000fc60000001239 */
[----:B------:R-:W-:Y:S02]  /*3570*/  HADD2.F32 R58, -RZ, R58.H0_H0 ;  /* 0x2000003aff3a7230 */ /* 0x000fe40000004100 */
[--C-:B------:R-:W-:Y:S02]  /*3580*/  HADD2.F32 R13, -RZ, R105.reuse.H1_H1 ;  /* 0x30000069ff0d7230 */ /* 0x100fe40000004100 */
[----:B------:R-:W-:Y:S02]  /*3590*/  HADD2.F32 R105, -RZ, R105.H0_H0 ;  /* 0x20000069ff697230 */ /* 0x000fe40000004100 */
[----:B------:R-:W-:Y:S02]  /*35a0*/  HADD2.F32 R56, -RZ, R56.H0_H0 ;  /* 0x20000038ff387230 */ /* 0x000fe40000004100 */
[-C--:B------:R-:W-:Y:S01]  /*35b0*/  FMUL.FTZ R106, R13, R58.reuse ;  /* 0x0000003a0d6a7220 */ /* 0x080fe20000410000 */
[----:B------:R-:W-:-:S03]  /*35c0*/  FMUL.FTZ R58, R105, R58 ;  /* 0x0000003a693a7220 */ /* 0x000fc60000410000 */
[-C--:B------:R-:W-:Y:S01]  /*35d0*/  FFMA.FTZ R106, R105, R56.reuse, -R106 ;  /* 0x00000038696a7223 */ /* 0x080fe2000001086a */
[----:B------:R-:W-:Y:S02]  /*35e0*/  HADD2.F32 R105, -RZ, R111.H1_H1 ;  /* 0x3000006fff697230 */ /* 0x000fe40000004100 */
[----:B------:R-:W-:Y:S01]  /*35f0*/  FFMA.FTZ R13, R13, R56, R58 ;  /* 0x000000380d0d7223 */ /* 0x000fe2000001003a */
[----:B------:R-:W-:Y:S01]  /*3600*/  SHF.R.U32.HI R58, RZ, 0x10, R59 ;  /* 0x00000010ff3a7819 */ /* 0x000fe2000001163b */
[----:B------:R-:W-:Y:S01]  /*3610*/  IMAD.MOV.U32 R59, RZ, RZ, R15 ;  /* 0x000000ffff3b7224 */ /* 0x000fe200078e000f */
[----:B------:R-:W-:Y:S01]  /*3620*/  SHF.R.U32.HI R56, RZ, 0x10, R57 ;  /* 0x00000010ff387819 */ /* 0x000fe20000011639 */
[----:B------:R-:W-:Y:S01]  /*3630*/  IMAD.MOV.U32 R57, RZ, RZ, R12 ;  /* 0x000000ffff397224 */ /* 0x000fe200078e000c */
[----:B------:R-:W-:Y:S01]  /*3640*/  F2FP.F16.F32.PACK_AB R13, R13, R106 ;  /* 0x0000006a0d0d723e */ /* 0x000fe200000000ff */
[----:B------:R-:W-:Y:S02]  /*3650*/  HADD2.F32 R12, -RZ, R58.H0_H0 ;  /* 0x2000003aff0c7230 */ /* 0x000fe40000004100 */
[----:B------:R-:W-:-:S02]  /*3660*/  HADD2.F32 R15, -RZ, R59.H1_H1 ;  /* 0x3000003bff0f7230 */ /* 0x000fc40000004100 */
[----:B------:R-:W-:Y:S02]  /*3670*/  HADD2.F32 R59, -RZ, R59.H0_H0 ;  /* 0x2000003bff3b7230 */ /* 0x000fe40000004100 */
[----:B------:R-:W-:Y:S02]  /*3680*/  HADD2.F32 R56, -RZ, R56.H0_H0 ;  /* 0x20000038ff387230 */ /* 0x000fe40000004100 */
[-C--:B------:R-:W-:Y:S01]  /*3690*/  FMUL.FTZ R58, R15, R12.reuse ;  /* 0x0000000c0f3a7220 */ /* 0x080fe20000410000 */
[----:B------:R-:W-:-:S03]  /*36a0*/  FMUL.FTZ R110, R59, R12 ;  /* 0x0000000c3b6e7220 */ /* 0x000fc60000410000 */
[-C--:B------:R-:W-:Y:S01]  /*36b0*/  FFMA.FTZ R12, R59, R56.reuse, -R58 ;  /* 0x000000383b0c7223 */ /* 0x080fe2000001083a */
[--C-:B------:R-:W-:Y:S02]  /*36c0*/  HADD2.F32 R58, -RZ, R57.reuse.H0_H0 ;  /* 0x20000039ff3a7230 */ /* 0x100fe40000004100 */
[----:B------:R-:W-:Y:S01]  /*36d0*/  FFMA.FTZ R15, R15, R56, R110 ;  /* 0x000000380f0f7223 */ /* 0x000fe2000001006e */
[----:B------:R-:W-:Y:S02]  /*36e0*/  IMAD.MOV.U32 R56, RZ, RZ, R14 ;  /* 0x000000ffff387224 */ /* 0x000fe400078e000e */
[----:B------:R-:W-:Y:S02]  /*36f0*/  HADD2.F32 R14, -RZ, R57.H1_H1 ;  /* 0x30000039ff0e7230 */ /* 0x000fe40000004100 */
[----:B------:R-:W-:Y:S01]  /*3700*/  HADD2.F32 R59, -RZ, R111.H0_H0 ;  /* 0x2000006fff3b7230 */ /* 0x000fe20000004100 */
[----:B------:R-:W-:Y:S01]  /*3710*/  F2FP.F16.F32.PACK_AB R15, R15, R12 ;  /* 0x0000000c0f0f723e */ /* 0x000fe200000000ff */
[----:B------:R-:W-:-:S02]  /*3720*/  HADD2.F32 R111, -RZ, R115.H1_H1 ;  /* 0x30000073ff6f7230 */ /* 0x000fc40000004100 */
        /* <DEDUP_REMOVED lines=9> */
[----:B------:R-:W-:-:S03]  /*37c0*/  FMUL.FTZ R111, R58, R111 ;  /* 0x0000006f3a6f7220 */ /* 0x000fc60000410000 */
[-C--:B------:R-:W-:Y:S01]  /*37d0*/  FFMA.FTZ R105, R58, R59.reuse, -R105 ;  /* 0x0000003b3a697223 */ /* 0x080fe20000010869 */
[----:B------:R-:W-:-:S05]  /*37e0*/  FFMA.FTZ R56, R56, R59, R111 ;  /* 0x0000003b38387223 */ /* 0x000fca000001006f */
[----:B------:R-:W-:-:S07]  /*37f0*/  F2FP.F16.F32.PACK_AB R14, R56, R105 ;  /* 0x00000069380e723e */ /* 0x000fce00000000ff */
.L_x_1389:
[----:B------:R-:W-:Y:S05]  /*3800*/  BSYNC B2 ;  /* 0x0000000000027941 */ /* 0x000fea0003800000 */
.L_x_1388:
[----:B------:R4:W-:Y:S02]  /*3810*/  ST.E.128 desc[UR52][R60.64], R12 ;  /* 0x0000000c3c007985 */ /* 0x0009e4000c101d34 */
.L_x_1387:
[----:B------:R-:W-:Y:S05]  /*3820*/  BSYNC B1 ;  /* 0x0000000000017941 */ /* 0x000fea0003800000 */
.L_x_1386:
[----:B------:R-:W-:Y:S01]  /*3830*/  ISETP.NE.AND P3, PT, R31, RZ, PT ;  /* 0x000000ff1f00720c */ /* 0x000fe20003f65270 */
[----:B------:R-:W-:-:S12]  /*3840*/  BSSY B1, `(.L_x_1390) ;  /* 0x0000038000017945 */ /* 0x000fd80003800000 */
[----:B------:R-:W-:Y:S05]  /*3850*/  @!P3 BRA `(.L_x_1391) ;  /* 0x0000000000d8b947 */ /* 0x000fea0003800000 */
[----:B----4-:R-:W4:Y:S04]  /*3860*/  LDL R12, [R1+0x30] ;  /* 0x00003000010c7983 */ /* 0x010f280000100800 */
[----:B------:R-:W5:Y:S01]  /*3870*/  LDL R58, [R1+0x5c] ;  /* 0x00005c00013a7983 */ /* 0x000f620000100800 */
[----:B---3--:R-:W-:Y:S01]  /*3880*/  IMAD.MOV.U32 R56, RZ, RZ, R11 ;  /* 0x000000ffff387224 */ /* 0x008fe200078e000b */
[----:B------:R-:W-:Y:S01]  /*3890*/  BSSY B2, `(.L_x_1392) ;  /* 0x0000031000027945 */ /* 0x000fe20003800000 */
[----:B-1----:R-:W-:Y:S02]  /*38a0*/  IMAD.MOV.U32 R57, RZ, RZ, R62 ;  /* 0x000000ffff397224 */ /* 0x002fe400078e003e */
[----:B----4-:R-:W-:Y:S02]  /*38b0*/  IMAD.SHL.U32 R59, R12, 0x8, RZ ;  /* 0x000000080c3b7824 */ /* 0x010fe400078e00ff */
[----:B------:R1:W3:Y:S01]  /*38c0*/  LDS.128 R12, [R64+0x15000] ;  /* 0x01500000400c7984 */ /* 0x0002e20000000c00 */
[----:B-----5:R-:W-:Y:S01]  /*38d0*/  ISETP.GE.AND P3, PT, R58, R99, PT ;  /* 0x000000633a00720c */ /* 0x020fe20003f66270 */
[----:B------:R-:W-:-:S12]  /*38e0*/  IMAD.WIDE R56, R59, 0x2, R56 ;  /* 0x000000023b387825 */ /* 0x000fd800078e0238 */
[----:B-1----:R-:W-:Y:S05]  /*38f0*/  @P3 BRA `(.L_x_1393) ;  /* 0x0000000000a83947 */ /* 0x002fea0003800000 */
[----:B------:R-:W-:Y:S01]  /*3900*/  SHF.R.U64 R58, R54, 0x10, R55 ;  /* 0x00000010363a7819 */ /* 0x000fe20000001237 */
[----:B---3--:R-:W-:Y:S01]  /*3910*/  IMAD.MOV.U32 R54, RZ, RZ, R13 ;  /* 0x000000ffff367224 */ /* 0x008fe200078e000d */
[----:B------:R-:W-:Y:S01]  /*3920*/  SHF.R.U64 R52, R52, 0x10, R53 ;  /* 0x0000001034347819 */ /* 0x000fe20000001235 */
[----:B--2---:R-:W-:Y:S01]  /*3930*/  HADD2.F32 R60, -RZ, R15.H0_H0 ;  /* 0x2000000fff3c7230 */ /* 0x004fe20000004100 */
[----:B------:R-:W-:Y:S01]  /*3940*/  SHF.R.U32.HI R55, RZ, 0x10, R55 ;  /* 0x00000010ff377819 */ /* 0x000fe20000011637 */
[----:B------:R-:W-:Y:S02]  /*3950*/  HADD2.F32 R58, -RZ, R58.H0_H0 ;  /* 0x2000003aff3a7230 */ /* 0x000fe40000004100 */
[--C-:B------:R-:W-:Y:S02]  /*3960*/  HADD2.F32 R13, -RZ, R54.reuse.H1_H1 ;  /* 0x30000036ff0d7230 */ /* 0x100fe40000004100 */
[----:B------:R-:W-:Y:S02]  /*3970*/  HADD2.F32 R59, -RZ, R54.H0_H0 ;  /* 0x20000036ff3b7230 */ /* 0x000fe40000004100 */
[----:B------:R-:W-:-:S02]  /*3980*/  HADD2.F32 R52, -RZ, R52.H0_H0 ;  /* 0x20000034ff347230 */ /* 0x000fc40000004100 */
[-C--:B------:R-:W-:Y:S01]  /*3990*/  FMUL.FTZ R54, R13, R58.reuse ;  /* 0x0000003a0d367220 */ /* 0x080fe20000410000 */
[----:B------:R-:W-:Y:S02]  /*39a0*/  HADD2.F32 R55, -RZ, R55.H0_H0 ;  /* 0x20000037ff377230 */ /* 0x000fe40000004100 */
[C---:B------:R-:W-:Y:S01]  /*39b0*/  FMUL.FTZ R58, R59.reuse, R58 ;  /* 0x0000003a3b3a7220 */ /* 0x040fe20000410000 */
[----:B------:R-:W-:Y:S02]  /*39c0*/  HADD2.F32 R115, -RZ, R115.H0_H0 ;  /* 0x20000073ff737230 */ /* 0x000fe40000004100 */
[-C--:B------:R-:W-:Y:S01]  /*39d0*/  FFMA.FTZ R54, R59, R52.reuse, -R54 ;  /* 0x000000343b367223 */ /* 0x080fe20000010836 */
[----:B------:R-:W-:Y:S01]  /*39e0*/  FFMA.FTZ R13, R13, R52, R58 ;  /* 0x000000340d0d7223 */ /* 0x000fe2000001003a */
[----:B------:R-:W-:Y:S01]  /*39f0*/  SHF.R.U32.HI R52, RZ, 0x10, R53 ;  /* 0x00000010ff347819 */ /* 0x000fe20000011635 */
[----:B------:R-:W-:-:S03]  /*3a00*/  HADD2.F32 R58, -RZ, R15.H1_H1 ;  /* 0x3000000fff3a7230 */ /* 0x000fc60000004100 */
[----:B------:R-:W-:Y:S01]  /*3a10*/  F2FP.F16.F32.PACK_AB R13, R13, R54 ;  /* 0x000000360d0d723e */ /* 0x000fe200000000ff */
[----:B------:R-:W-:Y:S02]  /*3a20*/  HADD2.F32 R15, -RZ, R52.H0_H0 ;  /* 0x20000034ff0f7230 */ /* 0x000fe40000004100 */
[-C--:B------:R-:W-:Y:S01]  /*3a30*/  FMUL.FTZ R53, R58, R55.reuse ;  /* 0x000000373a357220 */ /* 0x080fe20000410000 */
[C---:B------:R-:W-:Y:S01]  /*3a40*/  FMUL.FTZ R55, R60.reuse, R55 ;  /* 0x000000373c377220 */ /* 0x040fe20000410000 */
[----:B------:R-:W-:Y:S02]  /*3a50*/  HADD2.F32 R52, -RZ, R12.H1_H1 ;  /* 0x3000000cff347230 */ /* 0x000fe40000004100 */
[-C--:B------:R-:W-:Y:S01]  /*3a60*/  FFMA.FTZ R53, R60, R15.reuse, -R53 ;  /* 0x0000000f3c357223 */ /* 0x080fe20000010835 */
[----:B------:R-:W-:Y:S01]  /*3a70*/  FFMA.FTZ R58, R58, R15, R55 ;  /* 0x0000000f3a3a7223 */ /* 0x000fe20000010037 */
[----:B------:R-:W-:Y:S02]  /*3a80*/  HADD2.F32 R15, -RZ, R114.H1_H1 ;  /* 0x30000072ff0f7230 */ /* 0x000fe40000004100 */
[----:B------:R-:W-:-:S02]  /*3a90*/  HADD2.F32 R12, -RZ, R12.H0_H0 ;  /* 0x2000000cff0c7230 */ /* 0x000fc40000004100 */
[----:B------:R-:W-:Y:S02]  /*3aa0*/  HADD2.F32 R55, -RZ, R112.H0_H0 ;  /* 0x20000070ff377230 */ /* 0x000fe40000004100 */
[-C--:B------:R-:W-:Y:S01]  /*3ab0*/  FMUL.FTZ R59, R52, R15.reuse ;  /* 0x0000000f343b7220 */ /* 0x080fe20000410000 */
[--C-:B------:R-:W-:Y:S02]  /*3ac0*/  HADD2.F32 R60, -RZ, R14.reuse.H1_H1 ;  /* 0x3000000eff3c7230 */ /* 0x100fe40000004100 */
[C---:B------:R-:W-:Y:S01]  /*3ad0*/  FMUL.FTZ R15, R12.reuse, R15 ;  /* 0x0000000f0c0f7220 */ /* 0x040fe20000410000 */
[----:B------:R-:W-:Y:S02]  /*3ae0*/  HADD2.F32 R14, -RZ, R14.H0_H0 ;  /* 0x2000000eff0e7230 */ /* 0x000fe40000004100 */
[----:B------:R-:W-:Y:S01]  /*3af0*/  FFMA.FTZ R12, R12, R55, -R59 ;  /* 0x000000370c0c7223 */ /* 0x000fe2000001083b */
[----:B------:R-:W-:Y:S01]  /*3b00*/  F2FP.F16.F32.PACK_AB R53, R58, R53 ;  /* 0x000000353a35723e */ /* 0x000fe200000000ff */
[----:B------:R-:W-:Y:S01]  /*3b10*/  FFMA.FTZ R15, R52, R55, R15 ;  /* 0x00000037340f7223 */ /* 0x000fe2000001000f */
[----:B------:R-:W-:-:S02]  /*3b20*/  HADD2.F32 R55, -RZ, R112.H1_H1 ;  /* 0x30000070ff377230 */ /* 0x000fc40000004100 */
[-C--:B------:R-:W-:Y:S01]  /*3b30*/  FMUL.FTZ R59, R60, R115.reuse ;  /* 0x000000733c3b7220 */ /* 0x080fe20000410000 */
[C---:B------:R-:W-:Y:S01]  /*3b40*/  FMUL.FTZ R115, R14.reuse, R115 ;  /* 0x000000730e737220 */ /* 0x040fe20000410000 */
[----:B------:R-:W-:Y:S02]  /*3b50*/  F2FP.F16.F32.PACK_AB R12, R15, R12 ;  /* 0x0000000c0f0c723e */ /* 0x000fe400000000ff */
[-C--:B------:R-:W-:Y:S01]  /*3b60*/  FFMA.FTZ R14, R14, R55.reuse, -R59 ;  /* 0x000000370e0e7223 */ /* 0x080fe2000001083b */
[----:B------:R-:W-:Y:S01]  /*3b70*/  FFMA.FTZ R115, R60, R55, R115 ;  /* 0x000000373c737223 */ /* 0x000fe20000010073 */
[----:B------:R-:W-:-:S04]  /*3b80*/  IMAD.MOV.U32 R15, RZ, RZ, R53 ;  /* 0x000000ffff0f7224 */ /* 0x000fc800078e0035 */
[----:B------:R-:W-:-:S07]  /*3b90*/  F2FP.F16.F32.PACK_AB R14, R115, R14 ;  /* 0x0000000e730e723e */ /* 0x000fce00000000ff */
.L_x_1393:
[----:B------:R-:W-:Y:S05]  /*3ba0*/  BSYNC B2 ;  /* 0x0000000000027941 */ /* 0x000fea0003800000 */
.L_x_1392:
[----:B---3--:R1:W-:Y:S02]  /*3bb0*/  ST.E.128 desc[UR52][R56.64], R12 ;  /* 0x0000000c38007985 */ /* 0x0083e4000c101d34 */
.L_x_1391:
[----:B------:R-:W-:Y:S05]  /*3bc0*/  BSYNC B1 ;  /* 0x0000000000017941 */ /* 0x000fea0003800000 */
.L_x_1390:
[----:B------:R-:W-:Y:S01]  /*3bd0*/  ISETP.NE.AND P3, PT, R32, RZ, PT ;  /* 0x000000ff2000720c */ /* 0x000fe20003f65270 */
[----:B------:R-:W-:-:S12]  /*3be0*/  BSSY B1, `(.L_x_1394) ;  /* 0x0000037000017945 */ /* 0x000fd80003800000 */
[----:B------:R-:W-:Y:S05]  /*3bf0*/  @!P3 BRA `(.L_x_1395) ;  /* 0x0000000000d4b947 */ /* 0x000fea0003800000 */
[----:B-1--4-:R-:W4:Y:S04]  /*3c00*/  LDL R12, [R1+0x34] ;  /* 0x00003400010c7983 */ /* 0x012f280000100800 */
[----:B------:R-:W5:Y:S01]  /*3c10*/  LDL R54, [R1+0x50] ;  /* 0x0000500001367983 */ /* 0x000f620000100800 */
[----:B---3--:R-:W-:Y:S01]  /*3c20*/  IMAD.MOV.U32 R52, RZ, RZ, R11 ;  /* 0x000000ffff347224 */ /* 0x008fe200078e000b */
[----:B------:R-:W-:Y:S01]  /*3c30*/  BSSY B2, `(.L_x_1396) ;  /* 0x0000030000027945 */ /* 0x000fe20003800000 */
[----:B------:R-:W-:Y:S02]  /*3c40*/  IMAD.MOV.U32 R53, RZ, RZ, R62 ;  /* 0x000000ffff357224 */ /* 0x000fe400078e003e */
[----:B----4-:R-:W-:Y:S02]  /*3c50*/  IMAD.SHL.U32 R55, R12, 0x8, RZ ;  /* 0x000000080c377824 */ /* 0x010fe400078e00ff */
[----:B------:R1:W3:Y:S01]  /*3c60*/  LDS.128 R12, [R65+0x17000] ;  /* 0x01700000410c7984 */ /* 0x0002e20000000c00 */
[----:B-----5:R-:W-:Y:S01]  /*3c70*/  ISETP.GE.AND P3, PT, R54, R99, PT ;  /* 0x000000633600720c */ /* 0x020fe20003f66270 */
[----:B------:R-:W-:-:S12]  /*3c80*/  IMAD.WIDE R52, R55, 0x2, R52 ;  /* 0x0000000237347825 */ /* 0x000fd800078e0234 */
[----:B-1----:R-:W-:Y:S05]  /*3c90*/  @P3 BRA `(.L_x_1397) ;  /* 0x0000000000a43947 */ /* 0x002fea0003800000 */
[--C-:B------:R-:W-:Y:S01]  /*3ca0*/  SHF.R.U64 R54, R48, 0x10, R49.reuse ;  /* 0x0000001030367819 */ /* 0x100fe20000001231 */
[----:B------:R-:W-:Y:S01]  /*3cb0*/  HADD2.F32 R113, -RZ, R113.H1_H1 ;  /* 0x30000071ff717230 */ /* 0x000fe20000004100 */
[----:B------:R-:W-:Y:S01]  /*3cc0*/  SHF.R.U32.HI R48, RZ, 0x10, R49 ;  /* 0x00000010ff307819 */ /* 0x000fe20000011631 */
[----:B---3--:R-:W-:Y:S01]  /*3cd0*/  IMAD.MOV.U32 R49, RZ, RZ, R15 ;  /* 0x000000ffff317224 */ /* 0x008fe200078e000f */
[--C-:B------:R-:W-:Y:S01]  /*3ce0*/  SHF.R.U64 R56, R50, 0x10, R51.reuse ;  /* 0x0000001032387819 */ /* 0x100fe20000001233 */
[--C-:B------:R-:W-:Y:S01]  /*3cf0*/  HADD2.F32 R15, -RZ, R13.reuse.H1_H1 ;  /* 0x3000000dff0f7230 */ /* 0x100fe20000004100 */
[----:B------:R-:W-:Y:S01]  /*3d00*/  SHF.R.U32.HI R55, RZ, 0x10, R51 ;  /* 0x00000010ff377819 */ /* 0x000fe20000011633 */
[----:B------:R-:W-:Y:S02]  /*3d10*/  HADD2.F32 R13, -RZ, R13.H0_H0 ;  /* 0x2000000dff0d7230 */ /* 0x000fe40000004100 */
[----:B------:R-:W-:Y:S02]  /*3d20*/  HADD2.F32 R56, -RZ, R56.H0_H0 ;  /* 0x20000038ff387230 */ /* 0x000fe40000004100 */
[----:B------:R-:W-:-:S02]  /*3d30*/  HADD2.F32 R55, -RZ, R55.H0_H0 ;  /* 0x20000037ff377230 */ /* 0x000fc40000004100 */
[--C-:B------:R-:W-:Y:S02]  /*3d40*/  HADD2.F32 R50, -RZ, R49.reuse.H1_H1 ;  /* 0x30000031ff327230 */ /* 0x100fe40000004100 */
[----:B------:R-:W-:Y:S02]  /*3d50*/  HADD2.F32 R49, -RZ, R49.H0_H0 ;  /* 0x20000031ff317230 */ /* 0x000fe40000004100 */
[----:B------:R-:W-:Y:S02]  /*3d60*/  HADD2.F32 R54, -RZ, R54.H0_H0 ;  /* 0x20000036ff367230 */ /* 0x000fe40000004100 */
[-C--:B------:R-:W-:Y:S01]  /*3d70*/  FMUL.FTZ R58, R50, R55.reuse ;  /* 0x00000037323a7220 */ /* 0x080fe20000410000 */
[----:B------:R-:W-:Y:S02]  /*3d80*/  HADD2.F32 R51, -RZ, R48.H0_H0 ;  /* 0x20000030ff337230 */ /* 0x000fe40000004100 */
[-C--:B------:R-:W-:Y:S01]  /*3d90*/  FMUL.FTZ R48, R15, R56.reuse ;  /* 0x000000380f307220 */ /* 0x080fe20000410000 */
[----:B------:R-:W-:Y:S01]  /*3da0*/  FMUL.FTZ R56, R13, R56 ;  /* 0x000000380d387220 */ /* 0x000fe20000410000 */
[----:B------:R-:W-:Y:S01]  /*3db0*/  FMUL.FTZ R55, R49, R55 ;  /* 0x0000003731377220 */ /* 0x000fe20000410000 */
[----:B------:R-:W-:-:S02]  /*3dc0*/  HADD2.F32 R114, -RZ, R114.H0_H0 ;  /* 0x20000072ff727230 */ /* 0x000fc40000004100 */
[-C--:B------:R-:W-:Y:S01]  /*3dd0*/  FFMA.FTZ R13, R13, R54.reuse, -R48 ;  /* 0x000000360d0d7223 */ /* 0x080fe20000010830 */
[----:B------:R-:W-:Y:S01]  /*3de0*/  FFMA.FTZ R48, R15, R54, R56 ;  /* 0x000000360f307223 */ /* 0x000fe20000010038 */
[-C--:B------:R-:W-:Y:S01]  /*3df0*/  FFMA.FTZ R15, R49, R51.reuse, -R58 ;  /* 0x00000033310f7223 */ /* 0x080fe2000001083a */
[----:B------:R-:W-:Y:S01]  /*3e00*/  FFMA.FTZ R50, R50, R51, R55 ;  /* 0x0000003332327223 */ /* 0x000fe20000010037 */
[----:B------:R-:W-:Y:S02]  /*3e10*/  HADD2.F32 R54, -RZ, R12.H1_H1 ;  /* 0x3000000cff367230 */ /* 0x000fe40000004100 */
[----:B------:R-:W-:Y:S01]  /*3e20*/  HADD2.F32 R51, -RZ, R14.H1_H1 ;  /* 0x3000000eff337230 */ /* 0x000fe20000004100 */
[----:B------:R-:W-:Y:S01]  /*3e30*/  F2FP.F16.F32.PACK_AB R13, R48, R13 ;  /* 0x0000000d300d723e */ /* 0x000fe200000000ff */
[----:B------:R-:W-:Y:S02]  /*3e40*/  HADD2.F32 R12, -RZ, R12.H0_H0 ;  /* 0x2000000cff0c7230 */ /* 0x000fe40000004100 */
[----:B------:R-:W-:Y:S01]  /*3e50*/  FMUL.FTZ R55, R54, R113 ;  /* 0x0000007136377220 */ /* 0x000fe20000410000 */
[----:B------:R-:W-:-:S02]  /*3e60*/  HADD2.F32 R14, -RZ, R14.H0_H0 ;  /* 0x2000000eff0e7230 */ /* 0x000fc40000004100 */
[CC--:B------:R-:W-:Y:S01]  /*3e70*/  FMUL.FTZ R57, R51.reuse, R114.reuse ;  /* 0x0000007233397220 */ /* 0x0c0fe20000410000 */
[--C-:B------:R-:W-:Y:S02]  /*3e80*/  HADD2.F32 R49, -RZ, R109.reuse.H0_H0 ;  /* 0x2000006dff317230 */ /* 0x100fe40000004100 */
[----:B------:R-:W-:Y:S01]  /*3e90*/  FMUL.FTZ R113, R12, R113 ;  /* 0x000000710c717220 */ /* 0x000fe20000410000 */
[----:B------:R-:W-:Y:S02]  /*3ea0*/  HADD2.F32 R109, -RZ, R109.H1_H1 ;  /* 0x3000006dff6d7230 */ /* 0x000fe40000004100 */
[----:B------:R-:W-:Y:S01]  /*3eb0*/  FMUL.FTZ R114, R14, R114 ;  /* 0x000000720e727220 */ /* 0x000fe20000410000 */
[----:B------:R-:W-:Y:S01]  /*3ec0*/  F2FP.F16.F32.PACK_AB R15, R50, R15 ;  /* 0x0000000f320f723e */ /* 0x000fe200000000ff */
[-C--:B------:R-:W-:Y:S01]  /*3ed0*/  FFMA.FTZ R55, R12, R49.reuse, -R55 ;  /* 0x000000310c377223 */ /* 0x080fe20000010837 */
[----:B------:R-:W-:Y:S01]  /*3ee0*/  FFMA.FTZ R54, R54, R49, R113 ;  /* 0x0000003136367223 */ /* 0x000fe20000010071 */
[-C--:B------:R-:W-:Y:S01]  /*3ef0*/  FFMA.FTZ R57, R14, R109.reuse, -R57 ;  /* 0x0000006d0e397223 */ /* 0x080fe20000010839 */
[----:B------:R-:W-:-:S03]  /*3f00*/  FFMA.FTZ R114, R51, R109, R114 ;  /* 0x0000006d33727223 */ /* 0x000fc60000010072 */
[----:B------:R-:W-:Y:S02]  /*3f10*/  F2FP.F16.F32.PACK_AB R12, R54, R55 ;  /* 0x00000037360c723e */ /* 0x000fe400000000ff */
[----:B------:R-:W-:-:S07]  /*3f20*/  F2FP.F16.F32.PACK_AB R14, R114, R57 ;  /* 0x00000039720e723e */ /* 0x000fce00000000ff */
.L_x_1397:
[----:B------:R-:W-:Y:S05]  /*3f30*/  BSYNC B2 ;  /* 0x0000000000027941 */ /* 0x000fea0003800000 */
.L_x_1396:
[----:B---3--:R1:W-:Y:S02]  /*3f40*/  ST.E.128 desc[UR52][R52.64], R12 ;  /* 0x0000000c34007985 */ /* 0x0083e4000c101d34 */
.L_x_1395:
[----:B------:R-:W-:Y:S05]  /*3f50*/  BSYNC B1 ;  /* 0x0000000000017941 */ /* 0x000fea0003800000 */
.L_x_1394:
[----:B------:R-:W-:Y:S01]  /*3f60*/  LOP3.LUT P3, RZ, R29, 0x8, RZ, 0xc0, !PT ;  /* 0x000000081dff7812 */ /* 0x000fe2000786c0ff */
[----:B------:R-:W-:-:S12]  /*3f70*/  BSSY B1, `(.L_x_1398) ;  /* 0x0000036000017945 */ /* 0x000fd80003800000 */
[----:B------:R-:W-:Y:S05]  /*3f80*/  @!P3 BRA `(.L_x_1399) ;  /* 0x0000000000d0b947 */ /* 0x000fea0003800000 */
[----:B-1--4-:R-:W4:Y:S04]  /*3f90*/  LDL R12, [R1+0x48] ;  /* 0x00004800010c7983 */ /* 0x012f280000100800 */
[----:B------:R-:W5:Y:S01]  /*3fa0*/  LDL R50, [R1+0x58] ;  /* 0x0000580001327983 */ /* 0x000f620000100800 */
[C---:B---3--:R-:W-:Y:S01]  /*3fb0*/  LEA R48, P3, R137.reuse, R11, 0x1 ;  /* 0x0000000b89307211 */ /* 0x048fe200078608ff */
[----:B------:R-:W-:Y:S03]  /*3fc0*/  BSSY B2, `(.L_x_1400) ;  /* 0x000002f000027945 */ /* 0x000fe60003800000 */
[----:B----4-:R-:W-:Y:S02]  /*3fd0*/  LEA.HI.X R49, R137, R62, R12, 0x1, P3 ;  /* 0x0000003e89317211 */ /* 0x010fe400018f0c0c */
[----:B------:R1:W3:Y:S01]  /*3fe0*/  LDS.128 R12, [R64+0x17000] ;  /* 0x01700000400c7984 */ /* 0x0002e20000000c00 */
[----:B-----5:R-:W-:-:S13]  /*3ff0*/  ISETP.GE.AND P3, PT, R50, R99, PT ;  /* 0x000000633200720c */ /* 0x020fda0003f66270 */
[----:B-1----:R-:W-:Y:S05]  /*4000*/  @P3 BRA `(.L_x_1401) ;  /* 0x0000000000a83947 */ /* 0x002fea0003800000 */
[--C-:B------:R-:W-:Y:S01]  /*4010*/  SHF.R.U64 R53, R44, 0x10, R45.reuse ;  /* 0x000000102c357819 */ /* 0x100fe2000000122d */
[----:B---3--:R-:W-:Y:S01]  /*4020*/  IMAD.MOV.U32 R44, RZ, RZ, R12 ;  /* 0x000000ffff2c7224 */ /* 0x008fe200078e000c */
[----:B------:R-:W-:Y:S01]  /*4030*/  SHF.R.U32.HI R50, RZ, 0x10, R45 ;  /* 0x00000010ff327819 */ /* 0x000fe2000001162d */
[----:B------:R-:W-:Y:S01]  /*4040*/  IMAD.MOV.U32 R45, RZ, RZ, R15 ;  /* 0x000000ffff2d7224 */ /* 0x000fe200078e000f */
[--C-:B------:R-:W-:Y:S01]  /*4050*/  SHF.R.U64 R51, R46, 0x10, R47.reuse ;  /* 0x000000102e337819 */ /* 0x100fe2000000122f */
[--C-:B------:R-:W-:Y:S01]  /*4060*/  HADD2.F32 R15, -RZ, R13.reuse.H1_H1 ;  /* 0x3000000dff0f7230 */ /* 0x100fe20000004100 */
[----:B------:R-:W-:Y:S01]  /*4070*/  SHF.R.U32.HI R52, RZ, 0x10, R47 ;  /* 0x00000010ff347819 */ /* 0x000fe2000001162f */
[----:B------:R-:W-:Y:S02]  /*4080*/  HADD2.F32 R12, -RZ, R13.H0_H0 ;  /* 0x2000000dff0c7230 */ /* 0x000fe40000004100 */
[----:B------:R-:W-:Y:S02]  /*4090*/  HADD2.F32 R51, -RZ, R51.H0_H0 ;  /* 0x20000033ff337230 */ /* 0x000fe40000004100 */
[----:B------:R-:W-:-:S02]  /*40a0*/  HADD2.F32 R46, -RZ, R45.H1_H1 ;  /* 0x3000002dff2e7230 */ /* 0x000fc40000004100 */
[----:B------:R-:W-:Y:S02]  /*40b0*/  HADD2.F32 R52, -RZ, R52.H0_H0 ;  /* 0x20000034ff347230 */ /* 0x000fe40000004100 */
[-C--:B------:R-:W-:Y:S01]  /*40c0*/  FMUL.FTZ R13, R15, R51.reuse ;  /* 0x000000330f0d7220 */ /* 0x080fe20000410000 */
[----:B------:R-:W-:Y:S02]  /*40d0*/  HADD2.F32 R45, -RZ, R45.H0_H0 ;  /* 0x2000002dff2d7230 */ /* 0x000fe40000004100 */
[----:B------:R-:W-:Y:S01]  /*40e0*/  FMUL.FTZ R54, R12, R51 ;  /* 0x000000330c367220 */ /* 0x000fe20000410000 */
[----:B------:R-:W-:Y:S02]  /*40f0*/  HADD2.F32 R47, -RZ, R53.H0_H0 ;  /* 0x20000035ff2f7230 */ /* 0x000fe40000004100 */
[-C--:B------:R-:W-:Y:S01]  /*4100*/  FMUL.FTZ R56, R46, R52.reuse ;  /* 0x000000342e387220 */ /* 0x080fe20000410000 */
[----:B------:R-:W-:Y:S02]  /*4110*/  HADD2.F32 R50, -RZ, R50.H0_H0 ;  /* 0x20000032ff327230 */ /* 0x000fe40000004100 */
[----:B------:R-:W-:Y:S01]  /*4120*/  FMUL.FTZ R51, R45, R52 ;  /* 0x000000342d337220 */ /* 0x000fe20000410000 */
[-C--:B------:R-:W-:Y:S01]  /*4130*/  FFMA.FTZ R12, R12, R47.reuse, -R13 ;  /* 0x0000002f0c0c7223 */ /* 0x080fe2000001080d */
[----:B------:R-:W-:Y:S01]  /*4140*/  FFMA.FTZ R13, R15, R47, R54 ;  /* 0x0000002f0f0d7223 */ /* 0x000fe20000010036 */
[-C--:B------:R-:W-:Y:S01]  /*4150*/  FFMA.FTZ R15, R45, R50.reuse, -R56 ;  /* 0x000000322d0f7223 */ /* 0x080fe20000010838 */
[----:B------:R-:W-:Y:S01]  /*4160*/  FFMA.FTZ R52, R46, R50, R51 ;  /* 0x000000322e347223 */ /* 0x000fe20000010033 */
[----:B------:R-:W-:-:S02]  /*4170*/  HADD2.F32 R50, -RZ, R108.H0_H0 ;  /* 0x2000006cff327230 */ /* 0x000fc40000004100 */
[----:B------:R-:W-:Y:S01]  /*4180*/  HADD2.F32 R51, -RZ, R108.H1_H1 ;  /* 0x3000006cff337230 */ /* 0x000fe20000004100 */
[----:B------:R-:W-:Y:S01]  /*4190*/  F2FP.F16.F32.PACK_AB R13, R13, R12 ;  /* 0x0000000c0d0d723e */ /* 0x000fe200000000ff */
[----:B------:R-:W-:Y:S01]  /*41a0*/  HADD2.F32 R45, -RZ, R44.H1_H1 ;  /* 0x3000002cff2d7230 */ /* 0x000fe20000004100 */
[----:B------:R-:W-:Y:S01]  /*41b0*/  F2FP.F16.F32.PACK_AB R15, R52, R15 ;  /* 0x0000000f340f723e */ /* 0x000fe200000000ff */
[----:B------:R-:W-:Y:S02]  /*41c0*/  HADD2.F32 R46, -RZ, R14.H1_H1 ;  /* 0x3000000eff2e7230 */ /* 0x000fe40000004100 */
[----:B------:R-:W-:Y:S02]  /*41d0*/  HADD2.F32 R44, -RZ, R44.H0_H0 ;  /* 0x2000002cff2c7230 */ /* 0x000fe40000004100 */
[----:B------:R-:W-:Y:S01]  /*41e0*/  FMUL.FTZ R53, R45, R50 ;  /* 0x000000322d357220 */ /* 0x000fe20000410000 */
[----:B------:R-:W-:Y:S02]  /*41f0*/  HADD2.F32 R14, -RZ, R14.H0_H0 ;  /* 0x2000000eff0e7230 */ /* 0x000fe40000004100 */
[----:B------:R-:W-:Y:S01]  /*4200*/  FMUL.FTZ R55, R46, R51 ;  /* 0x000000332e377220 */ /* 0x000fe20000410000 */
[----:B------:R-:W-:-:S02]  /*4210*/  HADD2.F32 R47, -RZ, R107.H0_H0 ;  /* 0x2000006bff2f7230 */ /* 0x000fc40000004100 */
[----:B------:R-:W-:Y:S01]  /*4220*/  FMUL.FTZ R50, R44, R50 ;  /* 0x000000322c327220 */ /* 0x000fe20000410000 */
[----:B------:R-:W-:Y:S02]  /*4230*/  HADD2.F32 R107, -RZ, R107.H1_H1 ;  /* 0x3000006bff6b7230 */ /* 0x000fe40000004100 */
[----:B------:R-:W-:Y:S01]  /*4240*/  FMUL.FTZ R51, R14, R51 ;  /* 0x000000330e337220 */ /* 0x000fe20000410000 */
[-C--:B------:R-:W-:Y:S01]  /*4250*/  FFMA.FTZ R53, R44, R47.reuse, -R53 ;  /* 0x0000002f2c357223 */ /* 0x080fe20000010835 */
[----:B------:R-:W-:Y:S01]  /*4260*/  FFMA.FTZ R50, R45, R47, R50 ;  /* 0x0000002f2d327223 */ /* 0x000fe20000010032 */
[-C--:B------:R-:W-:Y:S01]  /*4270*/  FFMA.FTZ R55, R14, R107.reuse, -R55 ;  /* 0x0000006b0e377223 */ /* 0x080fe20000010837 */
[----:B------:R-:W-:-:S03]  /*4280*/  FFMA.FTZ R46, R46, R107, R51 ;  /* 0x0000006b2e2e7223 */ /* 0x000fc60000010033 */
[----:B------:R-:W-:Y:S02]  /*4290*/  F2FP.F16.F32.PACK_AB R12, R50, R53 ;  /* 0x00000035320c723e */ /* 0x000fe400000000ff */
[----:B------:R-:W-:-:S07]  /*42a0*/  F2FP.F16.F32.PACK_AB R14, R46, R55 ;  /* 0x000000372e0e723e */ /* 0x000fce00000000ff */
.L_x_1401:
[----:B------:R-:W-:Y:S05]  /*42b0*/  BSYNC B2 ;  /* 0x0000000000027941 */ /* 0x000fea0003800000 */
.L_x_1400:
[----:B---3--:R1:W-:Y:S02]  /*42c0*/  ST.E.128 desc[UR52][R48.64], R12 ;  /* 0x0000000c30007985 */ /* 0x0083e4000c101d34 */
.L_x_1399:
[----:B------:R-:W-:Y:S05]  /*42d0*/  BSYNC B1 ;  /* 0x0000000000017941 */ /* 0x000fea0003800000 */
.L_x_1398:
        /* <DEDUP_REMOVED lines=14> */
[--C-:B------:R-:W-:Y:S01]  /*43c0*/  HADD2.F32 R14, -RZ, R13.reuse.H1_H1 ;  /* 0x3000000dff0e7230 */ /* 0x100fe20000004100 */
[--C-:B------:R-:W-:Y:S01]  /*43d0*/  SHF.R.U64 R41, R42, 0x10, R43.reuse ;  /* 0x000000102a297819 */ /* 0x100fe2000000122b */
[----:B------:R-:W-:Y:S01]  /*43e0*/  HADD2.F32 R13, -RZ, R13.H0_H0 ;  /* 0x2000000dff0d7230 */ /* 0x000fe20000004100 */
[----:B------:R-:W-:Y:S01]  /*43f0*/  SHF.R.U32.HI R48, RZ, 0x10, R43 ;  /* 0x00000010ff307819 */ /* 0x000fe2000001162b */
[----:B------:R-:W-:Y:S02]  /*4400*/  HADD2.F32 R42, -RZ, R47.H0_H0 ;  /* 0x2000002fff2a7230 */ /* 0x000fe40000004100 */
[----:B------:R-:W-:Y:S02]  /*4410*/  HADD2.F32 R43, -RZ, R41.H0_H0 ;  /* 0x20000029ff2b7230 */ /* 0x000fe40000004100 */
[----:B------:R-:W-:-:S02]  /*4420*/  HADD2.F32 R48, -RZ, R48.H0_H0 ;  /* 0x20000030ff307230 */ /* 0x000fc40000004100 */
[--C-:B------:R-:W-:Y:S02]  /*4430*/  HADD2.F32 R41, -RZ, R15.reuse.H1_H1 ;  /* 0x3000000fff297230 */ /* 0x100fe40000004100 */
[CC--:B------:R-:W-:Y:S01]  /*4440*/  FMUL.FTZ R50, R14.reuse, R43.reuse ;  /* 0x0000002b0e327220 */ /* 0x0c0fe20000410000 */
[C---:B------:R-:W-:Y:S01]  /*4450*/  FMUL.FTZ R43, R13.reuse, R43 ;  /* 0x0000002b0d2b7220 */ /* 0x040fe20000410000 */
[----:B------:R-:W-:Y:S02]  /*4460*/  HADD2.F32 R15, -RZ, R15.H0_H0 ;  /* 0x2000000fff0f7230 */ /* 0x000fe40000004100 */
[-C--:B------:R-:W-:Y:S01]  /*4470*/  FFMA.FTZ R50, R13, R42.reuse, -R50 ;  /* 0x0000002a0d327223 */ /* 0x080fe20000010832 */
[----:B------:R-:W-:Y:S01]  /*4480*/  FFMA.FTZ R47, R14, R42, R43 ;  /* 0x0000002a0e2f7223 */ /* 0x000fe2000001002b */
[----:B------:R-:W-:Y:S02]  /*4490*/  HADD2.F32 R46, -RZ, R46.H0_H0 ;  /* 0x2000002eff2e7230 */ /* 0x000fe40000004100 */
[----:B------:R-:W-:Y:S01]  /*44a0*/  FMUL.FTZ R52, R41, R48 ;  /* 0x0000003029347220 */ /* 0x000fe20000410000 */
[----:B------:R-:W-:-:S02]  /*44b0*/  HADD2.F32 R42, -RZ, R89.H1_H1 ;  /* 0x30000059ff2a7230 */ /* 0x000fc40000004100 */
[C---:B------:R-:W-:Y:S01]  /*44c0*/  FMUL.FTZ R48, R15.reuse, R48 ;  /* 0x000000300f307220 */ /* 0x040fe20000410000 */
[----:B------:R-:W-:Y:S02]  /*44d0*/  HADD2.F32 R89, -RZ, R89.H0_H0 ;  /* 0x20000059ff597230 */ /* 0x000fe40000004100 */
[-C--:B------:R-:W-:Y:S01]  /*44e0*/  FFMA.FTZ R52, R15, R46.reuse, -R52 ;  /* 0x0000002e0f347223 */ /* 0x080fe20000010834 */
[----:B------:R-:W-:Y:S02]  /*44f0*/  HADD2.F32 R13, -RZ, R12.H1_H1 ;  /* 0x3000000cff0d7230 */ /* 0x000fe40000004100 */
[----:B------:R-:W-:Y:S01]  /*4500*/  FFMA.FTZ R51, R41, R46, R48 ;  /* 0x0000002e29337223 */ /* 0x000fe20000010030 */
[----:B------:R-:W-:Y:S02]  /*4510*/  HADD2.F32 R14, -RZ, R40.H1_H1 ;  /* 0x30000028ff0e7230 */ /* 0x000fe40000004100 */
[----:B------:R-:W-:Y:S02]  /*4520*/  HADD2.F32 R12, -RZ, R12.H0_H0 ;  /* 0x2000000cff0c7230 */ /* 0x000fe40000004100 */
[----:B------:R-:W-:Y:S01]  /*4530*/  FMUL.FTZ R43, R13, R42 ;  /* 0x0000002a0d2b7220 */ /* 0x000fe20000410000 */
[----:B------:R-:W-:-:S02]  /*4540*/  HADD2.F32 R40, -RZ, R40.H0_H0 ;  /* 0x20000028ff287230 */ /* 0x000fc40000004100 */
[-C--:B------:R-:W-:Y:S01]  /*4550*/  FMUL.FTZ R49, R14, R89.reuse ;  /* 0x000000590e317220 */ /* 0x080fe20000410000 */
[--C-:B------:R-:W-:Y:S02]  /*4560*/  HADD2.F32 R15, -RZ, R104.reuse.H1_H1 ;  /* 0x30000068ff0f7230 */ /* 0x100fe40000004100 */
[----:B------:R-:W-:Y:S01]  /*4570*/  FMUL.FTZ R42, R12, R42 ;  /* 0x0000002a0c2a7220 */ /* 0x000fe20000410000 */
[----:B------:R-:W-:Y:S02]  /*4580*/  HADD2.F32 R41, -RZ, R104.H0_H0 ;  /* 0x20000068ff297230 */ /* 0x000fe40000004100 */
[----:B------:R-:W-:Y:S01]  /*4590*/  FMUL.FTZ R89, R40, R89 ;  /* 0x0000005928597220 */ /* 0x000fe20000410000 */
[-C--:B------:R-:W-:Y:S01]  /*45a0*/  FFMA.FTZ R43, R12, R15.reuse, -R43 ;  /* 0x0000000f0c2b7223 */ /* 0x080fe2000001082b */
[----:B------:R-:W-:Y:S01]  /*45b0*/  FFMA.FTZ R42, R13, R15, R42 ;  /* 0x0000000f0d2a7223 */ /* 0x000fe2000001002a */
[-C--:B------:R-:W-:Y:S01]  /*45c0*/  FFMA.FTZ R49, R40, R41.reuse, -R49 ;  /* 0x0000002928317223 */ /* 0x080fe20000010831 */
[----:B------:R-:W-:Y:S01]  /*45d0*/  FFMA.FTZ R14, R14, R41, R89 ;  /* 0x000000290e0e7223 */ /* 0x000fe20000010059 */
[----:B------:R-:W-:-:S02]  /*45e0*/  F2FP.F16.F32.PACK_AB R13, R47, R50 ;  /* 0x000000322f0d723e */ /* 0x000fc400000000ff */
[----:B------:R-:W-:Y:S02]  /*45f0*/  F2FP.F16.F32.PACK_AB R15, R51, R52 ;  /* 0x00000034330f723e */ /* 0x000fe400000000ff */
[----:B------:R-:W-:Y:S02]  /*4600*/  F2FP.F16.F32.PACK_AB R12, R42, R43 ;  /* 0x0000002b2a0c723e */ /* 0x000fe400000000ff */
[----:B------:R-:W-:-:S07]  /*4610*/  F2FP.F16.F32.PACK_AB R14, R14, R49 ;  /* 0x000000310e0e723e */ /* 0x000fce00000000ff */
.L_x_1405:
[----:B------:R-:W-:Y:S05]  /*4620*/  BSYNC B2 ;  /* 0x0000000000027941 */ /* 0x000fea0003800000 */
.L_x_1404:
[----:B---3--:R1:W-:Y:S02]  /*4630*/  ST.E.128 desc[UR52][R44.64], R12 ;  /* 0x0000000c2c007985 */ /* 0x0083e4000c101d34 */
.L_x_1403:
[----:B------:R-:W-:Y:S05]  /*4640*/  BSYNC B1 ;  /* 0x0000000000017941 */ /* 0x000fea0003800000 */
.L_x_1402:
[----:B------:R-:W-:-:S13]  /*4650*/  LOP3.LUT P3, RZ, R29, 0x20, RZ, 0xc0, !PT ;  /* 0x000000201dff7812 */ /* 0x000fda000786c0ff */
        /* <DEDUP_REMOVED lines=9> */
[----:B------:R-:W-:Y:S01]  /*46f0*/  SHF.R.U64 R11, R36, 0x10, R37 ;  /* 0x00000010240b7819 */ /* 0x000fe20000001225 */
[--C-:B---3--:R-:W-:Y:S01]  /*4700*/  HADD2.F32 R36, -RZ, R15.reuse.H1_H1 ;  /* 0x3000000fff247230 */ /* 0x108fe20000004100 */
[--C-:B------:R-:W-:Y:S01]  /*4710*/  SHF.R.U64 R42, R38, 0x10, R39.reuse ;  /* 0x00000010262a7819 */ /* 0x100fe20000001227 */
[----:B------:R-:W-:Y:S01]  /*4720*/  HADD2.F32 R15, -RZ, R15.H0_H0 ;  /* 0x2000000fff0f7230 */ /* 0x000fe20000004100 */
[----:B------:R-:W-:Y:S01]  /*4730*/  SHF.R.U32.HI R39, RZ, 0x10, R39 ;  /* 0x00000010ff277819 */ /* 0x000fe20000011627 */
[----:B------:R-:W-:Y:S01]  /*4740*/  HADD2.F32 R38, -RZ, R11.H0_H0 ;  /* 0x2000000bff267230 */ /* 0x000fe20000004100 */
[----:B------:R-:W-:Y:S01]  /*4750*/  SHF.R.U32.HI R37, RZ, 0x10, R37 ;  /* 0x00000010ff257819 */ /* 0x000fe20000011625 */
[----:B------:R-:W-:Y:S02]  /*4760*/  HADD2.F32 R42, -RZ, R42.H0_H0 ;  /* 0x2000002aff2a7230 */ /* 0x000fe40000004100 */
[----:B------:R-:W-:Y:S02]  /*4770*/  HADD2.F32 R39, -RZ, R39.H0_H0 ;  /* 0x20000027ff277230 */ /* 0x000fe40000004100 */
[----:B------:R-:W-:-:S02]  /*4780*/  HADD2.F32 R11, -RZ, R13.H1_H1 ;  /* 0x3000000dff0b7230 */ /* 0x000fc40000004100 */
[----:B------:R-:W-:Y:S02]  /*4790*/  HADD2.F32 R13, -RZ, R13.H0_H0 ;  /* 0x2000000dff0d7230 */ /* 0x000fe40000004100 */
[-C--:B------:R-:W-:Y:S01]  /*47a0*/  FMUL.FTZ R43, R15, R39.reuse ;  /* 0x000000270f2b7220 */ /* 0x080fe20000410000 */
[----:B------:R-:W-:Y:S02]  /*47b0*/  HADD2.F32 R37, -RZ, R37.H0_H0 ;  /* 0x20000025ff257230 */ /* 0x000fe40000004100 */
[-C--:B------:R-:W-:Y:S01]  /*47c0*/  FMUL.FTZ R44, R11, R42.reuse ;  /* 0x0000002a0b2c7220 */ /* 0x080fe20000410000 */
[C---:B------:R-:W-:Y:S01]  /*47d0*/  FMUL.FTZ R46, R36.reuse, R39 ;  /* 0x00000027242e7220 */ /* 0x040fe20000410000 */
[C---:B------:R-:W-:Y:S01]  /*47e0*/  FMUL.FTZ R42, R13.reuse, R42 ;  /* 0x0000002a0d2a7220 */ /* 0x040fe20000410000 */
[----:B------:R-:W-:Y:S01]  /*47f0*/  FFMA.FTZ R45, R36, R37, R43 ;  /* 0x00000025242d7223 */ /* 0x000fe2000001002b */
[-C--:B------:R-:W-:Y:S02]  /*4800*/  FFMA.FTZ R44, R13, R38.reuse, -R44 ;  /* 0x000000260d2c7223 */ /* 0x080fe4000001082c */
[----:B------:R-:W-:Y:S01]  /*4810*/  FFMA.FTZ R39, R11, R38, R42 ;  /* 0x000000260b277223 */ /* 0x000fe2000001002a */
[----:B------:R-:W-:-:S02]  /*4820*/  HADD2.F32 R36, -RZ, R88.H0_H0 ;  /* 0x20000058ff247230 */ /* 0x000fc40000004100 */
[----:B------:R-:W-:Y:S01]  /*4830*/  FFMA.FTZ R46, R15, R37, -R46 ;  /* 0x000000250f2e7223 */ /* 0x000fe2000001082e */
[----:B------:R-:W-:Y:S02]  /*4840*/  HADD2.F32 R88, -RZ, R88.H1_H1 ;  /* 0x30000058ff587230 */ /* 0x000fe40000004100 */
[----:B------:R-:W-:Y:S02]  /*4850*/  HADD2.F32 R11, -RZ, R12.H1_H1 ;  /* 0x3000000cff0b7230 */ /* 0x000fe40000004100 */
[----:B------:R-:W-:Y:S02]  /*4860*/  HADD2.F32 R13, -RZ, R14.H1_H1 ;  /* 0x3000000eff0d7230 */ /* 0x000fe40000004100 */
[----:B------:R-:W-:Y:S02]  /*4870*/  HADD2.F32 R12, -RZ, R12.H0_H0 ;  /* 0x2000000cff0c7230 */ /* 0x000fe40000004100 */
[----:B------:R-:W-:Y:S01]  /*4880*/  FMUL.FTZ R37, R11, R36 ;  /* 0x000000240b257220 */ /* 0x000fe20000410000 */
[----:B------:R-:W-:-:S02]  /*4890*/  HADD2.F32 R14, -RZ, R14.H0_H0 ;  /* 0x2000000eff0e7230 */ /* 0x000fc40000004100 */
[----:B------:R-:W-:Y:S01]  /*48a0*/  FMUL.FTZ R43, R13, R88 ;  /* 0x000000580d2b7220 */ /* 0x000fe20000410000 */
[--C-:B------:R-:W-:Y:S02]  /*48b0*/  HADD2.F32 R15, -RZ, R63.reuse.H0_H0 ;  /* 0x2000003fff0f7230 */ /* 0x100fe40000004100 */
[----:B------:R-:W-:Y:S01]  /*48c0*/  FMUL.FTZ R36, R12, R36 ;  /* 0x000000240c247220 */ /* 0x000fe20000410000 */
[----:B------:R-:W-:Y:S02]  /*48d0*/  HADD2.F32 R63, -RZ, R63.H1_H1 ;  /* 0x3000003fff3f7230 */ /* 0x000fe40000004100 */
        /* <DEDUP_REMOVED lines=9> */
.L_x_1407:
[----:B------:R-:W-:Y:S05]  /*4970*/  BSYNC B1 ;  /* 0x0000000000017941 */ /* 0x000fea0003800000 */
.L_x_1406:
[----:B---3--:R1:W-:Y:S01]  /*4980*/  ST.E.128 desc[UR52][R40.64], R12 ;  /* 0x0000000c28007985 */ /* 0x0083e2000c101d34 */
[----:B------:R-:W-:Y:S05]  /*4990*/  BRA `(.L_x_1385) ;  /* 0x0000002000c87947 */ /* 0x000fea0003800000 */
.L_x_1378:
        /* <DEDUP_REMOVED lines=19> */
[----:B------:R-:W-:Y:S01]  /*4ad0*/  IADD3 R14, P2, R68, R14, RZ ;  /* 0x0000000e440e7210 */ /* 0x000fe20007f5e0ff */
[----:B------:R-:W-:Y:S01]  /*4ae0*/  ULDC.64 UR4, c[0x0][0x3e8] ;  /* 0x0000fa0000047ab9 */ /* 0x000fe20000000a00 */
[----:B------:R-:W-:Y:S02]  /*4af0*/  CS2R R46, SRZ ;  /* 0x00000000002e7805 */ /* 0x000fe4000001ff00 */
[----:B------:R-:W-:Y:S02]  /*4b00*/  CS2R R44, SRZ ;  /* 0x00000000002c7805 */ /* 0x000fe4000001ff00 */
[----:B------:R-:W-:Y:S01]  /*4b10*/  CS2R R58, SRZ ;  /* 0x00000000003a7805 */ /* 0x000fe2000001ff00 */
[----:B------:R-:W-:Y:S01]  /*4b20*/  IMAD.X R13, R11, 0x1, R78, P2 ;  /* 0x000000010b0d7824 */ /* 0x000fe200010e064e */
[----:B------:R-:W-:Y:S02]  /*4b30*/  IADD3 R11, P2, R72, R12, RZ ;  /* 0x0000000c480b7210 */ /* 0x000fe40007f5e0ff */
        /* <DEDUP_REMOVED lines=24> */
.L_x_1409:
[----:B------:R-:W-:Y:S05]  /*4cc0*/  BSYNC B1 ;  /* 0x0000000000017941 */ /* 0x000fea0003800000 */
.L_x_1408:
        /* <DEDUP_REMOVED lines=21> */
[----:B------:R-:W-:Y:S01]  /*4e20*/  IMAD.MOV.U32 R11, RZ, RZ, R50 ;  /* 0x000000ffff0b7224 */ /* 0x000fe200078e0032 */
[----:B------:R-:W-:Y:S01]  /*4e30*/  PRMT R120, R13, 0x7610, R120 ;  /* 0x000076100d787816 */ /* 0x000fe20000000078 */
[----:B------:R-:W-:Y:S01]  /*4e40*/  IMAD.MOV.U32 R12, RZ, RZ, R51 ;  /* 0x000000ffff0c7224 */ /* 0x000fe200078e0033 */
[----:B------:R-:W-:Y:S01]  /*4e50*/  PRMT R109, R14, 0x7610, R109 ;  /* 0x000076100e6d7816 */ /* 0x000fe2000000006d */
[----:B------:R-:W-:Y:S02]  /*4e60*/  IMAD.MOV.U32 R13, RZ, RZ, R48 ;  /* 0x000000ffff0d7224 */ /* 0x000fe400078e0030 */
        /* <DEDUP_REMOVED lines=15> */
[----:B------:R-:W-:Y:S02]  /*4f60*/  PRMT R120, R120, 0x5410, R13 ;  /* 0x0000541078787816 */ /* 0x000fe4000000000d */
[----:B------:R-:W-:Y:S02]  /*4f70*/  PRMT R121, R14, 0x5410, R12 ;  /* 0x000054100e797816 */ /* 0x000fe4000000000c */
[----:B------:R-:W-:Y:S01]  /*4f80*/  PRMT R108, R11, 0x7610, R108 ;  /* 0x000076100b6c7816 */ /* 0x000fe2000000006c */
[----:B------:R-:W-:Y:S06]  /*4f90*/  @!P2 BRA `(.L_x_1410) ;  /* 0x000000000004a947 */ /* 0x000fec0003800000 */
[----:B------:R-:W-:Y:S01]  /*4fa0*/  BPT.TRAP 0x1 ;  /* 0x000000040000795c */ /* 0x000fe20000300000 */
.L_x_1410:
[----:B------:R-:W2:Y:S01]  /*4fb0*/  LDL R11, [R1] ;  /* 0x00000000010b7983 */ /* 0x000ea20000100800 */
[----:B------:R-:W-:Y:S01]  /*4fc0*/  IMAD R35, R19, 0x8, R2 ;  /* 0x0000000813237824 */ /* 0x000fe200078e0202 */
[----:B------:R-:W-:Y:S01]  /*4fd0*/  BSSY B1, `(.L_x_1411) ;  /* 0x0000004000017945 */ /* 0x000fe20003800000 */
[----:B--2---:R-:W-:-:S04]  /*4fe0*/  SHF.L.U32 R85, R11, 0x1f, RZ ;  /* 0x0000001f0b557819 */ /* 0x004fc800000006ff */
[----:B------:R-:W0:Y:S02]  /*4ff0*/  SYNCS.PHASECHK.TRANS64.TRYWAIT P4, [R35+URZ+0x2d890], R85 ;  /* 0x02d89055230075a7 */ /* 0x000e24000808017f */
[----:B0-----:R-:W-:Y:S05]  /*5000*/  @!P4 BRA `(.L_x_1412) ;  /* 0x000001d40088c947 */ /* 0x001fea0003800000 */
.L_x_1719:
[----:B------:R-:W-:Y:S05]  /*5010*/  BSYNC B1 ;  /* 0x0000000000017941 */ /* 0x000fea0003800000 */
.L_x_1411:
[----:B------:R-:W-:-:S03]  /*5020*/  UMOV UR4, 0xffffffff ;  /* 0xffffffff00047882 */ /* 0x000fc60000000000 */
[----:B------:R-:W-:Y:S05]  /*5030*/  BRA.DIV UR4, `(.L_x_1413) ;  /* 0x000001d604907947 */ /* 0x000fea000b800000 */
[----:B------:R1:W2:Y:S04]  /*5040*/  SHFL.IDX PT, R89, R62, RZ, 0x1e1f ;  /* 0x001e1fff3e597589 */ /* 0x0002a800000e0000 */
[----:B------:R1:W3:Y:S02]  /*5050*/  SHFL.IDX PT, R88, R60, RZ, 0x1e1f ;  /* 0x001e1fff3c587589 */ /* 0x0002e400000e0000 */
.L_x_1723:
[----:B------:R-:W-:Y:S05]  /*5060*/  @P3 BRA `(.L_x_1385) ;  /* 0x0000001c00143947 */ /* 0x000fea0003800000 */
[----:B------:R-:W4:Y:S01]  /*5070*/  LDC R11, c[0x0][0x2f4] ;  /* 0x0000bd00ff0b7b82 */ /* 0x000f220000000800 */
[----:B------:R-:W-:Y:S01]  /*5080*/  ISETP.NE.AND P3, PT, R30, RZ, PT ;  /* 0x000000ff1e00720c */ /* 0x000fe20003f65270 */
[----:B------:R-:W-:Y:S01]  /*5090*/  BSSY B1, `(.L_x_1414) ;  /* 0x0000079000017945 */ /* 0x000fe20003800000 */
[----:B----4-:R-:W-:-:S11]  /*50a0*/  IMAD.IADD R104, R11, 0x1, -R100 ;  /* 0x000000010b687824 */ /* 0x010fd600078e0a64 */
[----:B------:R-:W-:Y:S05]  /*50b0*/  @!P3 BRA `(.L_x_1415) ;  /* 0x0000000400d8b947 */ /* 0x000fea0003800000 */
[----:B-1----:R-:W4:Y:S04]  /*50c0*/  LDL R60, [R1+0x14] ;  /* 0x00001400013c7983 */ /* 0x002f280000100800 */
[----:B------:R-:W5:Y:S04]  /*50d0*/  LDL R15, [R1+0x20] ;  /* 0x00002000010f7983 */ /* 0x000f680000100800 */
[----:B------:R-:W2:Y:S01]  /*50e0*/  LDL R14, [R1+0x24] ;  /* 0x00002400010e7983 */ /* 0x000ea20000100800 */
[----:B------:R-:W-:Y:S01]  /*50f0*/  SEL R12, R100, R104, !P0 ;  /* 0x00000068640c7207 */ /* 0x000fe20004000000 */
[----:B------:R-:W-:Y:S01]  /*5100*/  BSSY B2, `(.L_x_1416) ;  /* 0x000006b000027945 */ /* 0x000fe20003800000 */
[----:B------:R-:W-:-:S02]  /*5110*/  ISETP.GE.AND P3, PT, R16, R99, PT ;  /* 0x000000631000720c */ /* 0x000fc40003f66270 */
[----:B------:R-:W-:-:S04]  /*5120*/  SHF.R.S32.HI R13, RZ, 0x1f, R12 ;  /* 0x0000001fff0d7819 */ /* 0x000fc8000001140c */
[----:B------:R-:W-:-:S04]  /*5130*/  LEA.HI R13, R13, R12, RZ, 0x4 ;  /* 0x0000000c0d0d7211 */ /* 0x000fc800078f20ff */
[----:B------:R-:W-:-:S04]  /*5140*/  SHF.R.S32.HI R12, RZ, 0x4, R13 ;  /* 0x00000004ff0c7819 */ /* 0x000fc8000001140d */
[----:B------:R-:W-:-:S04]  /*5150*/  LEA.HI.SX32 R105, R5, R12, 0x1d ;  /* 0x0000000c05697211 */ /* 0x000fc800078feaff */
[----:B------:R-:W-:-:S04]  /*5160*/  SHF.R.S32.HI R12, RZ, 0x1f, R105 ;  /* 0x0000001fff0c7819 */ /* 0x000fc80000011469 */
[----:B------:R-:W-:Y:S01]  /*5170*/  LEA.HI R12, R12, R105, RZ, 0x2 ;  /* 0x000000690c0c7211 */ /* 0x000fe200078f10ff */
[----:B------:R-:W-:-:S04]  /*5180*/  IMAD.SHL.U32 R105, R105, 0x8, RZ ;  /* 0x0000000869697824 */ /* 0x000fc800078e00ff */
[----:B------:R-:W-:-:S05]  /*5190*/  IMAD.SHL.U32 R12, R12, 0x400, RZ ;  /* 0x000004000c0c7824 */ /* 0x000fca00078e00ff */
[----:B------:R-:W-:Y:S02]  /*51a0*/  LOP3.LUT R12, R12, 0x7ffff000, RZ, 0xc0, !PT ;  /* 0x7ffff0000c0c7812 */ /* 0x000fe400078ec0ff */
[----:B----4-:R-:W-:-:S04]  /*51b0*/  LOP3.LUT R13, R60, 0x18, R105, 0xf8, !PT ;  /* 0x000000183c0d7812 */ /* 0x010fc800078ef869 */
[----:B-----5:R-:W-:Y:S01]  /*51c0*/  LOP3.LUT R13, R13, R15, RZ, 0x3c, !PT ;  /* 0x0000000f0d0d7212 */ /* 0x020fe200078e3cff */
[----:B------:R-:W-:-:S03]  /*51d0*/  IMAD R15, R19, 0x3000, R97 ;  /* 0x00003000130f7824 */ /* 0x000fc600078e0261 */
[----:B--2---:R-:W-:-:S05]  /*51e0*/  IADD3 R12, R13, R12, R14 ;  /* 0x0000000c0d0c7210 */ /* 0x004fca0007ffe00e */
[----:B------:R-:W-:Y:S02]  /*51f0*/  IMAD R13, R19, 0x3000, R12 ;  /* 0x00003000130d7824 */ /* 0x000fe400078e020c */
[--C-:B------:R-:W-:Y:S02]  /*5200*/  IMAD R12, R15, 0x2, R2.reuse ;  /* 0x000000020f0c7824 */ /* 0x100fe400078e0202 */
[----:B------:R-:W-:-:S04]  /*5210*/  IMAD R60, R13, 0x2, R2 ;  /* 0x000000020d3c7824 */ /* 0x000fc800078e0202 */
[----:B------:R-:W1:Y:S04]  /*5220*/  LDS.128 R12, [R12+0x15400] ;  /* 0x015400000c0c7984 */ /* 0x000e680000000c00 */
[----:B------:R-:W2:Y:S01]  /*5230*/  LDS.128 R60, [R60+0x15400] ;  /* 0x015400003c3c7984 */ /* 0x000ea20000000c00 */
[----:B------:R-:W-:Y:S05]  /*5240*/  @P3 BRA `(.L_x_1417) ;  /* 0x0000000400583947 */ /* 0x000fea0003800000 */
[----:B--2---:R-:W-:Y:S01]  /*5250*/  IMAD.MOV.U32 R107, RZ, RZ, R61 ;  /* 0x000000ffff6b7224 */ /* 0x004fe200078e003d */
[----:B------:R-:W-:Y:S01]  /*5260*/  SHF.R.U64 R44, R44, 0x10, R45 ;  /* 0x000000102c2c7819 */ /* 0x000fe2000000122d */
[----:B-1----:R-:W-:Y:S01]  /*5270*/  IMAD.MOV.U32 R106, RZ, RZ, R13 ;  /* 0x000000ffff6a7224 */ /* 0x002fe200078e000d */
        /* <DEDUP_REMOVED lines=54> */
[C---:B------:R-:W-:Y:S01]  /*55e0*/  FMUL.FTZ R109, R106.reuse, R109 ;  /* 0x0000006d6a6d7220 */ /* 0x040fe20000410000 */
        /* <DEDUP_REMOVED lines=9> */
[--C-:B------:R-:W-:Y:S02]  /*5680*/  HADD2.F32 R57, -RZ, R62.reuse.H0_H0 ;  /* 0x2000003eff397230 */ /* 0x100fe40000004100 */
        /* <DEDUP_REMOVED lines=17> */
[----:B------:R-:W-:-:S07]  /*57a0*/  F2FP.F16.F32.PACK_AB R62, R47, R106 ;  /* 0x0000006a2f3e723e */ /* 0x000fce00000000ff */
.L_x_1417:
[----:B------:R-:W-:Y:S05]  /*57b0*/  BSYNC B2 ;  /* 0x0000000000027941 */ /* 0x000fea0003800000 */
.L_x_1416:
[----:B---3--:R-:W-:-:S04]  /*57c0*/  LEA R44, P3, R21, R88, 0x1 ;  /* 0x00000058152c7211 */ /* 0x008fc800078608ff */
[----:B------:R-:W-:Y:S02]  /*57d0*/  LEA.HI.X R45, R21, R89, R94, 0x1, P3 ;  /* 0x00000059152d7211 */ /* 0x000fe400018f0c5e */
[----:B------:R-:W-:-:S03]  /*57e0*/  ISETP.GE.AND P3, PT, R105, R11, PT ;  /* 0x0000000b6900720c */ /* 0x000fc60003f66270 */
[----:B-1----:R1:W-:Y:S10]  /*57f0*/  ST.E.128 desc[UR52][R44.64], R12 ;  /* 0x0000000c2c007985 */ /* 0x0023f4000c101d34 */
[----:B-1----:R-:W-:-:S05]  /*5800*/  @!P3 IMAD.WIDE R12, R105, 0x2, R88 ;  /* 0x00000002690cb825 */ /* 0x002fca00078e0258 */
[----:B--2---:R4:W-:Y:S02]  /*5810*/  @!P3 ST.E.128 desc[UR52][R12.64], R60 ;  /* 0x0000003c0c00b985 */ /* 0x0049e4000c101d34 */
.L_x_1415:
[----:B------:R-:W-:Y:S05]  /*5820*/  BSYNC B1 ;  /* 0x0000000000017941 */ /* 0x000fea0003800000 */
.L_x_1414:
[----:B------:R-:W-:Y:S01]  /*5830*/  ISETP.NE.AND P3, PT, R31, RZ, PT ;  /* 0x000000ff1f00720c */ /* 0x000fe20003f65270 */
[----:B------:R-:W-:-:S12]  /*5840*/  BSSY B1, `(.L_x_1418) ;  /* 0x000007b000017945 */ /* 0x000fd80003800000 */
[----:B------:R-:W-:Y:S05]  /*5850*/  @!P3 BRA `(.L_x_1419) ;  /* 0x0000000400e4b947 */ /* 0x000fea0003800000 */
[----:B------:R-:W5:Y:S04]  /*5860*/  LDL R44, [R1+0x14] ;  /* 0x00001400012c7983 */ /* 0x000f680000100800 */
[----:B------:R-:W5:Y:S04]  /*5870*/  LDL R15, [R1+0x20] ;  /* 0x00002000010f7983 */ /* 0x000f680000100800 */
[----:B------:R-:W5:Y:S01]  /*5880*/  LDL R14, [R1+0x24] ;  /* 0x00002400010e7983 */ /* 0x000f620000100800 */
[----:B------:R-:W-:Y:S01]  /*5890*/  LOP3.LUT P4, RZ, R22, 0x1, RZ, 0xc0, !PT ;  /* 0x0000000116ff7812 */ /* 0x000fe2000788c0ff */
[----:B------:R-:W-:Y:S01]  /*58a0*/  BSSY B2, `(.L_x_1420) ;  /* 0x0000070000027945 */ /* 0x000fe20003800000 */
[----:B---3--:R-:W-:-:S02]  /*58b0*/  LEA R56, P3, R27, R88, 0x1 ;  /* 0x000000581b387211 */ /* 0x008fc400078608ff */
[----:B----4-:R-:W-:Y:S02]  /*58c0*/  SEL R12, R100, R104, !P4 ;  /* 0x00000068640c7207 */ /* 0x010fe40006000000 */
[----:B--2---:R-:W-:Y:S02]  /*58d0*/  LEA.HI.X R57, R27, R89, R93, 0x1, P3 ;  /* 0x000000591b397211 */ /* 0x004fe400018f0c5d */
[----:B------:R-:W-:Y:S02]  /*58e0*/  SHF.R.S32.HI R13, RZ, 0x1f, R12 ;  /* 0x0000001fff0d7819 */ /* 0x000fe4000001140c */
[----:B------:R-:W-:Y:S02]  /*58f0*/  ISETP.GE.AND P3, PT, R3, R99, PT ;  /* 0x000000630300720c */ /* 0x000fe40003f66270 */
[----:B------:R-:W-:-:S04]  /*5900*/  LEA.HI R13, R13, R12, RZ, 0x4 ;  /* 0x0000000c0d0d7211 */ /* 0x000fc800078f20ff */
[----:B------:R-:W-:-:S04]  /*5910*/  SHF.R.S32.HI R13, RZ, 0x4, R13 ;  /* 0x00000004ff0d7819 */ /* 0x000fc8000001140d */
[----:B------:R-:W-:-:S04]  /*5920*/  LEA.HI.SX32 R13, R6, R13, 0x1d ;  /* 0x0000000d060d7211 */ /* 0x000fc800078feaff */
[----:B------:R-:W-:Y:S01]  /*5930*/  SHF.R.S32.HI R12, RZ, 0x1f, R13 ;  /* 0x0000001fff0c7819 */ /* 0x000fe2000001140d */
[----:B------:R-:W-:-:S03]  /*5940*/  IMAD.SHL.U32 R58, R13, 0x8, RZ ;  /* 0x000000080d3a7824 */ /* 0x000fc600078e00ff */
[----:B------:R-:W-:-:S05]  /*5950*/  LEA.HI R13, R12, R13, RZ, 0x2 ;  /* 0x0000000d0c0d7211 */ /* 0x000fca00078f10ff */
[----:B------:R-:W-:-:S05]  /*5960*/  IMAD.SHL.U32 R13, R13, 0x400, RZ ;  /* 0x000004000d0d7824 */ /* 0x000fca00078e00ff */
[----:B------:R-:W-:Y:S02]  /*5970*/  LOP3.LUT R13, R13, 0x7ffff000, RZ, 0xc0, !PT ;  /* 0x7ffff0000d0d7812 */ /* 0x000fe400078ec0ff */
[----:B-----5:R-:W-:-:S04]  /*5980*/  LOP3.LUT R12, R44, 0x18, R58, 0xf8, !PT ;  /* 0x000000182c0c7812 */ /* 0x020fc800078ef83a */
[----:B------:R-:W-:-:S04]  /*5990*/  LOP3.LUT R12, R12, R15, RZ, 0x3c, !PT ;  /* 0x0000000f0c0c7212 */ /* 0x000fc800078e3cff */
[----:B------:R-:W-:Y:S01]  /*59a0*/  IADD3 R12, R12, R13, R14 ;  /* 0x0000000d0c0c7210 */ /* 0x000fe20007ffe00e */
[----:B------:R-:W-:-:S04]  /*59b0*/  IMAD R13, R19, 0x3000, R96 ;  /* 0x00003000130d7824 */ /* 0x000fc800078e0260 */
[----:B------:R-:W-:Y:S02]  /*59c0*/  IMAD R15, R19, 0x3000, R12 ;  /* 0x00003000130f7824 */ /* 0x000fe400078e020c */
[--C-:B------:R-:W-:Y:S02]  /*59d0*/  IMAD R13, R13, 0x2, R2.reuse ;  /* 0x000000020d0d7824 */ /* 0x100fe400078e0202 */
[----:B------:R-:W-:-:S04]  /*59e0*/  IMAD R44, R15, 0x2, R2 ;  /* 0x000000020f2c7824 */ /* 0x000fc800078e0202 */
[----:B------:R-:W2:Y:S04]  /*59f0*/  LDS.128 R12, [R13+0x15400] ;  /* 0x015400000d0c7984 */ /* 0x000ea80000000c00 */
[----:B------:R-:W3:Y:S01]  /*5a00*/  LDS.128 R44, [R44+0x15400] ;  /* 0x015400002c2c7984 */ /* 0x000ee20000000c00 */
[----:B------:R-:W-:Y:S05]  /*5a10*/  @P3 BRA `(.L_x_1421) ;  /* 0x0000000400603947 */ /* 0x000fea0003800000 */
[----:B---3--:R-:W-:Y:S01]  /*5a20*/  IMAD.MOV.U32 R61, RZ, RZ, R45 ;  /* 0x000000ffff3d7224 */ /* 0x008fe200078e002d */
[----:B------:R-:W-:Y:S01]  /*5a30*/  SHF.R.U64 R40, R40, 0x10, R41 ;  /* 0x0000001028287819 */ /* 0x000fe20000001229 */
[----:B--2---:R-:W-:Y:S01]  /*5a40*/  IMAD.MOV.U32 R45, RZ, RZ, R13 ;  /* 0x000000ffff2d7224 */ /* 0x004fe200078e000d */
[----:B------:R-:W-:Y:S01]  /*5a50*/  SHF.R.U64 R54, R54, 0x10, R55 ;  /* 0x0000001036367819 */ /* 0x000fe20000001237 */
[--C-:B-1----:R-:W-:Y:S02]  /*5a60*/  HADD2.F32 R62, -RZ, R118.reuse.H1_H1 ;  /* 0x30000076ff3e7230 */ /* 0x102fe40000004100 */
[----:B------:R-:W-:Y:S02]  /*5a70*/  HADD2.F32 R59, -RZ, R61.H0_H0 ;  /* 0x2000003dff3b7230 */ /* 0x000fe40000004100 */
[----:B------:R-:W-:Y:S02]  /*5a80*/  HADD2.F32 R60, -RZ, R45.H0_H0 ;  /* 0x2000002dff3c7230 */ /* 0x000fe40000004100 */
[----:B------:R-:W-:-:S02]  /*5a90*/  HADD2.F32 R13, -RZ, R118.H0_H0 ;  /* 0x20000076ff0d7230 */ /* 0x000fc40000004100 */
[CC--:B------:R-:W-:Y:S01]  /*5aa0*/  FMUL.FTZ R63, R59.reuse, R62.reuse ;  /* 0x0000003e3b3f7220 */ /* 0x0c0fe20000410000 */
[----:B------:R-:W-:Y:S02]  /*5ab0*/  HADD2.F32 R45, -RZ, R45.H1_H1 ;  /* 0x3000002dff2d7230 */ /* 0x000fe40000004100 */
[C---:B------:R-:W-:Y:S01]  /*5ac0*/  FMUL.FTZ R62, R60.reuse, R62 ;  /* 0x0000003e3c3e7220 */ /* 0x040fe20000410000 */
[----:B------:R-:W-:Y:S02]  /*5ad0*/  HADD2.F32 R40, -RZ, R40.H0_H0 ;  /* 0x20000028ff287230 */ /* 0x000fe40000004100 */
[-C--:B------:R-:W-:Y:S01]  /*5ae0*/  FFMA.FTZ R60, R60, R13.reuse, -R63 ;  /* 0x0000000d3c3c7223 */ /* 0x080fe2000001083f */
[----:B------:R-:W-:Y:S02]  /*5af0*/  HADD2.F32 R107, -RZ, R116.H1_H1 ;  /* 0x30000074ff6b7230 */ /* 0x000fe40000004100 */
[----:B------:R-:W-:Y:S01]  /*5b00*/  FFMA.FTZ R59, R59, R13, R62 ;  /* 0x0000000d3b3b7223 */ /* 0x000fe2000001003e */
[----:B------:R-:W-:Y:S01]  /*5b10*/  SHF.R.U32.HI R62, RZ, 0x10, R53 ;  /* 0x00000010ff3e7819 */ /* 0x000fe20000011635 */
[----:B------:R-:W-:Y:S01]  /*5b20*/  HADD2.F32 R13, -RZ, R61.H1_H1 ;  /* 0x3000003dff0d7230 */ /* 0x000fe20000004100 */
[----:B------:R-:W-:-:S02]  /*5b30*/  SHF.R.U32.HI R61, RZ, 0x10, R41 ;  /* 0x00000010ff3d7819 */ /* 0x000fc40000011629 */
[----:B------:R-:W-:Y:S01]  /*5b40*/  SHF.R.U64 R53, R52, 0x10, R53 ;  /* 0x0000001034357819 */ /* 0x000fe20000001235 */
[----:B------:R-:W-:Y:S02]  /*5b50*/  HADD2.F32 R62, -RZ, R62.H0_H0 ;  /* 0x2000003eff3e7230 */ /* 0x000fe40000004100 */
[----:B------:R-:W-:Y:S02]  /*5b60*/  HADD2.F32 R61, -RZ, R61.H0_H0 ;  /* 0x2000003dff3d7230 */ /* 0x000fe40000004100 */
[----:B------:R-:W-:Y:S02]  /*5b70*/  HADD2.F32 R52, -RZ, R15.H0_H0 ;  /* 0x2000000fff347230 */ /* 0x000fe40000004100 */
[-C--:B------:R-:W-:Y:S01]  /*5b80*/  FMUL.FTZ R63, R13, R62.reuse ;  /* 0x0000003e0d3f7220 */ /* 0x080fe20000410000 */
[C---:B------:R-:W-:Y:S01]  /*5b90*/  FMUL.FTZ R62, R45.reuse, R62 ;  /* 0x0000003e2d3e7220 */ /* 0x040fe20000410000 */
[----:B------:R-:W-:Y:S02]  /*5ba0*/  HADD2.F32 R53, -RZ, R53.H0_H0 ;  /* 0x20000035ff357230 */ /* 0x000fe40000004100 */
[-C--:B------:R-:W-:Y:S01]  /*5bb0*/  FFMA.FTZ R45, R45, R61.reuse, -R63 ;  /* 0x0000003d2d2d7223 */ /* 0x080fe2000001083f */
[----:B------:R-:W-:Y:S01]  /*5bc0*/  FFMA.FTZ R13, R13, R61, R62 ;  /* 0x0000003d0d0d7223 */ /* 0x000fe2000001003e */
[----:B------:R-:W-:-:S02]  /*5bd0*/  HADD2.F32 R63, -RZ, R117.H1_H1 ;  /* 0x30000075ff3f7230 */ /* 0x000fc40000004100 */
[----:B------:R-:W-:Y:S01]  /*5be0*/  HADD2.F32 R61, -RZ, R47.H0_H0 ;  /* 0x2000002fff3d7230 */ /* 0x000fe20000004100 */
[----:B------:R-:W-:Y:S01]  /*5bf0*/  F2FP.F16.F32.PACK_AB R45, R45, R60 ;  /* 0x0000003c2d2d723e */ /* 0x000fe200000000ff */
[----:B------:R-:W-:Y:S01]  /*5c00*/  HADD2.F32 R62, -RZ, R117.H0_H0 ;  /* 0x20000075ff3e7230 */ /* 0x000fe20000004100 */
[----:B------:R-:W-:Y:S02]  /*5c10*/  F2FP.F16.F32.PACK_AB R59, R13, R59 ;  /* 0x0000003b0d3b723e */ /* 0x000fe400000000ff */
[CC--:B------:R-:W-:Y:S01]  /*5c20*/  FMUL.FTZ R105, R61.reuse, R63.reuse ;  /* 0x0000003f3d697220 */ /* 0x0c0fe20000410000 */
[C---:B------:R-:W-:Y:S01]  /*5c30*/  FMUL.FTZ R63, R52.reuse, R63 ;  /* 0x0000003f343f7220 */ /* 0x040fe20000410000 */
[----:B------:R-:W-:Y:S02]  /*5c40*/  IMAD.MOV.U32 R13, RZ, RZ, R45 ;  /* 0x000000ffff0d7224 */ /* 0x000fe400078e002d */
[-C--:B------:R-:W-:Y:S01]  /*5c50*/  FFMA.FTZ R52, R52, R62.reuse, -R105 ;  /* 0x0000003e34347223 */ /* 0x080fe20000010869 */
[----:B------:R-:W-:Y:S01]  /*5c60*/  FFMA.FTZ R63, R61, R62, R63 ;  /* 0x0000003e3d3f7223 */ /* 0x000fe2000001003f */
[----:B------:R-:W-:Y:S01]  /*5c70*/  SHF.R.U32.HI R62, RZ, 0x10, R55 ;  /* 0x00000010ff3e7819 */ /* 0x000fe20000011637 */
[----:B------:R-:W-:Y:S01]  /*5c80*/  HADD2.F32 R61, -RZ, R47.H1_H1 ;  /* 0x3000002fff3d7230 */ /* 0x000fe20000004100 */
[----:B------:R-:W-:Y:S01]  /*5c90*/  SHF.R.U32.HI R105, RZ, 0x10, R43 ;  /* 0x00000010ff697819 */ /* 0x000fe2000001162b */
[----:B------:R-:W-:-:S02]  /*5ca0*/  IMAD.MOV.U32 R45, RZ, RZ, R59 ;  /* 0x000000ffff2d7224 */ /* 0x000fc400078e003b */
[----:B------:R-:W-:Y:S02]  /*5cb0*/  HADD2.F32 R47, -RZ, R62.H0_H0 ;  /* 0x2000003eff2f7230 */ /* 0x000fe40000004100 */
[----:B------:R-:W-:Y:S02]  /*5cc0*/  HADD2.F32 R62, -RZ, R15.H1_H1 ;  /* 0x3000000fff3e7230 */ /* 0x000fe40000004100 */
[----:B------:R-:W-:Y:S02]  /*5cd0*/  HADD2.F32 R15, -RZ, R105.H0_H0 ;  /* 0x20000069ff0f7230 */ /* 0x000fe40000004100 */
[-C--:B------:R-:W-:Y:S01]  /*5ce0*/  FMUL.FTZ R105, R61, R47.reuse ;  /* 0x0000002f3d697220 */ /* 0x080fe20000410000 */
[----:B------:R-:W-:-:S03]  /*5cf0*/  FMUL.FTZ R106, R62, R47 ;  /* 0x0000002f3e6a7220 */ /* 0x000fc60000410000 */
[-C--:B------:R-:W-:Y:S01]  /*5d00*/  FFMA.FTZ R47, R62, R15.reuse, -R105 ;  /* 0x0000000f3e2f7223 */ /* 0x080fe20000010869 */
[----:B------:R-:W-:Y:S02]  /*5d10*/  HADD2.F32 R105, -RZ, R12.H0_H0 ;  /* 0x2000000cff697230 */ /* 0x000fe40000004100 */
[----:B------:R-:W-:Y:S01]  /*5d20*/  FFMA.FTZ R15, R61, R15, R106 ;  /* 0x0000000f3d0f7223 */ /* 0x000fe2000001006a */
[--C-:B------:R-:W-:Y:S02]  /*5d30*/  HADD2.F32 R61, -RZ, R44.reuse.H0_H0 ;  /* 0x2000002cff3d7230 */ /* 0x100fe40000004100 */
[----:B------:R-:W-:Y:S01]  /*5d40*/  HADD2.F32 R44, -RZ, R44.H1_H1 ;  /* 0x3000002cff2c7230 */ /* 0x000fe20000004100 */
[----:B------:R-:W-:Y:S01]  /*5d50*/  F2FP.F16.F32.PACK_AB R47, R47, R52 ;  /* 0x000000342f2f723e */ /* 0x000fe200000000ff */
[----:B------:R-:W-:Y:S02]  /*5d60*/  HADD2.F32 R12, -RZ, R12.H1_H1 ;  /* 0x3000000cff0c7230 */ /* 0x000fe40000004100 */
[----:B------:R-:W-:Y:S01]  /*5d70*/  FMUL.FTZ R106, R61, R107 ;  /* 0x0000006b3d6a7220 */ /* 0x000fe20000410000 */
[----:B------:R-:W-:-:S02]  /*5d80*/  HADD2.F32 R62, -RZ, R116.H0_H0 ;  /* 0x20000074ff3e7230 */ /* 0x000fc40000004100 */
[----:B------:R-:W-:Y:S01]  /*5d90*/  FMUL.FTZ R41, R44, R53 ;  /* 0x000000352c297220 */ /* 0x000fe20000410000 */
[----:B------:R-:W-:Y:S01]  /*5da0*/  FMUL.FTZ R107, R105, R107 ;  /* 0x0000006b696b7220 */ /* 0x000fe20000410000 */
[C---:B------:R-:W-:Y:S01]  /*5db0*/  FMUL.FTZ R53, R12.reuse, R53 ;  /* 0x000000350c357220 */ /* 0x040fe20000410000 */
[----:B------:R-:W-:Y:S01]  /*5dc0*/  F2FP.F16.F32.PACK_AB R63, R15, R63 ;  /* 0x0000003f0f3f723e */ /* 0x000fe200000000ff */
[-C--:B------:R-:W-:Y:S01]  /*5dd0*/  FFMA.FTZ R41, R12, R40.reuse, -R41 ;  /* 0x000000280c297223 */ /* 0x080fe20000010829 */
[----:B------:R-:W-:Y:S02]  /*5de0*/  HADD2.F32 R12, -RZ, R14.H0_H0 ;  /* 0x2000000eff0c7230 */ /* 0x000fe40000004100 */
[----:B------:R-:W-:Y:S01]  /*5df0*/  FFMA.FTZ R40, R44, R40, R53 ;  /* 0x000000282c287223 */ /* 0x000fe20000010035 */
[----:B------:R-:W-:Y:S02]  /*5e00*/  HADD2.F32 R53, -RZ, R115.H1_H1 ;  /* 0x30000073ff357230 */ /* 0x000fe40000004100 */
[----:B------:R-:W-:Y:S01]  /*5e10*/  FFMA.FTZ R107, R61, R62, R107 ;  /* 0x0000003e3d6b7223 */ /* 0x000fe2000001006b */
[----:B------:R-:W-:-:S02]  /*5e20*/  HADD2.F32 R44, -RZ, R46.H0_H0 ;  /* 0x2000002eff2c7230 */ /* 0x000fc40000004100 */
[----:B------:R-:W-:Y:S01]  /*5e30*/  FFMA.FTZ R106, R105, R62, -R106 ;  /* 0x0000003e696a7223 */ /* 0x000fe2000001086a */
[----:B------:R-:W-:Y:S02]  /*5e40*/  HADD2.F32 R115, -RZ, R115.H0_H0 ;  /* 0x20000073ff737230 */ /* 0x000fe40000004100 */
[----:B------:R-:W-:Y:S02]  /*5e50*/  HADD2.F32 R46, -RZ, R46.H1_H1 ;  /* 0x3000002eff2e7230 */ /* 0x000fe40000004100 */
[-C--:B------:R-:W-:Y:S01]  /*5e60*/  FMUL.FTZ R55, R44, R53.reuse ;  /* 0x000000352c377220 */ /* 0x080fe20000410000 */
[C---:B------:R-:W-:Y:S01]  /*5e70*/  FMUL.FTZ R53, R12.reuse, R53 ;  /* 0x000000350c357220 */ /* 0x040fe20000410000 */
[----:B------:R-:W-:Y:S01]  /*5e80*/  HADD2.F32 R14, -RZ, R14.H1_H1 ;  /* 0x3000000eff0e7230 */ /* 0x000fe20000004100 */
[----:B------:R-:W-:Y:S01]  /*5e90*/  F2FP.F16.F32.PACK_AB R106, R41, R106 ;  /* 0x0000006a296a723e */ /* 0x000fe200000000ff */
[-C--:B------:R-:W-:Y:S01]  /*5ea0*/  FFMA.FTZ R12, R12, R115.reuse, -R55 ;  /* 0x000000730c0c7223 */ /* 0x080fe20000010837 */
[----:B------:R-:W-:Y:S01]  /*5eb0*/  FFMA.FTZ R44, R44, R115, R53 ;  /* 0x000000732c2c7223 */ /* 0x000fe20000010035 */
[----:B------:R-:W-:Y:S01]  /*5ec0*/  SHF.R.U64 R53, R42, 0x10, R43 ;  /* 0x000000102a357819 */ /* 0x000fe2000000122b */
[----:B------:R-:W-:Y:S01]  /*5ed0*/  HADD2.F32 R43, -RZ, R54.H0_H0 ;  /* 0x20000036ff2b7230 */ /* 0x000fe20000004100 */
[----:B------:R-:W-:Y:S01]  /*5ee0*/  F2FP.F16.F32.PACK_AB R40, R40, R107 ;  /* 0x0000006b2828723e */ /* 0x000fe200000000ff */
[----:B------:R-:W-:-:S02]  /*5ef0*/  IMAD.MOV.U32 R15, RZ, RZ, R47 ;  /* 0x000000ffff0f7224 */ /* 0x000fc400078e002f */
[----:B------:R-:W-:Y:S02]  /*5f00*/  HADD2.F32 R53, -RZ, R53.H0_H0 ;  /* 0x20000035ff357230 */ /* 0x000fe40000004100 */
        /* <DEDUP_REMOVED lines=9> */
.L_x_1421:
[----:B------:R-:W-:Y:S05]  /*5fa0*/  BSYNC B2 ;  /* 0x0000000000027941 */ /* 0x000fea0003800000 */
.L_x_1420:
[----:B------:R-:W-:Y:S01]  /*5fb0*/  ISETP.GE.AND P3, PT, R58, R11, PT ;  /* 0x0000000b3a00720c */ /* 0x000fe20003f66270 */
[----:B--2---:R2:W-:-:S12]  /*5fc0*/  ST.E.128 desc[UR52][R56.64], R12 ;  /* 0x0000000c38007985 */ /* 0x0045d8000c101d34 */
[----:B------:R-:W-:-:S05]  /*5fd0*/  @!P3 IMAD.WIDE R40, R58, 0x2, R88 ;  /* 0x000000023a28b825 */ /* 0x000fca00078e0258 */
[----:B---3--:R2:W-:Y:S02]  /*5fe0*/  @!P3 ST.E.128 desc[UR52][R40.64], R44 ;  /* 0x0000002c2800b985 */ /* 0x0085e4000c101d34 */
.L_x_1419:
[----:B------:R-:W-:Y:S05]  /*5ff0*/  BSYNC B1 ;  /* 0x0000000000017941 */ /* 0x000fea0003800000 */
.L_x_1418:
[----:B------:R-:W-:-:S13]  /*6000*/  ISETP.NE.AND P3, PT, R32, RZ, PT ;  /* 0x000000ff2000720c */ /* 0x000fda0003f65270 */
[----:B------:R-:W-:Y:S05]  /*6010*/  @!P3 BRA `(.L_x_1385) ;  /* 0x0000000c0028b947 */ /* 0x000fea0003800000 */
[----:B--2---:R-:W2:Y:S04]  /*6020*/  LDL R40, [R1+0x14] ;  /* 0x0000140001287983 */ /* 0x004ea80000100800 */
[----:B------:R-:W5:Y:S04]  /*6030*/  LDL R15, [R1+0x20] ;  /* 0x00002000010f7983 */ /* 0x000f680000100800 */
[----:B------:R-:W5:Y:S01]  /*6040*/  LDL R14, [R1+0x24] ;  /* 0x00002400010e7983 */ /* 0x000f620000100800 */
[----:B------:R-:W-:Y:S01]  /*6050*/  LOP3.LUT P4, RZ, R22, 0x2, RZ, 0xc0, !PT ;  /* 0x0000000216ff7812 */ /* 0x000fe2000788c0ff */
[----:B------:R-:W-:Y:S01]  /*6060*/  BSSY B1, `(.L_x_1422) ;  /* 0x000006c000017945 */ /* 0x000fe20003800000 */
[----:B---3--:R-:W-:-:S02]  /*6070*/  LEA R44, P3, R28, R88, 0x1 ;  /* 0x000000581c2c7211 */ /* 0x008fc400078608ff */
[----:B------:R-:W-:Y:S02]  /*6080*/  SEL R104, R100, R104, !P4 ;  /* 0x0000006864687207 */ /* 0x000fe40006000000 */
[----:B------:R-:W-:Y:S02]  /*6090*/  LEA.HI.X R45, R28, R89, R92, 0x1, P3 ;  /* 0x000000591c2d7211 */ /* 0x000fe400018f0c5c */
[----:B----4-:R-:W-:Y:S02]  /*60a0*/  SHF.R.S32.HI R13, RZ, 0x1f, R104 ;  /* 0x0000001fff0d7819 */ /* 0x010fe40000011468 */
        /* <DEDUP_REMOVED lines=9> */
[----:B--2---:R-:W-:-:S04]  /*6140*/  LOP3.LUT R12, R40, 0x18, R46, 0xf8, !PT ;  /* 0x00000018280c7812 */ /* 0x004fc800078ef82e */
[----:B-----5:R-:W-:-:S04]  /*6150*/  LOP3.LUT R12, R12, R15, RZ, 0x3c, !PT ;  /* 0x0000000f0c0c7212 */ /* 0x020fc800078e3cff */
        /* <DEDUP_REMOVED lines=8> */
[----:B------:R-:W-:Y:S01]  /*61e0*/  SHF.R.U64 R47, R48, 0x10, R49 ;  /* 0x00000010302f7819 */ /* 0x000fe20000001231 */
[----:B---3--:R-:W-:Y:S01]  /*61f0*/  IMAD.MOV.U32 R48, RZ, RZ, R41 ;  /* 0x000000ffff307224 */ /* 0x008fe200078e0029 */
[----:B------:R-:W-:Y:S01]  /*6200*/  SHF.R.U32.HI R53, RZ, 0x10, R49 ;  /* 0x00000010ff357819 */ /* 0x000fe20000011631 */
[----:B--2---:R-:W-:Y:S01]  /*6210*/  IMAD.MOV.U32 R41, RZ, RZ, R15 ;  /* 0x000000ffff297224 */ /* 0x004fe200078e000f */
[--C-:B------:R-:W-:Y:S01]  /*6220*/  SHF.R.U64 R36, R36, 0x10, R37.reuse ;  /* 0x0000001024247819 */ /* 0x100fe20000001225 */
[----:B------:R-:W-:Y:S01]  /*6230*/  HADD2.F32 R56, -RZ, R114.H1_H1 ;  /* 0x30000072ff387230 */ /* 0x000fe20000004100 */
[----:B------:R-:W-:Y:S01]  /*6240*/  SHF.R.U32.HI R52, RZ, 0x10, R37 ;  /* 0x00000010ff347819 */ /* 0x000fe20000011625 */
[----:B------:R-:W-:Y:S01]  /*6250*/  HADD2.F32 R49, -RZ, R48.H0_H0 ;  /* 0x20000030ff317230 */ /* 0x000fe20000004100 */
[----:B------:R-:W-:Y:S01]  /*6260*/  SHF.R.U64 R37, R38, 0x10, R39 ;  /* 0x0000001026257819 */ /* 0x000fe20000001227 */
[----:B------:R-:W-:Y:S01]  /*6270*/  HADD2.F32 R15, -RZ, R13.H0_H0 ;  /* 0x2000000dff0f7230 */ /* 0x000fe20000004100 */
[--C-:B------:R-:W-:Y:S01]  /*6280*/  SHF.R.U64 R38, R50, 0x10, R51.reuse ;  /* 0x0000001032267819 */ /* 0x100fe20000001233 */
[----:B------:R-:W-:Y:S01]  /*6290*/  HADD2.F32 R54, -RZ, R112.H1_H1 ;  /* 0x30000070ff367230 */ /* 0x000fe20000004100 */
[----:B------:R-:W-:Y:S01]  /*62a0*/  SHF.R.U32.HI R50, RZ, 0x10, R51 ;  /* 0x00000010ff327819 */ /* 0x000fe20000011633 */
[----:B------:R-:W-:-:S02]  /*62b0*/  HADD2.F32 R51, -RZ, R48.H1_H1 ;  /* 0x30000030ff337230 */ /* 0x000fc40000004100 */
[-C--:B------:R-:W-:Y:S01]  /*62c0*/  FMUL.FTZ R58, R49, R56.reuse ;  /* 0x00000038313a7220 */ /* 0x080fe20000410000 */
[----:B------:R-:W-:Y:S02]  /*62d0*/  HADD2.F32 R53, -RZ, R53.H0_H0 ;  /* 0x20000035ff357230 */ /* 0x000fe40000004100 */
[C---:B------:R-:W-:Y:S01]  /*62e0*/  FMUL.FTZ R56, R15.reuse, R56 ;  /* 0x000000380f387220 */ /* 0x040fe20000410000 */
[----:B------:R-:W-:Y:S02]  /*62f0*/  HADD2.F32 R48, -RZ, R13.H1_H1 ;  /* 0x3000000dff307230 */ /* 0x000fe40000004100 */
[-C--:B------:R-:W-:Y:S01]  /*6300*/  FFMA.FTZ R13, R15, R54.reuse, -R58 ;  /* 0x000000360f0d7223 */ /* 0x080fe2000001083a */
[----:B------:R-:W-:Y:S02]  /*6310*/  HADD2.F32 R52, -RZ, R52.H0_H0 ;  /* 0x20000034ff347230 */ /* 0x000fe40000004100 */
[-C--:B------:R-:W-:Y:S01]  /*6320*/  FMUL.FTZ R55, R51, R53.reuse ;  /* 0x0000003533377220 */ /* 0x080fe20000410000 */
[----:B------:R-:W-:Y:S01]  /*6330*/  FFMA.FTZ R15, R49, R54, R56 ;  /* 0x00000036310f7223 */ /* 0x000fe20000010038 */
[----:B-1----:R-:W-:Y:S01]  /*6340*/  FMUL.FTZ R60, R48, R53 ;  /* 0x00000035303c7220 */ /* 0x002fe20000410000 */
[----:B------:R-:W-:Y:S01]  /*6350*/  SHF.R.U32.HI R39, RZ, 0x10, R39 ;  /* 0x00000010ff277819 */ /* 0x000fe20000011627 */
[----:B------:R-:W-:-:S02]  /*6360*/  HADD2.F32 R54, -RZ, R43.H1_H1 ;  /* 0x3000002bff367230 */ /* 0x000fc40000004100 */
[-C--:B------:R-:W-:Y:S01]  /*6370*/  FFMA.FTZ R48, R48, R52.reuse, -R55 ;  /* 0x0000003430307223 */ /* 0x080fe20000010837 */
[----:B------:R-:W-:Y:S02]  /*6380*/  HADD2.F32 R53, -RZ, R50.H0_H0 ;  /* 0x20000032ff357230 */ /* 0x000fe40000004100 */
[----:B------:R-:W-:Y:S01]  /*6390*/  FFMA.FTZ R52, R51, R52, R60 ;  /* 0x0000003433347223 */ /* 0x000fe2000001003c */
[----:B------:R-:W-:Y:S02]  /*63a0*/  HADD2.F32 R50, -RZ, R41.H1_H1 ;  /* 0x30000029ff327230 */ /* 0x000fe40000004100 */
[----:B------:R-:W-:Y:S02]  /*63b0*/  HADD2.F32 R58, -RZ, R113.H1_H1 ;  /* 0x30000071ff3a7230 */ /* 0x000fe40000004100 */
[-C--:B------:R-:W-:Y:S01]  /*63c0*/  FMUL.FTZ R55, R54, R53.reuse ;  /* 0x0000003536377220 */ /* 0x080fe20000410000 */
[----:B------:R-:W-:Y:S02]  /*63d0*/  HADD2.F32 R49, -RZ, R43.H0_H0 ;  /* 0x2000002bff317230 */ /* 0x000fe40000004100 */
[----:B------:R-:W-:Y:S01]  /*63e0*/  FMUL.FTZ R53, R50, R53 ;  /* 0x0000003532357220 */ /* 0x000fe20000410000 */
[----:B------:R-:W-:Y:S01]  /*63f0*/  HADD2.F32 R43, -RZ, R41.H0_H0 ;  /* 0x20000029ff2b7230 */ /* 0x000fe20000004100 */
[----:B------:R-:W-:Y:S01]  /*6400*/  F2FP.F16.F32.PACK_AB R15, R52, R15 ;  /* 0x0000000f340f723e */ /* 0x000fe200000000ff */
[----:B------:R-:W-:-:S02]  /*6410*/  HADD2.F32 R51, -RZ, R39.H0_H0 ;  /* 0x20000027ff337230 */ /* 0x000fc40000004100 */
[-C--:B------:R-:W-:Y:S01]  /*6420*/  FMUL.FTZ R60, R49, R58.reuse ;  /* 0x0000003a313c7220 */ /* 0x080fe20000410000 */
[----:B------:R-:W-:Y:S02]  /*6430*/  HADD2.F32 R56, -RZ, R110.H0_H0 ;  /* 0x2000006eff387230 */ /* 0x000fe40000004100 */
[C---:B------:R-:W-:Y:S01]  /*6440*/  FMUL.FTZ R58, R43.reuse, R58 ;  /* 0x0000003a2b3a7220 */ /* 0x040fe20000410000 */
[----:B------:R-:W-:Y:S02]  /*6450*/  HADD2.F32 R114, -RZ, R114.H0_H0 ;  /* 0x20000072ff727230 */ /* 0x000fe40000004100 */
[-C--:B------:R-:W-:Y:S01]  /*6460*/  FFMA.FTZ R50, R50, R51.reuse, -R55 ;  /* 0x0000003332327223 */ /* 0x080fe20000010837 */
[----:B------:R-:W-:Y:S01]  /*6470*/  FFMA.FTZ R54, R54, R51, R53 ;  /* 0x0000003336367223 */ /* 0x000fe20000010035 */
[----:B------:R-:W-:Y:S02]  /*6480*/  HADD2.F32 R51, -RZ, R47.H0_H0 ;  /* 0x2000002fff337230 */ /* 0x000fe40000004100 */
[----:B------:R-:W-:Y:S01]  /*6490*/  FFMA.FTZ R39, R43, R56, -R60 ;  /* 0x000000382b277223 */ /* 0x000fe2000001083c */
[----:B------:R-:W-:-:S02]  /*64a0*/  HADD2.F32 R47, -RZ, R40.H0_H0 ;  /* 0x20000028ff2f7230 */ /* 0x000fc40000004100 */
[----:B------:R-:W-:Y:S01]  /*64b0*/  FFMA.FTZ R41, R49, R56, R58 ;  /* 0x0000003831297223 */ /* 0x000fe2000001003a */
[----:B------:R-:W-:Y:S01]  /*64c0*/  HADD2.F32 R43, -RZ, R12.H0_H0 ;  /* 0x2000000cff2b7230 */ /* 0x000fe20000004100 */
[----:B------:R-:W-:Y:S01]  /*64d0*/  F2FP.F16.F32.PACK_AB R13, R48, R13 ;  /* 0x0000000d300d723e */ /* 0x000fe200000000ff */
[----:B------:R-:W-:Y:S01]  /*64e0*/  HADD2.F32 R49, -RZ, R40.H1_H1 ;  /* 0x30000028ff317230 */ /* 0x000fe20000004100 */
[----:B------:R-:W-:Y:S01]  /*64f0*/  F2FP.F16.F32.PACK_AB R39, R50, R39 ;  /* 0x000000273227723e */ /* 0x000fe200000000ff */
[----:B------:R-:W-:Y:S02]  /*6500*/  HADD2.F32 R40, -RZ, R12.H1_H1 ;  /* 0x3000000cff287230 */ /* 0x000fe40000004100 */
[-C--:B------:R-:W-:Y:S01]  /*6510*/  FMUL.FTZ R12, R47, R114.reuse ;  /* 0x000000722f0c7220 */ /* 0x080fe20000410000 */
[----:B------:R-:W-:Y:S02]  /*6520*/  HADD2.F32 R112, -RZ, R112.H0_H0 ;  /* 0x20000070ff707230 */ /* 0x000fe40000004100 */
[----:B------:R-:W-:Y:S01]  /*6530*/  FMUL.FTZ R114, R43, R114 ;  /* 0x000000722b727220 */ /* 0x000fe20000410000 */
[----:B------:R-:W-:-:S02]  /*6540*/  HADD2.F32 R36, -RZ, R36.H0_H0 ;  /* 0x20000024ff247230 */ /* 0x000fc40000004100 */
[-C--:B------:R-:W-:Y:S01]  /*6550*/  FMUL.FTZ R53, R49, R51.reuse ;  /* 0x0000003331357220 */ /* 0x080fe20000410000 */
[C---:B------:R-:W-:Y:S01]  /*6560*/  FMUL.FTZ R56, R40.reuse, R51 ;  /* 0x0000003328387220 */ /* 0x040fe20000410000 */
[----:B------:R-:W-:Y:S01]  /*6570*/  FFMA.FTZ R114, R47, R112, R114 ;  /* 0x000000702f727223 */ /* 0x000fe20000010072 */
[----:B------:R-:W-:Y:S02]  /*6580*/  HADD2.F32 R47, -RZ, R38.H0_H0 ;  /* 0x20000026ff2f7230 */ /* 0x000fe40000004100 */
[-C--:B------:R-:W-:Y:S01]  /*6590*/  FFMA.FTZ R53, R40, R36.reuse, -R53 ;  /* 0x0000002428357223 */ /* 0x080fe20000010835 */
[----:B------:R-:W-:Y:S01]  /*65a0*/  FFMA.FTZ R49, R49, R36, R56 ;  /* 0x0000002431317223 */ /* 0x000fe20000010038 */
[----:B------:R-:W-:Y:S02]  /*65b0*/  HADD2.F32 R38, -RZ, R42.H0_H0 ;  /* 0x2000002aff267230 */ /* 0x000fe40000004100 */
[----:B------:R-:W-:Y:S01]  /*65c0*/  FFMA.FTZ R12, R43, R112, -R12 ;  /* 0x000000702b0c7223 */ /* 0x000fe2000001080c */
[----:B------:R-:W-:-:S02]  /*65d0*/  HADD2.F32 R113, -RZ, R113.H0_H0 ;  /* 0x20000071ff717230 */ /* 0x000fc40000004100 */
[----:B------:R-:W-:Y:S01]  /*65e0*/  HADD2.F32 R36, -RZ, R14.H0_H0 ;  /* 0x2000000eff247230 */ /* 0x000fe20000004100 */
[----:B------:R-:W-:Y:S01]  /*65f0*/  F2FP.F16.F32.PACK_AB R40, R49, R114 ;  /* 0x000000723128723e */ /* 0x000fe200000000ff */
[----:B------:R-:W-:Y:S02]  /*6600*/  HADD2.F32 R42, -RZ, R42.H1_H1 ;  /* 0x3000002aff2a7230 */ /* 0x000fe40000004100 */
[-C--:B------:R-:W-:Y:S01]  /*6610*/  FMUL.FTZ R51, R38, R113.reuse ;  /* 0x0000007126337220 */ /* 0x080fe20000410000 */
[----:B------:R-:W-:Y:S02]  /*6620*/  HADD2.F32 R14, -RZ, R14.H1_H1 ;  /* 0x3000000eff0e7230 */ /* 0x000fe40000004100 */
[----:B------:R-:W-:Y:S01]  /*6630*/  FMUL.FTZ R113, R36, R113 ;  /* 0x0000007124717220 */ /* 0x000fe20000410000 */
[----:B------:R-:W-:Y:S02]  /*6640*/  HADD2.F32 R43, -RZ, R110.H1_H1 ;  /* 0x3000006eff2b7230 */ /* 0x000fe40000004100 */
[----:B------:R-:W-:Y:S01]  /*6650*/  FMUL.FTZ R55, R42, R47 ;  /* 0x0000002f2a377220 */ /* 0x000fe20000410000 */
[----:B------:R-:W-:-:S02]  /*6660*/  HADD2.F32 R37, -RZ, R37.H0_H0 ;  /* 0x20000025ff257230 */ /* 0x000fc40000004100 */
[----:B------:R-:W-:Y:S01]  /*6670*/  FMUL.FTZ R47, R14, R47 ;  /* 0x0000002f0e2f7220 */ /* 0x000fe20000410000 */
[----:B------:R-:W-:Y:S01]  /*6680*/  F2FP.F16.F32.PACK_AB R12, R53, R12 ;  /* 0x0000000c350c723e */ /* 0x000fe200000000ff */
[-C--:B------:R-:W-:Y:S01]  /*6690*/  FFMA.FTZ R51, R36, R43.reuse, -R51 ;  /* 0x0000002b24337223 */ /* 0x080fe20000010833 */
[----:B------:R-:W-:Y:S01]  /*66a0*/  FFMA.FTZ R113, R38, R43, R113 ;  /* 0x0000002b26717223 */ /* 0x000fe20000010071 */
[-C--:B------:R-:W-:Y:S01]  /*66b0*/  FFMA.FTZ R14, R14, R37.reuse, -R55 ;  /* 0x000000250e0e7223 */ /* 0x080fe20000010837 */
[----:B------:R-:W-:Y:S01]  /*66c0*/  FFMA.FTZ R42, R42, R37, R47 ;  /* 0x000000252a2a7223 */ /* 0x000fe2000001002f */
[----:B------:R-:W-:Y:S01]  /*66d0*/  F2FP.F16.F32.PACK_AB R43, R54, R41 ;  /* 0x00000029362b723e */ /* 0x000fe200000000ff */
[----:B------:R-:W-:Y:S02]  /*66e0*/  IMAD.MOV.U32 R41, RZ, RZ, R15 ;  /* 0x000000ffff297224 */ /* 0x000fe400078e000f */
[----:B------:R-:W-:Y:S01]  /*66f0*/  F2FP.F16.F32.PACK_AB R14, R14, R51 ;  /* 0x000000330e0e723e */ /* 0x000fe200000000ff */
[----:B------:R-:W-:Y:S01]  /*6700*/  IMAD.MOV.U32 R15, RZ, RZ, R39 ;  /* 0x000000ffff0f7224 */ /* 0x000fe200078e0027 */
[----:B------:R-:W-:-:S07]  /*6710*/  F2FP.F16.F32.PACK_AB R42, R42, R113 ;  /* 0x000000712a2a723e */ /* 0x000fce00000000ff */
.L_x_1423:
[----:B------:R-:W-:Y:S05]  /*6720*/  BSYNC B1 ;  /* 0x0000000000017941 */ /* 0x000fea0003800000 */
.L_x_1422:
[----:B--2---:R2:W-:Y:S01]  /*6730*/  ST.E.128 desc[UR52][R44.64], R12 ;  /* 0x0000000c2c007985 */ /* 0x0045e2000c101d34 */
[----:B------:R-:W-:-:S13]  /*6740*/  ISETP.GE.AND P3, PT, R46, R11, PT ;  /* 0x0000000b2e00720c */ /* 0x000fda0003f66270 */
[----:B------:R-:W-:Y:S05]  /*6750*/  @P3 BRA `(.L_x_1385) ;  /* 0x0000000400583947 */ /* 0x000fea0003800000 */
[----:B------:R-:W-:-:S05]  /*6760*/  IMAD.WIDE R88, R46, 0x2, R88 ;  /* 0x000000022e587825 */ /* 0x000fca00078e0258 */
[----:B---3--:R3:W-:Y:S01]  /*6770*/  ST.E.128 desc[UR52][R88.64], R40 ;  /* 0x0000002858007985 */ /* 0x0087e2000c101d34 */
[----:B------:R-:W-:Y:S05]  /*6780*/  BRA `(.L_x_1385) ;  /* 0x00000004004c7947 */ /* 0x000fea0003800000 */
.L_x_1377:
[----:B------:R-:W-:-:S06]  /*6790*/  UISETP.NE.AND UP0, UPT, UR39, 0x3, UPT ;  /* 0x000000032700788c */ /* 0x000fcc000bf05270 */
[----:B------:R-:W-:-:S13]  /*67a0*/  PLOP3.LUT P2, PT, PT, PT, UP0, 0x80, 0x0 ;  /* 0x000000000000781c */ /* 0x000fda0003f4f008 */
[----:B------:R-:W-:Y:S05]  /*67b0*/  @!P2 BRA `(.L_x_1424) ;  /* 0x000000000004a947 */ /* 0x000fea0003800000 */
[----:B------:R-:W-:Y:S01]  /*67c0*/  BPT.TRAP 0x1 ;  /* 0x000000040000795c */ /* 0x000fe20000300000 */
.L_x_1424:
[----:B------:R-:W2:Y:S01]  /*67d0*/  LDL R11, [R1] ;  /* 0x00000000010b7983 */ /* 0x000ea20000100800 */
[----:B------:R-:W-:Y:S01]  /*67e0*/  IMAD R35, R19, 0x8, R2 ;  /* 0x0000000813237824 */ /* 0x000fe200078e0202 */
[----:B------:R-:W-:Y:S01]  /*67f0*/  BSSY B1, `(.L_x_1425) ;  /* 0x0000005000017945 */ /* 0x000fe20003800000 */
[----:B------:R-:W-:Y:S02]  /*6800*/  SHF.R.S32.HI R82, RZ, 0x1f, R81 ;  /* 0x0000001fff527819 */ /* 0x000fe40000011451 */
[----:B--2---:R-:W-:-:S04]  /*6810*/  SHF.L.U32 R85, R11, 0x1f, RZ ;  /* 0x0000001f0b557819 */ /* 0x004fc800000006ff */
[----:B------:R-:W0:Y:S02]  /*6820*/  SYNCS.PHASECHK.TRANS64.TRYWAIT P3, [R35+URZ+0x2d890], R85 ;  /* 0x02d89055230075a7 */ /* 0x000e24000806017f */
[----:B0-----:R-:W-:Y:S05]  /*6830*/  @!P3 BRA `(.L_x_1426) ;  /* 0x000001bc00dcb947 */ /* 0x001fea0003800000 */
.L_x_1724:
[----:B------:R-:W-:Y:S05]  /*6840*/  BSYNC B1 ;  /* 0x0000000000017941 */ /* 0x000fea0003800000 */
.L_x_1425:
[----:B------:R-:W1:Y:S01]  /*6850*/  S2R R36, SR_TID.X ;  /* 0x0000000000247919 */ /* 0x000e620000002100 */
        /* <DEDUP_REMOVED lines=18> */
[----:B-1----:R-:W-:Y:S01]  /*6980*/  VIADD R36, R36, 0xffffff80 ;  /* 0xffffff8024247836 */ /* 0x002fe20000000000 */
[----:B------:R-:W-:Y:S01]  /*6990*/  LEA R42, P3, R12, UR4, 0x1 ;  /* 0x000000040c2a7c11 */ /* 0x000fe2000f8608ff */
[----:B------:R-:W-:Y:S01]  /*69a0*/  IMAD.IADD R11, R13, 0x1, R11 ;  /* 0x000000010d0b7824 */ /* 0x000fe200078e020b */
[----:B------:R-:W-:Y:S02]  /*69b0*/  UMOV UR4, 0xffffffff ;  /* 0xffffffff00047882 */ /* 0x000fe40000000000 */
[----:B------:R-:W-:Y:S02]  /*69c0*/  LEA.HI R36, R36, R36, RZ, 0x1 ;  /* 0x0000002424247211 */ /* 0x000fe400078f08ff */
[----:B------:R-:W-:Y:S02]  /*69d0*/  LEA.HI.X R13, R12, UR5, R11, 0x1, P3 ;  /* 0x000000050c0d7c11 */ /* 0x000fe400098f0c0b */
[----:B------:R-:W-:-:S04]  /*69e0*/  SHF.R.S32.HI R36, RZ, 0x1, R36 ;  /* 0x00000001ff247819 */ /* 0x000fc80000011424 */
[----:B------:R-:W-:Y:S01]  /*69f0*/  ISETP.GT.AND P3, PT, R84, R36, PT ;  /* 0x000000245400720c */ /* 0x000fe20003f64270 */
[----:B------:R-:W-:-:S12]  /*6a00*/  BRA.DIV UR4, `(.L_x_1427) ;  /* 0x000001be047c7947 */ /* 0x000fd8000b800000 */
[----:B------:R1:W2:Y:S04]  /*6a10*/  SHFL.IDX PT, R43, R13, RZ, 0x1e1f ;  /* 0x001e1fff0d2b7589 */ /* 0x0002a800000e0000 */
[----:B------:R-:W3:Y:S02]  /*6a20*/  SHFL.IDX PT, R42, R42, RZ, 0x1e1f ;  /* 0x001e1fff2a2a7589 */ /* 0x000ee400000e0000 */
.L_x_1728:
[----:B------:R-:W-:Y:S05]  /*6a30*/  @!P3 BRA `(.L_x_1385) ;  /* 0x0000000000a0b947 */ /* 0x000fea0003800000 */
[----:B-1----:R-:W4:Y:S01]  /*6a40*/  LDL R13, [R1+0x48] ;  /* 0x00004800010d7983 */ /* 0x002f220000100800 */
[----:B------:R-:W-:-:S03]  /*6a50*/  ULDC UR4, c[0x0][0x2f4] ;  /* 0x0000bd0000047ab9 */ /* 0x000fc60000000800 */
[----:B------:R-:W5:Y:S04]  /*6a60*/  LDL R12, [R1+0x44] ;  /* 0x00004400010c7983 */ /* 0x000f680000100800 */
[----:B------:R-:W5:Y:S04]  /*6a70*/  LDL R11, [R1+0x30] ;  /* 0x00003000010b7983 */ /* 0x000f680000100800 */
[----:B------:R-:W5:Y:S01]  /*6a80*/  LDL R45, [R1+0x34] ;  /* 0x00003400012d7983 */ /* 0x000f620000100800 */
[C---:B------:R-:W-:Y:S02]  /*6a90*/  ISETP.GE.AND P5, PT, R16.reuse, UR4, PT ;  /* 0x0000000410007c0c */ /* 0x040fe4000bfa6270 */
[----:B------:R-:W-:Y:S01]  /*6aa0*/  ISETP.GE.AND P4, PT, R137, UR4, PT ;  /* 0x0000000489007c0c */ /* 0x000fe2000bf86270 */
[----:B------:R-:W5:Y:S10]  /*6ab0*/  LDL R44, [R1+0x40] ;  /* 0x00004000012c7983 */ /* 0x000f740000100800 */
[----:B---3--:R-:W-:-:S04]  /*6ac0*/  @!P5 LEA R40, P3, R16, R42, 0x1 ;  /* 0x0000002a1028d211 */ /* 0x008fc800078608ff */
[----:B--2---:R-:W-:Y:S02]  /*6ad0*/  @!P5 LEA.HI.X R41, R16, R43, R17, 0x1, P3 ;  /* 0x0000002b1029d211 */ /* 0x004fe400018f0c11 */
[----:B------:R-:W-:-:S04]  /*6ae0*/  @!P4 LEA R38, P3, R137, R42, 0x1 ;  /* 0x0000002a8926c211 */ /* 0x000fc800078608ff */
[----:B----4-:R-:W-:Y:S02]  /*6af0*/  @!P4 LEA.HI.X R39, R137, R43, R13, 0x1, P3 ;  /* 0x0000002b8927c211 */ /* 0x010fe400018f0c0d */
[----:B------:R-:W-:-:S13]  /*6b00*/  ISETP.GE.AND P3, PT, R136, UR4, PT ;  /* 0x0000000488007c0c */ /* 0x000fda000bf66270 */
[----:B------:R-:W-:-:S04]  /*6b10*/  @!P3 LEA R36, P6, R136, R42, 0x1 ;  /* 0x0000002a8824b211 */ /* 0x000fc800078c08ff */
[----:B-----5:R-:W-:Y:S02]  /*6b20*/  @!P3 LEA.HI.X R37, R136, R43, R12, 0x1, P6 ;  /* 0x0000002b8825b211 */ /* 0x020fe400030f0c0c */
[----:B------:R-:W1:Y:S04]  /*6b30*/  @!P5 LDS.128 R12, [R65+0x15000] ;  /* 0x01500000410cd984 */ /* 0x000e680000000c00 */
[----:B-1----:R1:W-:Y:S01]  /*6b40*/  @!P5 ST.E.128 desc[UR52][R40.64], R12 ;  /* 0x0000000c2800d985 */ /* 0x0023e2000c101d34 */
[----:B------:R-:W-:-:S13]  /*6b50*/  ISETP.GE.AND P5, PT, R3, UR4, PT ;  /* 0x0000000403007c0c */ /* 0x000fda000bfa6270 */
[----:B------:R-:W2:Y:S01]  /*6b60*/  @!P5 LDS.128 R12, [R64+0x15000] ;  /* 0x01500000400cd984 */ /* 0x000ea20000000c00 */
[----:B------:R-:W-:Y:S02]  /*6b70*/  @!P5 IMAD.SHL.U32 R11, R11, 0x8, RZ ;  /* 0x000000080b0bd824 */ /* 0x000fe400078e00ff */
[----:B-1----:R-:W-:Y:S02]  /*6b80*/  @!P5 IMAD.MOV.U32 R40, RZ, RZ, R42 ;  /* 0x000000ffff28d224 */ /* 0x002fe400078e002a */
[----:B------:R-:W-:Y:S02]  /*6b90*/  @!P5 IMAD.MOV.U32 R41, RZ, RZ, R43 ;  /* 0x000000ffff29d224 */ /* 0x000fe400078e002b */
[----:B------:R-:W-:-:S05]  /*6ba0*/  @!P5 IMAD.WIDE R40, R11, 0x2, R40 ;  /* 0x000000020b28d825 */ /* 0x000fca00078e0228 */
[----:B--2---:R1:W-:Y:S01]  /*6bb0*/  @!P5 ST.E.128 desc[UR52][R40.64], R12 ;  /* 0x0000000c2800d985 */ /* 0x0043e2000c101d34 */
[----:B------:R-:W-:-:S13]  /*6bc0*/  ISETP.GE.AND P5, PT, R4, UR4, PT ;  /* 0x0000000404007c0c */ /* 0x000fda000bfa6270 */
[----:B------:R-:W2:Y:S01]  /*6bd0*/  @!P5 LDS.128 R12, [R65+0x17000] ;  /* 0x01700000410cd984 */ /* 0x000ea20000000c00 */
[----:B------:R-:W-:Y:S02]  /*6be0*/  @!P5 IMAD.SHL.U32 R11, R45, 0x8, RZ ;  /* 0x000000082d0bd824 */ /* 0x000fe400078e00ff */
[----:B-1----:R-:W-:Y:S02]  /*6bf0*/  @!P5 IMAD.MOV.U32 R40, RZ, RZ, R42 ;  /* 0x000000ffff28d224 */ /* 0x002fe400078e002a */
[----:B------:R-:W-:Y:S02]  /*6c00*/  @!P5 IMAD.MOV.U32 R41, RZ, RZ, R43 ;  /* 0x000000ffff29d224 */ /* 0x000fe400078e002b */
        /* <DEDUP_REMOVED lines=11> */
.L_x_1385:
[----:B------:R-:W-:Y:S05]  /*6cc0*/  BSYNC B0 ;  /* 0x0000000000007941 */ /* 0x000fea0003800000 */
.L_x_1376:
[----:B---3--:R-:W3:Y:S01]  /*6cd0*/  S2R R11, SR_TID.X ;  /* 0x00000000000b7919 */ /* 0x008ee20000002100 */
[----:B------:R-:W-:Y:S01]  /*6ce0*/  @!PT LDS RZ, [RZ] ;  /* 0x00000000fffff984 */ /* 0x000fe20000000800 */
[----:B------:R-:W-:Y:S01]  /*6cf0*/  @!PT LDS RZ, [RZ] ;  /* 0x00000000fffff984 */ /* 0x000fe20000000800 */
[----:B------:R-:W-:Y:S01]  /*6d00*/  @!PT LDS RZ, [RZ] ;  /* 0x00000000fffff984 */ /* 0x000fe20000000800 */
[----:B------:R-:W-:Y:S01]  /*6d10*/  @!PT LDS RZ, [RZ] ;  /* 0x00000000fffff984 */ /* 0x000fe20000000800 */
[----:B------:R5:W-:Y:S06]  /*6d20*/  MEMBAR.ALL.CTA ;  /* 0x0000000000007992 */ /* 0x000bec0000008000 */
[----:B-----5:R-:W5:Y:S01]  /*6d30*/  FENCE.VIEW.ASYNC.S ;  /* 0x00000000000073c6 */ /* 0x020f620000000000 */
[----:B------:R-:W-:Y:S05]  /*6d40*/  WARPSYNC.ALL ;  /* 0x0000000000007948 */ /* 0x000fea0003800000 */
[----:B------:R-:W-:Y:S01]  /*6d50*/  BSSY B0, `(.L_x_1428) ;  /* 0x0000008000007945 */ /* 0x000fe20003800000 */
[----:B-----5:R0:W-:Y:S01]  /*6d60*/  BAR.SYNC.DEFER_BLOCKING R101, 0x80 ;  /* 0x000200650000751d */ /* 0x0201e20000010000 */
[----:B---3--:R-:W-:-:S13]  /*6d70*/  LOP3.LUT P3, RZ, R11, 0x7f, RZ, 0xc0, !PT ;  /* 0x0000007f0bff7812 */ /* 0x008fda000786c0ff */
[----:B------:R-:W-:-:S05]  /*6d80*/  @!P3 VIADD R11, R35, 0x2d8a0 ;  /* 0x0002d8a0230bb836 */ /* 0x000fca0000000000 */
[----:B------:R-:W-:-:S04]  /*6d90*/  @!P3 PRMT R11, RZ, 0x654, R11 ;  /* 0x00000654ff0bb816 */ /* 0x000fc8000000000b */
[----:B------:R0:W-:Y:S01]  /*6da0*/  @!P3 SYNCS.ARRIVE.TRANS64.RED.A1T0 RZ, [R11+URZ], RZ ;  /* 0x000000ff0bffb9a7 */ /* 0x0001e2000810043f */
[----:B------:R-:W-:Y:S05]  /*6db0*/  @!P2 BRA `(.L_x_1429) ;  /* 0x000000000004a947 */ /* 0x000fea0003800000 */
[----:B------:R-:W-:Y:S01]  /*6dc0*/  BPT.TRAP 0x1 ;  /* 0x000000040000795c */ /* 0x000fe20000300000 */
.L_x_1429:
[----:B------:R-:W-:Y:S05]  /*6dd0*/  BSYNC B0 ;  /* 0x0000000000007941 */ /* 0x000fea0003800000 */
.L_x_1428:
[----:B------:R-:W3:Y:S01]  /*6de0*/  SYNCS.PHASECHK.TRANS64.TRYWAIT P2, [R35+URZ+0x2d8b0], R85 ;  /* 0x02d8b055230075a7 */ /* 0x000ee2000804017f */
[----:B------:R-:W-:Y:S04]  /*6df0*/  BSSY B0, `(.L_x_1430) ;  /* 0x0000002000007945 */ /* 0x000fe80003800000 */
[----:B---3--:R-:W-:Y:S05]  /*6e00*/  @!P2 BRA `(.L_x_1431) ;  /* 0x000001b800c4a947 */ /* 0x008fea0003800000 */
.L_x_1729:
[----:B------:R-:W-:Y:S05]  /*6e10*/  BSYNC B0 ;  /* 0x0000000000007941 */ /* 0x000fea0003800000 */
.L_x_1430:
[----:B-12-4-:R-:W1:Y:S01]  /*6e20*/  S2R R14, SR_TID.X ;  /* 0x00000000000e7919 */ /* 0x016e620000002100 */
[----:B------:R-:W-:Y:S01]  /*6e30*/  ULDC.64 UR4, c[0x0][0x328] ;  /* 0x0000ca0000047ab9 */ /* 0x000fe20000000a00 */
[----:B------:R-:W-:Y:S01]  /*6e40*/  BSSY B0, `(.L_x_1432) ;  /* 0x000003f000007945 */ /* 0x000fe20003800000 */
[----:B------:R-:W-:Y:S02]  /*6e50*/  IMAD R82, R82, UR4, RZ ;  /* 0x0000000452527c24 */ /* 0x000fe4000f8e02ff */
[----:B------:R-:W-:-:S04]  /*6e60*/  IMAD.WIDE.U32 R12, R81, UR4, RZ ;  /* 0x00000004510c7c25 */ /* 0x000fc8000f8e00ff */
[----:B------:R-:W-:Y:S01]  /*6e70*/  IMAD R81, R81, UR5, R82 ;  /* 0x0000000551517c24 */ /* 0x000fe2000f8e0252 */
[----:B------:R-:W-:Y:S02]  /*6e80*/  ULDC.64 UR4, c[0x0][0x338] ;  /* 0x0000ce0000047ab9 */ /* 0x000fe40000000a00 */
[----:B------:R-:W-:Y:S02]  /*6e90*/  IMAD R83, R83, UR4, RZ ;  /* 0x0000000453537c24 */ /* 0x000fe4000f8e02ff */
[----:B------:R-:W-:Y:S02]  /*6ea0*/  IMAD.IADD R13, R13, 0x1, R81 ;  /* 0x000000010d0d7824 */ /* 0x000fe400078e0251 */
[C---:B------:R-:W-:Y:S02]  /*6eb0*/  IMAD R83, R80.reuse, UR5, R83 ;  /* 0x0000000550537c24 */ /* 0x040fe4000f8e0253 */
[----:B------:R-:W-:Y:S01]  /*6ec0*/  IMAD.WIDE.U32 R12, R80, UR4, R12 ;  /* 0x00000004500c7c25 */ /* 0x000fe2000f8e000c */
[----:B------:R-:W-:-:S03]  /*6ed0*/  ULDC.64 UR4, c[0x0][0x330] ;  /* 0x0000cc0000047ab9 */ /* 0x000fc60000000a00 */
[----:B0-----:R-:W-:Y:S02]  /*6ee0*/  IMAD R11, R10, UR4, RZ ;  /* 0x000000040a0b7c24 */ /* 0x001fe4000f8e02ff */
[----:B------:R-:W-:Y:S02]  /*6ef0*/  IMAD.IADD R13, R13, 0x1, R83 ;  /* 0x000000010d0d7824 */ /* 0x000fe400078e0253 */
[C---:B------:R-:W-:Y:S02]  /*6f00*/  IMAD R11, R34.reuse, UR5, R11 ;  /* 0x00000005220b7c24 */ /* 0x040fe4000f8e020b */
[----:B------:R-:W-:Y:S01]  /*6f10*/  IMAD.WIDE.U32 R12, R34, UR4, R12 ;  /* 0x00000004220c7c25 */ /* 0x000fe2000f8e000c */
[----:B------:R-:W-:-:S03]  /*6f20*/  ULDC.64 UR4, c[0x0][0x318] ;  /* 0x0000c60000047ab9 */ /* 0x000fc60000000a00 */
[----:B-1----:R-:W-:Y:S02]  /*6f30*/  VIADD R14, R14, 0xffffff80 ;  /* 0xffffff800e0e7836 */ /* 0x002fe40000000000 */
[----:B------:R-:W-:Y:S01]  /*6f40*/  IMAD.IADD R13, R13, 0x1, R11 ;  /* 0x000000010d0d7824 */ /* 0x000fe200078e020b */
[----:B------:R-:W-:Y:S02]  /*6f50*/  LEA R11, P2, R12, UR4, 0x1 ;  /* 0x000000040c0b7c11 */ /* 0x000fe4000f8408ff */
[----:B------:R-:W-:Y:S02]  /*6f60*/  LEA.HI R14, R14, R14, RZ, 0x1 ;  /* 0x0000000e0e0e7211 */ /* 0x000fe400078f08ff */
[----:B------:R-:W-:Y:S01]  /*6f70*/  LEA.HI.X R12, R12, UR5, R13, 0x1, P2 ;  /* 0x000000050c0c7c11 */ /* 0x000fe200090f0c0d */
[----:B------:R0:W1:Y:S01]  /*6f80*/  SHFL.IDX PT, R40, R11, RZ, 0x1e1f ;  /* 0x001e1fff0b287589 */ /* 0x00006200000e0000 */
[----:B------:R-:W-:-:S03]  /*6f90*/  SHF.R.S32.HI R14, RZ, 0x1, R14 ;  /* 0x00000001ff0e7819 */ /* 0x000fc6000001140e */
[----:B------:R0:W2:Y:S01]  /*6fa0*/  SHFL.IDX PT, R41, R12, RZ, 0x1e1f ;  /* 0x001e1fff0c297589 */ /* 0x0000a200000e0000 */
[----:B------:R-:W-:-:S13]  /*6fb0*/  ISETP.GT.AND P2, PT, R84, R14, PT ;  /* 0x0000000e5400720c */ /* 0x000fda0003f44270 */
[----:B0-----:R-:W-:Y:S05]  /*6fc0*/  @!P2 BRA `(.L_x_1433) ;  /* 0x000000000098a947 */ /* 0x001fea0003800000 */
[----:B------:R-:W4:Y:S01]  /*6fd0*/  LDL R15, [R1+0x48] ;  /* 0x00004800010f7983 */ /* 0x000f220000100800 */
[----:B------:R-:W-:-:S03]  /*6fe0*/  ULDC UR4, c[0x0][0x2f4] ;  /* 0x0000bd0000047ab9 */ /* 0x000fc60000000800 */
[----:B------:R-:W5:Y:S04]  /*6ff0*/  LDL R14, [R1+0x44] ;  /* 0x00004400010e7983 */ /* 0x000f680000100800 */
[----:B------:R-:W3:Y:S04]  /*7000*/  LDL R46, [R1+0x30] ;  /* 0x00003000012e7983 */ /* 0x000ee80000100800 */
[----:B------:R-:W3:Y:S01]  /*7010*/  LDL R45, [R1+0x34] ;  /* 0x00003400012d7983 */ /* 0x000ee20000100800 */
[C---:B------:R-:W-:Y:S02]  /*7020*/  ISETP.GE.AND P5, PT, R16.reuse, UR4, PT ;  /* 0x0000000410007c0c */ /* 0x040fe4000bfa6270 */
[----:B------:R-:W-:Y:S01]  /*7030*/  ISETP.GE.AND P4, PT, R137, UR4, PT ;  /* 0x0000000489007c0c */ /* 0x000fe2000bf86270 */
[----:B------:R-:W3:Y:S10]  /*7040*/  LDL R44, [R1+0x40] ;  /* 0x00004000012c7983 */ /* 0x000ef40000100800 */
[----:B-1----:R-:W-:-:S04]  /*7050*/  @!P5 LEA R42, P2, R16, R40, 0x1 ;  /* 0x00000028102ad211 */ /* 0x002fc800078408ff */
[----:B--2---:R-:W-:Y:S02]  /*7060*/  @!P5 LEA.HI.X R43, R16, R41, R17, 0x1, P2 ;  /* 0x00000029102bd211 */ /* 0x004fe400010f0c11 */
[----:B------:R-:W-:-:S04]  /*7070*/  @!P4 LEA R38, P2, R137, R40, 0x1 ;  /* 0x000000288926c211 */ /* 0x000fc800078408ff */
[----:B----4-:R-:W-:Y:S02]  /*7080*/  @!P4 LEA.HI.X R39, R137, R41, R15, 0x1, P2 ;  /* 0x000000298927c211 */ /* 0x010fe400010f0c0f */
[----:B------:R-:W-:-:S13]  /*7090*/  ISETP.GE.AND P2, PT, R136, UR4, PT ;  /* 0x0000000488007c0c */ /* 0x000fda000bf46270 */
[----:B------:R-:W-:-:S04]  /*70a0*/  @!P2 LEA R36, P6, R136, R40, 0x1 ;  /* 0x000000288824a211 */ /* 0x000fc800078c08ff */
[----:B-----5:R-:W-:Y:S02]  /*70b0*/  @!P2 LEA.HI.X R37, R136, R41, R14, 0x1, P6 ;  /* 0x000000298825a211 */ /* 0x020fe400030f0c0e */
[----:B------:R-:W0:Y:S04]  /*70c0*/  @!P5 LDS.128 R12, [R65] ;  /* 0x00000000410cd984 */ /* 0x000e280000000c00 */
[----:B0-----:R0:W-:Y:S01]  /*70d0*/  @!P5 ST.E.128 desc[UR52][R42.64], R12 ;  /* 0x0000000c2a00d985 */ /* 0x0011e2000c101d34 */
[----:B------:R-:W-:-:S13]  /*70e0*/  ISETP.GE.AND P5, PT, R3, UR4, PT ;  /* 0x0000000403007c0c */ /* 0x000fda000bfa6270 */
[----:B------:R-:W1:Y:S01]  /*70f0*/  @!P5 LDS.128 R12, [R64] ;  /* 0x00000000400cd984 */ /* 0x000e620000000c00 */
[----:B---3--:R-:W-:-:S04]  /*7100*/  @!P5 IMAD.SHL.U32 R11, R46, 0x8, RZ ;  /* 0x000000082e0bd824 */ /* 0x008fc800078e00ff */
        /* <DEDUP_REMOVED lines=18> */
.L_x_1433:
[----:B------:R-:W-:Y:S05]  /*7230*/  BSYNC B0 ;  /* 0x0000000000007941 */ /* 0x000fea0003800000 */
.L_x_1432:
[----:B0-----:R-:W4:Y:S01]  /*7240*/  LDL.LU R12, [R1] ;  /* 0x00000000010c7983 */ /* 0x001f220000300800 */
[----:B------:R-:W-:Y:S02]  /*7250*/  VIADD R19, R19, 0x1 ;  /* 0x0000000113137836 */ /* 0x000fe40000000000 */
[----:B---3--:R-:W-:Y:S01]  /*7260*/  @!P3 VIADD R35, R35, 0x2d8c0 ;  /* 0x0002d8c02323b836 */ /* 0x008fe20000000000 */
[----:B------:R-:W-:Y:S01]  /*7270*/  @!PT LDS RZ, [RZ] ;  /* 0x00000000fffff984 */ /* 0x000fe20000000800 */
[----:B------:R-:W-:Y:S01]  /*7280*/  @!PT LDS RZ, [RZ] ;  /* 0x00000000fffff984 */ /* 0x000fe20000000800 */
[----:B------:R-:W-:Y:S01]  /*7290*/  @!PT LDS RZ, [RZ] ;  /* 0x00000000fffff984 */ /* 0x000fe20000000800 */
[----:B------:R-:W-:Y:S01]  /*72a0*/  @!PT LDS RZ, [RZ] ;  /* 0x00000000fffff984 */ /* 0x000fe20000000800 */
[----:B------:R0:W-:Y:S06]  /*72b0*/  MEMBAR.ALL.CTA ;  /* 0x0000000000007992 */ /* 0x0001ec0000008000 */
[----:B0-----:R-:W0:Y:S02]  /*72c0*/  FENCE.VIEW.ASYNC.S ;  /* 0x00000000000073c6 */ /* 0x001e240000000000 */
[----:B0-----:R0:W-:Y:S01]  /*72d0*/  BAR.SYNC.DEFER_BLOCKING R101, 0x80 ;  /* 0x000200650000751d */ /* 0x0011e20000010000 */
[----:B------:R-:W-:-:S02]  /*72e0*/  ISETP.NE.AND P2, PT, R19, 0x2, PT ;  /* 0x000000021300780c */ /* 0x000fc40003f45270 */
[----:B------:R-:W-:Y:S02]  /*72f0*/  @!P3 PRMT R35, RZ, 0x654, R35 ;  /* 0x00000654ff23b816 */ /* 0x000fe40000000023 */
[----:B------:R-:W-:Y:S02]  /*7300*/  SEL R11, RZ, 0x1, P2 ;  /* 0x00000001ff0b7807 */ /* 0x000fe40001000000 */
[----:B------:R-:W-:Y:S01]  /*7310*/  SEL R19, R19, RZ, P2 ;  /* 0x000000ff13137207 */ /* 0x000fe20001000000 */
[----:B------:R0:W-:Y:S01]  /*7320*/  @!P3 SYNCS.ARRIVE.TRANS64.RED.A1T0 RZ, [R35+URZ], RZ ;  /* 0x000000ff23ffb9a7 */ /* 0x0001e2000810043f */
[----:B----4-:R-:W-:-:S05]  /*7330*/  LOP3.LUT R12, R12, R11, RZ, 0x3c, !PT ;  /* 0x0000000b0c0c7212 */ /* 0x010fca00078e3cff */
[----:B------:R0:W-:Y:S01]  /*7340*/  STL [R1], R12 ;  /* 0x0000000c01007387 */ /* 0x0001e20000100800 */
[----:B------:R-:W-:Y:S05]  /*7350*/  @P1 BRA `(.L_x_1434) ;  /* 0xffffffb4004c1947 */ /* 0x000fea000383ffff */
[----:B0-----:R-:W0:Y:S01]  /*7360*/  S2R R12, SR_TID.X ;  /* 0x00000000000c7919 */ /* 0x001e220000002100 */
[----:B------:R-:W-:Y:S02]  /*7370*/  PLOP3.LUT P0, PT, PT, PT, PT, 0x8, 0x0 ;  /* 0x000000000000781c */ /* 0x000fe40003f0e170 */
[----:B0-----:R-:W-:-:S04]  /*7380*/  SHF.R.U32.HI R12, RZ, 0x7, R12 ;  /* 0x00000007ff0c7819 */ /* 0x001fc8000001160c */
[----:B------:R-:W-:-:S13]  /*7390*/  ISETP.NE.AND P4, PT, R12, 0x1, PT ;  /* 0x000000010c00780c */ /* 0x000fda0003f85270 */
[----:B------:R-:W-:Y:S06]  /*73a0*/  @!P4 BAR.ARV 0x9, 0x100 ;  /* 0x024400000000cb1d */ /* 0x000fec0000002000 */
.L_x_1371:
[----:B------:R-:W3:Y:S01]  /*73b0*/  LDL R8, [R1+0x28] ;  /* 0x0000280001087983 */ /* 0x000ee20000100800 */
[----:B------:R-:W0:Y:S01]  /*73c0*/  LDC R0, c[0x0][0x448] ;  /* 0x00011200ff007b82 */ /* 0x000e220000000800 */
[----:B------:R-:W-:-:S07]  /*73d0*/  IADD3 R7, R141, 0x1, -R140 ;  /* 0x000000018d077810 */ /* 0x000fce0007ffe88c */
[----:B------:R-:W4:Y:S01]  /*73e0*/  LDC.64 R4, c[0x0][0x9e0] ;  /* 0x00027800ff047b82 */ /* 0x000f220000000a00 */
[----:B0-----:R-:W-:Y:S02]  /*73f0*/  ISETP.NE.AND P1, PT, R0, 0x1, PT ;  /* 0x000000010000780c */ /* 0x001fe40003f25270 */
[----:B----4-:R-:W-:-:S11]  /*7400*/  ISETP.GE.AND P2, PT, R5, 0x1, PT ;  /* 0x000000010500780c */ /* 0x010fd60003f46270 */
[----:B------:R-:W0:Y:S08]  /*7410*/  @P1 LDC R3, c[0x0][0x44c] ;  /* 0x00011300ff031b82 */ /* 0x000e300000000800 */
[----:B------:R-:W4:Y:S01]  /*7420*/  @P1 LDC R6, c[0x0][0x450] ;  /* 0x00011400ff061b82 */ /* 0x000f220000000800 */
[----:B---3--:R-:W-:-:S04]  /*7430*/  VIADD R0, R8, 0xbf ;  /* 0x000000bf08007836 */ /* 0x008fc80000000000 */
[----:B0-----:R-:W-:-:S05]  /*7440*/  @P1 IMAD.HI.U32 R3, R0, R3, RZ ;  /* 0x0000000300031227 */ /* 0x001fca00078e00ff */
[----:B----4-:R-:W-:-:S05]  /*7450*/  @P1 SHF.R.U32.HI R0, RZ, R6, R3 ;  /* 0x00000006ff001219 */ /* 0x010fca0000011603 */
[----:B------:R-:W-:Y:S01]  /*7460*/  IMAD.IADD R3, R7, 0x1, R0 ;  /* 0x0000000107037824 */ /* 0x000fe200078e0200 */
[----:B------:R-:W-:Y:S06]  /*7470*/  @P0 BRA `(.L_x_1435) ;  /* 0x00000000000c0947 */ /* 0x000fec0003800000 */
[----:B------:R-:W0:Y:S01]  /*7480*/  FENCE.VIEW.ASYNC.G ;  /* 0x00000000000073c6 */ /* 0x000e220000000100 */
[----:B------:R-:W-:Y:S05]  /*7490*/  WARPSYNC.ALL ;  /* 0x0000000000007948 */ /* 0x000fea0003800000 */
[----:B0-----:R-:W-:Y:S06]  /*74a0*/  BAR.ARV 0xc, 0x200 ;  /* 0x0308000000007b1d */ /* 0x001fec0000002000 */
.L_x_1435:
[----:B------:R-:W-:Y:S01]  /*74b0*/  IMAD.IADD R4, R3, 0x1, R4 ;  /* 0x0000000103047824 */ /* 0x000fe200078e0204 */
[----:B------:R-:W-:Y:S06]  /*74c0*/  @!P2 BRA `(.L_x_1436) ;  /* 0x000000000048a947 */ /* 0x000fec0003800000 */
        /* <DEDUP_REMOVED lines=11> */
.L_x_1438:
[----:B------:R-:W-:-:S13]  /*7580*/  ISETP.NE.AND P0, PT, R5, 0x1, PT ;  /* 0x000000010500780c */ /* 0x000fda0003f05270 */
[----:B------:R-:W0:Y:S02]  /*7590*/  @P0 LDC.64 R6, c[0x0][0x9e8] ;  /* 0x00027a00ff060b82 */ /* 0x000e240000000a00 */
[----:B0-----:R-:W-:-:S05]  /*75a0*/  @P0 IMAD.HI.U32 R6, R0, R6, RZ ;  /* 0x0000000600060227 */ /* 0x001fca00078e00ff */
[----:B------:R-:W-:-:S07]  /*75b0*/  @P0 SHF.R.U32.HI R0, RZ, R7, R6 ;  /* 0x00000007ff000219 */ /* 0x000fce0000011606 */
.L_x_1439:
[----:B------:R-:W-:Y:S05]  /*75c0*/  BSYNC B0 ;  /* 0x0000000000007941 */ /* 0x000fea0003800000 */
.L_x_1437:
[----:B------:R-:W-:-:S05]  /*75d0*/  IMAD R3, R0, R5, R5 ;  /* 0x0000000500037224 */ /* 0x000fca00078e0205 */
[----:B------:R-:W-:-:S07]  /*75e0*/  VIMNMX R4, R4, R3, PT ;  /* 0x0000000304047248 */ /* 0x000fce0003fe0100 */
.L_x_1436:
[----:B------:R-:W0:Y:S01]  /*75f0*/  @P1 LDC R0, c[0x0][0x44c] ;  /* 0x00011300ff001b82 */ /* 0x000e220000000800 */
[----:B------:R-:W-:Y:S01]  /*7600*/  VIADD R4, R4, 0x7f ;  /* 0x0000007f04047836 */ /* 0x000fe20000000000 */
[----:B------:R-:W-:-:S04]  /*7610*/  ULDC UR4, c[0x0][0x9dc] ;  /* 0x0002770000047ab9 */ /* 0x000fc80000000800 */
[----:B------:R-:W-:Y:S02]  /*7620*/  SHF.R.S32.HI R3, RZ, 0x1f, R4 ;  /* 0x0000001fff037819 */ /* 0x000fe40000011404 */
[----:B------:R-:W3:Y:S02]  /*7630*/  @P1 LDC R7, c[0x0][0x450] ;  /* 0x00011400ff071b82 */ /* 0x000ee40000000800 */
[----:B------:R-:W-:-:S04]  /*7640*/  LEA.HI R3, R3, R4, RZ, 0x7 ;  /* 0x0000000403037211 */ /* 0x000fc800078f38ff */
[----:B------:R-:W-:-:S04]  /*7650*/  SHF.R.S32.HI R3, RZ, 0x7, R3 ;  /* 0x00000007ff037819 */ /* 0x000fc80000011403 */
[----:B------:R-:W-:Y:S01]  /*7660*/  VIMNMX R88, R102, R3, PT ;  /* 0x0000000366587248 */ /* 0x000fe20003fe0100 */
[----:B0-----:R-:W-:-:S04]  /*7670*/  @P1 IMAD.HI.U32 R6, R8, R0, RZ ;  /* 0x0000000008061227 */ /* 0x001fc800078e00ff */
[----:B------:R-:W-:Y:S01]  /*7680*/  IMAD.MOV.U32 R0, RZ, RZ, R8 ;  /* 0x000000ffff007224 */ /* 0x000fe200078e0008 */
[----:B---3--:R-:W-:-:S05]  /*7690*/  @P1 SHF.R.U32.HI R0, RZ, R7, R6 ;  /* 0x00000007ff001219 */ /* 0x008fca0000011606 */
        /* <DEDUP_REMOVED lines=13> */
.L_x_1442:
[----:B------:R-:W-:-:S13]  /*7770*/  ISETP.NE.AND P0, PT, R5, 0x1, PT ;  /* 0x000000010500780c */ /* 0x000fda0003f05270 */
[----:B------:R-:W0:Y:S02]  /*7780*/  @P0 LDC.64 R6, c[0x0][0x9e8] ;  /* 0x00027a00ff060b82 */ /* 0x000e240000000a00 */
[----:B0-----:R-:W-:-:S05]  /*7790*/  @P0 IMAD.HI.U32 R4, R0, R6, RZ ;  /* 0x0000000600040227 */ /* 0x001fca00078e00ff */
[----:B------:R-:W-:-:S07]  /*77a0*/  @P0 SHF.R.U32.HI R0, RZ, R7, R4 ;  /* 0x00000007ff000219 */ /* 0x000fce0000011604 */
.L_x_1443:
[----:B------:R-:W-:Y:S05]  /*77b0*/  BSYNC B0 ;  /* 0x0000000000007941 */ /* 0x000fea0003800000 */
.L_x_1441:
[----:B------:R-:W-:-:S05]  /*77c0*/  IMAD R0, R0, R5, RZ ;  /* 0x0000000500007224 */ /* 0x000fca00078e02ff */
[----:B------:R-:W-:-:S07]  /*77d0*/  VIMNMX R3, R3, R0, !PT ;  /* 0x0000000003037248 */ /* 0x000fce0007fe0100 */
.L_x_1440:
[----:B------:R-:W-:Y:S02]  /*77e0*/  SHF.R.S32.HI R0, RZ, 0x1f, R3 ;  /* 0x0000001fff007819 */ /* 0x000fe40000011403 */
[----:B------:R-:W-:Y:S02]  /*77f0*/  CS2R R20, SRZ ;  /* 0x0000000000147805 */ /* 0x000fe4000001ff00 */
[----:B------:R-:W-:Y:S02]  /*7800*/  PLOP3.LUT P0, PT, PT, PT, PT, 0x80, 0x0 ;  /* 0x000000000000781c */ /* 0x000fe40003f0f070 */
[----:B------:R-:W-:Y:S02]  /*7810*/  CS2R R134, SRZ ;  /* 0x0000000000867805 */ /* 0x000fe4000001ff00 */
[----:B------:R-:W-:Y:S02]  /*7820*/  LEA.HI R0, R0, R3, RZ, 0x7 ;  /* 0x0000000300007211 */ /* 0x000fe400078f38ff */
[----:B------:R-:W-:-:S02]  /*7830*/  CS2R R132, SRZ ;  /* 0x0000000000847805 */ /* 0x000fc4000001ff00 */
[----:B------:R-:W-:Y:S02]  /*7840*/  CS2R R130, SRZ ;  /* 0x0000000000827805 */ /* 0x000fe4000001ff00 */
[----:B------:R-:W-:Y:S02]  /*7850*/  CS2R R128, SRZ ;  /* 0x0000000000807805 */ /* 0x000fe4000001ff00 */
[----:B------:R-:W-:Y:S02]  /*7860*/  SHF.R.S32.HI R0, RZ, 0x7, R0 ;  /* 0x00000007ff007819 */ /* 0x000fe40000011400 */
[----:B------:R-:W-:Y:S02]  /*7870*/  CS2R R126, SRZ ;  /* 0x00000000007e7805 */ /* 0x000fe4000001ff00 */
[----:B------:R-:W-:Y:S02]  /*7880*/  CS2R R124, SRZ ;  /* 0x00000000007c7805 */ /* 0x000fe4000001ff00 */
[----:B------:R-:W-:-:S02]  /*7890*/  CS2R R122, SRZ ;  /* 0x00000000007a7805 */ /* 0x000fc4000001ff00 */
[----:B------:R-:W-:Y:S02]  /*78a0*/  VIMNMX R4, RZ, R0, !PT ;  /* 0x00000000ff047248 */ /* 0x000fe40007fe0100 */
[----:B------:R-:W-:Y:S02]  /*78b0*/  CS2R R120, SRZ ;  /* 0x0000000000787805 */ /* 0x000fe4000001ff00 */
[----:B------:R-:W-:Y:S02]  /*78c0*/  CS2R R118, SRZ ;  /* 0x0000000000767805 */ /* 0x000fe4000001ff00 */
[----:B------:R-:W-:Y:S02]  /*78d0*/  CS2R R116, SRZ ;  /* 0x0000000000747805 */ /* 0x000fe4000001ff00 */
[----:B------:R-:W-:Y:S01]  /*78e0*/  ISETP.GT.AND P1, PT, R88, R4, PT ;  /* 0x000000045800720c */ /* 0x000fe20003f24270 */
[----:B------:R0:W-:Y:S01]  /*78f0*/  STL [R1+0x68], R4 ;  /* 0x0000680401007387 */ /* 0x0001e20000100800 */
[----:B------:R-:W-:-:S02]  /*7900*/  CS2R R114, SRZ ;  /* 0x0000000000727805 */ /* 0x000fc4000001ff00 */
[----:B------:R-:W-:Y:S01]  /*7910*/  CS2R R112, SRZ ;  /* 0x0000000000707805 */ /* 0x000fe2000001ff00 */
[----:B------:R-:W-:Y:S01]  /*7920*/  IMAD.MOV.U32 R38, RZ, RZ, RZ ;  /* 0x000000ffff267224 */ /* 0x000fe200078e00ff */
[----:B------:R-:W-:Y:S01]  /*7930*/  CS2R R26, SRZ ;  /* 0x00000000001a7805 */ /* 0x000fe2000001ff00 */
[----:B------:R-:W-:Y:S01]  /*7940*/  IMAD.MOV.U32 R109, RZ, RZ, RZ ;  /* 0x000000ffff6d7224 */ /* 0x000fe200078e00ff */
[----:B------:R-:W-:Y:S02]  /*7950*/  CS2R R106, SRZ ;  /* 0x00000000006a7805 */ /* 0x000fe4000001ff00 */
[----:B------:R-:W-:Y:S02]  /*7960*/  CS2R R104, SRZ ;  /* 0x0000000000687805 */ /* 0x000fe4000001ff00 */
[----:B------:R-:W-:Y:S01]  /*7970*/  CS2R R30, SRZ ;  /* 0x00000000001e7805 */ /* 0x000fe2000001ff00 */
[----:B------:R-:W-:Y:S01]  /*7980*/  IMAD.MOV.U32 R102, RZ, RZ, RZ ;  /* 0x000000ffff667224 */ /* 0x000fe200078e00ff */
[----:B------:R-:W-:Y:S01]  /*7990*/  CS2R R100, SRZ ;  /* 0x0000000000647805 */ /* 0x000fe2000001ff00 */
[----:B------:R-:W-:Y:S01]  /*79a0*/  IMAD.MOV.U32 R99, RZ, RZ, RZ ;  /* 0x000000ffff637224 */ /* 0x000fe200078e00ff */
[----:B------:R-:W-:Y:S01]  /*79b0*/  CS2R R96, SRZ ;  /* 0x0000000000607805 */ /* 0x000fe2000001ff00 */
[----:B------:R-:W-:Y:S01]  /*79c0*/  IMAD.MOV.U32 R42, RZ, RZ, RZ ;  /* 0x000000ffff2a7224 */ /* 0x000fe200078e00ff */
[----:B------:R-:W-:Y:S01]  /*79d0*/  CS2R R6, SRZ ;  /* 0x0000000000067805 */ /* 0x000fe2000001ff00 */
[----:B------:R-:W-:Y:S01]  /*79e0*/  IMAD.MOV.U32 R93, RZ, RZ, RZ ;  /* 0x000000ffff5d7224 */ /* 0x000fe200078e00ff */
[----:B------:R-:W-:Y:S01]  /*79f0*/  CS2R R90, SRZ ;  /* 0x00000000005a7805 */ /* 0x000fe2000001ff00 */
[----:B------:R-:W-:-:S02]  /*7a00*/  IMAD.MOV.U32 R89, RZ, RZ, RZ ;  /* 0x000000ffff597224 */ /* 0x000fc400078e00ff */
[----:B------:R-:W-:Y:S01]  /*7a10*/  IMAD.MOV.U32 R0, RZ, RZ, RZ ;  /* 0x000000ffff007224 */ /* 0x000fe200078e00ff */
[----:B0-----:R-:W-:Y:S06]  /*7a20*/  @!P1 BRA `(.L_x_1444) ;  /* 0x0000011400f89947 */ /* 0x001fec0003800000 */
        /* <DEDUP_REMOVED lines=9> */
.L_x_1732:
[----:B------:R-:W3:Y:S01]  /*7ac0*/  LDL R3, [R1+0xc] ;  /* 0x00000c0001037983 */ /* 0x000ee20000100800 */
[----:B------:R-:W-:Y:S01]  /*7ad0*/  BSSY B6, `(.L_x_1446) ;  /* 0x0000020000067945 */ /* 0x000fe20003800000 */
[----:B---3--:R-:W-:-:S05]  /*7ae0*/  IMAD.HI R0, R3, 0x55555556, RZ ;  /* 0x5555555603007827 */ /* 0x008fca00078e02ff */
[----:B------:R-:W-:-:S05]  /*7af0*/  LEA.HI R0, R0, R0, RZ, 0x1 ;  /* 0x0000000000007211 */ /* 0x000fca00078f08ff */
[----:B------:R-:W-:Y:S02]  /*7b00*/  IMAD R4, R0, -0x3, R3 ;  /* 0xfffffffd00047824 */ /* 0x000fe400078e0203 */
[----:B------:R-:W-:Y:S02]  /*7b10*/  VIADD R3, R2, 0x21800 ;  /* 0x0002180002037836 */ /* 0x000fe40000000000 */
[----:B------:R-:W-:Y:S01]  /*7b20*/  IMAD R0, R4, 0x1000, R2 ;  /* 0x0000100004007824 */ /* 0x000fe200078e0202 */
[----:B------:R3:W-:Y:S02]  /*7b30*/  STL [R1+0x2c], R4 ;  /* 0x00002c0401007387 */ /* 0x0007e40000100800 */
[----:B------:R-:W-:Y:S01]  /*7b40*/  LOP3.LUT P0, RZ, R3, 0x3ff, RZ, 0xc0, !PT ;  /* 0x000003ff03ff7812 */ /* 0x000fe2000780c0ff */
[----:B------:R-:W-:-:S05]  /*7b50*/  VIADD R0, R0, 0xc400 ;  /* 0x0000c40000007836 */ /* 0x000fca0000000000 */
[----:B------:R-:W-:Y:S01]  /*7b60*/  SHF.R.U32.HI R0, RZ, 0x4, R0 ;  /* 0x00000004ff007819 */ /* 0x000fe20000011600 */
[----:B---3--:R-:W-:-:S03]  /*7b70*/  IMAD R4, R4, 0x2000, R3 ;  /* 0x0000200004047824 */ /* 0x008fc600078e0203 */
[----:B------:R-:W-:Y:S02]  /*7b80*/  LOP3.LUT R146, R0, 0x3fff, RZ, 0xc0, !PT ;  /* 0x00003fff00927812 */ /* 0x000fe400078ec0ff */
[----:B------:R-:W-:-:S04]  /*7b90*/  SHF.R.U32.HI R4, RZ, 0x4, R4 ;  /* 0x00000004ff047819 */ /* 0x000fc80000011604 */
[----:B------:R-:W-:-:S05]  /*7ba0*/  LOP3.LUT R3, R4, 0x3fff, RZ, 0xc0, !PT ;  /* 0x00003fff04037812 */ /* 0x000fca00078ec0ff */
[----:B------:R3:W-:Y:S01]  /*7bb0*/  STL [R1+0x54], R3 ;  /* 0x0000540301007387 */ /* 0x0007e20000100800 */
[----:B------:R-:W-:Y:S05]  /*7bc0*/  @!P0 BRA `(.L_x_1447) ;  /* 0x0000000000408947 */ /* 0x000fea0003800000 */
[----:B------:R-:W-:Y:S01]  /*7bd0*/  MOV R0, 0x0 ;  /* 0x0000000000007802 */ /* 0x000fe20000000f00 */
[----:B------:R-:W-:Y:S01]  /*7be0*/  ULDC.64 UR4, c[0x4][0x88] ;  /* 0x0100220000047ab9 */ /* 0x000fe20000000a00 */
[----:B------:R-:W-:Y:S01]  /*7bf0*/  ULDC.64 UR6, c[0x4][0x90] ;  /* 0x0100240000067ab9 */ /* 0x000fe20000000a00 */
[----:B------:R-:W-:Y:S01]  /*7c00*/  IMAD.U32 R4, RZ, RZ, UR4 ;  /* 0x00000004ff047e24 */ /* 0x000fe2000f8e00ff */
[----:B0-----:R0:W4:Y:S01]  /*7c10*/  LDC.64 R14, c[0x4][R0] ;  /* 0x01000000000e7b82 */ /* 0x0011220000000a00 */
        /* <DEDUP_REMOVED lines=10> */
[----:B-12345:R-:W-:Y:S05]  /*7cc0*/  CALL.ABS.NOINC R14 ;  /* 0x000000000e007343 */ /* 0x03efea0003c00000 */
.L_x_1447:
[----:B------:R-:W-:Y:S05]  /*7cd0*/  BSYNC B6 ;  /* 0x0000000000067941 */ /* 0x000fea0003800000 */
.L_x_1446:
[----:B------:R-:W-:Y:S02]  /*7ce0*/  ULDC UR4, c[0x0][0x3f4] ;  /* 0x0000fd0000047ab9 */ /* 0x000fe40000000800 */
[----:B------:R-:W-:-:S13]  /*7cf0*/  ISETP.LT.AND P0, PT, RZ, UR4, PT ;  /* 0x00000004ff007c0c */ /* 0x000fda000bf01270 */
[----:B------:R-:W-:Y:S05]  /*7d00*/  @P0 BRA `(.L_x_1448) ;  /* 0x0000000000400947 */ /* 0x000fea0003800000 */
[----:B------:R-:W-:-:S04]  /*7d10*/  ULEA.HI UR4, UR37, UR37, URZ, 0x1 ;  /* 0x0000002525047291 */ /* 0x000fc8000f8f083f */
[----:B------:R-:W-:-:S04]  /*7d20*/  ULOP3.LUT UR4, UR4, 0xfffffffe, URZ, 0xc0, !UPT ;  /* 0xfffffffe04047892 */ /* 0x000fc8000f8ec03f */
[----:B------:R-:W-:-:S06]  /*7d30*/  UIADD3 UR4, UR37, -UR4, URZ ;  /* 0x8000000425047290 */ /* 0x000fcc000fffe03f */
[----:B---3--:R-:W-:-:S05]  /*7d40*/  IMAD.U32 R3, RZ, RZ, UR4 ;  /* 0x00000004ff037e24 */ /* 0x008fca000f8e00ff */
[----:B------:R-:W-:-:S04]  /*7d50*/  SHF.L.U32 R3, R3, 0x1f, RZ ;  /* 0x0000001f03037819 */ /* 0x000fc800000006ff */
[----:B------:R3:W4:Y:S03]  /*7d60*/  SYNCS.PHASECHK.TRANS64.TRYWAIT P0, [R2+URZ+0x2d800], R3 ;  /* 0x02d80003020075a7 */ /* 0x000726000800017f */
[----:B----4-:R-:W-:Y:S05]  /*7d70*/  @!P0 NANOSLEEP.SYNCS 0x989680 ;  /* 0x009896800000895d */ /* 0x010fea0003900000 */
[----:B------:R-:W4:Y:S01]  /*7d80*/  @!P0 SYNCS.PHASECHK.TRANS64 P0, [R2+URZ+0x2d800], R3 ;  /* 0x02d80003020085a7 */ /* 0x000f22000800007f */
[----:B------:R-:W-:Y:S04]  /*7d90*/  BSSY B0, `(.L_x_1449) ;  /* 0x0000006000007945 */ /* 0x000fe80003800000 */
[----:B----4-:R-:W-:Y:S05]  /*7da0*/  @P0 BRA `(.L_x_1450) ;  /* 0x0000000000100947 */ /* 0x010fea0003800000 */
.L_x_1451:
[----:B----4-:R4:W0:Y:S02]  /*7db0*/  SYNCS.PHASECHK.TRANS64.TRYWAIT P0, [R2+URZ+0x2d800], R3 ;  /* 0x02d80003020075a7 */ /* 0x010824000800017f */
[----:B0-----:R-:W-:Y:S05]  /*7dc0*/  @!P0 NANOSLEEP.SYNCS 0x989680 ;  /* 0x009896800000895d */ /* 0x001fea0003900000 */
[----:B------:R-:W0:Y:S02]  /*7dd0*/  @!P0 SYNCS.PHASECHK.TRANS64 P0, [R2+URZ+0x2d800], R3 ;  /* 0x02d80003020085a7 */ /* 0x000e24000800007f */
[----:B0-----:R-:W-:Y:S05]  /*7de0*/  @!P0 BRA `(.L_x_1451) ;  /* 0xfffffffc00f08947 */ /* 0x001fea000383ffff */
.L_x_1450:
[----:B------:R-:W-:Y:S05]  /*7df0*/  BSYNC B0 ;  /* 0x0000000000007941 */ /* 0x000fea0003800000 */
.L_x_1449:
[----:B------:R-:W-:Y:S05]  /*7e00*/  BRA `(.L_x_1452) ;  /* 0x0000003c00c47947 */ /* 0x000fea0003800000 */
.L_x_1448:
[----:B------:R-:W-:Y:S01]  /*7e10*/  ULOP3.LUT UP0, URZ, UR40, 0x1bf, URZ, 0xc0, !UPT ;  /* 0x000001bf283f7892 */ /* 0x000fe2000f80c03f */
[----:B-----5:R-:W-:Y:S01]  /*7e20*/  SHF.R.S32.HI R0, RZ, 0x1f, R98 ;  /* 0x0000001fff007819 */ /* 0x020fe20000011462 */
[----:B------:R-:W-:Y:S01]  /*7e30*/  ULDC.64 UR4, c[0x0][0x3f8] ;  /* 0x0000fe0000047ab9 */ /* 0x000fe20000000a00 */
[----:B------:R-:W-:Y:S01]  /*7e40*/  ULDC.64 UR6, c[0x0][0x408] ;  /* 0x0001020000067ab9 */ /* 0x000fe20000000a00 */
[----:B------:R-:W-:Y:S02]  /*7e50*/  IMAD.WIDE.U32 R24, R98, UR4, RZ ;  /* 0x0000000462187c25 */ /* 0x000fe4000f8e00ff */
[----:B------:R-:W-:Y:S02]  /*7e60*/  PLOP3.LUT P0, PT, PT, PT, UP0, 0x80, 0x0 ;  /* 0x000000000000781c */ /* 0x000fe40003f0f008 */
[C---:B---3--:R-:W-:Y:S02]  /*7e70*/  IMAD R3, R0.reuse, UR4, RZ ;  /* 0x0000000400037c24 */ /* 0x048fe4000f8e02ff */
[----:B------:R-:W-:-:S02]  /*7e80*/  IMAD R5, R0, UR6, RZ ;  /* 0x0000000600057c24 */ /* 0x000fc4000f8e02ff */
[C---:B------:R-:W-:Y:S02]  /*7e90*/  IMAD R3, R98.reuse, UR5, R3 ;  /* 0x0000000562037c24 */ /* 0x040fe4000f8e0203 */
[C---:B------:R-:W-:Y:S02]  /*7ea0*/  IMAD R5, R98.reuse, UR7, R5 ;  /* 0x0000000762057c24 */ /* 0x040fe4000f8e0205 */
[----:B------:R-:W-:-:S04]  /*7eb0*/  IMAD.WIDE.U32 R98, R98, UR6, RZ ;  /* 0x0000000662627c25 */ /* 0x000fc8000f8e00ff */
[----:B------:R-:W-:Y:S02]  /*7ec0*/  IMAD.IADD R27, R3, 0x1, R25 ;  /* 0x00000001031b7824 */ /* 0x000fe400078e0219 */
[----:B------:R-:W-:Y:S01]  /*7ed0*/  IMAD.IADD R29, R5, 0x1, R99 ;  /* 0x00000001051d7824 */ /* 0x000fe200078e0263 */
[----:B------:R-:W-:Y:S06]  /*7ee0*/  @!P0 BRA `(.L_x_1453) ;  /* 0x0000000000408947 */ /* 0x000fec0003800000 */
[----:B------:R-:W-:Y:S01]  /*7ef0*/  MOV R0, 0x0 ;  /* 0x0000000000007802 */ /* 0x000fe20000000f00 */
[----:B------:R-:W-:Y:S01]  /*7f00*/  ULDC.64 UR4, c[0x4][0x88] ;  /* 0x0100220000047ab9 */ /* 0x000fe20000000a00 */
[----:B------:R-:W-:Y:S01]  /*7f10*/  ULDC.64 UR6, c[0x4][0x90] ;  /* 0x0100240000067ab9 */ /* 0x000fe20000000a00 */
[----:B------:R-:W-:Y:S01]  /*7f20*/  IMAD.U32 R4, RZ, RZ, UR4 ;  /* 0x00000004ff047e24 */ /* 0x000fe2000f8e00ff */
[----:B0-----:R0:W3:Y:S01]  /*7f30*/  LDC.64 R14, c[0x4][R0] ;  /* 0x01000000000e7b82 */ /* 0x0010e20000000a00 */
        /* <DEDUP_REMOVED lines=10> */
[----:B-123--:R-:W-:Y:S05]  /*7fe0*/  CALL.ABS.NOINC R14 ;  /* 0x000000000e007343 */ /* 0x00efea0003c00000 */
.L_x_1453:
[----:B------:R-:W3:Y:S01]  /*7ff0*/  S2R R20, SR_TID.X ;  /* 0x0000000000147919 */ /* 0x000ee20000002100 */
[----:B------:R-:W-:Y:S01]  /*8000*/  ULDC.U8 UR4, c[0x0][0x410] ;  /* 0x0001040000047ab9 */ /* 0x000fe20000000000 */
[----:B---3--:R-:W-:Y:S02]  /*8010*/  VIADD R21, R20, 0xffffff80 ;  /* 0xffffff8014157836 */ /* 0x008fe40000000000 */
[----:B------:R-:W3:Y:S01]  /*8020*/  LDL R20, [R1+0x28] ;  /* 0x0000280001147983 */ /* 0x000ee20000100800 */
[----:B------:R-:W-:Y:S01]  /*8030*/  ISETP.NE.AND P0, PT, RZ, UR4, PT ;  /* 0x00000004ff007c0c */ /* 0x000fe2000bf05270 */
[----:B------:R-:W-:Y:S01]  /*8040*/  BSSY B0, `(.L_x_1454) ;  /* 0x00003c5000007945 */ /* 0x000fe20003800000 */
[----:B------:R-:W-:-:S04]  /*8050*/  LEA.HI R53, R21, R21, RZ, 0x1 ;  /* 0x0000001515357211 */ /* 0x000fc800078f08ff */
[----:B------:R-:W-:-:S05]  /*8060*/  SHF.R.S32.HI R53, RZ, 0x1, R53 ;  /* 0x00000001ff357819 */ /* 0x000fca0000011435 */
[----:B---3--:R-:W-:Y:S02]  /*8070*/  IMAD.IADD R10, R53, 0x1, R20 ;  /* 0x00000001350a7824 */ /* 0x008fe400078e0214 */
[----:B------:R-:W-:Y:S05]  /*8080*/  @!P0 BRA `(.L_x_1455) ;  /* 0x0000001c00788947 */ /* 0x000fea0003800000 */
[----:B------:R-:W3:Y:S01]  /*8090*/  LDC R21, c[0x0][0x448] ;  /* 0x00011200ff157b82 */ /* 0x000ee20000000800 */
[----:B------:R-:W-:Y:S01]  /*80a0*/  ULDC.64 UR4, c[0x0][0x3f8] ;  /* 0x0000fe0000047ab9 */ /* 0x000fe20000000a00 */
[----:B------:R-:W-:Y:S01]  /*80b0*/  ULDC.64 UR6, c[0x0][0x408] ;  /* 0x0001020000067ab9 */ /* 0x000fe20000000a00 */
[----:B------:R-:W-:Y:S02]  /*80c0*/  IMAD.MOV.U32 R6, RZ, RZ, R24 ;  /* 0x000000ffff067224 */ /* 0x000fe400078e0018 */
[----:B------:R-:W-:Y:S02]  /*80d0*/  IMAD.MOV.U32 R7, RZ, RZ, R27 ;  /* 0x000000ffff077224 */ /* 0x000fe400078e001b */
[----:B------:R-:W-:Y:S02]  /*80e0*/  IMAD.MOV.U32 R8, RZ, RZ, R98 ;  /* 0x000000ffff087224 */ /* 0x000fe400078e0062 */
[----:B------:R-:W-:Y:S01]  /*80f0*/  IMAD.MOV.U32 R9, RZ, RZ, R29 ;  /* 0x000000ffff097224 */ /* 0x000fe200078e001d */
[----:B---3--:R-:W-:-:S13]  /*8100*/  ISETP.NE.AND P0, PT, R21, 0x1, PT ;  /* 0x000000011500780c */ /* 0x008fda0003f05270 */
[----:B------:R-:W3:Y:S08]  /*8110*/  @P0 LDC R3, c[0x0][0x44c] ;  /* 0x00011300ff030b82 */ /* 0x000ef00000000800 */
[----:B------:R-:W4:Y:S01]  /*8120*/  @P0 LDC R5, c[0x0][0x450] ;  /* 0x00011400ff050b82 */ /* 0x000f220000000800 */
[----:B---3--:R-:W-:-:S04]  /*8130*/  @P0 IMAD.HI.U32 R0, R10, R3, RZ ;  /* 0x000000030a000227 */ /* 0x008fc800078e00ff */
[----:B------:R-:W-:Y:S01]  /*8140*/  IMAD.MOV.U32 R3, RZ, RZ, R10 ;  /* 0x000000ffff037224 */ /* 0x000fe200078e000a */
[----:B----4-:R-:W-:-:S04]  /*8150*/  @P0 SHF.R.U32.HI R3, RZ, R5, R0 ;  /* 0x00000005ff030219 */ /* 0x010fc80000011600 */
[----:B------:R-:W-:Y:S01]  /*8160*/  SHF.R.S32.HI R0, RZ, 0x1f, R3 ;  /* 0x0000001fff007819 */ /* 0x000fe20000011403 */
[----:B------:R-:W-:-:S04]  /*8170*/  IMAD.WIDE.U32 R6, R3, UR4, R6 ;  /* 0x0000000403067c25 */ /* 0x000fc8000f8e0006 */
[C---:B------:R-:W-:Y:S02]  /*8180*/  IMAD R4, R0.reuse, UR4, RZ ;  /* 0x0000000400047c24 */ /* 0x040fe4000f8e02ff */
[----:B------:R-:W-:Y:S02]  /*8190*/  IMAD R0, R0, UR6, RZ ;  /* 0x0000000600007c24 */ /* 0x000fe4000f8e02ff */
[C---:B------:R-:W-:Y:S01]  /*81a0*/  IMAD R13, R3.reuse, UR5, R4 ;  /* 0x00000005030d7c24 */ /* 0x040fe2000f8e0204 */
[----:B------:R-:W-:Y:S01]  /*81b0*/  ULDC.64 UR4, c[0x0][0x3e8] ;  /* 0x0000fa0000047ab9 */ /* 0x000fe20000000a00 */
[----:B------:R-:W-:-:S04]  /*81c0*/  IMAD.WIDE.U32 R8, R3, UR6, R8 ;  /* 0x0000000603087c25 */ /* 0x000fc8000f8e0008 */
[----:B------:R-:W-:Y:S01]  /*81d0*/  IMAD R5, R3, UR7, R0 ;  /* 0x0000000703057c24 */ /* 0x000fe2000f8e0200 */
[----:B------:R-:W-:Y:S01]  /*81e0*/  ULDC.64 UR6, c[0x0][0x400] ;  /* 0x0001000000067ab9 */ /* 0x000fe20000000a00 */
[----:B------:R-:W-:Y:S01]  /*81f0*/  IMAD.IADD R13, R7, 0x1, R13 ;  /* 0x00000001070d7824 */ /* 0x000fe200078e020d */
[----:B------:R-:W-:Y:S01]  /*8200*/  LEA R0, P0, R6, UR4, 0x1 ;  /* 0x0000000406007c11 */ /* 0x000fe2000f8008ff */
[----:B------:R-:W-:Y:S01]  /*8210*/  IMAD.IADD R5, R9, 0x1, R5 ;  /* 0x0000000109057824 */ /* 0x000fe200078e0205 */
[----:B------:R-:W-:Y:S01]  /*8220*/  LEA R4, P1, R8, UR6, 0x1 ;  /* 0x0000000608047c11 */ /* 0x000fe2000f8208ff */
[----:B------:R-:W-:Y:S01]  /*8230*/  UMOV UR4, 0xffffffff ;  /* 0xffffffff00047882 */ /* 0x000fe20000000000 */
[----:B------:R-:W-:Y:S02]  /*8240*/  LEA.HI.X R13, R6, UR5, R13, 0x1, P0 ;  /* 0x00000005060d7c11 */ /* 0x000fe400080f0c0d */
[----:B------:R-:W-:Y:S01]  /*8250*/  LEA.HI.X R5, R8, UR7, R5, 0x1, P1 ;  /* 0x0000000708057c11 */ /* 0x000fe200088f0c05 */
[----:B------:R-:W-:Y:S08]  /*8260*/  BRA.DIV UR4, `(.L_x_1456) ;  /* 0x000001aa04007947 */ /* 0x000ff0000b800000 */
[----:B------:R3:W4:Y:S04]  /*8270*/  SHFL.IDX PT, R3, R13, RZ, 0x1e1f ;  /* 0x001e1fff0d037589 */ /* 0x00072800000e0000 */
[----:B------:R-:W1:Y:S04]  /*8280*/  SHFL.IDX PT, R0, R0, RZ, 0x1e1f ;  /* 0x001e1fff00007589 */ /* 0x000e6800000e0000 */
[----:B------:R-:W1:Y:S04]  /*8290*/  SHFL.IDX PT, R5, R5, RZ, 0x1e1f ;  /* 0x001e1fff05057589 */ /* 0x000e6800000e0000 */
[----:B0-----:R3:W0:Y:S02]  /*82a0*/  SHFL.IDX PT, R14, R4, RZ, 0x1e1f ;  /* 0x001e1fff040e7589 */ /* 0x00162400000e0000 */
.L_x_1738:
[----:B------:R-:W-:Y:S01]  /*82b0*/  IMAD R52, R140, R21, RZ ;  /* 0x000000158c347224 */ /* 0x000fe200078e02ff */
[----:B------:R-:W-:Y:S01]  /*82c0*/  BSSY B1, `(.L_x_1457) ;  /* 0x000005d000017945 */ /* 0x000fe20003800000 */
[----:B------:R-:W-:Y:S02]  /*82d0*/  CS2R R36, SRZ ;  /* 0x0000000000247805 */ /* 0x000fe4000001ff00 */
[----:B------:R-:W-:Y:S02]  /*82e0*/  CS2R R34, SRZ ;  /* 0x0000000000227805 */ /* 0x000fe4000001ff00 */
[----:B------:R-:W-:Y:S02]  /*82f0*/  CS2R R28, SRZ ;  /* 0x00000000001c7805 */ /* 0x000fe4000001ff00 */
[----:B------:R-:W-:Y:S01]  /*8300*/  ISETP.GE.AND P0, PT, R10, R52, PT ;  /* 0x000000340a00720c */ /* 0x000fe20003f06270 */
[----:B------:R-:W-:Y:S01]  /*8310*/  IMAD R52, R33, -0xc0, R52 ;  /* 0xffffff4021347824 */ /* 0x000fe200078e0234 */
[----:B------:R-:W-:-:S02]  /*8320*/  CS2R R24, SRZ ;  /* 0x0000000000187805 */ /* 0x000fc4000001ff00 */
[----:B---3--:R-:W-:Y:S02]  /*8330*/  CS2R R12, SRZ ;  /* 0x00000000000c7805 */ /* 0x008fe4000001ff00 */
[----:B------:R-:W-:Y:S02]  /*8340*/  CS2R R8, SRZ ;  /* 0x0000000000087805 */ /* 0x000fe4000001ff00 */
[----:B------:R-:W-:Y:S02]  /*8350*/  CS2R R38, SRZ ;  /* 0x0000000000267805 */ /* 0x000fe4000001ff00 */
[----:B------:R-:W-:Y:S02]  /*8360*/  CS2R R32, SRZ ;  /* 0x0000000000207805 */ /* 0x000fe4000001ff00 */
[----:B------:R-:W-:Y:S02]  /*8370*/  CS2R R30, SRZ ;  /* 0x00000000001e7805 */ /* 0x000fe4000001ff00 */
[----:B------:R-:W-:-:S02]  /*8380*/  CS2R R26, SRZ ;  /* 0x00000000001a7805 */ /* 0x000fc4000001ff00 */
[----:B------:R-:W-:Y:S02]  /*8390*/  CS2R R20, SRZ ;  /* 0x0000000000147805 */ /* 0x000fe4000001ff00 */
[----:B------:R-:W-:Y:S01]  /*83a0*/  CS2R R10, SRZ ;  /* 0x00000000000a7805 */ /* 0x000fe2000001ff00 */
[----:B------:R-:W-:Y:S06]  /*83b0*/  @P0 BRA `(.L_x_1458) ;  /* 0x0000000400340947 */ /* 0x000fec0003800000 */
[----:B------:R-:W3:Y:S01]  /*83c0*/  LDL R42, [R1+0x5c] ;  /* 0x00005c00012a7983 */ /* 0x000ee20000100800 */
[----:B------:R-:W-:-:S03]  /*83d0*/  ULDC UR4, c[0x0][0x3f4] ;  /* 0x0000fd0000047ab9 */ /* 0x000fc60000000800 */
[----:B--2---:R-:W2:Y:S04]  /*83e0*/  LDL R41, [R1+0x50] ;  /* 0x0000500001297983 */ /* 0x004ea80000100800 */
[----:B-1----:R-:W4:Y:S04]  /*83f0*/  LDL R40, [R1+0x58] ;  /* 0x0000580001287983 */ /* 0x002f280000100800 */
[----:B------:R-:W4:Y:S04]  /*8400*/  LDL R15, [R1+0x4c] ;  /* 0x00004c00010f7983 */ /* 0x000f280000100800 */
[----:B------:R-:W4:Y:S04]  /*8410*/  LDL.64 R54, [R1+0x18] ;  /* 0x0000180001367983 */ /* 0x000f280000100a00 */
        /* <DEDUP_REMOVED lines=9> */
[C---:B---3--:R-:W-:Y:S01]  /*84b0*/  ISETP.GE.AND P3, PT, R42.reuse, UR4, PT ;  /* 0x000000042a007c0c */ /* 0x048fe2000bf66270 */
[----:B------:R-:W-:Y:S01]  /*84c0*/  IMAD.SHL.U32 R9, R42, 0x2, RZ ;  /* 0x000000022a097824 */ /* 0x000fe200078e00ff */
[----:B------:R-:W-:Y:S02]  /*84d0*/  SHF.R.S32.HI R4, RZ, 0x1f, R42 ;  /* 0x0000001fff047819 */ /* 0x000fe4000001142a */
[C---:B--2---:R-:W-:Y:S01]  /*84e0*/  ISETP.GE.AND P2, PT, R41.reuse, UR4, PT ;  /* 0x0000000429007c0c */ /* 0x044fe2000bf46270 */
[C---:B------:R-:W-:Y:S01]  /*84f0*/  IMAD.SHL.U32 R47, R41.reuse, 0x2, RZ ;  /* 0x00000002292f7824 */ /* 0x040fe200078e00ff */
[----:B------:R-:W-:Y:S02]  /*8500*/  SHF.R.S32.HI R8, RZ, 0x1f, R41 ;  /* 0x0000001fff087819 */ /* 0x000fe40000011429 */
[C---:B----4-:R-:W-:Y:S01]  /*8510*/  ISETP.GE.AND P1, PT, R40.reuse, UR4, PT ;  /* 0x0000000428007c0c */ /* 0x050fe2000bf26270 */
[----:B------:R-:W-:Y:S01]  /*8520*/  IMAD.SHL.U32 R43, R40, 0x2, RZ ;  /* 0x00000002282b7824 */ /* 0x000fe200078e00ff */
[----:B------:R-:W-:-:S02]  /*8530*/  SHF.L.U64.HI R20, R41, 0x1, R8 ;  /* 0x0000000129147819 */ /* 0x000fc40000010208 */
[----:B------:R-:W-:Y:S01]  /*8540*/  SHF.L.U64.HI R4, R42, 0x1, R4 ;  /* 0x000000012a047819 */ /* 0x000fe20000010204 */
[C---:B------:R-:W-:Y:S01]  /*8550*/  IMAD.SHL.U32 R7, R15.reuse, 0x2, RZ ;  /* 0x000000020f077824 */ /* 0x040fe200078e00ff */
[-C--:B0-----:R-:W-:Y:S02]  /*8560*/  @!P3 IADD3 R8, P5, R14, R9.reuse, RZ ;  /* 0x000000090e08b210 */ /* 0x081fe40007fbe0ff */
[----:B------:R-:W-:Y:S02]  /*8570*/  @!P3 IADD3 R10, P4, R0, R9, RZ ;  /* 0x00000009000ab210 */ /* 0x000fe40007f9e0ff */
[----:B------:R-:W-:Y:S01]  /*8580*/  ISETP.GE.AND P0, PT, R15, UR4, PT ;  /* 0x000000040f007c0c */ /* 0x000fe2000bf06270 */
[--C-:B------:R-:W-:Y:S01]  /*8590*/  @!P3 IMAD.X R9, R5, 0x1, R4.reuse, P5 ;  /* 0x000000010509b824 */ /* 0x100fe200028e0604 */
[----:B------:R-:W-:Y:S01]  /*85a0*/  @!P2 IADD3 R46, P5, R14, R47, RZ ;  /* 0x0000002f0e2ea210 */ /* 0x000fe20007fbe0ff */
[----:B------:R-:W-:Y:S01]  /*85b0*/  @!P3 IMAD.X R11, R3, 0x1, R4, P4 ;  /* 0x00000001030bb824 */ /* 0x000fe200020e0604 */
[----:B------:R-:W-:-:S02]  /*85c0*/  SHF.R.S32.HI R6, RZ, 0x1f, R40 ;  /* 0x0000001fff067819 */ /* 0x000fc40000011428 */
[----:B------:R-:W-:Y:S01]  /*85d0*/  @!P2 IADD3 R48, P4, R0, R47, RZ ;  /* 0x0000002f0030a210 */ /* 0x000fe20007f9e0ff */
[----:B------:R-:W-:Y:S01]  /*85e0*/  @!P2 IMAD.X R47, R5, 0x1, R20, P5 ;  /* 0x00000001052fa824 */ /* 0x000fe200028e0614 */
[----:B------:R-:W-:Y:S01]  /*85f0*/  SHF.L.U64.HI R6, R40, 0x1, R6 ;  /* 0x0000000128067819 */ /* 0x000fe20000010206 */
[----:B------:R0:W5:Y:S01]  /*8600*/  @!P3 LD.E.64 R32, desc[UR52][R10.64] ;  /* 0x000000340a20b980 */ /* 0x000162000c101b00 */
[-C--:B------:R-:W-:Y:S01]  /*8610*/  @!P1 IADD3 R42, P5, R14, R43.reuse, RZ ;  /* 0x0000002b0e2a9210 */ /* 0x080fe20007fbe0ff */
[----:B------:R-:W-:Y:S01]  /*8620*/  @!P2 IMAD.X R49, R3, 0x1, R20, P4 ;  /* 0x000000010331a824 */ /* 0x000fe200020e0614 */
[----:B------:R-:W-:Y:S01]  /*8630*/  SHF.R.S32.HI R12, RZ, 0x1f, R15 ;  /* 0x0000001fff0c7819 */ /* 0x000fe2000001140f */
[----:B------:R1:W5:Y:S01]  /*8640*/  @!P3 LD.E.64 R34, desc[UR52][R8.64] ;  /* 0x000000340822b980 */ /* 0x000362000c101b00 */
[----:B------:R-:W-:Y:S01]  /*8650*/  @!P1 IADD3 R44, P4, R0, R43, RZ ;  /* 0x0000002b002c9210 */ /* 0x000fe20007f9e0ff */
[----:B------:R-:W-:Y:S01]  /*8660*/  @!P1 IMAD.X R43, R5, 0x1, R6, P5 ;  /* 0x00000001052b9824 */ /* 0x000fe200028e0606 */
[----:B------:R-:W-:Y:S01]  /*8670*/  SHF.L.U64.HI R12, R15, 0x1, R12 ;  /* 0x000000010f0c7819 */ /* 0x000fe2000001020c */
[----:B------:R-:W-:Y:S01]  /*8680*/  IMAD.SHL.U32 R15, R50, 0x2, RZ ;  /* 0x00000002320f7824 */ /* 0x000fe200078e00ff */
[----:B------:R-:W-:Y:S01]  /*8690*/  @!P0 IADD3 R40, P5, R0, R7, RZ ;  /* 0x0000000700288210 */ /* 0x000fe20007fbe0ff */
[----:B------:R-:W-:Y:S01]  /*86a0*/  @!P1 IMAD.X R45, R3, 0x1, R6, P4 ;  /* 0x00000001032d9824 */ /* 0x000fe200020e0606 */
[----:B------:R-:W-:-:S02]  /*86b0*/  ISETP.GE.AND P4, PT, R54, UR4, PT ;  /* 0x0000000436007c0c */ /* 0x000fc4000bf86270 */
[----:B0-----:R-:W-:Y:S01]  /*86c0*/  CS2R R10, SRZ ;  /* 0x00000000000a7805 */ /* 0x001fe2000001ff00 */
[----:B------:R-:W5:Y:S01]  /*86d0*/  @!P2 LD.E.64 R30, desc[UR52][R48.64] ;  /* 0x00000034301ea980 */ /* 0x000f62000c101b00 */
[--C-:B------:R-:W-:Y:S01]  /*86e0*/  @!P0 IMAD.X R41, R3, 0x1, R12.reuse, P5 ;  /* 0x0000000103298824 */ /* 0x100fe200028e060c */
[----:B------:R-:W-:Y:S02]  /*86f0*/  @!P0 IADD3 R6, P5, R14, R7, RZ ;  /* 0x000000070e068210 */ /* 0x000fe40007fbe0ff */
[----:B-1----:R-:W-:Y:S01]  /*8700*/  CS2R R8, SRZ ;  /* 0x0000000000087805 */ /* 0x002fe2000001ff00 */
[----:B------:R-:W5:Y:S02]  /*8710*/  @!P2 LD.E.64 R28, desc[UR52][R46.64] ;  /* 0x000000342e1ca980 */ /* 0x000f64000c101b00 */
[----:B------:R-:W-:Y:S01]  /*8720*/  @!P0 IMAD.X R7, R5, 0x1, R12, P5 ;  /* 0x0000000105078824 */ /* 0x000fe200028e060c */
[----:B------:R-:W-:Y:S01]  /*8730*/  ISETP.GE.AND P5, PT, R50, UR4, PT ;  /* 0x0000000432007c0c */ /* 0x000fe2000bfa6270 */
[----:B------:R-:W5:Y:S01]  /*8740*/  @!P1 LD.E.64 R26, desc[UR52][R44.64] ;  /* 0x000000342c1a9980 */ /* 0x000f62000c101b00 */
[----:B------:R-:W-:-:S02]  /*8750*/  @!P4 IMAD.MOV.U32 R12, RZ, RZ, R0 ;  /* 0x000000ffff0cc224 */ /* 0x000fc400078e0000 */
[----:B------:R-:W-:Y:S01]  /*8760*/  @!P4 IMAD.MOV.U32 R13, RZ, RZ, R3 ;  /* 0x000000ffff0dc224 */ /* 0x000fe200078e0003 */
[----:B------:R-:W5:Y:S01]  /*8770*/  @!P1 LD.E.64 R24, desc[UR52][R42.64] ;  /* 0x000000342a189980 */ /* 0x000f62000c101b00 */
[----:B------:R-:W-:Y:S02]  /*8780*/  @!P4 IMAD.MOV.U32 R4, RZ, RZ, R14 ;  /* 0x000000ffff04c224 */ /* 0x000fe400078e000e */
[----:B------:R-:W-:-:S04]  /*8790*/  @!P4 IMAD.WIDE R12, R54, 0x2, R12 ;  /* 0x00000002360cc825 */ /* 0x000fc800078e020c */
[----:B------:R-:W-:Y:S01]  /*87a0*/  @!P4 IMAD.WIDE R20, R54, 0x2, R4 ;  /* 0x000000023614c825 */ /* 0x000fe200078e0204 */
[----:B------:R-:W-:Y:S01]  /*87b0*/  SHF.R.S32.HI R4, RZ, 0x1f, R50 ;  /* 0x0000001fff047819 */ /* 0x000fe20000011432 */
[----:B------:R0:W5:Y:S03]  /*87c0*/  @!P4 LD.E.64 R38, desc[UR52][R12.64] ;  /* 0x000000340c26c980 */ /* 0x000166000c101b00 */
[----:B------:R-:W-:Y:S01]  /*87d0*/  SHF.L.U64.HI R4, R50, 0x1, R4 ;  /* 0x0000000132047819 */ /* 0x000fe20000010204 */
[----:B------:R1:W5:Y:S01]  /*87e0*/  @!P4 LD.E.64 R36, desc[UR52][R20.64] ;  /* 0x000000341424c980 */ /* 0x000362000c101b00 */
[----:B------:R-:W-:-:S05]  /*87f0*/  @!P5 IADD3 R50, P4, R0, R15, RZ ;  /* 0x0000000f0032d210 */ /* 0x000fca0007f9e0ff */
[--C-:B------:R-:W-:Y:S01]  /*8800*/  @!P5 IMAD.X R51, R3, 0x1, R4.reuse, P4 ;  /* 0x000000010333d824 */ /* 0x100fe200020e0604 */
[----:B------:R-:W-:Y:S02]  /*8810*/  @!P5 IADD3 R14, P4, R14, R15, RZ ;  /* 0x0000000f0e0ed210 */ /* 0x000fe40007f9e0ff */
[----:B0-----:R-:W-:Y:S02]  /*8820*/  CS2R R12, SRZ ;  /* 0x00000000000c7805 */ /* 0x001fe4000001ff00 */
[----:B-1----:R-:W-:Y:S01]  /*8830*/  CS2R R20, SRZ ;  /* 0x0000000000147805 */ /* 0x002fe2000001ff00 */
[----:B------:R3:W5:Y:S01]  /*8840*/  @!P5 LD.E.64 R10, desc[UR52][R50.64] ;  /* 0x00000034320ad980 */ /* 0x000762000c101b00 */
[----:B------:R-:W-:-:S03]  /*8850*/  @!P5 IMAD.X R15, R5, 0x1, R4, P4 ;  /* 0x00000001050fd824 */ /* 0x000fc600020e0604 */
[----:B------:R3:W5:Y:S04]  /*8860*/  @!P0 LD.E.64 R12, desc[UR52][R6.64] ;  /* 0x00000034060c8980 */ /* 0x000768000c101b00 */
[----:B------:R3:W5:Y:S04]  /*8870*/  @!P0 LD.E.64 R20, desc[UR52][R40.64] ;  /* 0x0000003428148980 */ /* 0x000768000c101b00 */
[----:B------:R3:W5:Y:S02]  /*8880*/  @!P5 LD.E.64 R8, desc[UR52][R14.64] ;  /* 0x000000340e08d980 */ /* 0x000764000c101b00 */
.L_x_1458:
[----:B------:R-:W-:Y:S05]  /*8890*/  BSYNC B1 ;  /* 0x0000000000017941 */ /* 0x000fea0003800000 */
.L_x_1457:
[----:B------:R-:W-:Y:S01]  /*88a0*/  ULEA.HI UR4, UR37, UR37, URZ, 0x1 ;  /* 0x0000002525047291 */ /* 0x000fe2000f8f083f */
[----:B----45:R-:W-:Y:S01]  /*88b0*/  IMAD.MOV.U32 R3, RZ, RZ, R37 ;  /* 0x000000ffff037224 */ /* 0x030fe200078e0025 */
[----:B------:R-:W-:Y:S01]  /*88c0*/  VIMNMX R52, R52, 0xc0, PT ;  /* 0x000000c034347848 */ /* 0x000fe20003fe0100 */
[----:B-1----:R-:W-:Y:S01]  /*88d0*/  IMAD.MOV.U32 R0, RZ, RZ, R36 ;  /* 0x000000ffff007224 */ /* 0x002fe200078e0024 */
[----:B------:R-:W-:Y:S01]  /*88e0*/  ULOP3.LUT UR4, UR4, 0xfffffffe, URZ, 0xc0, !UPT ;  /* 0xfffffffe04047892 */ /* 0x000fe2000f8ec03f */
[----:B------:R-:W-:Y:S01]  /*88f0*/  IMAD.MOV.U32 R4, RZ, RZ, R34 ;  /* 0x000000ffff047224 */ /* 0x000fe200078e0022 */
[----:B------:R-:W-:Y:S01]  /*8900*/  PRMT R46, R46, 0x5410, R3 ;  /* 0x000054102e2e7816 */ /* 0x000fe20000000003 */
[----:B------:R-:W-:Y:S01]  /*8910*/  IMAD.MOV.U32 R5, RZ, RZ, R29 ;  /* 0x000000ffff057224 */ /* 0x000fe200078e001d */
[----:B------:R-:W-:Y:S01]  /*8920*/  UIADD3 UR4, UR37, -UR4, URZ ;  /* 0x8000000425047290 */ /* 0x000fe2000fffe03f */
[----:B------:R-:W-:Y:S01]  /*8930*/  PRMT R49, R0, 0x7610, R49 ;  /* 0x0000761000317816 */ /* 0x000fe20000000031 */
[----:B------:R-:W-:Y:S01]  /*8940*/  IMAD.MOV.U32 R0, RZ, RZ, R35 ;  /* 0x000000ffff007224 */ /* 0x000fe200078e0023 */
[----:B------:R-:W-:Y:S01]  /*8950*/  PRMT R57, R4, 0x7610, R57 ;  /* 0x0000761004397816 */ /* 0x000fe20000000039 */
[----:B------:R-:W-:Y:S01]  /*8960*/  IMAD.MOV.U32 R4, RZ, RZ, R28 ;  /* 0x000000ffff047224 */ /* 0x000fe200078e001c */
[----:B------:R-:W-:Y:S01]  /*8970*/  PRMT R44, R44, 0x5410, R5 ;  /* 0x000054102c2c7816 */ /* 0x000fe20000000005 */
[----:B------:R-:W-:Y:S01]  /*8980*/  IMAD.U32 R3, RZ, RZ, UR4 ;  /* 0x00000004ff037e24 */ /* 0x000fe2000f8e00ff */
[----:B------:R-:W-:Y:S01]  /*8990*/  PRMT R46, R0, 0x7610, R46 ;  /* 0x00007610002e7816 */ /* 0x000fe2000000002e */
[----:B------:R-:W-:Y:S01]  /*89a0*/  IMAD.MOV.U32 R0, RZ, RZ, R24 ;  /* 0x000000ffff007224 */ /* 0x000fe200078e0018 */
[----:B------:R-:W-:Y:S01]  /*89b0*/  PRMT R45, R4, 0x7610, R45 ;  /* 0x00007610042d7816 */ /* 0x000fe2000000002d */
[----:B------:R-:W-:Y:S01]  /*89c0*/  IMAD.MOV.U32 R4, RZ, RZ, R25 ;  /* 0x000000ffff047224 */ /* 0x000fe200078e0019 */
[----:B------:R-:W-:Y:S01]  /*89d0*/  SHF.L.U32 R3, R3, 0x1f, RZ ;  /* 0x0000001f03037819 */ /* 0x000fe200000006ff */
[----:B------:R-:W-:Y:S01]  /*89e0*/  IMAD.MOV.U32 R5, RZ, RZ, R12 ;  /* 0x000000ffff057224 */ /* 0x000fe200078e000c */
[----:B------:R-:W-:Y:S01]  /*89f0*/  BSSY B1, `(.L_x_1459) ;  /* 0x000001d000017945 */ /* 0x000fe20003800000 */
[----:B---3--:R-:W-:Y:S01]  /*8a00*/  IMAD.MOV.U32 R6, RZ, RZ, R13 ;  /* 0x000000ffff067224 */ /* 0x008fe200078e000d */
[----:B------:R-:W1:Y:S01]  /*8a10*/  SYNCS.PHASECHK.TRANS64.TRYWAIT P0, [R2+URZ+0x2d800], R3 ;  /* 0x02d80003020075a7 */ /* 0x000e62000800017f */
[----:B------:R-:W-:Y:S01]  /*8a20*/  PRMT R42, R0, 0x5410, R4 ;  /* 0x00005410002a7816 */ /* 0x000fe20000000004 */
[----:B------:R-:W-:Y:S01]  /*8a30*/  IMAD.MOV.U32 R0, RZ, RZ, R8 ;  /* 0x000000ffff007224 */ /* 0x000fe200078e0008 */
[----:B------:R-:W-:Y:S01]  /*8a40*/  ISETP.GE.AND P1, PT, R53, R52, PT ;  /* 0x000000343500720c */ /* 0x000fe20003f26270 */
[----:B------:R-:W-:Y:S01]  /*8a50*/  IMAD.MOV.U32 R4, RZ, RZ, R9 ;  /* 0x000000ffff047224 */ /* 0x000fe200078e0009 */
[----:B------:R-:W-:Y:S01]  /*8a60*/  PRMT R40, R5, 0x5410, R6 ;  /* 0x0000541005287816 */ /* 0x000fe20000000006 */
[----:B------:R-:W-:-:S02]  /*8a70*/  IMAD.MOV.U32 R5, RZ, RZ, R38 ;  /* 0x000000ffff057224 */ /* 0x000fc400078e0026 */
[----:B------:R-:W-:Y:S01]  /*8a80*/  IMAD.MOV.U32 R6, RZ, RZ, R39 ;  /* 0x000000ffff067224 */ /* 0x000fe200078e0027 */
[----:B0-----:R-:W-:Y:S01]  /*8a90*/  PRMT R14, R0, 0x5410, R4 ;  /* 0x00005410000e7816 */ /* 0x001fe20000000004 */
[----:B------:R-:W-:Y:S01]  /*8aa0*/  IMAD.MOV.U32 R0, RZ, RZ, R32 ;  /* 0x000000ffff007224 */ /* 0x000fe200078e0020 */
[----:B------:R-:W-:Y:S01]  /*8ab0*/  PRMT R47, R5, 0x7610, R47 ;  /* 0x00007610052f7816 */ /* 0x000fe2000000002f */
        /* <DEDUP_REMOVED lines=14> */
[----:B--2---:R-:W-:Y:S01]  /*8ba0*/  PRMT R41, R5, 0x5410, R6 ;  /* 0x0000541005297816 */ /* 0x004fe20000000006 */
[----:B-1----:R-:W-:Y:S06]  /*8bb0*/  @!P0 BRA `(.L_x_1460) ;  /* 0x000001a000188947 */ /* 0x002fec0003800000 */
.L_x_1739:
[----:B------:R-:W-:Y:S05]  /*8bc0*/  BSYNC B1 ;  /* 0x0000000000017941 */ /* 0x000fea0003800000 */
.L_x_1459:
[----:B------:R-:W-:Y:S01]  /*8bd0*/  PRMT R15, R0, 0x5410, R4 ;  /* 0x00005410000f7816 */ /* 0x000fe20000000004 */
[----:B------:R-:W-:Y:S06]  /*8be0*/  @P1 BRA `(.L_x_1461) ;  /* 0x0000003000281947 */ /* 0x000fec0003800000 */
[----:B------:R-:W2:Y:S01]  /*8bf0*/  LDL.64 R52, [R1+0x18] ;  /* 0x0000180001347983 */ /* 0x000ea20000100a00 */
[----:B------:R-:W2:Y:S03]  /*8c00*/  LDC R4, c[0x0][0x3f4] ;  /* 0x0000fd00ff047b82 */ /* 0x000ea60000000800 */
[----:B------:R-:W0:Y:S04]  /*8c10*/  LDL R54, [R1+0x6c] ;  /* 0x00006c0001367983 */ /* 0x000e280000100800 */
[----:B------:R-:W3:Y:S04]  /*8c20*/  LDL R51, [R1+0x5c] ;  /* 0x00005c0001337983 */ /* 0x000ee80000100800 */
[----:B------:R-:W4:Y:S04]  /*8c30*/  LDL R50, [R1+0x50] ;  /* 0x0000500001327983 */ /* 0x000f280000100800 */
[----:B------:R-:W5:Y:S04]  /*8c40*/  LDL R48, [R1+0x58] ;  /* 0x0000580001307983 */ /* 0x000f680000100800 */
[----:B------:R-:W5:Y:S04]  /*8c50*/  LDL R7, [R1+0x4c] ;  /* 0x00004c0001077983 */ /* 0x000f680000100800 */
[----:B------:R-:W5:Y:S01]  /*8c60*/  LDL R6, [R1+0x60] ;  /* 0x0000600001067983 */ /* 0x000f620000100800 */
[----:B------:R-:W1:Y:S01]  /*8c70*/  S2R R5, SR_TID.X ;  /* 0x0000000000057919 */ /* 0x000e620000002100 */
[----:B------:R-:W-:Y:S01]  /*8c80*/  BSSY B1, `(.L_x_1462) ;  /* 0x000003d000017945 */ /* 0x000fe20003800000 */
[----:B-1----:R-:W-:-:S05]  /*8c90*/  VIADD R5, R5, 0xffffff80 ;  /* 0xffffff8005057836 */ /* 0x002fca0000000000 */
[----:B------:R-:W-:-:S04]  /*8ca0*/  SHF.R.S32.HI R0, RZ, 0x1f, R5 ;  /* 0x0000001fff007819 */ /* 0x000fc80000011405 */
[----:B------:R-:W-:-:S04]  /*8cb0*/  LEA.HI R0, R0, R5, RZ, 0x2 ;  /* 0x0000000500007211 */ /* 0x000fc800078f10ff */
[--C-:B------:R-:W-:Y:S02]  /*8cc0*/  SHF.R.S32.HI R5, RZ, 0x2, R0.reuse ;  /* 0x00000002ff057819 */ /* 0x100fe40000011400 */
[----:B------:R-:W-:-:S04]  /*8cd0*/  SHF.R.S32.HI R0, RZ, 0x1f, R0 ;  /* 0x0000001fff007819 */ /* 0x000fc80000011400 */
[----:B------:R-:W-:-:S04]  /*8ce0*/  LEA.HI R0, R0, R5, RZ, 0x2 ;  /* 0x0000000500007211 */ /* 0x000fc800078f10ff */
[----:B------:R-:W-:-:S05]  /*8cf0*/  LOP3.LUT R0, R0, 0xfffffffc, RZ, 0xc0, !PT ;  /* 0xfffffffc00007812 */ /* 0x000fca00078ec0ff */
[----:B------:R-:W-:-:S05]  /*8d00*/  IMAD.IADD R5, R5, 0x1, -R0 ;  /* 0x0000000105057824 */ /* 0x000fca00078e0a00 */
[----:B------:R-:W-:Y:S02]  /*8d10*/  LOP3.LUT P0, RZ, R5, 0x2, RZ, 0xc0, !PT ;  /* 0x0000000205ff7812 */ /* 0x000fe4000780c0ff */
[----:B--2---:R-:W-:Y:S01]  /*8d20*/  ISETP.GE.AND P6, PT, R52, R4, PT ;  /* 0x000000043400720c */ /* 0x004fe20003fc6270 */
[----:B0-----:R-:W-:-:S04]  /*8d30*/  IMAD R3, R54, 0x2, R2 ;  /* 0x0000000236037824 */ /* 0x001fc800078e0202 */
[----:B------:R-:W-:Y:S01]  /*8d40*/  VIADD R0, R3, 0x20 ;  /* 0x0000002003007836 */ /* 0x000fe20000000000 */
[-C--:B---3--:R-:W-:Y:S02]  /*8d50*/  ISETP.GE.AND P1, PT, R51, R4.reuse, PT ;  /* 0x000000043300720c */ /* 0x088fe40003f26270 */
[-C--:B----4-:R-:W-:Y:S02]  /*8d60*/  ISETP.GE.AND P2, PT, R50, R4.reuse, PT ;  /* 0x000000043200720c */ /* 0x090fe40003f46270 */
[-C--:B-----5:R-:W-:Y:S02]  /*8d70*/  ISETP.GE.AND P3, PT, R48, R4.reuse, PT ;  /* 0x000000043000720c */ /* 0x0a0fe40003f66270 */
[-C--:B------:R-:W-:Y:S02]  /*8d80*/  ISETP.GE.AND P4, PT, R7, R4.reuse, PT ;  /* 0x000000040700720c */ /* 0x080fe40003f86270 */
[----:B------:R-:W-:Y:S01]  /*8d90*/  ISETP.GE.AND P5, PT, R6, R4, PT ;  /* 0x000000040600720c */ /* 0x000fe20003fa6270 */
[----:B------:R-:W-:-:S12]  /*8da0*/  @P6 BRA `(.L_x_1463) ;  /* 0x0000000000a86947 */ /* 0x000fd80003800000 */
[----:B------:R-:W0:Y:S01]  /*8db0*/  LDS.128 R4, [R3+0xc400] ;  /* 0x00c4000003047984 */ /* 0x000e220000000c00 */
[----:B------:R-:W-:Y:S01]  /*8dc0*/  SHF.R.U32.HI R50, RZ, 0x10, R37 ;  /* 0x00000010ff327819 */ /* 0x000fe20000011625 */
[----:B------:R-:W-:Y:S01]  /*8dd0*/  HADD2.F32 R49, -RZ, R49.H0_H0 ;  /* 0x20000031ff317230 */ /* 0x000fe20000004100 */
[--C-:B------:R-:W-:Y:S01]  /*8de0*/  SHF.R.U32.HI R48, RZ, 0x10, R39.reuse ;  /* 0x00000010ff307819 */ /* 0x100fe20000011627 */
        /* <DEDUP_REMOVED lines=10> */
[----:B------:R-:W-:Y:S01]  /*8e90*/  FMUL.FTZ R39, R39, R48 ;  /* 0x0000003027277220 */ /* 0x000fe20000410000 */
[--C-:B------:R-:W-:Y:S02]  /*8ea0*/  HADD2.F32 R36, -RZ, R6.reuse.H0_H0 ;  /* 0x20000006ff247230 */ /* 0x100fe40000004100 */
[----:B------:R-:W-:Y:S01]  /*8eb0*/  FMUL.FTZ R52, R4, R49 ;  /* 0x0000003104347220 */ /* 0x000fe20000410000 */
[----:B------:R-:W-:-:S02]  /*8ec0*/  HADD2.F32 R37, -RZ, R6.H1_H1 ;  /* 0x30000006ff257230 */ /* 0x000fc40000004100 */
[C---:B------:R-:W-:Y:S01]  /*8ed0*/  FFMA.FTZ R53, R38.reuse, R48, -R51 ;  /* 0x0000003026357223 */ /* 0x040fe20000010833 */
[--C-:B------:R-:W-:Y:S02]  /*8ee0*/  HADD2.F32 R6, -RZ, R5.reuse.H0_H0 ;  /* 0x20000005ff067230 */ /* 0x100fe40000004100 */
[----:B------:R-:W-:Y:S01]  /*8ef0*/  FFMA.FTZ R54, R38, R50, R39 ;  /* 0x0000003226367223 */ /* 0x000fe20000010027 */
[-C--:B------:R-:W-:Y:S01]  /*8f00*/  FMUL.FTZ R48, R4, R47.reuse ;  /* 0x0000002f04307220 */ /* 0x080fe20000410000 */
[C---:B------:R-:W-:Y:S01]  /*8f10*/  FFMA.FTZ R52, R7.reuse, R47, -R52 ;  /* 0x0000002f07347223 */ /* 0x040fe20000010834 */
[----:B------:R-:W-:Y:S02]  /*8f20*/  HADD2.F32 R5, -RZ, R5.H1_H1 ;  /* 0x30000005ff057230 */ /* 0x000fe40000004100 */
[----:B------:R-:W-:Y:S02]  /*8f30*/  HADD2.F32 R47, -RZ, R46.H1_H1 ;  /* 0x3000002eff2f7230 */ /* 0x000fe40000004100 */
[----:B------:R-:W-:Y:S01]  /*8f40*/  FFMA.FTZ R49, R7, R49, R48 ;  /* 0x0000003107317223 */ /* 0x000fe20000010030 */
[----:B------:R-:W-:-:S02]  /*8f50*/  HADD2.F32 R38, -RZ, R57.H1_H1 ;  /* 0x30000039ff267230 */ /* 0x000fc40000004100 */
        /* <DEDUP_REMOVED lines=15> */
.L_x_1463:
[----:B------:R-:W-:Y:S05]  /*9050*/  BSYNC B1 ;  /* 0x0000000000017941 */ /* 0x000fea0003800000 */
.L_x_1462:
[----:B------:R-:W-:Y:S01]  /*9060*/  BSSY B1, `(.L_x_1464) ;  /* 0x000002d000017945 */ /* 0x000fe20003800000 */
[----:B------:R-:W-:-:S03]  /*9070*/  @P0 VIADD R0, R3, 0xffffffe0 ;  /* 0xffffffe003000836 */ /* 0x000fc60000000000 */
[----:B------:R-:W-:Y:S05]  /*9080*/  @P1 BRA `(.L_x_1465) ;  /* 0x0000000000a81947 */ /* 0x000fea0003800000 */
[----:B0-----:R-:W0:Y:S01]  /*9090*/  LDS.128 R4, [R0+0xc400] ;  /* 0x00c4000000047984 */ /* 0x001e220000000c00 */
        /* <DEDUP_REMOVED lines=32> */
[----:B------:R-:W-:Y:S01]  /*92a0*/  FMUL.FTZ R36, R5, R4 ;  /* 0x0000000405247220 */ /* 0x000fe20000410000 */
        /* <DEDUP_REMOVED lines=8> */
.L_x_1465:
[----:B------:R-:W-:Y:S05]  /*9330*/  BSYNC B1 ;  /* 0x0000000000017941 */ /* 0x000fea0003800000 */
.L_x_1464:
        /* <DEDUP_REMOVED lines=21> */
[--C-:B------:R-:W-:Y:S02]  /*9490*/  HADD2.F32 R31, -RZ, R44.reuse.H1_H1 ;  /* 0x3000002cff1f7230 */ /* 0x100fe40000004100 */
[----:B------:R-:W-:Y:S01]  /*94a0*/  FFMA.FTZ R35, R30, R33, -R35 ;  /* 0x000000211e237223 */ /* 0x000fe20000010823 */
[--C-:B------:R-:W-:Y:S02]  /*94b0*/  HADD2.F32 R6, -RZ, R5.reuse.H0_H0 ;  /* 0x20000005ff067230 */ /* 0x100fe40000004100 */
[-C--:B------:R-:W-:Y:S01]  /*94c0*/  FMUL.FTZ R34, R4, R32.reuse ;  /* 0x0000002004227220 */ /* 0x080fe20000410000 */
[----:B------:R-:W-:Y:S02]  /*94d0*/  HADD2.F32 R44, -RZ, R44.H0_H0 ;  /* 0x2000002cff2c7230 */ /* 0x000fe40000004100 */
[----:B------:R-:W-:Y:S01]  /*94e0*/  FFMA.FTZ R36, R7, R32, -R36 ;  /* 0x0000002007247223 */ /* 0x000fe20000010824 */
[----:B------:R-:W-:-:S02]  /*94f0*/  HADD2.F32 R5, -RZ, R5.H1_H1 ;  /* 0x30000005ff057230 */ /* 0x000fc40000004100 */
[----:B------:R-:W-:Y:S01]  /*9500*/  FFMA.FTZ R45, R7, R45, R34 ;  /* 0x0000002d072d7223 */ /* 0x000fe20000010022 */
[----:B------:R-:W-:Y:S02]  /*9510*/  HADD2.F32 R30, -RZ, R37.H0_H0 ;  /* 0x20000025ff1e7230 */ /* 0x000fe40000004100 */
[CC--:B------:R-:W-:Y:S01]  /*9520*/  FMUL.FTZ R33, R29.reuse, R31.reuse ;  /* 0x0000001f1d217220 */ /* 0x0c0fe20000410000 */
[----:B------:R-:W-:Y:S02]  /*9530*/  HADD2.F32 R4, -RZ, R39.H0_H0 ;  /* 0x20000027ff047230 */ /* 0x000fe40000004100 */
[----:B------:R-:W-:Y:S01]  /*9540*/  FMUL.FTZ R32, R29, R44 ;  /* 0x0000002c1d207220 */ /* 0x000fe20000410000 */
        /* <DEDUP_REMOVED lines=11> */
.L_x_1467:
[----:B------:R-:W-:Y:S05]  /*9600*/  BSYNC B1 ;  /* 0x0000000000017941 */ /* 0x000fea0003800000 */
.L_x_1466:
        /* <DEDUP_REMOVED lines=44> */
.L_x_1469:
[----:B------:R-:W-:Y:S05]  /*98d0*/  BSYNC B1 ;  /* 0x0000000000017941 */ /* 0x000fea0003800000 */
.L_x_1468:
        /* <DEDUP_REMOVED lines=44> */
.L_x_1471:
[----:B------:R-:W-:Y:S05]  /*9ba0*/  BSYNC B1 ;  /* 0x0000000000017941 */ /* 0x000fea0003800000 */
.L_x_1470:
        /* <DEDUP_REMOVED lines=44> */
.L_x_1455:
[----:B------:R-:W3:Y:S01]  /*9e70*/  LDC R9, c[0x0][0x448] ;  /* 0x00011200ff097b82 */ /* 0x000ee20000000800 */
[----:B------:R-:W-:Y:S01]  /*9e80*/  ULDC.64 UR4, c[0x0][0x3f8] ;  /* 0x0000fe0000047ab9 */ /* 0x000fe20000000a00 */
[----:B------:R-:W-:Y:S01]  /*9e90*/  ULDC.64 UR6, c[0x0][0x408] ;  /* 0x0001020000067ab9 */ /* 0x000fe20000000a00 */
        /* <DEDUP_REMOVED lines=8> */
[----:B----4-:R-:W-:Y:S01]  /*9f20*/  @P0 SHF.R.U32.HI R3, RZ, R5, R0 ;  /* 0x00000005ff030219 */ /* 0x010fe20000011600 */
[----:B------:R-:W-:-:S03]  /*9f30*/  IMAD.MOV.U32 R5, RZ, RZ, R27 ;  /* 0x000000ffff057224 */ /* 0x000fc600078e001b */
        /* <DEDUP_REMOVED lines=18> */
[----:B------:R-:W0:Y:S04]  /*a060*/  SHFL.IDX PT, R0, R0, RZ, 0x1e1f ;  /* 0x001e1fff00007589 */ /* 0x000e2800000e0000 */
[----:B------:R-:W0:Y:S04]  /*a070*/  SHFL.IDX PT, R21, R21, RZ, 0x1e1f ;  /* 0x001e1fff15157589 */ /* 0x000e2800000e0000 */
[----:B---3--:R-:W0:Y:S02]  /*a080*/  SHFL.IDX PT, R20, R20, RZ, 0x1e1f ;  /* 0x001e1fff14147589 */ /* 0x008e2400000e0000 */
.L_x_1745:
[----:B------:R-:W-:Y:S01]  /*a090*/  IMAD R9, R140, R9, RZ ;  /* 0x000000098c097224 */ /* 0x000fe200078e02ff */
[----:B------:R-:W-:Y:S01]  /*a0a0*/  BSSY B1, `(.L_x_1473) ;  /* 0x0000038000017945 */ /* 0x000fe20003800000 */
[----:B------:R-:W-:Y:S02]  /*a0b0*/  CS2R R4, SRZ ;  /* 0x0000000000047805 */ /* 0x000fe4000001ff00 */
[----:B------:R-:W-:Y:S01]  /*a0c0*/  CS2R R6, SRZ ;  /* 0x0000000000067805 */ /* 0x000fe2000001ff00 */
[----:B------:R-:W-:Y:S01]  /*a0d0*/  IMAD R48, R33, -0xc0, R9 ;  /* 0xffffff4021307824 */ /* 0x000fe200078e0209 */
[----:B------:R-:W-:Y:S02]  /*a0e0*/  ISETP.GE.AND P0, PT, R10, R9, PT ;  /* 0x000000090a00720c */ /* 0x000fe40003f06270 */
[----:B------:R-:W-:Y:S02]  /*a0f0*/  CS2R R8, SRZ ;  /* 0x0000000000087805 */ /* 0x000fe4000001ff00 */
[----:B------:R-:W-:-:S02]  /*a100*/  CS2R R10, SRZ ;  /* 0x00000000000a7805 */ /* 0x000fc4000001ff00 */
[----:B------:R-:W-:Y:S02]  /*a110*/  CS2R R12, SRZ ;  /* 0x00000000000c7805 */ /* 0x000fe4000001ff00 */
[----:B0-----:R-:W-:Y:S02]  /*a120*/  CS2R R14, SRZ ;  /* 0x00000000000e7805 */ /* 0x001fe4000001ff00 */
        /* <DEDUP_REMOVED lines=9> */
[----:B------:R-:W2:Y:S01]  /*a1c0*/  LDL R37, [R1+0x30] ;  /* 0x0000300001257983 */ /* 0x000ea20000100800 */
[C---:B------:R-:W-:Y:S01]  /*a1d0*/  VIADD R5, R16.reuse, 0x20 ;  /* 0x0000002010057836 */ /* 0x040fe20000000000 */
[C---:B------:R-:W-:Y:S01]  /*a1e0*/  ISETP.GE.AND P2, PT, R16.reuse, UR4, PT ;  /* 0x0000000410007c0c */ /* 0x040fe2000bf46270 */
[----:B------:R-:W-:-:S03]  /*a1f0*/  VIADD R4, R16, 0x10 ;  /* 0x0000001010047836 */ /* 0x000fc60000000000 */
[----:B------:R-:W-:Y:S02]  /*a200*/  ISETP.GE.AND P4, PT, R5, UR4, PT ;  /* 0x0000000405007c0c */ /* 0x000fe4000bf86270 */
[----:B------:R-:W-:Y:S01]  /*a210*/  ISETP.GE.AND P3, PT, R4, UR4, PT ;  /* 0x0000000404007c0c */ /* 0x000fe2000bf66270 */
[----:B------:R-:W-:-:S06]  /*a220*/  IMAD.MOV.U32 R4, RZ, RZ, R0 ;  /* 0x000000ffff047224 */ /* 0x000fcc00078e0000 */
[----:B------:R-:W-:Y:S02]  /*a230*/  @!P2 IMAD.SHL.U32 R39, R16, 0x2, RZ ;  /* 0x000000021027a824 */ /* 0x000fe400078e00ff */
[----:B----4-:R-:W-:-:S03]  /*a240*/  IMAD.MOV.U32 R5, RZ, RZ, R3 ;  /* 0x000000ffff057224 */ /* 0x010fc600078e0003 */
[----:B------:R-:W-:Y:S02]  /*a250*/  @!P2 IADD3 R38, P1, R20, R39, RZ ;  /* 0x000000271426a210 */ /* 0x000fe40007f3e0ff */
        /* <DEDUP_REMOVED lines=11> */
[----:B---3--:R-:W-:Y:S01]  /*a310*/  @!P4 IMAD.SHL.U32 R47, R36, 0x8, RZ ;  /* 0x00000008242fc824 */ /* 0x008fe200078e00ff */
[----:B------:R-:W-:-:S02]  /*a320*/  @!P2 IADD3 R36, P0, R0, R39, RZ ;  /* 0x000000270024a210 */ /* 0x000fc40007f1e0ff */
[----:B------:R-:W-:Y:S01]  /*a330*/  @!P2 SHF.L.U64.HI R0, R16, 0x1, R17 ;  /* 0x000000011000a819 */ /* 0x000fe20000010211 */
[----:B--2---:R-:W-:Y:S02]  /*a340*/  @!P3 IMAD.SHL.U32 R43, R37, 0x8, RZ ;  /* 0x00000008252bb824 */ /* 0x004fe400078e00ff */
[----:B------:R-:W-:-:S04]  /*a350*/  @!P4 IMAD.WIDE R44, R47, 0x2, R4 ;  /* 0x000000022f2cc825 */ /* 0x000fc800078e0204 */
[C---:B-1----:R-:W-:Y:S01]  /*a360*/  @!P3 IMAD.WIDE R40, R43.reuse, 0x2, R4 ;  /* 0x000000022b28b825 */ /* 0x042fe200078e0204 */
[----:B------:R-:W-:Y:S01]  /*a370*/  CS2R R4, SRZ ;  /* 0x0000000000047805 */ /* 0x000fe2000001ff00 */
[----:B------:R0:W5:Y:S02]  /*a380*/  @!P4 LD.E.128 R32, desc[UR52][R44.64] ;  /* 0x000000342c20c980 */ /* 0x000164000c101d00 */
[--C-:B------:R-:W-:Y:S02]  /*a390*/  @!P3 IMAD.WIDE R42, R43, 0x2, R20.reuse ;  /* 0x000000022b2ab825 */ /* 0x100fe400078e0214 */
[----:B------:R0:W5:Y:S02]  /*a3a0*/  @!P3 LD.E.128 R28, desc[UR52][R40.64] ;  /* 0x00000034281cb980 */ /* 0x000164000c101d00 */
[----:B------:R-:W-:Y:S02]  /*a3b0*/  @!P4 IMAD.WIDE R46, R47, 0x2, R20 ;  /* 0x000000022f2ec825 */ /* 0x000fe400078e0214 */
[----:B------:R0:W5:Y:S02]  /*a3c0*/  @!P3 LD.E.128 R8, desc[UR52][R42.64] ;  /* 0x000000342a08b980 */ /* 0x000164000c101d00 */
[----:B------:R-:W-:-:S02]  /*a3d0*/  @!P2 IMAD.X R37, R3, 0x1, R0, P0 ;  /* 0x000000010325a824 */ /* 0x000fc400000e0600 */
[----:B------:R-:W-:Y:S01]  /*a3e0*/  @!P2 IMAD.X R39, R21, 0x1, R0, P1 ;  /* 0x000000011527a824 */ /* 0x000fe200008e0600 */
[----:B------:R0:W5:Y:S04]  /*a3f0*/  @!P4 LD.E.128 R12, desc[UR52][R46.64] ;  /* 0x000000342e0cc980 */ /* 0x000168000c101d00 */
[----:B------:R0:W5:Y:S04]  /*a400*/  @!P2 LD.E.128 R24, desc[UR52][R36.64] ;  /* 0x000000342418a980 */ /* 0x000168000c101d00 */
[----:B------:R0:W5:Y:S02]  /*a410*/  @!P2 LD.E.128 R4, desc[UR52][R38.64] ;  /* 0x000000342604a980 */ /* 0x000164000c101d00 */
.L_x_1474:
[----:B------:R-:W-:Y:S05]  /*a420*/  BSYNC B1 ;  /* 0x0000000000017941 */ /* 0x000fea0003800000 */
.L_x_1473:
[----:B------:R-:W4:Y:S01]  /*a430*/  S2R R0, SR_TID.X ;  /* 0x0000000000007919 */ /* 0x000f220000002100 */
[----:B------:R-:W-:Y:S01]  /*a440*/  ULEA.HI UR4, UR37, UR37, URZ, 0x1 ;  /* 0x0000002525047291 */ /* 0x000fe2000f8f083f */
[----:B-----5:R-:W-:Y:S01]  /*a450*/  IMAD.MOV.U32 R20, RZ, RZ, R6 ;  /* 0x000000ffff147224 */ /* 0x020fe200078e0006 */
[----:B------:R-:W-:Y:S01]  /*a460*/  VIMNMX R48, R48, 0xc0, PT ;  /* 0x000000c030307848 */ /* 0x000fe20003fe0100 */
[----:B0-----:R-:W-:Y:S01]  /*a470*/  IMAD.MOV.U32 R36, RZ, RZ, R13 ;  /* 0x000000ffff247224 */ /* 0x001fe200078e000d */
[----:B------:R-:W-:Y:S01]  /*a480*/  ULOP3.LUT UR4, UR4, 0xfffffffe, URZ, 0xc0, !UPT ;  /* 0xfffffffe04047892 */ /* 0x000fe2000f8ec03f */
[----:B------:R-:W-:Y:S01]  /*a490*/  IMAD.MOV.U32 R37, RZ, RZ, R25 ;  /* 0x000000ffff257224 */ /* 0x000fe200078e0019 */
[----:B------:R-:W-:Y:S01]  /*a4a0*/  PRMT R66, R20, 0x7610, R66 ;  /* 0x0000761014427816 */ /* 0x000fe20000000042 */
[----:B------:R-:W-:Y:S01]  /*a4b0*/  IMAD.MOV.U32 R20, RZ, RZ, R8 ;  /* 0x000000ffff147224 */ /* 0x000fe200078e0008 */
[----:B------:R-:W-:Y:S01]  /*a4c0*/  UIADD3 UR4, UR37, -UR4, URZ ;  /* 0x8000000425047290 */ /* 0x000fe2000fffe03f */
[----:B------:R-:W-:Y:S01]  /*a4d0*/  BSSY B1, `(.L_x_1475) ;  /* 0x000002a000017945 */ /* 0x000fe20003800000 */
[----:B------:R-:W-:Y:S01]  /*a4e0*/  PRMT R55, R37, 0x7610, R55 ;  /* 0x0000761025377816 */ /* 0x000fe20000000037 */
[----:B------:R-:W-:-:S02]  /*a4f0*/  IMAD.MOV.U32 R37, RZ, RZ, R29 ;  /* 0x000000ffff257224 */ /* 0x000fc400078e001d */
[----:B----4-:R-:W-:Y:S02]  /*a500*/  VIADD R3, R0, 0xffffff80 ;  /* 0xffffff8000037836 */ /* 0x010fe40000000000 */
[----:B------:R-:W-:-:S03]  /*a510*/  IMAD.MOV.U32 R0, RZ, RZ, R4 ;  /* 0x000000ffff007224 */ /* 0x000fc600078e0004 */
[----:B------:R-:W-:Y:S01]  /*a520*/  LEA.HI R21, R3, R3, RZ, 0x1 ;  /* 0x0000000303157211 */ /* 0x000fe200078f08ff */
[----:B------:R-:W-:Y:S01]  /*a530*/  IMAD.MOV.U32 R3, RZ, RZ, R5 ;  /* 0x000000ffff037224 */ /* 0x000fe200078e0005 */
[----:B------:R-:W-:Y:S01]  /*a540*/  PRMT R58, R0, 0x7610, R58 ;  /* 0x00007610003a7816 */ /* 0x000fe2000000003a */
[----:B------:R-:W-:Y:S01]  /*a550*/  IMAD.MOV.U32 R0, RZ, RZ, R7 ;  /* 0x000000ffff007224 */ /* 0x000fe200078e0007 */
[----:B------:R-:W-:Y:S02]  /*a560*/  SHF.R.S32.HI R21, RZ, 0x1, R21 ;  /* 0x00000001ff157819 */ /* 0x000fe40000011415 */
[----:B------:R-:W-:Y:S01]  /*a570*/  PRMT R57, R3, 0x7610, R57 ;  /* 0x0000761003397816 */ /* 0x000fe20000000039 */
[----:B------:R-:W-:Y:S01]  /*a580*/  IMAD.U32 R3, RZ, RZ, UR4 ;  /* 0x00000004ff037e24 */ /* 0x000fe2000f8e00ff */
[----:B------:R-:W-:Y:S01]  /*a590*/  ISETP.GE.AND P1, PT, R21, R48, PT ;  /* 0x000000301500720c */ /* 0x000fe20003f26270 */
[----:B------:R-:W-:Y:S01]  /*a5a0*/  IMAD.MOV.U32 R21, RZ, RZ, R9 ;  /* 0x000000ffff157224 */ /* 0x000fe200078e0009 */
[----:B------:R-:W-:Y:S01]  /*a5b0*/  PRMT R66, R66, 0x5410, R0 ;  /* 0x0000541042427816 */ /* 0x000fe20000000000 */
[----:B------:R-:W-:Y:S01]  /*a5c0*/  IMAD.MOV.U32 R0, RZ, RZ, R10 ;  /* 0x000000ffff007224 */ /* 0x000fe200078e000a */
[----:B------:R-:W-:-:S02]  /*a5d0*/  SHF.L.U32 R3, R3, 0x1f, RZ ;  /* 0x0000001f03037819 */ /* 0x000fc400000006ff */
[----:B------:R-:W-:Y:S01]  /*a5e0*/  PRMT R47, R20, 0x5410, R21 ;  /* 0x00005410142f7816 */ /* 0x000fe20000000015 */
[----:B------:R-:W-:Y:S01]  /*a5f0*/  IMAD.MOV.U32 R20, RZ, RZ, R11 ;  /* 0x000000ffff147224 */ /* 0x000fe200078e000b */
[----:B------:R-:W0:Y:S01]  /*a600*/  SYNCS.PHASECHK.TRANS64.TRYWAIT P0, [R2+URZ+0x2d800], R3 ;  /* 0x02d80003020075a7 */ /* 0x000e22000800017f */
[----:B------:R-:W-:-:S03]  /*a610*/  IMAD.MOV.U32 R21, RZ, RZ, R12 ;  /* 0x000000ffff157224 */ /* 0x000fc600078e000c */
[----:B------:R-:W-:Y:S01]  /*a620*/  PRMT R48, R0, 0x5410, R20 ;  /* 0x0000541000307816 */ /* 0x000fe20000000014 */
[----:B------:R-:W-:Y:S01]  /*a630*/  IMAD.MOV.U32 R0, RZ, RZ, R14 ;  /* 0x000000ffff007224 */ /* 0x000fe200078e000e */
[----:B------:R-:W-:Y:S01]  /*a640*/  PRMT R21, R21, 0x5410, R36 ;  /* 0x0000541015157816 */ /* 0x000fe20000000024 */
[----:B------:R-:W-:Y:S02]  /*a650*/  IMAD.MOV.U32 R20, RZ, RZ, R15 ;  /* 0x000000ffff147224 */ /* 0x000fe400078e000f */
        /* <DEDUP_REMOVED lines=10> */
[----:B------:R-:W-:Y:S02]  /*a700*/  IMAD.MOV.U32 R36, RZ, RZ, R32 ;  /* 0x000000ffff247224 */ /* 0x000fe400078e0020 */
[----:B------:R-:W-:Y:S01]  /*a710*/  IMAD.MOV.U32 R37, RZ, RZ, R33 ;  /* 0x000000ffff257224 */ /* 0x000fe200078e0021 */
[----:B------:R-:W-:Y:S01]  /*a720*/  PRMT R50, R0, 0x5410, R20 ;  /* 0x0000541000327816 */ /* 0x000fe20000000014 */
[----:B------:R-:W-:Y:S02]  /*a730*/  IMAD.MOV.U32 R0, RZ, RZ, R34 ;  /* 0x000000ffff007224 */ /* 0x000fe400078e0022 */
[----:B------:R-:W-:Y:S01]  /*a740*/  IMAD.MOV.U32 R20, RZ, RZ, R35 ;  /* 0x000000ffff147224 */ /* 0x000fe200078e0023 */
[----:B------:R-:W-:Y:S01]  /*a750*/  PRMT R45, R36, 0x5410, R37 ;  /* 0x00005410242d7816 */ /* 0x000fe20000000025 */
[----:B0-----:R-:W-:Y:S06]  /*a760*/  @!P0 BRA `(.L_x_1476) ;  /* 0x0000018400b08947 */ /* 0x001fec0003800000 */
.L_x_1746:
[----:B------:R-:W-:Y:S05]  /*a770*/  BSYNC B1 ;  /* 0x0000000000017941 */ /* 0x000fea0003800000 */
.L_x_1475:
[----:B------:R-:W-:Y:S01]  /*a780*/  PRMT R46, R0, 0x5410, R20 ;  /* 0x00005410002e7816 */ /* 0x000fe20000000014 */
[----:B------:R-:W-:Y:S06]  /*a790*/  @P1 BRA `(.L_x_1461) ;  /* 0x00000014003c1947 */ /* 0x000fec0003800000 */
[----:B------:R3:W5:Y:S01]  /*a7a0*/  LDL R70, [R1+0x14] ;  /* 0x0000140001467983 */ /* 0x0007620000100800 */
[----:B0-----:R-:W0:Y:S03]  /*a7b0*/  LDC R3, c[0x0][0x3f4] ;  /* 0x0000fd00ff037b82 */ /* 0x001e260000000800 */
[----:B------:R3:W5:Y:S04]  /*a7c0*/  LDL R69, [R1+0x24] ;  /* 0x0000240001457983 */ /* 0x0007680000100800 */
[----:B------:R3:W5:Y:S01]  /*a7d0*/  LDL R68, [R1+0x20] ;  /* 0x0000200001447983 */ /* 0x0007620000100800 */
[C---:B------:R-:W-:Y:S01]  /*a7e0*/  VIADD R0, R16.reuse, 0x10 ;  /* 0x0000001010007836 */ /* 0x040fe20000000000 */
[----:B------:R-:W-:Y:S01]  /*a7f0*/  BSSY B1, `(.L_x_1477) ;  /* 0x000006d000017945 */ /* 0x000fe20003800000 */
[C---:B------:R-:W-:Y:S01]  /*a800*/  VIADD R20, R16.reuse, 0x20 ;  /* 0x0000002010147836 */ /* 0x040fe20000000000 */
[----:B0-----:R-:W-:-:S02]  /*a810*/  ISETP.GE.AND P0, PT, R16, R3, PT ;  /* 0x000000031000720c */ /* 0x001fc40003f06270 */
[-C--:B------:R-:W-:Y:S02]  /*a820*/  ISETP.GE.AND P1, PT, R0, R3.reuse, PT ;  /* 0x000000030000720c */ /* 0x080fe40003f26270 */
[----:B------:R-:W-:-:S09]  /*a830*/  ISETP.GE.AND P2, PT, R20, R3, PT ;  /* 0x000000031400720c */ /* 0x000fd20003f46270 */
[----:B---3--:R-:W-:Y:S05]  /*a840*/  @P0 BRA `(.L_x_1478) ;  /* 0x00000004009c0947 */ /* 0x008fea0003800000 */
[----:B------:R-:W0:Y:S01]  /*a850*/  S2R R36, SR_TID.X ;  /* 0x0000000000247919 */ /* 0x000e220000002100 */
[----:B-----5:R-:W-:Y:S01]  /*a860*/  LOP3.LUT R20, R70, 0x18, R16, 0xf8, !PT ;  /* 0x0000001846147812 */ /* 0x020fe200078ef810 */
[----:B------:R-:W-:Y:S01]  /*a870*/  HADD2.F32 R57, -RZ, R57.H0_H0 ;  /* 0x20000039ff397230 */ /* 0x000fe20000004100 */
[--C-:B------:R-:W-:Y:S01]  /*a880*/  SHF.R.U64 R24, R24, 0x10, R25.reuse ;  /* 0x0000001018187819 */ /* 0x100fe20000001219 */
[----:B------:R-:W-:Y:S01]  /*a890*/  HADD2.F32 R55, -RZ, R55.H0_H0 ;  /* 0x20000037ff377230 */ /* 0x000fe20000004100 */
[----:B------:R-:W-:Y:S01]  /*a8a0*/  LOP3.LUT R20, R20, R68, RZ, 0x3c, !PT ;  /* 0x0000004414147212 */ /* 0x000fe200078e3cff */
[----:B------:R-:W-:Y:S01]  /*a8b0*/  HADD2.F32 R58, -RZ, R58.H0_H0 ;  /* 0x2000003aff3a7230 */ /* 0x000fe20000004100 */
[----:B------:R-:W-:Y:S02]  /*a8c0*/  SHF.R.U32.HI R56, RZ, 0x10, R25 ;  /* 0x00000010ff387819 */ /* 0x000fe40000011619 */
[--C-:B------:R-:W-:Y:S02]  /*a8d0*/  SHF.R.U64 R25, R4, 0x10, R5.reuse ;  /* 0x0000001004197819 */ /* 0x100fe40000001205 */
[----:B------:R-:W-:-:S02]  /*a8e0*/  SHF.R.U32.HI R59, RZ, 0x10, R5 ;  /* 0x00000010ff3b7819 */ /* 0x000fc40000011605 */
[----:B------:R-:W-:Y:S01]  /*a8f0*/  SHF.R.U64 R5, R6, 0x10, R7 ;  /* 0x0000001006057819 */ /* 0x000fe20000001207 */
[----:B------:R-:W-:Y:S01]  /*a900*/  HADD2.F32 R25, -RZ, R25.H0_H0 ;  /* 0x20000019ff197230 */ /* 0x000fe20000004100 */
[--C-:B------:R-:W-:Y:S01]  /*a910*/  SHF.R.U64 R4, R26, 0x10, R27.reuse ;  /* 0x000000101a047819 */ /* 0x100fe2000000121b */
[----:B------:R-:W-:Y:S01]  /*a920*/  HADD2.F32 R59, -RZ, R59.H0_H0 ;  /* 0x2000003bff3b7230 */ /* 0x000fe20000004100 */
[----:B------:R-:W-:Y:S02]  /*a930*/  SHF.R.U32.HI R65, RZ, 0x10, R27 ;  /* 0x00000010ff417819 */ /* 0x000fe4000001161b */
[----:B------:R-:W-:Y:S01]  /*a940*/  SHF.R.U32.HI R64, RZ, 0x10, R7 ;  /* 0x00000010ff407819 */ /* 0x000fe20000011607 */
[----:B0-----:R-:W-:-:S05]  /*a950*/  VIADD R37, R36, 0xffffff80 ;  /* 0xffffff8024257836 */ /* 0x001fca0000000000 */
[----:B------:R-:W-:-:S04]  /*a960*/  LEA.HI R36, R37, R37, RZ, 0x1 ;  /* 0x0000002525247211 */ /* 0x000fc800078f08ff */
[----:B------:R-:W-:-:S05]  /*a970*/  LOP3.LUT R36, R36, 0xfffffffe, RZ, 0xc0, !PT ;  /* 0xfffffffe24247812 */ /* 0x000fca00078ec0ff */
[----:B------:R-:W-:-:S05]  /*a980*/  IMAD.IADD R36, R37, 0x1, -R36 ;  /* 0x0000000125247824 */ /* 0x000fca00078e0a24 */
[----:B------:R-:W-:Y:S01]  /*a990*/  LEA.HI R0, R3, R36, RZ, 0x1d ;  /* 0x0000002403007211 */ /* 0x000fe200078fe8ff */
[----:B------:R-:W-:-:S03]  /*a9a0*/  IMAD.IADD R36, R69, 0x1, R20 ;  /* 0x0000000145247824 */ /* 0x000fc600078e0214 */
[----:B------:R-:W-:-:S04]  /*a9b0*/  SHF.R.S32.HI R37, RZ, 0x1f, R0 ;  /* 0x0000001fff257819 */ /* 0x000fc80000011400 */
[----:B------:R-:W-:Y:S01]  /*a9c0*/  LEA.HI R37, R37, R0, RZ, 0x2 ;  /* 0x0000000025257211 */ /* 0x000fe200078f10ff */
[----:B------:R-:W-:-:S03]  /*a9d0*/  IMAD.SHL.U32 R0, R0, 0x8, RZ ;  /* 0x0000000800007824 */ /* 0x000fc600078e00ff */
[----:B------:R-:W-:Y:S02]  /*a9e0*/  SHF.R.S32.HI R37, RZ, 0x2, R37 ;  /* 0x00000002ff257819 */ /* 0x000fe40000011425 */
[----:B------:R-:W-:Y:S02]  /*a9f0*/  LOP3.LUT R20, R70, 0x18, R0, 0xf8, !PT ;  /* 0x0000001846147812 */ /* 0x000fe400078ef800 */
[----:B------:R-:W-:Y:S01]  /*aa00*/  LEA R0, R36, UR40, 0x1 ;  /* 0x0000002824007c11 */ /* 0x000fe2000f8e08ff */
[----:B-1----:R-:W-:Y:S01]  /*aa10*/  IMAD R40, R37, 0x1800, R69 ;  /* 0x0000180025287824 */ /* 0x002fe200078e0245 */
[----:B--2---:R-:W-:-:S03]  /*aa20*/  LOP3.LUT R41, R20, R68, RZ, 0x3c, !PT ;  /* 0x0000004414297212 */ /* 0x004fc600078e3cff */
[----:B------:R-:W0:Y:S02]  /*aa30*/  LDS.128 R36, [R0] ;  /* 0x0000000000247984 */ /* 0x000e240000000c00 */
[----:B------:R-:W-:-:S04]  /*aa40*/  IMAD.IADD R41, R40, 0x1, R41 ;  /* 0x0000000128297824 */ /* 0x000fc800078e0229 */
[----:B------:R-:W-:-:S05]  /*aa50*/  IMAD R20, R41, 0x2, R2 ;  /* 0x0000000229147824 */ /* 0x000fca00078e0202 */
[----:B------:R-:W1:Y:S01]  /*aa60*/  LDS.128 R40, [R20+0xc400] ;  /* 0x00c4000014287984 */ /* 0x000e620000000c00 */
[--C-:B0-----:R-:W-:Y:S02]  /*aa70*/  HADD2.F32 R26, -RZ, R37.reuse.H0_H0 ;  /* 0x20000025ff1a7230 */ /* 0x101fe40000004100 */
[----:B------:R-:W-:Y:S02]  /*aa80*/  HADD2.F32 R37, -RZ, R37.H1_H1 ;  /* 0x30000025ff257230 */ /* 0x000fe40000004100 */
[----:B------:R-:W-:Y:S02]  /*aa90*/  HADD2.F32 R27, -RZ, R36.H0_H0 ;  /* 0x20000024ff1b7230 */ /* 0x000fe40000004100 */
[----:B------:R-:W-:Y:S02]  /*aaa0*/  HADD2.F32 R51, -RZ, R38.H0_H0 ;  /* 0x20000026ff337230 */ /* 0x000fe40000004100 */
[--C-:B------:R-:W-:Y:S02]  /*aab0*/  HADD2.F32 R7, -RZ, R39.reuse.H0_H0 ;  /* 0x20000027ff077230 */ /* 0x100fe40000004100 */
[----:B------:R-:W-:-:S02]  /*aac0*/  HADD2.F32 R39, -RZ, R39.H1_H1 ;  /* 0x30000027ff277230 */ /* 0x000fc40000004100 */
[--C-:B-1----:R-:W-:Y:S02]  /*aad0*/  HADD2.F32 R6, -RZ, R41.reuse.H0_H0 ;  /* 0x20000029ff067230 */ /* 0x102fe40000004100 */
[----:B------:R-:W-:Y:S02]  /*aae0*/  HADD2.F32 R52, -RZ, R41.H1_H1 ;  /* 0x30000029ff347230 */ /* 0x000fe40000004100 */
[----:B------:R-:W-:Y:S02]  /*aaf0*/  HADD2.F32 R41, -RZ, R40.H0_H0 ;  /* 0x20000028ff297230 */ /* 0x000fe40000004100 */
[C---:B------:R-:W-:Y:S01]  /*ab00*/  FMUL.FTZ R61, R6.reuse, R57 ;  /* 0x00000039063d7220 */ /* 0x040fe20000410000 */
[----:B------:R-:W-:Y:S01]  /*ab10*/  FMUL.FTZ R63, R6, R55 ;  /* 0x00000037063f7220 */ /* 0x000fe20000410000 */
[----:B------:R-:W-:Y:S01]  /*ab20*/  FMUL.FTZ R60, R52, R59 ;  /* 0x0000003b343c7220 */ /* 0x000fe20000410000 */
[----:B------:R-:W-:Y:S02]  /*ab30*/  HADD2.F32 R53, -RZ, R42.H0_H0 ;  /* 0x2000002aff357230 */ /* 0x000fe40000004100 */
[----:B------:R-:W-:Y:S01]  /*ab40*/  FFMA.FTZ R6, R26, R55, -R61 ;  /* 0x000000371a067223 */ /* 0x000fe2000001083d */
[----:B------:R-:W-:-:S02]  /*ab50*/  HADD2.F32 R55, -RZ, R56.H0_H0 ;  /* 0x20000038ff377230 */ /* 0x000fc40000004100 */
[----:B------:R-:W-:Y:S01]  /*ab60*/  FFMA.FTZ R26, R26, R57, R63 ;  /* 0x000000391a1a7223 */ /* 0x000fe2000001003f */
[----:B------:R-:W-:Y:S02]  /*ab70*/  HADD2.F32 R56, -RZ, R62.H0_H0 ;  /* 0x2000003eff387230 */ /* 0x000fe40000004100 */
[----:B------:R-:W-:Y:S02]  /*ab80*/  HADD2.F32 R54, -RZ, R43.H0_H0 ;  /* 0x2000002bff367230 */ /* 0x000fe40000004100 */
[-C--:B------:R-:W-:Y:S01]  /*ab90*/  FMUL.FTZ R62, R52, R55.reuse ;  /* 0x00000037343e7220 */ /* 0x080fe20000410000 */
[----:B------:R-:W-:Y:S01]  /*aba0*/  FFMA.FTZ R57, R37, R55, -R60 ;  /* 0x0000003725397223 */ /* 0x000fe2000001083c */
[C---:B------:R-:W-:Y:S01]  /*abb0*/  FMUL.FTZ R52, R41.reuse, R58 ;  /* 0x0000003a29347220 */ /* 0x040fe20000410000 */
[-C--:B------:R-:W-:Y:S01]  /*abc0*/  FMUL.FTZ R55, R41, R56.reuse ;  /* 0x0000003829377220 */ /* 0x080fe20000410000 */
[----:B------:R-:W-:Y:S02]  /*abd0*/  HADD2.F32 R60, -RZ, R66.H0_H0 ;  /* 0x20000042ff3c7230 */ /* 0x000fe40000004100 */
[----:B------:R-:W-:Y:S01]  /*abe0*/  FFMA.FTZ R59, R37, R59, R62 ;  /* 0x0000003b253b7223 */ /* 0x000fe2000001003e */
[----:B------:R-:W-:Y:S01]  /*abf0*/  FFMA.FTZ R41, R27, R56, -R52 ;  /* 0x000000381b297223 */ /* 0x000fe20000010834 */
[----:B------:R-:W-:-:S02]  /*ac00*/  HADD2.F32 R52, -RZ, R67.H0_H0 ;  /* 0x20000043ff347230 */ /* 0x000fc40000004100 */
[----:B------:R-:W-:Y:S01]  /*ac10*/  FFMA.FTZ R55, R27, R58, R55 ;  /* 0x0000003a1b377223 */ /* 0x000fe20000010037 */
[----:B------:R-:W-:Y:S02]  /*ac20*/  HADD2.F32 R37, -RZ, R66.H1_H1 ;  /* 0x30000042ff257230 */ /* 0x000fe40000004100 */
[C---:B------:R-:W-:Y:S01]  /*ac30*/  FMUL.FTZ R56, R53.reuse, R60 ;  /* 0x0000003c35387220 */ /* 0x040fe20000410000 */
[----:B------:R-:W-:Y:S02]  /*ac40*/  HADD2.F32 R27, -RZ, R67.H1_H1 ;  /* 0x30000043ff1b7230 */ /* 0x000fe40000004100 */
[-C--:B------:R-:W-:Y:S01]  /*ac50*/  FMUL.FTZ R58, R53, R52.reuse ;  /* 0x00000034353a7220 */ /* 0x080fe20000410000 */
[----:B------:R-:W-:Y:S02]  /*ac60*/  HADD2.F32 R43, -RZ, R43.H1_H1 ;  /* 0x3000002bff2b7230 */ /* 0x000fe40000004100 */
[C---:B------:R-:W-:Y:S01]  /*ac70*/  FMUL.FTZ R62, R54.reuse, R37 ;  /* 0x00000025363e7220 */ /* 0x040fe20000410000 */
[----:B------:R-:W-:Y:S01]  /*ac80*/  FFMA.FTZ R53, R51, R52, -R56 ;  /* 0x0000003433357223 */ /* 0x000fe20000010838 */
[----:B------:R-:W-:Y:S01]  /*ac90*/  FMUL.FTZ R54, R54, R27 ;  /* 0x0000001b36367220 */ /* 0x000fe20000410000 */
[----:B------:R-:W-:-:S02]  /*aca0*/  HADD2.F32 R56, -RZ, R64.H0_H0 ;  /* 0x20000040ff387230 */ /* 0x000fc40000004100 */
[C---:B------:R-:W-:Y:S01]  /*acb0*/  FFMA.FTZ R62, R7.reuse, R27, -R62 ;  /* 0x0000001b073e7223 */ /* 0x040fe2000001083e */
[----:B------:R-:W-:Y:S02]  /*acc0*/  HADD2.F32 R52, -RZ, R65.H0_H0 ;  /* 0x20000041ff347230 */ /* 0x000fe40000004100 */
[----:B------:R-:W-:Y:S01]  /*acd0*/  FFMA.FTZ R54, R7, R37, R54 ;  /* 0x0000002507367223 */ /* 0x000fe20000010036 */
[----:B------:R-:W-:Y:S02]  /*ace0*/  HADD2.F32 R40, -RZ, R40.H1_H1 ;  /* 0x30000028ff287230 */ /* 0x000fe40000004100 */
[----:B------:R-:W-:Y:S01]  /*acf0*/  FFMA.FTZ R58, R51, R60, R58 ;  /* 0x0000003c333a7223 */ /* 0x000fe2000001003a */
[----:B------:R-:W-:Y:S02]  /*ad00*/  HADD2.F32 R7, -RZ, R24.H0_H0 ;  /* 0x20000018ff077230 */ /* 0x000fe40000004100 */
[----:B------:R-:W-:Y:S01]  /*ad10*/  FMUL.FTZ R60, R43, R56 ;  /* 0x000000382b3c7220 */ /* 0x000fe20000410000 */
[----:B------:R-:W-:-:S02]  /*ad20*/  HADD2.F32 R42, -RZ, R42.H1_H1 ;  /* 0x3000002aff2a7230 */ /* 0x000fc40000004100 */
[-C--:B------:R-:W-:Y:S01]  /*ad30*/  FMUL.FTZ R64, R43, R52.reuse ;  /* 0x000000342b407220 */ /* 0x080fe20000410000 */
[----:B------:R-:W-:Y:S02]  /*ad40*/  HADD2.F32 R27, -RZ, R5.H0_H0 ;  /* 0x20000005ff1b7230 */ /* 0x000fe40000004100 */
[----:B------:R-:W-:Y:S01]  /*ad50*/  FMUL.FTZ R37, R40, R25 ;  /* 0x0000001928257220 */ /* 0x000fe20000410000 */
[----:B------:R-:W-:Y:S02]  /*ad60*/  HADD2.F32 R5, -RZ, R4.H0_H0 ;  /* 0x20000004ff057230 */ /* 0x000fe40000004100 */
[C---:B------:R-:W-:Y:S01]  /*ad70*/  FFMA.FTZ R43, R39.reuse, R52, -R60 ;  /* 0x00000034272b7223 */ /* 0x040fe2000001083c */
[----:B------:R-:W-:Y:S02]  /*ad80*/  HADD2.F32 R36, -RZ, R36.H1_H1 ;  /* 0x30000024ff247230 */ /* 0x000fe40000004100 */
[----:B------:R-:W-:Y:S01]  /*ad90*/  FFMA.FTZ R51, R39, R56, R64 ;  /* 0x0000003827337223 */ /* 0x000fe20000010040 */
[----:B------:R-:W-:-:S02]  /*ada0*/  HADD2.F32 R38, -RZ, R38.H1_H1 ;  /* 0x30000026ff267230 */ /* 0x000fc40000004100 */
[----:B------:R-:W-:Y:S01]  /*adb0*/  FMUL.FTZ R40, R40, R7 ;  /* 0x0000000728287220 */ /* 0x000fe20000410000 */
[C---:B------:R-:W-:Y:S01]  /*adc0*/  FMUL.FTZ R39, R42.reuse, R27 ;  /* 0x0000001b2a277220 */ /* 0x040fe20000410000 */
[----:B------:R-:W-:Y:S01]  /*add0*/  FMUL.FTZ R42, R42, R5 ;  /* 0x000000052a2a7220 */ /* 0x000fe20000410000 */
[C---:B------:R-:W-:Y:S01]  /*ade0*/  FFMA.FTZ R4, R36.reuse, R7, -R37 ;  /* 0x0000000724047223 */ /* 0x040fe20000010825 */
[----:B------:R-:W-:Y:S01]  /*adf0*/  FFMA.FTZ R24, R36, R25, R40 ;  /* 0x0000001924187223 */ /* 0x000fe20000010028 */
[C---:B------:R-:W-:Y:S01]  /*ae00*/  FFMA.FTZ R36, R38.reuse, R5, -R39 ;  /* 0x0000000526247223 */ /* 0x040fe20000010827 */
[----:B------:R-:W-:Y:S01]  /*ae10*/  FFMA.FTZ R37, R38, R27, R42 ;  /* 0x0000001b26257223 */ /* 0x000fe2000001002a */
[----:B------:R-:W-:Y:S02]  /*ae20*/  F2FP.F16.F32.PACK_AB R5, R57, R6 ;  /* 0x000000063905723e */ /* 0x000fe400000000ff */
[----:B------:R-:W-:Y:S02]  /*ae30*/  F2FP.F16.F32.PACK_AB R7, R43, R62 ;  /* 0x0000003e2b07723e */ /* 0x000fe400000000ff */
[----:B------:R-:W-:-:S02]  /*ae40*/  F2FP.F16.F32.PACK_AB R25, R59, R26 ;  /* 0x0000001a3b19723e */ /* 0x000fc400000000ff */
[----:B------:R-:W-:Y:S02]  /*ae50*/  F2FP.F16.F32.PACK_AB R4, R4, R41 ;  /* 0x000000290404723e */ /* 0x000fe400000000ff */
[----:B------:R-:W-:Y:S02]  /*ae60*/  F2FP.F16.F32.PACK_AB R6, R36, R53 ;  /* 0x000000352406723e */ /* 0x000fe400000000ff */
[----:B------:R-:W-:Y:S02]  /*ae70*/  F2FP.F16.F32.PACK_AB R27, R51, R54 ;  /* 0x00000036331b723e */ /* 0x000fe400000000ff */
[----:B------:R-:W-:Y:S01]  /*ae80*/  F2FP.F16.F32.PACK_AB R24, R24, R55 ;  /* 0x000000371818723e */ /* 0x000fe200000000ff */
[----:B------:R0:W-:Y:S01]  /*ae90*/  STS.128 [R0], R4 ;  /* 0x0000000400007388 */ /* 0x0001e20000000c00 */
[----:B------:R-:W-:-:S05]  /*aea0*/  F2FP.F16.F32.PACK_AB R26, R37, R58 ;  /* 0x0000003a251a723e */ /* 0x000fca00000000ff */
[----:B------:R0:W-:Y:S02]  /*aeb0*/  STS.128 [R20+0xc400], R24 ;  /* 0x00c4001814007388 */ /* 0x0001e40000000c00 */
.L_x_1478:
[----:B------:R-:W-:Y:S05]  /*aec0*/  BSYNC B1 ;  /* 0x0000000000017941 */ /* 0x000fea0003800000 */
.L_x_1477:
[----:B------:R-:W-:Y:S04]  /*aed0*/  BSSY B1, `(.L_x_1479) ;  /* 0x000006d000017945 */ /* 0x000fe80003800000 */
[----:B------:R-:W-:Y:S05]  /*aee0*/  @P1 BRA `(.L_x_1480) ;  /* 0x0000000400ac1947 */ /* 0x000fea0003800000 */
[----:B0-----:R-:W3:Y:S04]  /*aef0*/  LDL R6, [R1+0x50] ;  /* 0x0000500001067983 */ /* 0x001ee80000100800 */
[----:B------:R-:W3:Y:S04]  /*af00*/  LDL.64 R4, [R1+0x18] ;  /* 0x0000180001047983 */ /* 0x000ee80000100a00 */
[----:B------:R-:W4:Y:S01]  /*af10*/  LDL R0, [R1+0x30] ;  /* 0x0000300001007983 */ /* 0x000f220000100800 */
[----:B------:R-:W-:Y:S01]  /*af20*/  SHF.R.U64 R56, R28, 0x10, R29 ;  /* 0x000000101c387819 */ /* 0x000fe2000000121d */
[----:B------:R-:W-:Y:S01]  /*af30*/  HADD2.F32 R37, -RZ, R49.H1_H1 ;  /* 0x30000031ff257230 */ /* 0x000fe20000004100 */
[----:B------:R-:W-:Y:S01]  /*af40*/  SHF.R.U32.HI R38, RZ, 0x10, R9 ;  /* 0x00000010ff267819 */ /* 0x000fe20000011609 */
[----:B------:R-:W-:Y:S01]  /*af50*/  HADD2.F32 R39, -RZ, R47.H1_H1 ;  /* 0x3000002fff277230 */ /* 0x000fe20000004100 */
[----:B------:R-:W-:-:S02]  /*af60*/  SHF.R.U32.HI R36, RZ, 0x10, R29 ;  /* 0x00000010ff247819 */ /* 0x000fc4000001161d */
[----:B------:R-:W-:Y:S01]  /*af70*/  SHF.R.U64 R54, R8, 0x10, R9 ;  /* 0x0000001008367819 */ /* 0x000fe20000001209 */
[----:B------:R-:W-:Y:S01]  /*af80*/  HADD2.F32 R38, -RZ, R38.H0_H0 ;  /* 0x20000026ff267230 */ /* 0x000fe20000004100 */
[--C-:B------:R-:W-:Y:S02]  /*af90*/  SHF.R.U64 R55, R30, 0x10, R31.reuse ;  /* 0x000000101e377819 */ /* 0x100fe4000000121f */
[----:B------:R-:W-:Y:S02]  /*afa0*/  SHF.R.U32.HI R52, RZ, 0x10, R31 ;  /* 0x00000010ff347819 */ /* 0x000fe4000001161f */
[--C-:B------:R-:W-:Y:S02]  /*afb0*/  SHF.R.U32.HI R51, RZ, 0x10, R11.reuse ;  /* 0x00000010ff337819 */ /* 0x100fe4000001160b */
[----:B------:R-:W-:Y:S01]  /*afc0*/  SHF.R.U64 R53, R10, 0x10, R11 ;  /* 0x000000100a357819 */ /* 0x000fe2000000120b */
[----:B---3--:R-:W-:Y:S01]  /*afd0*/  IMAD.IADD R4, R4, 0x1, R6 ;  /* 0x0000000104047824 */ /* 0x008fe200078e0206 */
[----:B----4-:R-:W-:-:S04]  /*afe0*/  LEA.HI R0, R3, R0, RZ, 0x1d ;  /* 0x0000000003007211 */ /* 0x010fc800078fe8ff */
[----:B------:R-:W-:-:S04]  /*aff0*/  SHF.R.S32.HI R5, RZ, 0x1f, R4 ;  /* 0x0000001fff057819 */ /* 0x000fc80000011404 */
[CC--:B------:R-:W-:Y:S02]  /*b000*/  LEA.HI R6, R5.reuse, R4.reuse, RZ, 0x5 ;  /* 0x0000000405067211 */ /* 0x0c0fe400078f28ff */
[----:B------:R-:W-:Y:S02]  /*b010*/  LEA.HI R4, R5, R4, RZ, 0x3 ;  /* 0x0000000405047211 */ /* 0x000fe400078f18ff */
[----:B------:R-:W-:Y:S02]  /*b020*/  SHF.R.S32.HI R5, RZ, 0x1f, R0 ;  /* 0x0000001fff057819 */ /* 0x000fe40000011400 */
[----:B-----5:R-:W-:Y:S02]  /*b030*/  LOP3.LUT R4, R70, 0x18, R4, 0xf8, !PT ;  /* 0x0000001846047812 */ /* 0x020fe400078ef804 */
[----:B------:R-:W-:Y:S01]  /*b040*/  LEA.HI R5, R5, R0, RZ, 0x2 ;  /* 0x0000000005057211 */ /* 0x000fe200078f10ff */
[----:B------:R-:W-:Y:S01]  /*b050*/  IMAD.SHL.U32 R0, R0, 0x8, RZ ;  /* 0x0000000800007824 */ /* 0x000fe200078e00ff */
[----:B------:R-:W-:-:S02]  /*b060*/  LOP3.LUT R7, R4, R68, RZ, 0x3c, !PT ;  /* 0x0000004404077212 */ /* 0x000fc400078e3cff */
[----:B------:R-:W-:Y:S02]  /*b070*/  SHF.R.S32.HI R5, RZ, 0x2, R5 ;  /* 0x00000002ff057819 */ /* 0x000fe40000011405 */
[----:B------:R-:W-:Y:S02]  /*b080*/  LOP3.LUT R4, R70, 0x18, R0, 0xf8, !PT ;  /* 0x0000001846047812 */ /* 0x000fe400078ef800 */
[----:B------:R-:W-:Y:S01]  /*b090*/  SHF.R.S32.HI R6, RZ, 0x5, R6 ;  /* 0x00000005ff067819 */ /* 0x000fe20000011406 */
[----:B------:R-:W-:Y:S01]  /*b0a0*/  IMAD R20, R5, 0x1800, R69 ;  /* 0x0000180005147824 */ /* 0x000fe200078e0245 */
[----:B------:R-:W-:-:S03]  /*b0b0*/  LOP3.LUT R25, R4, R68, RZ, 0x3c, !PT ;  /* 0x0000004404197212 */ /* 0x000fc600078e3cff */
[----:B------:R-:W-:Y:S02]  /*b0c0*/  IMAD R6, R6, 0x1800, R69 ;  /* 0x0000180006067824 */ /* 0x000fe400078e0245 */
[----:B------:R-:W-:Y:S02]  /*b0d0*/  IMAD.IADD R25, R20, 0x1, R25 ;  /* 0x0000000114197824 */ /* 0x000fe400078e0219 */
[----:B------:R-:W-:Y:S02]  /*b0e0*/  IMAD.IADD R6, R6, 0x1, R7 ;  /* 0x0000000106067824 */ /* 0x000fe400078e0207 */
[----:B------:R-:W-:-:S03]  /*b0f0*/  IMAD R20, R25, 0x2, R2 ;  /* 0x0000000219147824 */ /* 0x000fc600078e0202 */
[----:B------:R-:W-:Y:S02]  /*b100*/  LEA R0, R6, UR40, 0x1 ;  /* 0x0000002806007c11 */ /* 0x000fe4000f8e08ff */
[----:B------:R-:W0:Y:S04]  /*b110*/  LDS.128 R24, [R20+0xc400] ;  /* 0x00c4000014187984 */ /* 0x000e280000000c00 */
[----:B------:R-:W3:Y:S01]  /*b120*/  LDS.128 R4, [R0] ;  /* 0x0000000000047984 */ /* 0x000ee20000000c00 */
[--C-:B0-----:R-:W-:Y:S02]  /*b130*/  HADD2.F32 R28, -RZ, R25.reuse.H0_H0 ;  /* 0x20000019ff1c7230 */ /* 0x101fe40000004100 */
[----:B------:R-:W-:Y:S02]  /*b140*/  HADD2.F32 R29, -RZ, R25.H1_H1 ;  /* 0x30000019ff1d7230 */ /* 0x000fe40000004100 */
[----:B---3--:R-:W-:-:S02]  /*b150*/  HADD2.F32 R8, -RZ, R5.H0_H0 ;  /* 0x20000005ff087230 */ /* 0x008fc40000004100 */
[C---:B--2---:R-:W-:Y:S01]  /*b160*/  FMUL.FTZ R41, R28.reuse, R39 ;  /* 0x000000271c297220 */ /* 0x044fe20000410000 */
[-C--:B------:R-:W-:Y:S01]  /*b170*/  FMUL.FTZ R43, R28, R37.reuse ;  /* 0x000000251c2b7220 */ /* 0x080fe20000410000 */
[----:B------:R-:W-:Y:S02]  /*b180*/  HADD2.F32 R28, -RZ, R36.H0_H0 ;  /* 0x20000024ff1c7230 */ /* 0x000fe40000004100 */
[----:B-1----:R-:W-:Y:S01]  /*b190*/  FMUL.FTZ R40, R29, R38 ;  /* 0x000000261d287220 */ /* 0x002fe20000410000 */
[----:B------:R-:W-:Y:S02]  /*b1a0*/  HADD2.F32 R9, -RZ, R5.H1_H1 ;  /* 0x30000005ff097230 */ /* 0x000fe40000004100 */
[C---:B------:R-:W-:Y:S01]  /*b1b0*/  FFMA.FTZ R41, R8.reuse, R37, -R41 ;  /* 0x0000002508297223 */ /* 0x040fe20000010829 */
[----:B------:R-:W-:Y:S02]  /*b1c0*/  HADD2.F32 R25, -RZ, R24.H0_H0 ;  /* 0x20000018ff197230 */ /* 0x000fe40000004100 */
[----:B------:R-:W-:Y:S01]  /*b1d0*/  FFMA.FTZ R43, R8, R39, R43 ;  /* 0x00000027082b7223 */ /* 0x000fe2000001002b */
[----:B------:R-:W-:-:S02]  /*b1e0*/  HADD2.F32 R36, -RZ, R47.H0_H0 ;  /* 0x2000002fff247230 */ /* 0x000fc40000004100 */
[-C--:B------:R-:W-:Y:S01]  /*b1f0*/  FMUL.FTZ R42, R29, R28.reuse ;  /* 0x0000001c1d2a7220 */ /* 0x080fe20000410000 */
[----:B------:R-:W-:Y:S02]  /*b200*/  HADD2.F32 R8, -RZ, R49.H0_H0 ;  /* 0x20000031ff087230 */ /* 0x000fe40000004100 */
[----:B------:R-:W-:Y:S01]  /*b210*/  FFMA.FTZ R40, R9, R28, -R40 ;  /* 0x0000001c09287223 */ /* 0x000fe20000010828 */
[----:B------:R-:W-:Y:S02]  /*b220*/  HADD2.F32 R5, -RZ, R4.H0_H0 ;  /* 0x20000004ff057230 */ /* 0x000fe40000004100 */
[----:B------:R-:W-:Y:S01]  /*b230*/  FMUL.FTZ R28, R25, R36 ;  /* 0x00000024191c7220 */ /* 0x000fe20000410000 */
[----:B------:R-:W-:Y:S02]  /*b240*/  HADD2.F32 R29, -RZ, R48.H0_H0 ;  /* 0x20000030ff1d7230 */ /* 0x000fe40000004100 */
[----:B------:R-:W-:Y:S01]  /*b250*/  FFMA.FTZ R42, R9, R38, R42 ;  /* 0x00000026092a7223 */ /* 0x000fe2000001002a */
[----:B------:R-:W-:-:S02]  /*b260*/  HADD2.F32 R30, -RZ, R26.H0_H0 ;  /* 0x2000001aff1e7230 */ /* 0x000fc40000004100 */
[-C--:B------:R-:W-:Y:S01]  /*b270*/  FMUL.FTZ R25, R25, R8.reuse ;  /* 0x0000000819197220 */ /* 0x080fe20000410000 */
[----:B------:R-:W-:Y:S02]  /*b280*/  HADD2.F32 R31, -RZ, R27.H0_H0 ;  /* 0x2000001bff1f7230 */ /* 0x000fe40000004100 */
[C---:B------:R-:W-:Y:S01]  /*b290*/  FFMA.FTZ R37, R5.reuse, R8, -R28 ;  /* 0x0000000805257223 */ /* 0x040fe2000001081c */
[----:B------:R-:W-:Y:S02]  /*b2a0*/  HADD2.F32 R9, -RZ, R50.H0_H0 ;  /* 0x20000032ff097230 */ /* 0x000fe40000004100 */
[----:B------:R-:W-:Y:S01]  /*b2b0*/  FFMA.FTZ R36, R5, R36, R25 ;  /* 0x0000002405247223 */ /* 0x000fe20000010019 */
[----:B------:R-:W-:Y:S02]  /*b2c0*/  HADD2.F32 R48, -RZ, R48.H1_H1 ;  /* 0x30000030ff307230 */ /* 0x000fe40000004100 */
[----:B------:R-:W-:Y:S01]  /*b2d0*/  FMUL.FTZ R5, R30, R29 ;  /* 0x0000001d1e057220 */ /* 0x000fe20000410000 */
[----:B------:R-:W-:-:S02]  /*b2e0*/  HADD2.F32 R50, -RZ, R50.H1_H1 ;  /* 0x30000032ff327230 */ /* 0x000fc40000004100 */
[-C--:B------:R-:W-:Y:S01]  /*b2f0*/  FMUL.FTZ R25, R30, R9.reuse ;  /* 0x000000091e197220 */ /* 0x080fe20000410000 */
[----:B------:R-:W-:Y:S02]  /*b300*/  HADD2.F32 R10, -RZ, R6.H0_H0 ;  /* 0x20000006ff0a7230 */ /* 0x000fe40000004100 */
[C---:B------:R-:W-:Y:S01]  /*b310*/  FMUL.FTZ R38, R31.reuse, R48 ;  /* 0x000000301f267220 */ /* 0x040fe20000410000 */
[----:B------:R-:W-:Y:S02]  /*b320*/  HADD2.F32 R11, -RZ, R7.H0_H0 ;  /* 0x20000007ff0b7230 */ /* 0x000fe40000004100 */
[----:B------:R-:W-:Y:S01]  /*b330*/  FMUL.FTZ R31, R31, R50 ;  /* 0x000000321f1f7220 */ /* 0x000fe20000410000 */
[----:B------:R-:W-:Y:S02]  /*b340*/  HADD2.F32 R27, -RZ, R27.H1_H1 ;  /* 0x3000001bff1b7230 */ /* 0x000fe40000004100 */
[----:B------:R-:W-:Y:S01]  /*b350*/  FFMA.FTZ R30, R10, R9, -R5 ;  /* 0x000000090a1e7223 */ /* 0x000fe20000010805 */
[----:B------:R-:W-:-:S02]  /*b360*/  HADD2.F32 R28, -RZ, R51.H0_H0 ;  /* 0x20000033ff1c7230 */ /* 0x000fc40000004100 */
[----:B------:R-:W-:Y:S01]  /*b370*/  FFMA.FTZ R10, R10, R29, R25 ;  /* 0x0000001d0a0a7223 */ /* 0x000fe20000010019 */
[----:B------:R-:W-:Y:S02]  /*b380*/  HADD2.F32 R8, -RZ, R52.H0_H0 ;  /* 0x20000034ff087230 */ /* 0x000fe40000004100 */
[C---:B------:R-:W-:Y:S01]  /*b390*/  FFMA.FTZ R38, R11.reuse, R50, -R38 ;  /* 0x000000320b267223 */ /* 0x040fe20000010826 */
[----:B------:R-:W-:Y:S02]  /*b3a0*/  HADD2.F32 R7, -RZ, R7.H1_H1 ;  /* 0x30000007ff077230 */ /* 0x000fe40000004100 */
[----:B------:R-:W-:Y:S01]  /*b3b0*/  FFMA.FTZ R31, R11, R48, R31 ;  /* 0x000000300b1f7223 */ /* 0x000fe2000001001f */
[----:B------:R-:W-:Y:S02]  /*b3c0*/  HADD2.F32 R24, -RZ, R24.H1_H1 ;  /* 0x30000018ff187230 */ /* 0x000fe40000004100 */
[----:B------:R-:W-:Y:S01]  /*b3d0*/  FMUL.FTZ R52, R27, R28 ;  /* 0x0000001c1b347220 */ /* 0x000fe20000410000 */
[----:B------:R-:W-:-:S02]  /*b3e0*/  HADD2.F32 R26, -RZ, R26.H1_H1 ;  /* 0x3000001aff1a7230 */ /* 0x000fc40000004100 */
[-C--:B------:R-:W-:Y:S01]  /*b3f0*/  FMUL.FTZ R48, R27, R8.reuse ;  /* 0x000000081b307220 */ /* 0x080fe20000410000 */
[----:B------:R-:W-:Y:S02]  /*b400*/  HADD2.F32 R11, -RZ, R54.H0_H0 ;  /* 0x20000036ff0b7230 */ /* 0x000fe40000004100 */
[C---:B------:R-:W-:Y:S01]  /*b410*/  FFMA.FTZ R39, R7.reuse, R8, -R52 ;  /* 0x0000000807277223 */ /* 0x040fe20000010834 */
[----:B------:R-:W-:Y:S02]  /*b420*/  HADD2.F32 R25, -RZ, R53.H0_H0 ;  /* 0x20000035ff197230 */ /* 0x000fe40000004100 */
[----:B------:R-:W-:Y:S01]  /*b430*/  FFMA.FTZ R48, R7, R28, R48 ;  /* 0x0000001c07307223 */ /* 0x000fe20000010030 */
[----:B------:R-:W-:Y:S02]  /*b440*/  HADD2.F32 R5, -RZ, R56.H0_H0 ;  /* 0x20000038ff057230 */ /* 0x000fe40000004100 */
[----:B------:R-:W-:Y:S01]  /*b450*/  FMUL.FTZ R7, R24, R11 ;  /* 0x0000000b18077220 */ /* 0x000fe20000410000 */
[----:B------:R-:W-:-:S02]  /*b460*/  HADD2.F32 R9, -RZ, R55.H0_H0 ;  /* 0x20000037ff097230 */ /* 0x000fc40000004100 */
[----:B------:R-:W-:Y:S01]  /*b470*/  FMUL.FTZ R29, R26, R25 ;  /* 0x000000191a1d7220 */ /* 0x000fe20000410000 */
[----:B------:R-:W-:Y:S02]  /*b480*/  HADD2.F32 R4, -RZ, R4.H1_H1 ;  /* 0x30000004ff047230 */ /* 0x000fe40000004100 */
[----:B------:R-:W-:Y:S01]  /*b490*/  FMUL.FTZ R24, R24, R5 ;  /* 0x0000000518187220 */ /* 0x000fe20000410000 */
[----:B------:R-:W-:Y:S02]  /*b4a0*/  HADD2.F32 R6, -RZ, R6.H1_H1 ;  /* 0x30000006ff067230 */ /* 0x000fe40000004100 */
        /* <DEDUP_REMOVED lines=8> */
[----:B------:R-:W-:Y:S02]  /*b530*/  F2FP.F16.F32.PACK_AB R6, R29, R30 ;  /* 0x0000001e1d06723e */ /* 0x000fe400000000ff */
[----:B------:R-:W-:Y:S02]  /*b540*/  F2FP.F16.F32.PACK_AB R11, R48, R31 ;  /* 0x0000001f300b723e */ /* 0x000fe400000000ff */
[----:B------:R-:W-:Y:S01]  /*b550*/  F2FP.F16.F32.PACK_AB R9, R42, R43 ;  /* 0x0000002b2a09723e */ /* 0x000fe200000000ff */
[----:B------:R3:W-:Y:S01]  /*b560*/  STS.128 [R0], R4 ;  /* 0x0000000400007388 */ /* 0x0007e20000000c00 */
[----:B------:R-:W-:-:S02]  /*b570*/  F2FP.F16.F32.PACK_AB R8, R27, R36 ;  /* 0x000000241b08723e */ /* 0x000fc400000000ff */
[----:B------:R-:W-:-:S05]  /*b580*/  F2FP.F16.F32.PACK_AB R10, R25, R10 ;  /* 0x0000000a190a723e */ /* 0x000fca00000000ff */
[----:B------:R3:W-:Y:S02]  /*b590*/  STS.128 [R20+0xc400], R8 ;  /* 0x00c4000814007388 */ /* 0x0007e40000000c00 */
.L_x_1480:
[----:B------:R-:W-:Y:S05]  /*b5a0*/  BSYNC B1 ;  /* 0x0000000000017941 */ /* 0x000fea0003800000 */
.L_x_1479:
[----:B------:R-:W-:Y:S05]  /*b5b0*/  @P2 BRA `(.L_x_1461) ;  /* 0x0000000400b42947 */ /* 0x000fea0003800000 */
[----:B0--3--:R-:W3:Y:S04]  /*b5c0*/  LDL.64 R4, [R1+0x18] ;  /* 0x0000180001047983 */ /* 0x009ee80000100a00 */
[----:B------:R-:W4:Y:S01]  /*b5d0*/  LDL R0, [R1+0x4c] ;  /* 0x00004c0001007983 */ /* 0x000f220000100800 */
[----:B---3--:R-:W-:-:S03]  /*b5e0*/  IMAD.MOV.U32 R6, RZ, RZ, R4 ;  /* 0x000000ffff067224 */ /* 0x008fc600078e0004 */
[----:B------:R-:W3:Y:S01]  /*b5f0*/  LDL R4, [R1+0x34] ;  /* 0x0000340001047983 */ /* 0x000ee20000100800 */
[----:B------:R-:W-:Y:S02]  /*b600*/  IMAD.MOV.U32 R7, RZ, RZ, R5 ;  /* 0x000000ffff077224 */ /* 0x000fe400078e0005 */
[----:B----4-:R-:W-:-:S05]  /*b610*/  IMAD.IADD R0, R6, 0x1, R0 ;  /* 0x0000000106007824 */ /* 0x010fca00078e0200 */
[----:B------:R-:W-:Y:S01]  /*b620*/  SHF.R.S32.HI R5, RZ, 0x1f, R0 ;  /* 0x0000001fff057819 */ /* 0x000fe20000011400 */
[----:B------:R-:W-:Y:S01]  /*b630*/  HADD2.F32 R27, -RZ, R45.H1_H1 ;  /* 0x3000002dff1b7230 */ /* 0x000fe20000004100 */
[----:B------:R-:W-:Y:S01]  /*b640*/  SHF.R.U32.HI R30, RZ, 0x10, R13 ;  /* 0x00000010ff1e7819 */ /* 0x000fe2000001160d */
[--C-:B------:R-:W-:Y:S01]  /*b650*/  HADD2.F32 R29, -RZ, R21.reuse.H1_H1 ;  /* 0x30000015ff1d7230 */ /* 0x100fe20000004100 */
[----:B-1----:R-:W-:Y:S02]  /*b660*/  SHF.R.U64 R40, R32, 0x10, R33 ;  /* 0x0000001020287819 */ /* 0x002fe40000001221 */
[----:B------:R-:W-:Y:S01]  /*b670*/  SHF.R.U64 R37, R12, 0x10, R13 ;  /* 0x000000100c257819 */ /* 0x000fe2000000120d */
[----:B------:R-:W-:Y:S01]  /*b680*/  HADD2.F32 R30, -RZ, R30.H0_H0 ;  /* 0x2000001eff1e7230 */ /* 0x000fe20000004100 */
[----:B------:R-:W-:Y:S01]  /*b690*/  SHF.R.U32.HI R32, RZ, 0x10, R33 ;  /* 0x00000010ff207819 */ /* 0x000fe20000011621 */
[----:B------:R-:W-:Y:S01]  /*b6a0*/  HADD2.F32 R28, -RZ, R21.H0_H0 ;  /* 0x20000015ff1c7230 */ /* 0x000fe20000004100 */
[----:B------:R-:W-:-:S02]  /*b6b0*/  SHF.R.U64 R39, R34, 0x10, R35 ;  /* 0x0000001022277819 */ /* 0x000fc40000001223 */
[----:B------:R-:W-:Y:S02]  /*b6c0*/  SHF.R.U32.HI R38, RZ, 0x10, R35 ;  /* 0x00000010ff267819 */ /* 0x000fe40000011623 */
[--C-:B------:R-:W-:Y:S02]  /*b6d0*/  SHF.R.U64 R36, R14, 0x10, R15.reuse ;  /* 0x000000100e247819 */ /* 0x100fe4000000120f */
[----:B------:R-:W-:Y:S02]  /*b6e0*/  SHF.R.U32.HI R35, RZ, 0x10, R15 ;  /* 0x00000010ff237819 */ /* 0x000fe4000001160f */
[----:B---3--:R-:W-:Y:S02]  /*b6f0*/  LEA.HI R3, R3, R4, RZ, 0x1d ;  /* 0x0000000403037211 */ /* 0x008fe400078fe8ff */
[CC--:B------:R-:W-:Y:S02]  /*b700*/  LEA.HI R4, R5.reuse, R0.reuse, RZ, 0x5 ;  /* 0x0000000005047211 */ /* 0x0c0fe400078f28ff */
[----:B------:R-:W-:-:S02]  /*b710*/  LEA.HI R5, R5, R0, RZ, 0x3 ;  /* 0x0000000005057211 */ /* 0x000fc400078f18ff */
[----:B------:R-:W-:Y:S02]  /*b720*/  SHF.R.S32.HI R0, RZ, 0x1f, R3 ;  /* 0x0000001fff007819 */ /* 0x000fe40000011403 */
[----:B------:R-:W-:Y:S02]  /*b730*/  SHF.R.S32.HI R4, RZ, 0x5, R4 ;  /* 0x00000005ff047819 */ /* 0x000fe40000011404 */
[----:B------:R-:W-:Y:S01]  /*b740*/  LEA.HI R0, R0, R3, RZ, 0x2 ;  /* 0x0000000300007211 */ /* 0x000fe200078f10ff */
[----:B------:R-:W-:Y:S02]  /*b750*/  IMAD.SHL.U32 R3, R3, 0x8, RZ ;  /* 0x0000000803037824 */ /* 0x000fe400078e00ff */
[----:B-----5:R-:W-:Y:S01]  /*b760*/  IMAD R6, R4, 0x1800, R69 ;  /* 0x0000180004067824 */ /* 0x020fe200078e0245 */
[----:B------:R-:W-:Y:S02]  /*b770*/  SHF.R.S32.HI R4, RZ, 0x2, R0 ;  /* 0x00000002ff047819 */ /* 0x000fe40000011400 */
[----:B------:R-:W-:-:S02]  /*b780*/  LOP3.LUT R3, R70, 0x18, R3, 0xf8, !PT ;  /* 0x0000001846037812 */ /* 0x000fc400078ef803 */
[----:B------:R-:W-:Y:S01]  /*b790*/  LOP3.LUT R5, R70, 0x18, R5, 0xf8, !PT ;  /* 0x0000001846057812 */ /* 0x000fe200078ef805 */
[----:B------:R-:W-:Y:S01]  /*b7a0*/  IMAD R8, R4, 0x1800, R69 ;  /* 0x0000180004087824 */ /* 0x000fe200078e0245 */
[-C--:B------:R-:W-:Y:S02]  /*b7b0*/  LOP3.LUT R3, R3, R68.reuse, RZ, 0x3c, !PT ;  /* 0x0000004403037212 */ /* 0x080fe400078e3cff */
[----:B------:R-:W-:-:S03]  /*b7c0*/  LOP3.LUT R5, R5, R68, RZ, 0x3c, !PT ;  /* 0x0000004405057212 */ /* 0x000fc600078e3cff */
[----:B------:R-:W-:Y:S02]  /*b7d0*/  IMAD.IADD R3, R8, 0x1, R3 ;  /* 0x0000000108037824 */ /* 0x000fe400078e0203 */
[----:B------:R-:W-:Y:S02]  /*b7e0*/  IMAD.IADD R0, R6, 0x1, R5 ;  /* 0x0000000106007824 */ /* 0x000fe400078e0205 */
[----:B------:R-:W-:-:S03]  /*b7f0*/  IMAD R3, R3, 0x2, R2 ;  /* 0x0000000203037824 */ /* 0x000fc600078e0202 */
[----:B------:R-:W-:Y:S02]  /*b800*/  LEA R0, R0, UR40, 0x1 ;  /* 0x0000002800007c11 */ /* 0x000fe4000f8e08ff */
[----:B------:R-:W0:Y:S04]  /*b810*/  LDS.128 R8, [R3+0xc400] ;  /* 0x00c4000003087984 */ /* 0x000e280000000c00 */
[----:B------:R-:W1:Y:S01]  /*b820*/  LDS.128 R4, [R0] ;  /* 0x0000000000047984 */ /* 0x000e620000000c00 */
[--C-:B0-----:R-:W-:Y:S02]  /*b830*/  HADD2.F32 R20, -RZ, R9.reuse.H0_H0 ;  /* 0x20000009ff147230 */ /* 0x101fe40000004100 */
[----:B------:R-:W-:Y:S02]  /*b840*/  HADD2.F32 R24, -RZ, R9.H1_H1 ;  /* 0x30000009ff187230 */ /* 0x000fe40000004100 */
[----:B-1----:R-:W-:-:S02]  /*b850*/  HADD2.F32 R12, -RZ, R5.H0_H0 ;  /* 0x20000005ff0c7230 */ /* 0x002fc40000004100 */
[C---:B------:R-:W-:Y:S01]  /*b860*/  FMUL.FTZ R31, R20.reuse, R29 ;  /* 0x0000001d141f7220 */ /* 0x040fe20000410000 */
[-C--:B------:R-:W-:Y:S01]  /*b870*/  FMUL.FTZ R33, R20, R27.reuse ;  /* 0x0000001b14217220 */ /* 0x080fe20000410000 */
[----:B------:R-:W-:Y:S02]  /*b880*/  HADD2.F32 R13, -RZ, R5.H1_H1 ;  /* 0x30000005ff0d7230 */ /* 0x000fe40000004100 */
[C---:B------:R-:W-:Y:S01]  /*b890*/  FFMA.FTZ R31, R12.reuse, R27, -R31 ;  /* 0x0000001b0c1f7223 */ /* 0x040fe2000001081f */
[----:B------:R-:W-:Y:S02]  /*b8a0*/  HADD2.F32 R20, -RZ, R32.H0_H0 ;  /* 0x20000020ff147230 */ /* 0x000fe40000004100 */
[----:B------:R-:W-:Y:S01]  /*b8b0*/  FFMA.FTZ R33, R12, R29, R33 ;  /* 0x0000001d0c217223 */ /* 0x000fe20000010021 */
[----:B------:R-:W-:Y:S02]  /*b8c0*/  HADD2.F32 R9, -RZ, R8.H0_H0 ;  /* 0x20000008ff097230 */ /* 0x000fe40000004100 */
[----:B------:R-:W-:Y:S01]  /*b8d0*/  FMUL.FTZ R32, R24, R30 ;  /* 0x0000001e18207220 */ /* 0x000fe20000410000 */
[----:B------:R-:W-:-:S02]  /*b8e0*/  HADD2.F32 R12, -RZ, R45.H0_H0 ;  /* 0x2000002dff0c7230 */ /* 0x000fc40000004100 */
[-C--:B------:R-:W-:Y:S01]  /*b8f0*/  FMUL.FTZ R34, R24, R20.reuse ;  /* 0x0000001418227220 */ /* 0x080fe20000410000 */
[----:B------:R-:W-:Y:S02]  /*b900*/  HADD2.F32 R5, -RZ, R4.H0_H0 ;  /* 0x20000004ff057230 */ /* 0x000fe40000004100 */
[----:B------:R-:W-:Y:S01]  /*b910*/  FFMA.FTZ R32, R13, R20, -R32 ;  /* 0x000000140d207223 */ /* 0x000fe20000010820 */
[----:B------:R-:W-:Y:S02]  /*b920*/  HADD2.F32 R25, -RZ, R10.H0_H0 ;  /* 0x2000000aff197230 */ /* 0x000fe40000004100 */
[C---:B------:R-:W-:Y:S01]  /*b930*/  FMUL.FTZ R24, R9.reuse, R28 ;  /* 0x0000001c09187220 */ /* 0x040fe20000410000 */
[----:B------:R-:W-:Y:S02]  /*b940*/  HADD2.F32 R20, -RZ, R44.H0_H0 ;  /* 0x2000002cff147230 */ /* 0x000fe40000004100 */
[----:B------:R-:W-:Y:S01]  /*b950*/  FMUL.FTZ R27, R9, R12 ;  /* 0x0000000c091b7220 */ /* 0x000fe20000410000 */
[----:B------:R-:W-:-:S02]  /*b960*/  HADD2.F32 R9, -RZ, R46.H0_H0 ;  /* 0x2000002eff097230 */ /* 0x000fc40000004100 */
[C---:B------:R-:W-:Y:S01]  /*b970*/  FFMA.FTZ R21, R5.reuse, R12, -R24 ;  /* 0x0000000c05157223 */ /* 0x040fe20000010818 */
[----:B------:R-:W-:Y:S02]  /*b980*/  HADD2.F32 R14, -RZ, R6.H0_H0 ;  /* 0x20000006ff0e7230 */ /* 0x000fe40000004100 */
[----:B------:R-:W-:Y:S01]  /*b990*/  FFMA.FTZ R27, R5, R28, R27 ;  /* 0x0000001c051b7223 */ /* 0x000fe2000001001b */
[----:B------:R-:W-:Y:S02]  /*b9a0*/  HADD2.F32 R26, -RZ, R11.H0_H0 ;  /* 0x2000000bff1a7230 */ /* 0x000fe40000004100 */
[----:B------:R-:W-:Y:S01]  /*b9b0*/  FMUL.FTZ R5, R25, R20 ;  /* 0x0000001419057220 */ /* 0x000fe20000410000 */
[----:B------:R-:W-:Y:S02]  /*b9c0*/  HADD2.F32 R46, -RZ, R46.H1_H1 ;  /* 0x3000002eff2e7230 */ /* 0x000fe40000004100 */
[----:B------:R-:W-:Y:S01]  /*b9d0*/  FFMA.FTZ R34, R13, R30, R34 ;  /* 0x0000001e0d227223 */ /* 0x000fe20000010022 */
[----:B------:R-:W-:-:S02]  /*b9e0*/  HADD2.F32 R44, -RZ, R44.H1_H1 ;  /* 0x3000002cff2c7230 */ /* 0x000fc40000004100 */
[-C--:B------:R-:W-:Y:S01]  /*b9f0*/  FMUL.FTZ R13, R25, R9.reuse ;  /* 0x00000009190d7220 */ /* 0x080fe20000410000 */
[----:B------:R-:W-:Y:S02]  /*ba00*/  HADD2.F32 R11, -RZ, R11.H1_H1 ;  /* 0x3000000bff0b7230 */ /* 0x000fe40000004100 */
[----:B------:R-:W-:Y:S01]  /*ba10*/  FFMA.FTZ R25, R14, R9, -R5 ;  /* 0x000000090e197223 */ /* 0x000fe20000010805 */
[----:B------:R-:W-:Y:S02]  /*ba20*/  HADD2.F32 R24, -RZ, R35.H0_H0 ;  /* 0x20000023ff187230 */ /* 0x000fe40000004100 */
[----:B------:R-:W-:Y:S02]  /*ba30*/  HADD2.F32 R12, -RZ, R38.H0_H0 ;  /* 0x20000026ff0c7230 */ /* 0x000fe40000004100 */
[C---:B------:R-:W-:Y:S01]  /*ba40*/  FMUL.FTZ R5, R26.reuse, R46 ;  /* 0x0000002e1a057220 */ /* 0x040fe20000410000 */
[--C-:B------:R-:W-:Y:S02]  /*ba50*/  HADD2.F32 R15, -RZ, R7.reuse.H0_H0 ;  /* 0x20000007ff0f7230 */ /* 0x100fe40000004100 */
[----:B------:R-:W-:Y:S01]  /*ba60*/  FMUL.FTZ R28, R26, R44 ;  /* 0x0000002c1a1c7220 */ /* 0x000fe20000410000 */
[----:B------:R-:W-:Y:S01]  /*ba70*/  FFMA.FTZ R14, R14, R20, R13 ;  /* 0x000000140e0e7223 */ /* 0x000fe2000001000d */
[----:B------:R-:W-:-:S02]  /*ba80*/  HADD2.F32 R7, -RZ, R7.H1_H1 ;  /* 0x30000007ff077230 */ /* 0x000fc40000004100 */
[C---:B------:R-:W-:Y:S01]  /*ba90*/  FMUL.FTZ R20, R11.reuse, R24 ;  /* 0x000000180b147220 */ /* 0x040fe20000410000 */
[----:B------:R-:W-:Y:S01]  /*baa0*/  FMUL.FTZ R26, R11, R12 ;  /* 0x0000000c0b1a7220 */ /* 0x000fe20000410000 */
[----:B------:R-:W-:Y:S02]  /*bab0*/  HADD2.F32 R8, -RZ, R8.H1_H1 ;  /* 0x30000008ff087230 */ /* 0x000fe40000004100 */
[----:B------:R-:W-:Y:S01]  /*bac0*/  FFMA.FTZ R44, R15, R44, R5 ;  /* 0x0000002c0f2c7223 */ /* 0x000fe20000010005 */
[----:B------:R-:W-:Y:S02]  /*bad0*/  HADD2.F32 R10, -RZ, R10.H1_H1 ;  /* 0x3000000aff0a7230 */ /* 0x000fe40000004100 */
[----:B------:R-:W-:Y:S02]  /*bae0*/  HADD2.F32 R11, -RZ, R37.H0_H0 ;  /* 0x20000025ff0b7230 */ /* 0x000fe40000004100 */
[----:B------:R-:W-:Y:S02]  /*baf0*/  HADD2.F32 R13, -RZ, R36.H0_H0 ;  /* 0x20000024ff0d7230 */ /* 0x000fe40000004100 */
[----:B------:R-:W-:-:S02]  /*bb00*/  HADD2.F32 R5, -RZ, R40.H0_H0 ;  /* 0x20000028ff057230 */ /* 0x000fc40000004100 */
[----:B------:R-:W-:Y:S02]  /*bb10*/  HADD2.F32 R9, -RZ, R39.H0_H0 ;  /* 0x20000027ff097230 */ /* 0x000fe40000004100 */
[----:B------:R-:W-:Y:S01]  /*bb20*/  FFMA.FTZ R28, R15, R46, -R28 ;  /* 0x0000002e0f1c7223 */ /* 0x000fe2000001081c */
[----:B------:R-:W-:Y:S02]  /*bb30*/  HADD2.F32 R4, -RZ, R4.H1_H1 ;  /* 0x30000004ff047230 */ /* 0x000fe40000004100 */
[C---:B------:R-:W-:Y:S01]  /*bb40*/  FFMA.FTZ R29, R7.reuse, R12, -R20 ;  /* 0x0000000c071d7223 */ /* 0x040fe20000010814 */
[----:B------:R-:W-:Y:S02]  /*bb50*/  HADD2.F32 R6, -RZ, R6.H1_H1 ;  /* 0x30000006ff067230 */ /* 0x000fe40000004100 */
[----:B------:R-:W-:Y:S01]  /*bb60*/  FFMA.FTZ R35, R7, R24, R26 ;  /* 0x0000001807237223 */ /* 0x000fe2000001001a */
        /* <DEDUP_REMOVED lines=18> */
.L_x_1461:
[----:B------:R-:W-:Y:S05]  /*bc90*/  BSYNC B0 ;  /* 0x0000000000007941 */ /* 0x000fea0003800000 */
.L_x_1454:
[----:B------:R-:W-:Y:S01]  /*bca0*/  @!PT LDS RZ, [RZ] ;  /* 0x00000000fffff984 */ /* 0x000fe20000000800 */
[----:B------:R-:W-:Y:S01]  /*bcb0*/  @!PT LDS RZ, [RZ] ;  /* 0x00000000fffff984 */ /* 0x000fe20000000800 */
[----:B------:R-:W-:Y:S01]  /*bcc0*/  @!PT LDS RZ, [RZ] ;  /* 0x00000000fffff984 */ /* 0x000fe20000000800 */
[----:B------:R-:W-:Y:S01]  /*bcd0*/  @!PT LDS RZ, [RZ] ;  /* 0x00000000fffff984 */ /* 0x000fe20000000800 */
[----:B------:R1:W-:Y:S06]  /*bce0*/  MEMBAR.ALL.CTA ;  /* 0x0000000000007992 */ /* 0x0003ec0000008000 */
[----:B-1----:R-:W1:Y:S01]  /*bcf0*/  FENCE.VIEW.ASYNC.S ;  /* 0x00000000000073c6 */ /* 0x002e620000000000 */
[----:B------:R-:W-:Y:S05]  /*bd00*/  WARPSYNC.ALL ;  /* 0x0000000000007948 */ /* 0x000fea0003800000 */
[----:B-1----:R-:W-:Y:S06]  /*bd10*/  BAR.SYNC.DEFER_BLOCKING 0xd, 0x180 ;  /* 0x0346000000007b1d */ /* 0x002fec0000010000 */
.L_x_1452:
[----:B0--3--:R-:W-:-:S05]  /*bd20*/  IMAD.U32 R0, RZ, RZ, UR39 ;  /* 0x00000027ff007e24 */ /* 0x009fca000f8e00ff */
[----:B------:R-:W-:-:S13]  /*bd30*/  ISETP.NE.AND P0, PT, R0, 0x3, PT ;  /* 0x000000030000780c */ /* 0x000fda0003f05270 */
[----:B------:R-:W-:Y:S05]  /*bd40*/  @!P0 BRA `(.L_x_1481) ;  /* 0x0000000000048947 */ /* 0x000fea0003800000 */
[----:B------:R-:W-:Y:S01]  /*bd50*/  BPT.TRAP 0x1 ;  /* 0x000000040000795c */ /* 0x000fe20000300000 */
.L_x_1481:
[----:B------:R-:W-:Y:S01]  /*bd60*/  IMAD R8, R18, 0x8, R2 ;  /* 0x0000000812087824 */ /* 0x000fe200078e0202 */
[----:B--2-4-:R-:W-:-:S04]  /*bd70*/  SHF.L.U32 R3, R23, 0x1f, RZ ;  /* 0x0000001f17037819 */ /* 0x014fc800000006ff */
[----:B------:R0:W2:Y:S01]  /*bd80*/  SYNCS.PHASECHK.TRANS64.TRYWAIT P1, [R8+URZ+0x2d830], R3 ;  /* 0x02d83003080075a7 */ /* 0x0000a2000802017f */
[----:B------:R-:W-:Y:S05]  /*bd90*/  @!P0 BRA `(.L_x_1482) ;  /* 0x0000000000048947 */ /* 0x000fea0003800000 */
[----:B------:R-:W-:Y:S01]  /*bda0*/  BPT.TRAP 0x1 ;  /* 0x000000040000795c */ /* 0x000fe20000300000 */
.L_x_1482:
[----:B------:R-:W-:Y:S01]  /*bdb0*/  VIADD R0, R2, 0x15400 ;  /* 0x0001540002007836 */ /* 0x000fe20000000000 */
[----:B------:R-:W-:Y:S01]  /*bdc0*/  LOP3.LUT R146, R146, 0x10000, RZ, 0xfc, !PT ;  /* 0x0001000092927812 */ /* 0x000fe200078efcff */
[----:B------:R-:W-:-:S03]  /*bdd0*/  IMAD.MOV.U32 R147, RZ, RZ, -0x7fffffe0 ;  /* 0x80000020ff937424 */ /* 0x000fc600078e00ff */
[----:B------:R-:W-:-:S04]  /*bde0*/  SHF.R.U32.HI R0, RZ, 0x4, R0 ;  /* 0x00000004ff007819 */ /* 0x000fc80000011600 */
[----:B------:R-:W-:-:S04]  /*bdf0*/  LOP3.LUT R0, R0, 0x3fff, RZ, 0xc0, !PT ;  /* 0x00003fff00007812 */ /* 0x000fc800078ec0ff */
[----:B------:R-:W-:-:S05]  /*be00*/  LOP3.LUT R0, R0, 0x10000, RZ, 0xfc, !PT ;  /* 0x0001000000007812 */ /* 0x000fca00078efcff */
[----:B------:R3:W-:Y:S01]  /*be10*/  STL [R1+0x10], R0 ;  /* 0x0000100001007387 */ /* 0x0007e20000100800 */
[----:B--2---:R-:W-:Y:S05]  /*be20*/  @P1 BRA `(.L_x_1483) ;  /* 0x0000000000081947 */ /* 0x004fea0003800000 */
[----:B------:R-:W2:Y:S02]  /*be30*/  SYNCS.PHASECHK.TRANS64.TRYWAIT P1, [R8+URZ+0x2d830], R3 ;  /* 0x02d83003080075a7 */ /* 0x000ea4000802017f */
[----:B--2---:R-:W-:Y:S05]  /*be40*/  @!P1 BRA `(.L_x_1484) ;  /* 0x00000170000c9947 */ /* 0x004fea0003800000 */
.L_x_1483:
[----:B---3--:R-:W3:Y:S01]  /*be50*/  LDL R0, [R1+0x10] ;  /* 0x0000100001007983 */ /* 0x008ee20000100800 */
[----:B------:R-:W-:Y:S01]  /*be60*/  IMAD.MOV.U32 R5, RZ, RZ, -0x7fffffe0 ;  /* 0x80000020ff057424 */ /* 0x000fe200078e00ff */
[----:B------:R-:W-:Y:S05]  /*be70*/  WARPSYNC.ALL ;  /* 0x0000000000007948 */ /* 0x000fea0003800000 */
[C---:B------:R-:W-:Y:S01]  /*be80*/  R2UR UR4, R146.reuse ;  /* 0x00000000920472ca */ /* 0x040fe200000e0000 */
[----:B-1---5:R-:W-:Y:S01]  /*be90*/  WARPGROUP.ARRIVE ;  /* 0x00000000000079c5 */ /* 0x022fe20000000000 */
[----:B------:R-:W-:Y:S01]  /*bea0*/  R2UR UR5, R147 ;  /* 0x00000000930572ca */ /* 0x000fe200000e0000 */
[----:B------:R-:W-:Y:S01]  /*beb0*/  VIADD R156, R146, 0x2 ;  /* 0x00000002929c7836 */ /* 0x000fe20000000000 */
[----:B------:R-:W-:Y:S01]  /*bec0*/  R2UR UR7, R5 ;  /* 0x00000000050772ca */ /* 0x000fe200000e0000 */
[----:B------:R-:W-:-:S02]  /*bed0*/  IMAD.MOV.U32 R157, RZ, RZ, -0x7fffffe0 ;  /* 0x80000020ff9d7424 */ /* 0x000fc400078e00ff */
[----:B------:R-:W-:Y:S02]  /*bee0*/  IMAD.MOV.U32 R7, RZ, RZ, -0x7fffffe0 ;  /* 0x80000020ff077424 */ /* 0x000fe400078e00ff */
[C---:B------:R-:W-:Y:S02]  /*bef0*/  VIADD R154, R146.reuse, 0x300 ;  /* 0x00000300929a7836 */ /* 0x040fe40000000000 */
[----:B------:R-:W-:Y:S02]  /*bf00*/  IMAD.MOV.U32 R155, RZ, RZ, -0x7fffffe0 ;  /* 0x80000020ff9b7424 */ /* 0x000fe400078e00ff */
[C---:B------:R-:W-:Y:S02]  /*bf10*/  VIADD R152, R146.reuse, 0x302 ;  /* 0x0000030292987836 */ /* 0x040fe40000000000 */
[----:B------:R-:W-:Y:S02]  /*bf20*/  IMAD.MOV.U32 R153, RZ, RZ, -0x7fffffe0 ;  /* 0x80000020ff997424 */ /* 0x000fe400078e00ff */
[----:B------:R-:W-:-:S02]  /*bf30*/  VIADD R150, R146, 0x600 ;  /* 0x0000060092967836 */ /* 0x000fc40000000000 */
[----:B------:R-:W-:Y:S02]  /*bf40*/  IMAD.MOV.U32 R151, RZ, RZ, -0x7fffffe0 ;  /* 0x80000020ff977424 */ /* 0x000fe400078e00ff */
[----:B------:R-:W-:Y:S02]  /*bf50*/  VIADD R148, R146, 0x602 ;  /* 0x0000060292947836 */ /* 0x000fe40000000000 */
[----:B------:R-:W-:Y:S02]  /*bf60*/  IMAD.MOV.U32 R149, RZ, RZ, -0x7fffffe0 ;  /* 0x80000020ff957424 */ /* 0x000fe400078e00ff */
[----:B------:R-:W-:Y:S02]  /*bf70*/  IMAD.MOV.U32 R5, RZ, RZ, -0x7fffffe0 ;  /* 0x80000020ff057424 */ /* 0x000fe400078e00ff */
[----:B---3--:R-:W-:-:S04]  /*bf80*/  IMAD R4, R18, 0x600, R0 ;  /* 0x0000060012047824 */ /* 0x008fc800078e0200 */
[C---:B------:R-:W-:Y:S01]  /*bf90*/  VIADD R6, R4.reuse, 0x2 ;  /* 0x0000000204067836 */ /* 0x040fe20000000000 */
[----:B------:R-:W-:-:S13]  /*bfa0*/  R2UR UR6, R4 ;  /* 0x00000000040672ca */ /* 0x000fda00000e0000 */
[----:B------:R-:W-:Y:S01]  /*bfb0*/  HGMMA.64x128x16.F32 R24, gdesc[UR4], RZ, !UPT, gsb0 ;  /* 0x01e00000041879f0 */ /* 0x000fe2000c0008ff */
[----:B------:R-:W-:Y:S02]  /*bfc0*/  R2UR UR4, R156 ;  /* 0x000000009c0472ca */ /* 0x000fe400000e0000 */
[----:B------:R-:W-:Y:S02]  /*bfd0*/  R2UR UR5, R157 ;  /* 0x000000009d0572ca */ /* 0x000fe400000e0000 */
[----:B------:R-:W-:Y:S01]  /*bfe0*/  R2UR UR6, R6 ;  /* 0x00000000060672ca */ /* 0x000fe200000e0000 */
[----:B------:R-:W-:Y:S01]  /*bff0*/  VIADD R6, R4, 0x200 ;  /* 0x0000020004067836 */ /* 0x000fe20000000000 */
[----:B------:R-:W-:Y:S01]  /*c000*/  R2UR UR7, R7 ;  /* 0x00000000070772ca */ /* 0x000fe200000e0000 */
[----:B------:R-:W-:Y:S01]  /*c010*/  IMAD.MOV.U32 R7, RZ, RZ, -0x7fffffe0 ;  /* 0x80000020ff077424 */ /* 0x000fe200078e00ff */
[----:B------:R-:W-:Y:S02]  /*c020*/  WARPGROUP.DEPBAR.LE gsb0, 0x0 ;  /* 0x00008000000079c5 */ /* 0x000fe40000010000 */
[----:B------:R-:W-:-:S09]  /*c030*/  WARPGROUP.ARRIVE ;  /* 0x00000000000079c5 */ /* 0x000fd20000000000 */
[----:B------:R-:W-:Y:S01]  /*c040*/  HGMMA.64x128x16.F32 R24, gdesc[UR4], R24, gsb0 ;  /* 0x01e00000041879f0 */ /* 0x000fe20008000818 */
        /* <DEDUP_REMOVED lines=12> */
[C---:B------:R-:W-:Y:S01]  /*c110*/  VIADD R6, R4.reuse, 0x400 ;  /* 0x0000040004067836 */ /* 0x040fe20000000000 */
[----:B------:R-:W-:Y:S01]  /*c120*/  R2UR UR7, R7 ;  /* 0x00000000070772ca */ /* 0x000fe200000e0000 */
[----:B------:R-:W-:Y:S02]  /*c130*/  IMAD.MOV.U32 R7, RZ, RZ, -0x7fffffe0 ;  /* 0x80000020ff077424 */ /* 0x000fe400078e00ff */
[----:B------:R-:W-:Y:S01]  /*c140*/  VIADD R4, R4, 0x402 ;  /* 0x0000040204047836 */ /* 0x000fe20000000000 */
[----:B------:R-:W-:-:S02]  /*c150*/  WARPGROUP.DEPBAR.LE gsb0, 0x0 ;  /* 0x00008000000079c5 */ /* 0x000fc40000010000 */
[----:B------:R-:W-:-:S07]  /*c160*/  WARPGROUP.ARRIVE ;  /* 0x00000000000079c5 */ /* 0x000fce0000000000 */
        /* <DEDUP_REMOVED lines=16> */
[----:B------:R-:W-:Y:S05]  /*c270*/  @!P0 BRA `(.L_x_1485) ;  /* 0x0000000000048947 */ /* 0x000fea0003800000 */
[----:B------:R-:W-:Y:S01]  /*c280*/  BPT.TRAP 0x1 ;  /* 0x000000040000795c */ /* 0x000fe20000300000 */
.L_x_1485:
[----:B------:R-:W3:Y:S01]  /*c290*/  LDL R4, [R1+0x64] ;  /* 0x0000640001047983 */ /* 0x000ee20000100800 */
[----:B------:R-:W1:Y:S01]  /*c2a0*/  LDC R90, c[0x0][0x448] ;  /* 0x00011200ff5a7b82 */ /* 0x000e620000000800 */
[----:B------:R-:W-:Y:S02]  /*c2b0*/  ULDC.64 UR6, c[0x0][0x9e0] ;  /* 0x0002780000067ab9 */ /* 0x000fe40000000a00 */
[----:B------:R-:W3:Y:S01]  /*c2c0*/  LDL R89, [R1+0x28] ;  /* 0x0000280001597983 */ /* 0x000ee20000100800 */
[----:B------:R-:W-:Y:S01]  /*c2d0*/  UISETP.GE.AND UP0, UPT, UR7, 0x1, UPT ;  /* 0x000000010700788c */ /* 0x000fe2000bf06270 */
[----:B------:R-:W-:Y:S01]  /*c2e0*/  LOP3.LUT R22, R22, 0xffffffdf, RZ, 0xc0, !PT ;  /* 0xffffffdf16167812 */ /* 0x000fe200078ec0ff */
[----:B------:R-:W-:Y:S01]  /*c2f0*/  IMAD.U32 R5, RZ, RZ, UR38 ;  /* 0x00000026ff057e24 */ /* 0x000fe2000f8e00ff */
[----:B------:R-:W-:Y:S02]  /*c300*/  ULDC UR50, c[0x0][0x9dc] ;  /* 0x0002770000327ab9 */ /* 0x000fe40000000800 */
[----:B------:R-:W-:Y:S01]  /*c310*/  ULOP3.LUT UR4, URZ, UR50, URZ, 0x33, !UPT ;  /* 0x000000323f047292 */ /* 0x000fe2000f8e333f */
[----:B-1----:R-:W-:-:S13]  /*c320*/  ISETP.NE.AND P1, PT, R90, 0x1, PT ;  /* 0x000000015a00780c */ /* 0x002fda0003f25270 */
[----:B------:R-:W1:Y:S01]  /*c330*/  @P1 LDC R0, c[0x0][0x44c] ;  /* 0x00011300ff001b82 */ /* 0x000e620000000800 */
[----:B------:R-:W-:-:S07]  /*c340*/  @P1 LOP3.LUT R22, R22, 0x20, RZ, 0xfc, !PT ;  /* 0x0000002016161812 */ /* 0x000fce00078efcff */
[----:B0-2---:R-:W0:Y:S01]  /*c350*/  @P1 LDC R3, c[0x0][0x450] ;  /* 0x00011400ff031b82 */ /* 0x005e220000000800 */
[----:B---3--:R-:W-:Y:S01]  /*c360*/  IMAD.IADD R9, R4, 0x1, R89 ;  /* 0x0000000104097824 */ /* 0x008fe200078e0259 */
[----:B------:R-:W-:-:S03]  /*c370*/  LEA R4, R88, 0xffffff80, 0x7 ;  /* 0xffffff8058047811 */ /* 0x000fc600078e38ff */
[----:B-1----:R-:W-:-:S05]  /*c380*/  @P1 IMAD.HI.U32 R0, R9, R0, RZ ;  /* 0x0000000009001227 */ /* 0x002fca00078e00ff */
[----:B0-----:R-:W-:Y:S01]  /*c390*/  @P1 SHF.R.U32.HI R9, RZ, R3, R0 ;  /* 0x00000003ff091219 */ /* 0x001fe20000011600 */
[----:B------:R-:W-:Y:S01]  /*c3a0*/  IMAD.MOV.U32 R3, RZ, RZ, -0x80 ;  /* 0xffffff80ff037424 */ /* 0x000fe200078e00ff */
[----:B------:R-:W-:Y:S01]  /*c3b0*/  PLOP3.LUT P1, PT, PT, PT, UP0, 0x40, 0x0 ;  /* 0x000000000000781c */ /* 0x000fe20003f2e808 */
[----:B------:R-:W-:Y:S02]  /*c3c0*/  VIADD R0, R8, 0x2d840 ;  /* 0x0002d84008007836 */ /* 0x000fe40000000000 */
[----:B------:R-:W0:Y:S01]  /*c3d0*/  SHFL.IDX PT, R10, R9, RZ, 0x1c1f ;  /* 0x001c1fff090a7589 */ /* 0x000e2200000e0000 */
[----:B------:R-:W-:Y:S02]  /*c3e0*/  IMAD R8, R88, R3, 0x80 ;  /* 0x0000008058087424 */ /* 0x000fe400078e0203 */
[----:B------:R-:W-:Y:S02]  /*c3f0*/  PRMT R0, R5, 0x654, R0 ;  /* 0x0000065405007816 */ /* 0x000fe40000000000 */
[----:B------:R-:W-:-:S02]  /*c400*/  VIADD R3, R8, 0x1 ;  /* 0x0000000108037836 */ /* 0x000fc40000000000 */
[----:B------:R-:W-:Y:S01]  /*c410*/  IMAD.IADD R7, R141, 0x1, R8 ;  /* 0x000000018d077824 */ /* 0x000fe200078e0208 */
[----:B------:R1:W-:Y:S01]  /*c420*/  SYNCS.ARRIVE.TRANS64.RED.A1T0 RZ, [R0+URZ], RZ ;  /* 0x000000ff00ff79a7 */ /* 0x0003e2000810043f */
[C---:B------:R-:W-:Y:S02]  /*c430*/  IMAD R3, R142.reuse, -0x2, R3 ;  /* 0xfffffffe8e037824 */ /* 0x040fe400078e0203 */
[----:B------:R-:W-:-:S03]  /*c440*/  IMAD R7, R142, -0x2, R7 ;  /* 0xfffffffe8e077824 */ /* 0x000fc600078e0207 */
[----:B------:R-:W-:-:S05]  /*c450*/  IADD3 R3, -R140, R3, R141 ;  /* 0x000000038c037210 */ /* 0x000fca0007ffe18d */
[C---:B------:R-:W-:Y:S02]  /*c460*/  VIADD R6, R3.reuse, UR6 ;  /* 0x0000000603067c36 */ /* 0x040fe40008000000 */
[----:B------:R-:W-:-:S03]  /*c470*/  VIADD R5, R3, UR4 ;  /* 0x0000000403057c36 */ /* 0x000fc60008000000 */
[----:B0-----:R-:W-:Y:S01]  /*c480*/  VIADDMNMX R3, R10, R6, R7, PT ;  /* 0x000000060a037246 */ /* 0x001fe20003800107 */
[----:B-1----:R-:W-:Y:S01]  /*c490*/  IMAD.IADD R0, R5, 0x1, R10 ;  /* 0x0000000105007824 */ /* 0x002fe200078e020a */
[----:B------:R-:W-:Y:S06]  /*c4a0*/  @P1 BRA `(.L_x_1486) ;  /* 0x0000000000581947 */ /* 0x000fec0003800000 */
[----:B------:R-:W-:Y:S01]  /*c4b0*/  IADD3 R11, -R140, R141, R10 ;  /* 0x0000008d8c0b7210 */ /* 0x000fe20007ffe10a */
[----:B------:R-:W-:Y:S03]  /*c4c0*/  BSSY B0, `(.L_x_1487) ;  /* 0x0000010000007945 */ /* 0x000fe60003800000 */
[----:B------:R-:W-:-:S13]  /*c4d0*/  ISETP.GT.AND P1, PT, R11, -0x1, PT ;  /* 0xffffffff0b00780c */ /* 0x000fda0003f24270 */
[----:B------:R-:W-:Y:S05]  /*c4e0*/  @P1 BRA `(.L_x_1488) ;  /* 0x0000000000201947 */ /* 0x000fea0003800000 */
[----:B------:R-:W-:Y:S01]  /*c4f0*/  UISETP.NE.AND UP1, UPT, UR7, 0x1, UPT ;  /* 0x000000010700788c */ /* 0x000fe2000bf25270 */
[----:B------:R-:W-:-:S05]  /*c500*/  LOP3.LUT R11, RZ, R11, RZ, 0x33, !PT ;  /* 0x0000000bff0b7212 */ /* 0x000fca00078e33ff */
[----:B------:R-:W-:-:S05]  /*c510*/  PLOP3.LUT P1, PT, PT, PT, UP1, 0x80, 0x0 ;  /* 0x000000000000781c */ /* 0x000fca0003f2f018 */
[----:B------:R-:W-:-:S08]  /*c520*/  @UP1 ULDC.64 UR4, c[0x0][0x9e8] ;  /* 0x00027a0000041ab9 */ /* 0x000fd00000000a00 */
[----:B------:R-:W-:-:S05]  /*c530*/  @P1 IMAD.HI.U32 R10, R11, UR4, RZ ;  /* 0x000000040b0a1c27 */ /* 0x000fca000f8e00ff */
[----:B------:R-:W-:-:S04]  /*c540*/  @P1 SHF.R.U32.HI R11, RZ, UR5, R10 ;  /* 0x00000005ff0b1c19 */ /* 0x000fc8000801160a */
[----:B------:R-:W-:Y:S01]  /*c550*/  LOP3.LUT R11, RZ, R11, RZ, 0x33, !PT ;  /* 0x0000000bff0b7212 */ /* 0x000fe200078e33ff */
[----:B------:R-:W-:Y:S06]  /*c560*/  BRA `(.L_x_1489) ;  /* 0x0000000000147947 */ /* 0x000fec0003800000 */
.L_x_1488:
[----:B------:R-:W-:-:S06]  /*c570*/  UISETP.NE.AND UP1, UPT, UR7, 0x1, UPT ;  /* 0x000000010700788c */ /* 0x000fcc000bf25270 */
[----:B------:R-:W-:-:S05]  /*c580*/  PLOP3.LUT P1, PT, PT, PT, UP1, 0x80, 0x0 ;  /* 0x000000000000781c */ /* 0x000fca0003f2f018 */
[----:B------:R-:W-:-:S08]  /*c590*/  @UP1 ULDC.64 UR4, c[0x0][0x9e8] ;  /* 0x00027a0000041ab9 */ /* 0x000fd00000000a00 */
[----:B------:R-:W-:-:S05]  /*c5a0*/  @P1 IMAD.HI.U32 R10, R11, UR4, RZ ;  /* 0x000000040b0a1c27 */ /* 0x000fca000f8e00ff */
[----:B------:R-:W-:-:S07]  /*c5b0*/  @P1 SHF.R.U32.HI R11, RZ, UR5, R10 ;  /* 0x00000005ff0b1c19 */ /* 0x000fce000801160a */
.L_x_1489:
[----:B------:R-:W-:Y:S05]  /*c5c0*/  BSYNC B0 ;  /* 0x0000000000007941 */ /* 0x000fea0003800000 */
.L_x_1487:
[----:B------:R-:W-:-:S04]  /*c5d0*/  IMAD R11, R11, UR7, -R4 ;  /* 0x000000070b0b7c24 */ /* 0x000fc8000f8e0a04 */
[----:B------:R-:W-:-:S05]  /*c5e0*/  IMAD R11, R142, -0x2, R11 ;  /* 0xfffffffe8e0b7824 */ /* 0x000fca00078e020b */
[----:B------:R-:W-:Y:S02]  /*c5f0*/  VIMNMX R0, R0, R11, !PT ;  /* 0x0000000b00007248 */ /* 0x000fe40007fe0100 */
[----:B------:R-:W-:-:S07]  /*c600*/  VIADDMNMX R3, R11, UR7, R3, PT ;  /* 0x000000070b037c46 */ /* 0x000fce000b800103 */
.L_x_1486:
[C---:B------:R-:W-:Y:S02]  /*c610*/  ISETP.GE.AND P2, PT, R8.reuse, 0x9, PT ;  /* 0x000000090800780c */ /* 0x040fe40003f46270 */
[----:B------:R-:W-:Y:S02]  /*c620*/  ISETP.GE.AND P1, PT, R8, 0x2, PT ;  /* 0x000000020800780c */ /* 0x000fe40003f26270 */
[----:B------:R-:W-:Y:S02]  /*c630*/  LOP3.LUT R22, R22, 0xfffffffe, RZ, 0xc0, !PT ;  /* 0xfffffffe16167812 */ /* 0x000fe400078ec0ff */
[----:B------:R-:W-:Y:S02]  /*c640*/  ISETP.GT.AND P3, PT, R0, 0x1, !P1 ;  /* 0x000000010000780c */ /* 0x000fe40004f64270 */
[----:B------:R-:W-:Y:S02]  /*c650*/  ISETP.GE.AND P4, PT, R8, 0xa, PT ;  /* 0x0000000a0800780c */ /* 0x000fe40003f86270 */
[----:B------:R-:W-:-:S02]  /*c660*/  ISETP.LT.OR P3, PT, R3, 0x2, P3 ;  /* 0x000000020300780c */ /* 0x000fc40001f61670 */
[----:B------:R-:W-:Y:S02]  /*c670*/  ISETP.GE.AND P6, PT, R8, 0x1, PT ;  /* 0x000000010800780c */ /* 0x000fe40003fc6270 */
[----:B------:R-:W-:Y:S02]  /*c680*/  @P2 LOP3.LUT R22, R22, 0x1, RZ, 0xfc, !PT ;  /* 0x0000000116162812 */ /* 0x000fe400078efcff */
[----:B------:R-:W-:Y:S02]  /*c690*/  ISETP.GT.AND P2, PT, R0, 0x8, !P2 ;  /* 0x000000080000780c */ /* 0x000fe40005744270 */
[----:B------:R-:W-:Y:S02]  /*c6a0*/  FSEL R25, R25, -INF , !P3 ;  /* 0xff80000019197808 */ /* 0x000fe40005800000 */
[----:B------:R-:W-:Y:S02]  /*c6b0*/  ISETP.LT.OR P2, PT, R3, 0x9, P2 ;  /* 0x000000090300780c */ /* 0x000fe40001741670 */
[----:B------:R-:W-:-:S02]  /*c6c0*/  ISETP.GE.AND P3, PT, R8, 0x11, PT ;  /* 0x000000110800780c */ /* 0x000fc40003f66270 */
[----:B------:R-:W-:Y:S02]  /*c6d0*/  LOP3.LUT R22, R22, 0xfffffffd, RZ, 0xc0, !PT ;  /* 0xfffffffd16167812 */ /* 0x000fe400078ec0ff */
[----:B------:R-:W-:Y:S02]  /*c6e0*/  FSEL R28, R28, -INF , !P2 ;  /* 0xff8000001c1c7808 */ /* 0x000fe40005000000 */
[----:B------:R-:W-:Y:S02]  /*c6f0*/  ISETP.GT.AND P2, PT, R0, 0x9, !P4 ;  /* 0x000000090000780c */ /* 0x000fe40006744270 */
[----:B------:R-:W-:Y:S02]  /*c700*/  @P4 LOP3.LUT R22, R22, 0x2, RZ, 0xfc, !PT ;  /* 0x0000000216164812 */ /* 0x000fe400078efcff */
[----:B------:R-:W-:Y:S02]  /*c710*/  ISETP.LT.OR P2, PT, R3, 0xa, P2 ;  /* 0x0000000a0300780c */ /* 0x000fe40001741670 */
[----:B------:R-:W-:-:S02]  /*c720*/  LOP3.LUT R22, R22, 0xfffffffb, RZ, 0xc0, !PT ;  /* 0xfffffffb16167812 */ /* 0x000fc400078ec0ff */
[----:B------:R-:W-:Y:S02]  /*c730*/  FSEL R29, R29, -INF , !P2 ;  /* 0xff8000001d1d7808 */ /* 0x000fe40005000000 */
[----:B------:R-:W-:Y:S02]  /*c740*/  @P3 LOP3.LUT R22, R22, 0x4, RZ, 0xfc, !PT ;  /* 0x0000000416163812 */ /* 0x000fe400078efcff */
[----:B------:R-:W-:Y:S02]  /*c750*/  ISETP.GT.AND P2, PT, R0, 0x10, !P3 ;  /* 0x000000100000780c */ /* 0x000fe40005f44270 */
[----:B------:R-:W-:Y:S02]  /*c760*/  ISETP.GE.AND P3, PT, R8, 0x12, PT ;  /* 0x000000120800780c */ /* 0x000fe40003f66270 */
[----:B------:R-:W-:Y:S02]  /*c770*/  ISETP.LT.OR P2, PT, R3, 0x11, P2 ;  /* 0x000000110300780c */ /* 0x000fe40001741670 */
[----:B------:R-:W-:-:S02]  /*c780*/  LOP3.LUT R22, R22, 0xfbffffff, RZ, 0xc0, !PT ;  /* 0xfbffffff16167812 */ /* 0x000fc400078ec0ff */
        /* <DEDUP_REMOVED lines=150> */
[----:B------:R-:W-:-:S04]  /*d0f0*/  ISETP.GT.AND P5, PT, R0, RZ, !P6 ;  /* 0x000000ff0000720c */ /* 0x000fc800077a4270 */
        /* <DEDUP_REMOVED lines=20> */
[----:B------:R-:W-:Y:S01]  /*d240*/  @P5 IMAD.HI.U32 R0, R3, UR4, RZ ;  /* 0x0000000403005c27 */ /* 0x000fe2000f8e00ff */
[----:B------:R-:W-:-:S13]  /*d250*/  PLOP3.LUT P5, PT, PT, PT, UP1, 0x80, 0x0 ;  /* 0x000000000000781c */ /* 0x000fda0003faf018 */
[----:B------:R-:W-:-:S04]  /*d260*/  @P5 SHF.R.U32.HI R3, RZ, UR5, R0 ;  /* 0x00000005ff035c19 */ /* 0x000fc80008011600 */
[----:B------:R-:W-:Y:S01]  /*d270*/  LOP3.LUT R3, RZ, R3, RZ, 0x33, !PT ;  /* 0x00000003ff037212 */ /* 0x000fe200078e33ff */
[----:B------:R-:W-:Y:S06]  /*d280*/  BRA `(.L_x_1493) ;  /* 0x0000000000187947 */ /* 0x000fec0003800000 */
.L_x_1492:
[----:B------:R-:W-:-:S06]  /*d290*/  UISETP.NE.AND UP1, UPT, UR7, 0x1, UPT ;  /* 0x000000010700788c */ /* 0x000fcc000bf25270 */
[----:B------:R-:W-:-:S05]  /*d2a0*/  PLOP3.LUT P5, PT, PT, PT, UP1, 0x80, 0x0 ;  /* 0x000000000000781c */ /* 0x000fca0003faf018 */
[----:B------:R-:W-:-:S08]  /*d2b0*/  @UP1 ULDC.64 UR4, c[0x0][0x9e8] ;  /* 0x00027a0000041ab9 */ /* 0x000fd00000000a00 */
[----:B------:R-:W-:Y:S01]  /*d2c0*/  @P5 IMAD.HI.U32 R0, R3, UR4, RZ ;  /* 0x0000000403005c27 */ /* 0x000fe2000f8e00ff */
[----:B------:R-:W-:-:S13]  /*d2d0*/  PLOP3.LUT P5, PT, PT, PT, UP1, 0x80, 0x0 ;  /* 0x000000000000781c */ /* 0x000fda0003faf018 */
[----:B------:R-:W-:-:S07]  /*d2e0*/  @P5 SHF.R.U32.HI R3, RZ, UR5, R0 ;  /* 0x00000005ff035c19 */ /* 0x000fce0008011600 */
.L_x_1493:
[----:B------:R-:W-:Y:S05]  /*d2f0*/  BSYNC B0 ;  /* 0x0000000000007941 */ /* 0x000fea0003800000 */
.L_x_1491:
[----:B------:R-:W-:-:S04]  /*d300*/  IMAD R3, R3, UR7, -R4 ;  /* 0x0000000703037c24 */ /* 0x000fc8000f8e0a04 */
[----:B------:R-:W-:-:S05]  /*d310*/  IMAD R3, R142, -0x2, R3 ;  /* 0xfffffffe8e037824 */ /* 0x000fca00078e0203 */
[----:B------:R-:W-:Y:S02]  /*d320*/  VIMNMX R5, R5, R3, !PT ;  /* 0x0000000305057248 */ /* 0x000fe40007fe0100 */
[----:B------:R-:W-:-:S07]  /*d330*/  VIADDMNMX R6, R3, UR7, R6, PT ;  /* 0x0000000703067c46 */ /* 0x000fce000b800106 */
.L_x_1490:
[----:B------:R-:W-:Y:S01]  /*d340*/  ISETP.GT.AND P1, PT, R5, 0x1, !P1 ;  /* 0x000000010500780c */ /* 0x000fe20004f24270 */
[----:B------:R-:W-:Y:S01]  /*d350*/  ULDC UR51, c[0x0][0x988] ;  /* 0x0002620000337ab9 */ /* 0x000fe20000000800 */
[----:B------:R-:W2:Y:S01]  /*d360*/  LDL R91, [R1+0x38] ;  /* 0x00003800015b7983 */ /* 0x000ea20000100800 */
[----:B------:R-:W-:Y:S02]  /*d370*/  LOP3.LUT P5, RZ, R22, 0x4000000, RZ, 0xc0, !PT ;  /* 0x0400000016ff7812 */ /* 0x000fe400078ac0ff */
        /* <DEDUP_REMOVED lines=17> */
[----:B------:R-:W-:Y:S02]  /*d490*/  LOP3.LUT P1, RZ, R22, 0x4, RZ, 0xc0, !PT ;  /* 0x0000000416ff7812 */ /* 0x000fe4000782c0ff */
[----:B------:R-:W-:Y:S02]  /*d4a0*/  FMNMX.FTZ R0, R40, R3, !PT ;  /* 0x0000000328007209 */ /* 0x000fe40007810000 */
[----:B------:R-:W-:Y:S02]  /*d4b0*/  ISETP.GT.AND P1, PT, R5, 0x10, !P1 ;  /* 0x000000100500780c */ /* 0x000fe40004f24270 */
[----:B------:R-:W-:Y:S02]  /*d4c0*/  FMNMX.FTZ R3, R41, R0, !PT ;  /* 0x0000000029037209 */ /* 0x000fe40007810000 */
[----:B------:R-:W-:-:S02]  /*d4d0*/  ISETP.LT.OR P1, PT, R6, 0x11, P1 ;  /* 0x000000110600780c */ /* 0x000fc40000f21670 */
[----:B------:R-:W-:Y:S02]  /*d4e0*/  FMNMX.FTZ R0, R44, R3, !PT ;  /* 0x000000032c007209 */ /* 0x000fe40007810000 */
[----:B------:R-:W-:Y:S02]  /*d4f0*/  FSEL R34, R34, -INF , !P1 ;  /* 0xff80000022227808 */ /* 0x000fe40004800000 */
        /* <DEDUP_REMOVED lines=12> */
[----:B------:R-:W-:Y:S02]  /*d5c0*/  LOP3.LUT P1, RZ, R22, 0x1000000, RZ, 0xc0, !PT ;  /* 0x0100000016ff7812 */ /* 0x000fe4000782c0ff */
[----:B------:R-:W-:Y:S02]  /*d5d0*/  FMNMX.FTZ R0, R56, R3, !PT ;  /* 0x0000000338007209 */ /* 0x000fe40007810000 */
[----:B------:R-:W-:Y:S02]  /*d5e0*/  ISETP.GT.AND P1, PT, R5, 0x19, !P1 ;  /* 0x000000190500780c */ /* 0x000fe40004f24270 */
[----:B------:R-:W-:-:S02]  /*d5f0*/  LOP3.LUT P5, RZ, R22, 0x8000, RZ, 0xc0, !PT ;  /* 0x0000800016ff7812 */ /* 0x000fc400078ac0ff */
        /* <DEDUP_REMOVED lines=36> */
[C---:B------:R-:W-:Y:S01]  /*d840*/  ISETP.GT.AND P6, PT, R5.reuse, RZ, !P6 ;  /* 0x000000ff0500720c */ /* 0x040fe200077c4270 */
[----:B------:R-:W0:Y:S01]  /*d850*/  SHFL.BFLY PT, R3, R0, 0x2, 0x1f ;  /* 0x0c401f0000037f89 */ /* 0x000e2200000e0000 */
[----:B------:R-:W-:Y:S02]  /*d860*/  FSEL R50, R50, -INF , !P1 ;  /* 0xff80000032327808 */ /* 0x000fe40004800000 */
[----:B------:R-:W-:Y:S02]  /*d870*/  LOP3.LUT P1, RZ, R22, 0x40000, RZ, 0xc0, !PT ;  /* 0x0004000016ff7812 */ /* 0x000fe4000782c0ff */
[----:B------:R-:W-:Y:S02]  /*d880*/  ISETP.LT.OR P6, PT, R6, 0x1, P6 ;  /* 0x000000010600780c */ /* 0x000fe400037c1670 */
[----:B------:R-:W-:Y:S02]  /*d890*/  ISETP.GT.AND P1, PT, R5, 0x31, !P1 ;  /* 0x000000310500780c */ /* 0x000fe40004f24270 */
[----:B------:R-:W-:-:S02]  /*d8a0*/  FSEL R26, R26, -INF , !P6 ;  /* 0xff8000001a1a7808 */ /* 0x000fc40007000000 */
[----:B------:R-:W-:Y:S02]  /*d8b0*/  ISETP.LT.OR P1, PT, R6, 0x32, P1 ;  /* 0x000000320600780c */ /* 0x000fe40000f21670 */
[----:B------:R-:W-:Y:S02]  /*d8c0*/  FMNMX.FTZ R11, R26, R27, !PT ;  /* 0x0000001b1a0b7209 */ /* 0x000fe40007810000 */
[----:B------:R-:W-:Y:S02]  /*d8d0*/  FSEL R51, R51, -INF , !P1 ;  /* 0xff80000033337808 */ /* 0x000fe40004800000 */
[----:B------:R-:W-:Y:S02]  /*d8e0*/  LOP3.LUT P1, RZ, R22, 0x20000, RZ, 0xc0, !PT ;  /* 0x0002000016ff7812 */ /* 0x000fe4000782c0ff */
[C---:B------:R-:W-:Y:S02]  /*d8f0*/  ISETP.GT.AND P2, PT, R5.reuse, 0x70, !P2 ;  /* 0x000000700500780c */ /* 0x040fe40005744270 */
[----:B------:R-:W-:-:S02]  /*d900*/  ISETP.GT.AND P1, PT, R5, 0x38, !P1 ;  /* 0x000000380500780c */ /* 0x000fc40004f24270 */
[----:B------:R-:W-:Y:S02]  /*d910*/  ISETP.GT.AND P3, PT, R5, 0x71, !P3 ;  /* 0x000000710500780c */ /* 0x000fe40005f64270 */
[----:B------:R-:W-:Y:S02]  /*d920*/  ISETP.LT.OR P1, PT, R6, 0x39, P1 ;  /* 0x000000390600780c */ /* 0x000fe40000f21670 */
[----:B0-----:R-:W-:Y:S02]  /*d930*/  FMNMX.FTZ R8, R0, R3, !PT ;  /* 0x0000000300087209 */ /* 0x001fe40007810000 */
[----:B------:R-:W-:Y:S02]  /*d940*/  FSEL R54, R54, -INF , !P1 ;  /* 0xff80000036367808 */ /* 0x000fe40004800000 */
[----:B------:R-:W-:Y:S01]  /*d950*/  LOP3.LUT P1, RZ, R22, 0x10000, RZ, 0xc0, !PT ;  /* 0x0001000016ff7812 */ /* 0x000fe2000782c0ff */
[----:B------:R-:W0:Y:S01]  /*d960*/  SHFL.BFLY PT, R3, R8, 0x1, 0x1f ;  /* 0x0c201f0008037f89 */ /* 0x000e2200000e0000 */
[----:B------:R-:W-:-:S02]  /*d970*/  FMNMX.FTZ R0, R30, R11, !PT ;  /* 0x0000000b1e007209 */ /* 0x000fc40007810000 */
[----:B------:R-:W-:Y:S02]  /*d980*/  ISETP.GT.AND P1, PT, R5, 0x39, !P1 ;  /* 0x000000390500780c */ /* 0x000fe40004f24270 */
[----:B------:R-:W-:Y:S02]  /*d990*/  FMNMX.FTZ R13, R31, R0, !PT ;  /* 0x000000001f0d7209 */ /* 0x000fe40007810000 */
[----:B------:R-:W-:Y:S02]  /*d9a0*/  ISETP.LT.OR P1, PT, R6, 0x3a, P1 ;  /* 0x0000003a0600780c */ /* 0x000fe40000f21670 */
[----:B------:R-:W-:Y:S02]  /*d9b0*/  FMNMX.FTZ R0, R34, R13, !PT ;  /* 0x0000000d22007209 */ /* 0x000fe40007810000 */
[----:B------:R-:W-:Y:S02]  /*d9c0*/  FSEL R55, R55, -INF , !P1 ;  /* 0xff80000037377808 */ /* 0x000fe40004800000 */
        /* <DEDUP_REMOVED lines=26> */
[C---:B------:R-:W-:Y:S02]  /*db70*/  LOP3.LUT P1, RZ, R22.reuse, 0x800, RZ, 0xc0, !PT ;  /* 0x0000080016ff7812 */ /* 0x040fe4000782c0ff */
[----:B------:R-:W-:Y:S02]  /*db80*/  LOP3.LUT P5, RZ, R22, 0x8, RZ, 0xc0, !PT ;  /* 0x0000000816ff7812 */ /* 0x000fe400078ac0ff */
[----:B------:R-:W-:Y:S02]  /*db90*/  ISETP.GT.AND P1, PT, R5, 0x50, !P1 ;  /* 0x000000500500780c */ /* 0x000fe40004f24270 */
[----:B------:R-:W-:Y:S02]  /*dba0*/  FMNMX.FTZ R0, R58, R21, !PT ;  /* 0x000000153a007209 */ /* 0x000fe40007810000 */
[----:B------:R-:W-:-:S02]  /*dbb0*/  ISETP.LT.OR P1, PT, R6, 0x51, P1 ;  /* 0x000000510600780c */ /* 0x000fc40000f21670 */
[----:B0-----:R-:W-:Y:S02]  /*dbc0*/  FMNMX.FTZ R3, R8, R3, !PT ;  /* 0x0000000308037209 */ /* 0x001fe40007810000 */
[----:B------:R-:W-:Y:S02]  /*dbd0*/  FSEL R66, R66, -INF , !P1 ;  /* 0xff80000042427808 */ /* 0x000fe40004800000 */
[----:B------:R-:W-:Y:S01]  /*dbe0*/  LOP3.LUT P1, RZ, R22, 0x400, RZ, 0xc0, !PT ;  /* 0x0000040016ff7812 */ /* 0x000fe2000782c0ff */
[----:B------:R-:W-:Y:S01]  /*dbf0*/  FMUL.FTZ R4, R3, UR51 ;  /* 0x0000003303047c20 */ /* 0x000fe20008410000 */
        /* <DEDUP_REMOVED lines=9> */
[C---:B------:R-:W-:Y:S02]  /*dc90*/  ISETP.LT.OR P2, PT, R6.reuse, 0x71, P2 ;  /* 0x000000710600780c */ /* 0x040fe40001741670 */
[----:B------:R-:W-:Y:S02]  /*dca0*/  ISETP.LT.OR P1, PT, R6, 0x59, P1 ;  /* 0x000000590600780c */ /* 0x000fe40000f21670 */
[----:B------:R-:W-:Y:S02]  /*dcb0*/  ISETP.GT.AND P4, PT, R5, 0x78, !P4 ;  /* 0x000000780500780c */ /* 0x000fe40006784270 */
[----:B------:R-:W-:Y:S02]  /*dcc0*/  FSEL R70, R70, -INF , !P1 ;  /* 0xff80000046467808 */ /* 0x000fe40004800000 */
[----:B------:R-:W-:Y:S02]  /*dcd0*/  LOP3.LUT P1, RZ, R22, 0x100, RZ, 0xc0, !PT ;  /* 0x0000010016ff7812 */ /* 0x000fe4000782c0ff */
[----:B------:R-:W-:-:S02]  /*dce0*/  ISETP.LT.OR P3, PT, R6, 0x72, P3 ;  /* 0x000000720600780c */ /* 0x000fc40001f61670 */
[----:B------:R-:W-:Y:S02]  /*dcf0*/  ISETP.GT.AND P1, PT, R5, 0x59, !P1 ;  /* 0x000000590500780c */ /* 0x000fe40004f24270 */
[----:B------:R-:W-:Y:S02]  /*dd00*/  FSEL R82, R82, -INF , !P2 ;  /* 0xff80000052527808 */ /* 0x000fe40005000000 */
[C---:B------:R-:W-:Y:S02]  /*dd10*/  ISETP.LT.OR P1, PT, R6.reuse, 0x5a, P1 ;  /* 0x0000005a0600780c */ /* 0x040fe40000f21670 */
[----:B------:R-:W-:Y:S02]  /*dd20*/  ISETP.LT.OR P4, PT, R6, 0x79, P4 ;  /* 0x000000790600780c */ /* 0x000fe40002781670 */
[----:B------:R-:W-:Y:S02]  /*dd30*/  FSEL R71, R71, -INF , !P1 ;  /* 0xff80000047477808 */ /* 0x000fe40004800000 */
[----:B------:R-:W-:-:S02]  /*dd40*/  LOP3.LUT P1, RZ, R22, 0x80, RZ, 0xc0, !PT ;  /* 0x0000008016ff7812 */ /* 0x000fc4000782c0ff */
[----:B------:R-:W-:Y:S02]  /*dd50*/  FSEL R83, R83, -INF , !P3 ;  /* 0xff80000053537808 */ /* 0x000fe40005800000 */
[----:B------:R-:W-:Y:S02]  /*dd60*/  ISETP.GT.AND P1, PT, R5, 0x60, !P1 ;  /* 0x000000600500780c */ /* 0x000fe40004f24270 */
[----:B------:R-:W-:Y:S02]  /*dd70*/  FSEL R86, R86, -INF , !P4 ;  /* 0xff80000056567808 */ /* 0x000fe40006000000 */
        /* <DEDUP_REMOVED lines=12> */
[----:B------:R-:W-:-:S04]  /*de40*/  ISETP.LT.OR P1, PT, R6, 0x6a, P1 ;  /* 0x0000006a0600780c */ /* 0x000fc80000f21670 */
[----:B------:R-:W-:Y:S02]  /*de50*/  FSEL R79, R79, -INF , !P1 ;  /* 0xff8000004f4f7808 */ /* 0x000fe40004800000 */
[----:B------:R-:W-:-:S04]  /*de60*/  FSETP.NEU.FTZ.AND P1, PT, R3, -INF , PT ;  /* 0xff8000000300780b */ /* 0x000fc80003f3d000 */
[----:B------:R-:W-:Y:S02]  /*de70*/  FSEL R4, R4, RZ, P1 ;  /* 0x000000ff04047208 */ /* 0x000fe40000800000 */
[----:B------:R-:W-:-:S03]  /*de80*/  ISETP.GT.AND P1, PT, R5, 0x79, !P5 ;  /* 0x000000790500780c */ /* 0x000fc60006f24270 */
        /* <DEDUP_REMOVED lines=15> */
[----:B------:R-:W-:Y:S01]  /*df80*/  MUFU.EX2 R7, R7 ;  /* 0x0000000700077308 */ /* 0x000fe20000000800 */
[--C-:B------:R-:W-:Y:S01]  /*df90*/  FFMA.FTZ R45, R45, UR51, -R4.reuse ;  /* 0x000000332d2d7c23 */ /* 0x100fe20008010804 */
[----:B------:R-:W-:Y:S01]  /*dfa0*/  FMNMX.FTZ R29, R75, R0, !PT ;  /* 0x000000004b1d7209 */ /* 0x000fe20007810000 */
[--C-:B------:R-:W-:Y:S01]  /*dfb0*/  FFMA.FTZ R53, R53, UR51, -R4.reuse ;  /* 0x0000003335357c23 */ /* 0x100fe20008010804 */
[--C-:B------:R-:W-:Y:S01]  /*dfc0*/  FFMA.FTZ R14, R37, UR51, -R4.reuse ;  /* 0x00000033250e7c23 */ /* 0x100fe20008010804 */
[--C-:B------:R-:W-:Y:S01]  /*dfd0*/  FFMA.FTZ R12, R33, UR51, -R4.reuse ;  /* 0x00000033210c7c23 */ /* 0x100fe20008010804 */
[----:B------:R-:W-:Y:S01]  /*dfe0*/  FMNMX.FTZ R0, R78, R29, !PT ;  /* 0x0000001d4e007209 */ /* 0x000fe20007810000 */
[--C-:B------:R-:W-:Y:S01]  /*dff0*/  FFMA.FTZ R37, R44, UR51, -R4.reuse ;  /* 0x000000332c257c23 */ /* 0x100fe20008010804 */
[----:B------:R-:W0:Y:S01]  /*e000*/  MUFU.EX2 R8, R8 ;  /* 0x0000000800087308 */ /* 0x000e220000000800 */
        /* <DEDUP_REMOVED lines=14> */
[----:B------:R-:W-:Y:S01]  /*e0f0*/  FFMA.FTZ R44, R85, UR51, -R4 ;  /* 0x00000033552c7c23 */ /* 0x000fe20008010804 */
[----:B------:R1:W-:Y:S01]  /*e100*/  MUFU.EX2 R11, R32 ;  /* 0x00000020000b7308 */ /* 0x0003e20000000800 */
[----:B0-----:R-:W-:Y:S01]  /*e110*/  FADD.FTZ R6, R7, R8 ;  /* 0x0000000807067221 */ /* 0x001fe20000010000 */
[----:B------:R-:W-:-:S05]  /*e120*/  FMNMX.FTZ R0, R87, R0, !PT ;  /* 0x0000000057007209 */ /* 0x000fca0007810000 */
[----:B------:R-:W0:Y:S01]  /*e130*/  SHFL.BFLY PT, R5, R0, 0x2, 0x1f ;  /* 0x0c401f0000057f89 */ /* 0x000e2200000e0000 */
[----:B------:R-:W-:Y:S01]  /*e140*/  MUFU.EX2 R15, R40 ;  /* 0x00000028000f7308 */ /* 0x000fe20000000800 */
[--C-:B-1----:R-:W-:Y:S01]  /*e150*/  FFMA.FTZ R32, R56, UR51, -R4.reuse ;  /* 0x0000003338207c23 */ /* 0x102fe20008010804 */
[----:B------:R-:W-:-:S06]  /*e160*/  FFMA.FTZ R56, R73, UR51, -R4 ;  /* 0x0000003349387c23 */ /* 0x000fcc0008010804 */
[----:B------:R1:W-:Y:S08]  /*e170*/  MUFU.EX2 R36, R41 ;  /* 0x0000002900247308 */ /* 0x0003f00000000800 */
[----:B------:R3:W-:Y:S01]  /*e180*/  MUFU.EX2 R21, R49 ;  /* 0x0000003100157308 */ /* 0x0007e20000000800 */
[--C-:B-1----:R-:W-:Y:S01]  /*e190*/  FFMA.FTZ R41, R64, UR51, -R4.reuse ;  /* 0x0000003340297c23 */ /* 0x102fe20008010804 */
[----:B------:R-:W-:Y:S01]  /*e1a0*/  FFMA.FTZ R64, R77, UR51, -R4 ;  /* 0x000000334d407c23 */ /* 0x000fe20008010804 */
[----:B0-----:R-:W-:-:S05]  /*e1b0*/  FMNMX.FTZ R5, R0, R5, !PT ;  /* 0x0000000500057209 */ /* 0x001fca0007810000 */
[----:B------:R-:W0:Y:S01]  /*e1c0*/  MUFU.EX2 R9, R9 ;  /* 0x0000000900097308 */ /* 0x000e220000000800 */
[--C-:B---3--:R-:W-:Y:S01]  /*e1d0*/  FFMA.FTZ R49, R57, UR51, -R4.reuse ;  /* 0x0000003339317c23 */ /* 0x108fe20008010804 */
[--C-:B------:R-:W-:Y:S01]  /*e1e0*/  FFMA.FTZ R57, R76, UR51, -R4.reuse ;  /* 0x000000334c397c23 */ /* 0x100fe20008010804 */
[----:B------:R-:W1:Y:S05]  /*e1f0*/  SHFL.BFLY PT, R0, R5, 0x1, 0x1f ;  /* 0x0c201f0005007f89 */ /* 0x000e6a00000e0000 */
[----:B------:R3:W-:Y:S08]  /*e200*/  MUFU.EX2 R40, R45 ;  /* 0x0000002d00287308 */ /* 0x0007f00000000800 */
[----:B------:R4:W-:Y:S01]  /*e210*/  MUFU.EX2 R25, R53 ;  /* 0x0000003500197308 */ /* 0x0009e20000000800 */
[----:B---3--:R-:W-:-:S07]  /*e220*/  FFMA.FTZ R45, R68, UR51, -R4 ;  /* 0x00000033442d7c23 */ /* 0x008fce0008010804 */
[----:B------:R-:W3:Y:S01]  /*e230*/  MUFU.EX2 R10, R10 ;  /* 0x0000000a000a7308 */ /* 0x000ee20000000800 */
[----:B----4-:R-:W-:Y:S01]  /*e240*/  FFMA.FTZ R53, R72, UR51, -R4 ;  /* 0x0000003348357c23 */ /* 0x010fe20008010804 */
[----:B-1----:R-:W-:-:S04]  /*e250*/  FMNMX.FTZ R0, R5, R0, !PT ;  /* 0x0000000005007209 */ /* 0x002fc80007810000 */
[C---:B------:R-:W-:Y:S01]  /*e260*/  FSETP.NEU.FTZ.AND P1, PT, R0.reuse, -INF , PT ;  /* 0xff8000000000780b */ /* 0x040fe20003f3d000 */
[----:B------:R-:W-:Y:S01]  /*e270*/  FMUL.FTZ R5, R0, UR51 ;  /* 0x0000003300057c20 */ /* 0x000fe20008410000 */
[----:B------:R-:W1:Y:S04]  /*e280*/  MUFU.EX2 R12, R12 ;  /* 0x0000000c000c7308 */ /* 0x000e680000000800 */
[----:B------:R-:W-:-:S04]  /*e290*/  FSEL R4, R5, RZ, P1 ;  /* 0x000000ff05047208 */ /* 0x000fc80000800000 */
[----:B------:R-:W4:Y:S01]  /*e2a0*/  MUFU.EX2 R14, R14 ;  /* 0x0000000e000e7308 */ /* 0x000f220000000800 */
[--C-:B------:R-:W-:Y:S01]  /*e2b0*/  FFMA.FTZ R5, R26, UR51, -R4.reuse ;  /* 0x000000331a057c23 */ /* 0x100fe20008010804 */
[--C-:B------:R-:W-:Y:S01]  /*e2c0*/  FFMA.FTZ R26, R27, UR51, -R4.reuse ;  /* 0x000000331b1a7c23 */ /* 0x100fe20008010804 */
[--C-:B------:R-:W-:Y:S01]  /*e2d0*/  FFMA.FTZ R27, R30, UR51, -R4.reuse ;  /* 0x000000331e1b7c23 */ /* 0x100fe20008010804 */
[--C-:B------:R-:W-:Y:S01]  /*e2e0*/  FFMA.FTZ R76, R43, UR51, -R4.reuse ;  /* 0x000000332b4c7c23 */ /* 0x100fe20008010804 */
[--C-:B------:R-:W-:Y:S01]  /*e2f0*/  FFMA.FTZ R30, R31, UR51, -R4.reuse ;  /* 0x000000331f1e7c23 */ /* 0x100fe20008010804 */
[----:B------:R-:W-:Y:S01]  /*e300*/  FFMA.FTZ R43, R59, UR51, -R4 ;  /* 0x000000333b2b7c23 */ /* 0x000fe20008010804 */
[----:B0-----:R-:W-:Y:S01]  /*e310*/  FADD.FTZ R59, R9, R6 ;  /* 0x00000006093b7221 */ /* 0x001fe20000010000 */
[----:B------:R-:W-:Y:S01]  /*e320*/  MUFU.EX2 R5, R5 ;  /* 0x0000000500057308 */ /* 0x000fe20000000800 */
[--C-:B------:R-:W-:Y:S01]  /*e330*/  FFMA.FTZ R31, R34, UR51, -R4.reuse ;  /* 0x00000033221f7c23 */ /* 0x100fe20008010804 */
[--C-:B------:R-:W-:Y:S01]  /*e340*/  FFMA.FTZ R69, R42, UR51, -R4.reuse ;  /* 0x000000332a457c23 */ /* 0x100fe20008010804 */
[----:B---3--:R-:W-:Y:S01]  /*e350*/  FADD.FTZ R6, R10, R59 ;  /* 0x0000003b0a067221 */ /* 0x008fe20000010000 */
[--C-:B------:R-:W-:Y:S01]  /*e360*/  FFMA.FTZ R42, R58, UR51, -R4.reuse ;  /* 0x000000333a2a7c23 */ /* 0x100fe20008010804 */
[--C-:B------:R-:W-:Y:S01]  /*e370*/  FFMA.FTZ R80, R47, UR51, -R4.reuse ;  /* 0x000000332f507c23 */ /* 0x100fe20008010804 */
[----:B------:R-:W-:Y:S01]  /*e380*/  FFMA.FTZ R47, R63, UR51, -R4 ;  /* 0x000000333f2f7c23 */ /* 0x000fe20008010804 */
[----:B------:R-:W-:Y:S01]  /*e390*/  FADD.FTZ R59, R11, R6 ;  /* 0x000000060b3b7221 */ /* 0x000fe20000010000 */
[----:B------:R-:W0:Y:S01]  /*e3a0*/  MUFU.EX2 R26, R26 ;  /* 0x0000001a001a7308 */ /* 0x000e220000000800 */
[--C-:B------:R-:W-:Y:S01]  /*e3b0*/  FFMA.FTZ R68, R35, UR51, -R4.reuse ;  /* 0x0000003323447c23 */ /* 0x100fe20008010804 */
[--C-:B------:R-:W-:Y:S01]  /*e3c0*/  FFMA.FTZ R65, R38, UR51, -R4.reuse ;  /* 0x0000003326417c23 */ /* 0x100fe20008010804 */
[----:B-1----:R-:W-:Y:S01]  /*e3d0*/  FADD.FTZ R58, R12, R59 ;  /* 0x0000003b0c3a7221 */ /* 0x002fe20000010000 */
[--C-:B------:R-:W-:Y:S01]  /*e3e0*/  FFMA.FTZ R72, R39, UR51, -R4.reuse ;  /* 0x0000003327487c23 */ /* 0x100fe20008010804 */
[--C-:B------:R-:W-:Y:S01]  /*e3f0*/  FFMA.FTZ R73, R46, UR51, -R4.reuse ;  /* 0x000000332e497c23 */ /* 0x100fe20008010804 */
[----:B------:R-:W-:Y:S01]  /*e400*/  FFMA.FTZ R34, R50, UR51, -R4 ;  /* 0x0000003332227c23 */ /* 0x000fe20008010804 */
[----:B------:R-:W-:Y:S01]  /*e410*/  FADD.FTZ R63, R13, R58 ;  /* 0x0000003a0d3f7221 */ /* 0x000fe20000010000 */
[----:B------:R-:W1:Y:S01]  /*e420*/  MUFU.EX2 R27, R27 ;  /* 0x0000001b001b7308 */ /* 0x000e620000000800 */
[--C-:B------:R-:W-:Y:S01]  /*e430*/  FFMA.FTZ R35, R51, UR51, -R4.reuse ;  /* 0x0000003333237c23 */ /* 0x100fe20008010804 */
[--C-:B------:R-:W-:Y:S01]  /*e440*/  FFMA.FTZ R38, R54, UR51, -R4.reuse ;  /* 0x0000003336267c23 */ /* 0x100fe20008010804 */
[----:B----4-:R-:W-:Y:S01]  /*e450*/  FADD.FTZ R58, R14, R63 ;  /* 0x0000003f0e3a7221 */ /* 0x010fe20000010000 */
[--C-:B------:R-:W-:Y:S01]  /*e460*/  FFMA.FTZ R39, R55, UR51, -R4.reuse ;  /* 0x0000003337277c23 */ /* 0x100fe20008010804 */
[--C-:B------:R-:W-:Y:S01]  /*e470*/  FFMA.FTZ R46, R62, UR51, -R4.reuse ;  /* 0x000000333e2e7c23 */ /* 0x100fe20008010804 */
[----:B------:R-:W-:Y:S01]  /*e480*/  FFMA.FTZ R50, R66, UR51, -R4 ;  /* 0x0000003342327c23 */ /* 0x000fe20008010804 */
[----:B------:R-:W-:Y:S01]  /*e490*/  FADD.FTZ R63, R15, R58 ;  /* 0x0000003a0f3f7221 */ /* 0x000fe20000010000 */
[----:B------:R-:W3:Y:S01]  /*e4a0*/  MUFU.EX2 R30, R30 ;  /* 0x0000001e001e7308 */ /* 0x000ee20000000800 */
[----:B0-----:R-:W-:Y:S01]  /*e4b0*/  FADD.FTZ R6, R5, R26 ;  /* 0x0000001a05067221 */ /* 0x001fe20000010000 */
[--C-:B------:R-:W-:Y:S01]  /*e4c0*/  FFMA.FTZ R51, R67, UR51, -R4.reuse ;  /* 0x0000003343337c23 */ /* 0x100fe20008010804 */
[--C-:B------:R-:W-:Y:S01]  /*e4d0*/  FFMA.FTZ R54, R70, UR51, -R4.reuse ;  /* 0x0000003346367c23 */ /* 0x100fe20008010804 */
[--C-:B------:R-:W-:Y:S01]  /*e4e0*/  FFMA.FTZ R55, R71, UR51, -R4.reuse ;  /* 0x0000003347377c23 */ /* 0x100fe20008010804 */
[--C-:B------:R-:W-:Y:S01]  /*e4f0*/  FFMA.FTZ R74, R74, UR51, -R4.reuse ;  /* 0x000000334a4a7c23 */ /* 0x100fe20008010804 */
[--C-:B------:R-:W-:Y:S01]  /*e500*/  FFMA.FTZ R75, R75, UR51, -R4.reuse ;  /* 0x000000334b4b7c23 */ /* 0x100fe20008010804 */
[----:B------:R-:W-:Y:S01]  /*e510*/  FFMA.FTZ R78, R78, UR51, -R4 ;  /* 0x000000334e4e7c23 */ /* 0x000fe20008010804 */
[----:B------:R-:W0:Y:S01]  /*e520*/  MUFU.EX2 R31, R31 ;  /* 0x0000001f001f7308 */ /* 0x000e220000000800 */
[----:B-1----:R-:W-:Y:S01]  /*e530*/  FADD.FTZ R59, R27, R6 ;  /* 0x000000061b3b7221 */ /* 0x002fe20000010000 */
[--C-:B------:R-:W-:Y:S01]  /*e540*/  FFMA.FTZ R79, R79, UR51, -R4.reuse ;  /* 0x000000334f4f7c23 */ /* 0x100fe20008010804 */
[--C-:B------:R-:W-:Y:S01]  /*e550*/  FFMA.FTZ R82, R82, UR51, -R4.reuse ;  /* 0x0000003352527c23 */ /* 0x100fe20008010804 */
[--C-:B------:R-:W-:Y:S01]  /*e560*/  FFMA.FTZ R83, R83, UR51, -R4.reuse ;  /* 0x0000003353537c23 */ /* 0x100fe20008010804 */
[--C-:B------:R-:W-:Y:S01]  /*e570*/  FFMA.FTZ R86, R86, UR51, -R4.reuse ;  /* 0x0000003356567c23 */ /* 0x100fe20008010804 */
[----:B------:R-:W-:Y:S01]  /*e580*/  FFMA.FTZ R87, R87, UR51, -R4 ;  /* 0x0000003357577c23 */ /* 0x000fe20008010804 */
[----:B------:R-:W-:Y:S01]  /*e590*/  F2FP.F16.F32.PACK_AB R4, R8, R7 ;  /* 0x000000070804723e */ /* 0x000fe200000000ff */
[----:B------:R-:W1:Y:S01]  /*e5a0*/  MUFU.EX2 R37, R37 ;  /* 0x0000002500257308 */ /* 0x000e620000000800 */
[----:B---3--:R-:W-:Y:S01]  /*e5b0*/  FADD.FTZ R6, R30, R59 ;  /* 0x0000003b1e067221 */ /* 0x008fe20000010000 */
[----:B------:R-:W-:-:S02]  /*e5c0*/  F2FP.F16.F32.PACK_AB R8, R12, R11 ;  /* 0x0000000b0c08723e */ /* 0x000fc400000000ff */
[----:B------:R-:W-:Y:S02]  /*e5d0*/  F2FP.F16.F32.PACK_AB R12, R36, R15 ;  /* 0x0000000f240c723e */ /* 0x000fe400000000ff */
[----:B------:R-:W-:Y:S02]  /*e5e0*/  F2FP.F16.F32.PACK_AB R5, R26, R5 ;  /* 0x000000051a05723e */ /* 0x000fe400000000ff */
[----:B------:R-:W3:Y:S01]  /*e5f0*/  MUFU.EX2 R24, R24 ;  /* 0x0000001800187308 */ /* 0x000ee20000000800 */
[----:B0-----:R-:W-:Y:S01]  /*e600*/  FADD.FTZ R59, R31, R6 ;  /* 0x000000061f3b7221 */ /* 0x001fe20000010000 */
[----:B------:R-:W-:Y:S01]  /*e610*/  F2FP.F16.F32.PACK_AB R6, R10, R9 ;  /* 0x000000090a06723e */ /* 0x000fe200000000ff */
[----:B------:R-:W-:-:S05]  /*e620*/  FADD.FTZ R10, R36, R63 ;  /* 0x0000003f240a7221 */ /* 0x000fca0000010000 */
[----:B------:R-:W0:Y:S01]  /*e630*/  MUFU.EX2 R68, R68 ;  /* 0x0000004400447308 */ /* 0x000e220000000800 */
[----:B-1----:R-:W-:Y:S01]  /*e640*/  FADD.FTZ R9, R37, R10 ;  /* 0x0000000a25097221 */ /* 0x002fe20000010000 */
[----:B------:R-:W-:Y:S02]  /*e650*/  F2FP.F16.F32.PACK_AB R10, R14, R13 ;  /* 0x0000000d0e0a723e */ /* 0x000fe400000000ff */
[----:B------:R-:W-:Y:S01]  /*e660*/  ISETP.NE.AND P5, PT, R90, 0x1, PT ;  /* 0x000000015a00780c */ /* 0x000fe20003fa5270 */
[C---:B------:R-:W-:Y:S01]  /*e670*/  FADD.FTZ R9, R40.reuse, R9 ;  /* 0x0000000928097221 */ /* 0x040fe20000010000 */
[----:B------:R-:W-:Y:S02]  /*e680*/  F2FP.F16.F32.PACK_AB R14, R40, R37 ;  /* 0x00000025280e723e */ /* 0x000fe400000000ff */
[----:B------:R-:W1:Y:S01]  /*e690*/  MUFU.EX2 R65, R65 ;  /* 0x0000004100417308 */ /* 0x000e620000000800 */
[----:B---3--:R-:W-:-:S04]  /*e6a0*/  FADD.FTZ R36, R24, R9 ;  /* 0x0000000918247221 */ /* 0x008fc80000010000 */
[----:B------:R-:W-:Y:S02]  /*e6b0*/  FADD.FTZ R11, R21, R36 ;  /* 0x00000024150b7221 */ /* 0x000fe40000010000 */
[----:B------:R-:W3:Y:S01]  /*e6c0*/  LDL R36, [R1+0x3c] ;  /* 0x00003c0001247983 */ /* 0x000ee20000100800 */
[----:B------:R-:W4:Y:S01]  /*e6d0*/  MUFU.EX2 R72, R72 ;  /* 0x0000004800487308 */ /* 0x000f220000000800 */
[C---:B0-----:R-:W-:Y:S01]  /*e6e0*/  FADD.FTZ R58, R68.reuse, R59 ;  /* 0x0000003b443a7221 */ /* 0x041fe20000010000 */
[----:B------:R-:W-:-:S06]  /*e6f0*/  F2FP.F16.F32.PACK_AB R9, R68, R31 ;  /* 0x0000001f4409723e */ /* 0x000fcc00000000ff */
[----:B------:R-:W0:Y:S01]  /*e700*/  MUFU.EX2 R69, R69 ;  /* 0x0000004500457308 */ /* 0x000e220000000800 */
[----:B-1----:R-:W-:-:S07]  /*e710*/  FADD.FTZ R7, R65, R58 ;  /* 0x0000003a41077221 */ /* 0x002fce0000010000 */
[----:B------:R-:W1:Y:S01]  /*e720*/  MUFU.EX2 R76, R76 ;  /* 0x0000004c004c7308 */ /* 0x000e620000000800 */
[----:B----4-:R-:W-:-:S07]  /*e730*/  FADD.FTZ R58, R72, R7 ;  /* 0x00000007483a7221 */ /* 0x010fce0000010000 */
[----:B------:R-:W4:Y:S01]  /*e740*/  MUFU.EX2 R73, R73 ;  /* 0x0000004900497308 */ /* 0x000f220000000800 */
[----:B0-----:R-:W-:-:S07]  /*e750*/  FADD.FTZ R7, R69, R58 ;  /* 0x0000003a45077221 */ /* 0x001fce0000010000 */
[----:B------:R-:W0:Y:S01]  /*e760*/  MUFU.EX2 R20, R20 ;  /* 0x0000001400147308 */ /* 0x000e220000000800 */
[----:B-1----:R-:W-:Y:S01]  /*e770*/  FADD.FTZ R26, R76, R7 ;  /* 0x000000074c1a7221 */ /* 0x002fe20000010000 */
[----:B------:R-:W-:-:S06]  /*e780*/  F2FP.F16.F32.PACK_AB R7, R30, R27 ;  /* 0x0000001b1e07723e */ /* 0x000fcc00000000ff */
[----:B------:R-:W1:Y:S01]  /*e790*/  MUFU.EX2 R80, R80 ;  /* 0x0000005000507308 */ /* 0x000e620000000800 */
[----:B----4-:R-:W-:-:S07]  /*e7a0*/  FADD.FTZ R13, R73, R26 ;  /* 0x0000001a490d7221 */ /* 0x010fce0000010000 */
[----:B------:R-:W4:Y:S01]  /*e7b0*/  MUFU.EX2 R34, R34 ;  /* 0x0000002200227308 */ /* 0x000f220000000800 */
[----:B0-----:R-:W-:Y:S01]  /*e7c0*/  FADD.FTZ R26, R20, R11 ;  /* 0x0000000b141a7221 */ /* 0x001fe20000010000 */
[----:B------:R-:W-:Y:S01]  /*e7d0*/  F2FP.F16.F32.PACK_AB R11, R72, R65 ;  /* 0x00000041480b723e */ /* 0x000fe200000000ff */
[----:B------:R-:W-:Y:S02]  /*e7e0*/  STSM.16.M88.4 [R143+0x21800], R4 ;  /* 0x021800048f007844 */ /* 0x000fe40000000200 */
[----:B------:R-:W-:-:S03]  /*e7f0*/  FADD.FTZ R31, R25, R26 ;  /* 0x0000001a191f7221 */ /* 0x000fc60000010000 */
[----:B------:R-:W0:Y:S01]  /*e800*/  MUFU.EX2 R35, R35 ;  /* 0x0000002300237308 */ /* 0x000e220000000800 */
[----:B-1----:R-:W-:-:S07]  /*e810*/  FADD.FTZ R27, R80, R13 ;  /* 0x0000000d501b7221 */ /* 0x002fce0000010000 */
[----:B------:R-:W1:Y:S01]  /*e820*/  MUFU.EX2 R32, R32 ;  /* 0x0000002000207308 */ /* 0x000e620000000800 */
[----:B----4-:R-:W-:-:S07]  /*e830*/  FADD.FTZ R26, R34, R27 ;  /* 0x0000001b221a7221 */ /* 0x010fce0000010000 */
[----:B------:R-:W4:Y:S01]  /*e840*/  MUFU.EX2 R38, R38 ;  /* 0x0000002600267308 */ /* 0x000f220000000800 */
[----:B0-----:R-:W-:-:S07]  /*e850*/  FADD.FTZ R27, R35, R26 ;  /* 0x0000001a231b7221 */ /* 0x001fce0000010000 */
[----:B------:R-:W0:Y:S01]  /*e860*/  MUFU.EX2 R49, R49 ;  /* 0x0000003100317308 */ /* 0x000e220000000800 */
[----:B-1----:R-:W-:-:S07]  /*e870*/  FADD.FTZ R30, R32, R31 ;  /* 0x0000001f201e7221 */ /* 0x002fce0000010000 */
[----:B------:R-:W1:Y:S08]  /*e880*/  MUFU.EX2 R39, R39 ;  /* 0x0000002700277308 */ /* 0x000e700000000800 */
[----:B------:R-:W5:Y:S08]  /*e890*/  MUFU.EX2 R60, R60 ;  /* 0x0000003c003c7308 */ /* 0x000f700000000800 */
[----:B------:R-:W5:Y:S01]  /*e8a0*/  MUFU.EX2 R42, R42 ;  /* 0x0000002a002a7308 */ /* 0x000f620000000800 */
[----:B----4-:R-:W-:-:S07]  /*e8b0*/  FADD.FTZ R26, R38, R27 ;  /* 0x0000001b261a7221 */ /* 0x010fce0000010000 */
[----:B------:R-:W4:Y:S08]  /*e8c0*/  MUFU.EX2 R61, R61 ;  /* 0x0000003d003d7308 */ /* 0x000f300000000800 */
[----:B------:R-:W4:Y:S01]  /*e8d0*/  MUFU.EX2 R43, R43 ;  /* 0x0000002b002b7308 */ /* 0x000f220000000800 */
[----:B0-----:R-:W-:Y:S01]  /*e8e0*/  FADD.FTZ R31, R49, R30 ;  /* 0x0000001e311f7221 */ /* 0x001fe20000010000 */
[----:B------:R-:W-:-:S06]  /*e8f0*/  F2FP.F16.F32.PACK_AB R24, R21, R24 ;  /* 0x000000181518723e */ /* 0x000fcc00000000ff */
[----:B------:R-:W0:Y:S01]  /*e900*/  MUFU.EX2 R41, R41 ;  /* 0x0000002900297308 */ /* 0x000e220000000800 */
[----:B-1----:R-:W-:Y:S01]  /*e910*/  FADD.FTZ R21, R39, R26 ;  /* 0x0000001a27157221 */ /* 0x002fe20000010000 */
[----:B--2---:R1:W-:Y:S06]  /*e920*/  STSM.16.M88.4 [R91], R8 ;  /* 0x000000085b007844 */ /* 0x0043ec0000000200 */
[----:B------:R-:W2:Y:S01]  /*e930*/  MUFU.EX2 R46, R46 ;  /* 0x0000002e002e7308 */ /* 0x000ea20000000800 */
[----:B-----5:R-:W-:Y:S01]  /*e940*/  FADD.FTZ R30, R60, R31 ;  /* 0x0000001f3c1e7221 */ /* 0x020fe20000010000 */
[----:B------:R-:W-:-:S02]  /*e950*/  F2FP.F16.F32.PACK_AB R13, R76, R69 ;  /* 0x000000454c0d723e */ /* 0x000fc400000000ff */
[----:B------:R-:W-:-:S04]  /*e960*/  F2FP.F16.F32.PACK_AB R15, R80, R73 ;  /* 0x00000049500f723e */ /* 0x000fc800000000ff */
[----:B------:R-:W5:Y:S01]  /*e970*/  MUFU.EX2 R48, R48 ;  /* 0x0000003000307308 */ /* 0x000f620000000800 */
[----:B-1----:R-:W-:-:S07]  /*e980*/  FADD.FTZ R8, R42, R21 ;  /* 0x000000152a087221 */ /* 0x002fce0000010000 */
[----:B------:R-:W1:Y:S01]  /*e990*/  MUFU.EX2 R47, R47 ;  /* 0x0000002f002f7308 */ /* 0x000e620000000800 */
[----:B----4-:R-:W-:Y:S01]  /*e9a0*/  FADD.FTZ R30, R61, R30 ;  /* 0x0000001e3d1e7221 */ /* 0x010fe20000010000 */
[----:B------:R-:W-:-:S06]  /*e9b0*/  FADD.FTZ R5, R43, R8 ;  /* 0x000000082b057221 */ /* 0x000fcc0000010000 */
[----:B------:R-:W4:Y:S08]  /*e9c0*/  MUFU.EX2 R45, R45 ;  /* 0x0000002d002d7308 */ /* 0x000f300000000800 */
[----:B------:R-:W4:Y:S01]  /*e9d0*/  MUFU.EX2 R50, R50 ;  /* 0x0000003200327308 */ /* 0x000f220000000800 */
[----:B0-----:R-:W-:Y:S01]  /*e9e0*/  FADD.FTZ R7, R41, R30 ;  /* 0x0000001e29077221 */ /* 0x001fe20000010000 */
[----:B--2---:R-:W-:-:S06]  /*e9f0*/  FADD.FTZ R8, R46, R5 ;  /* 0x000000052e087221 */ /* 0x004fcc0000010000 */
[----:B------:R-:W0:Y:S08]  /*ea00*/  MUFU.EX2 R52, R52 ;  /* 0x0000003400347308 */ /* 0x000e300000000800 */
[----:B------:R-:W2:Y:S01]  /*ea10*/  MUFU.EX2 R51, R51 ;  /* 0x0000003300337308 */ /* 0x000ea20000000800 */
[----:B-----5:R-:W-:Y:S01]  /*ea20*/  FADD.FTZ R10, R48, R7 ;  /* 0x00000007300a7221 */ /* 0x020fe20000010000 */
[----:B-1----:R-:W-:-:S06]  /*ea30*/  FADD.FTZ R9, R47, R8 ;  /* 0x000000082f097221 */ /* 0x002fcc0000010000 */
[----:B------:R-:W1:Y:S08]  /*ea40*/  MUFU.EX2 R53, R53 ;  /* 0x0000003500357308 */ /* 0x000e700000000800 */
[----:B------:R-:W5:Y:S01]  /*ea50*/  MUFU.EX2 R54, R54 ;  /* 0x0000003600367308 */ /* 0x000f620000000800 */
        /* <DEDUP_REMOVED lines=8> */
[----:B-1----:R-:W-:Y:S01]  /*eae0*/  FADD.FTZ R11, R53, R10 ;  /* 0x0000000a350b7221 */ /* 0x002fe20000010000 */
[----:B-----5:R-:W-:-:S06]  /*eaf0*/  FADD.FTZ R8, R54, R9 ;  /* 0x0000000936087221 */ /* 0x020fcc0000010000 */
[----:B------:R-:W1:Y:S08]  /*eb00*/  MUFU.EX2 R64, R64 ;  /* 0x0000004000407308 */ /* 0x000e700000000800 */
[----:B------:R-:W5:Y:S01]  /*eb10*/  MUFU.EX2 R75, R75 ;  /* 0x0000004b004b7308 */ /* 0x000f620000000800 */
[----:B----4-:R-:W-:Y:S01]  /*eb20*/  FADD.FTZ R10, R56, R11 ;  /* 0x0000000b380a7221 */ /* 0x010fe20000010000 */
[----:B------:R-:W-:-:S06]  /*eb30*/  FADD.FTZ R9, R55, R8 ;  /* 0x0000000837097221 */ /* 0x000fcc0000010000 */
[----:B------:R-:W4:Y:S01]  /*eb40*/  MUFU.EX2 R78, R78 ;  /* 0x0000004e004e7308 */ /* 0x000f220000000800 */
[----:B------:R-:W-:-:S07]  /*eb50*/  F2FP.F16.F32.PACK_AB R26, R25, R20 ;  /* 0x00000014191a723e */ /* 0x000fce00000000ff */
[----:B------:R-:W4:Y:S01]  /*eb60*/  MUFU.EX2 R79, R79 ;  /* 0x0000004f004f7308 */ /* 0x000f220000000800 */
[----:B------:R2:W-:Y:S01]  /*eb70*/  STSM.16.M88.4 [R145], R12 ;  /* 0x0000000c91007844 */ /* 0x0005e20000000200 */
[----:B------:R-:W-:-:S06]  /*eb80*/  F2FP.F16.F32.PACK_AB R25, R35, R34 ;  /* 0x000000222319723e */ /* 0x000fcc00000000ff */
[----:B------:R-:W-:Y:S01]  /*eb90*/  MUFU.EX2 R28, R28 ;  /* 0x0000001c001c7308 */ /* 0x000fe20000000800 */
[----:B------:R-:W-:Y:S01]  /*eba0*/  F2FP.F16.F32.PACK_AB R27, R39, R38 ;  /* 0x00000026271b723e */ /* 0x000fe200000000ff */
[----:B0-----:R-:W-:-:S06]  /*ebb0*/  FADD.FTZ R11, R57, R10 ;  /* 0x0000000a390b7221 */ /* 0x001fcc0000010000 */
[----:B------:R-:W0:Y:S01]  /*ebc0*/  MUFU.EX2 R29, R29 ;  /* 0x0000001d001d7308 */ /* 0x000e220000000800 */
[----:B--2---:R-:W-:-:S07]  /*ebd0*/  FADD.FTZ R12, R74, R9 ;  /* 0x000000094a0c7221 */ /* 0x004fce0000010000 */
[----:B------:R-:W-:Y:S08]  /*ebe0*/  MUFU.EX2 R33, R33 ;  /* 0x0000002100217308 */ /* 0x000ff00000000800 */
[----:B------:R-:W2:Y:S08]  /*ebf0*/  MUFU.EX2 R44, R44 ;  /* 0x0000002c002c7308 */ /* 0x000eb00000000800 */
[----:B------:R-:W-:Y:S08]  /*ec00*/  MUFU.EX2 R82, R82 ;  /* 0x0000005200527308 */ /* 0x000ff00000000800 */
[----:B------:R-:W3:Y:S08]  /*ec10*/  MUFU.EX2 R83, R83 ;  /* 0x0000005300537308 */ /* 0x000ef00000000800 */
[----:B------:R-:W-:Y:S08]  /*ec20*/  MUFU.EX2 R86, R86 ;  /* 0x0000005600567308 */ /* 0x000ff00000000800 */
[----:B------:R-:W3:Y:S01]  /*ec30*/  MUFU.EX2 R87, R87 ;  /* 0x0000005700577308 */ /* 0x000ee20000000800 */
[----:B------:R-:W-:Y:S01]  /*ec40*/  F2FP.F16.F32.PACK_AB R4, R49, R32 ;  /* 0x000000203104723e */ /* 0x000fe200000000ff */
[----:B-1----:R-:W-:Y:S01]  /*ec50*/  FADD.FTZ R21, R64, R11 ;  /* 0x0000000b40157221 */ /* 0x002fe20000010000 */
[----:B------:R-:W-:-:S02]  /*ec60*/  F2FP.F16.F32.PACK_AB R6, R61, R60 ;  /* 0x0000003c3d06723e */ /* 0x000fc400000000ff */
[----:B------:R-:W-:Y:S02]  /*ec70*/  F2FP.F16.F32.PACK_AB R5, R43, R42 ;  /* 0x0000002a2b05723e */ /* 0x000fe400000000ff */
[----:B------:R-:W-:Y:S01]  /*ec80*/  F2FP.F16.F32.PACK_AB R7, R47, R46 ;  /* 0x0000002e2f07723e */ /* 0x000fe200000000ff */
[----:B------:R1:W-:Y:S01]  /*ec90*/  STSM.16.M88.4 [R144], R24 ;  /* 0x0000001890007844 */ /* 0x0003e20000000200 */
[C---:B-----5:R-:W-:Y:S01]  /*eca0*/  FADD.FTZ R11, R75.reuse, R12 ;  /* 0x0000000c4b0b7221 */ /* 0x060fe20000010000 */
[----:B------:R-:W-:Y:S02]  /*ecb0*/  F2FP.F16.F32.PACK_AB R8, R56, R53 ;  /* 0x000000353808723e */ /* 0x000fe400000000ff */
[----:B------:R5:W-:Y:S01]  /*ecc0*/  STSM.16.M88.4 [R143+0x27800], R4 ;  /* 0x027800048f007844 */ /* 0x000be20000000200 */
[----:B----4-:R-:W-:Y:S01]  /*ecd0*/  FADD.FTZ R20, R78, R11 ;  /* 0x0000000b4e147221 */ /* 0x010fe20000010000 */
[----:B------:R-:W-:Y:S02]  /*ece0*/  F2FP.F16.F32.PACK_AB R10, R64, R57 ;  /* 0x00000039400a723e */ /* 0x000fe400000000ff */
[----:B------:R-:W-:-:S02]  /*ecf0*/  F2FP.F16.F32.PACK_AB R9, R75, R74 ;  /* 0x0000004a4b09723e */ /* 0x000fc400000000ff */
[----:B------:R-:W-:Y:S01]  /*ed00*/  F2FP.F16.F32.PACK_AB R11, R79, R78 ;  /* 0x0000004e4f0b723e */ /* 0x000fe200000000ff */
[----:B-1----:R-:W1:Y:S01]  /*ed10*/  @P5 LDC R24, c[0x0][0x44c] ;  /* 0x00011300ff185b82 */ /* 0x002e620000000800 */
[----:B0-----:R-:W-:Y:S02]  /*ed20*/  F2FP.F16.F32.PACK_AB R12, R29, R28 ;  /* 0x0000001c1d0c723e */ /* 0x001fe400000000ff */
[----:B-----5:R-:W-:Y:S02]  /*ed30*/  F2FP.F16.F32.PACK_AB R4, R48, R41 ;  /* 0x000000293004723e */ /* 0x020fe400000000ff */
[----:B------:R-:W-:Y:S02]  /*ed40*/  F2FP.F16.F32.PACK_AB R6, R52, R45 ;  /* 0x0000002d3406723e */ /* 0x000fe400000000ff */
[----:B------:R-:W-:Y:S01]  /*ed50*/  F2FP.F16.F32.PACK_AB R5, R51, R50 ;  /* 0x000000323305723e */ /* 0x000fe200000000ff */
[----:B------:R-:W0:Y:S01]  /*ed60*/  @P5 LDC R25, c[0x0][0x450] ;  /* 0x00011400ff195b82 */ /* 0x000e220000000800 */
[----:B------:R-:W-:-:S02]  /*ed70*/  F2FP.F16.F32.PACK_AB R7, R55, R54 ;  /* 0x000000363707723e */ /* 0x000fc400000000ff */
[----:B--2---:R-:W-:Y:S02]  /*ed80*/  F2FP.F16.F32.PACK_AB R14, R44, R33 ;  /* 0x000000212c0e723e */ /* 0x004fe400000000ff */
[----:B---3--:R-:W-:Y:S02]  /*ed90*/  F2FP.F16.F32.PACK_AB R13, R83, R82 ;  /* 0x00000052530d723e */ /* 0x008fe400000000ff */
[----:B------:R-:W-:Y:S01]  /*eda0*/  F2FP.F16.F32.PACK_AB R15, R87, R86 ;  /* 0x00000056570f723e */ /* 0x000fe200000000ff */
[----:B------:R2:W-:Y:S04]  /*edb0*/  STSM.16.M88.4 [R36], R4 ;  /* 0x0000000424007844 */ /* 0x0005e80000000200 */
[----:B------:R3:W-:Y:S04]  /*edc0*/  STSM.16.M88.4 [R145+0x6000], R8 ;  /* 0x0060000891007844 */ /* 0x0007e80000000200 */
[----:B------:R3:W-:Y:S01]  /*edd0*/  STSM.16.M88.4 [R144+0x6000], R12 ;  /* 0x0060000c90007844 */ /* 0x0007e20000000200 */
[----:B------:R4:W-:Y:S06]  /*ede0*/  MEMBAR.ALL.CTA ;  /* 0x0000000000007992 */ /* 0x0009ec0000008000 */
[----:B----4-:R-:W4:Y:S01]  /*edf0*/  FENCE.VIEW.ASYNC.S ;  /* 0x00000000000073c6 */ /* 0x010f220000000000 */
[----:B------:R-:W-:Y:S01]  /*ee00*/  FADD.FTZ R79, R79, R20 ;  /* 0x000000144f4f7221 */ /* 0x000fe20000010000 */
[----:B------:R-:W-:Y:S01]  /*ee10*/  PLOP3.LUT P1, PT, PT, PT, UP0, 0x40, 0x0 ;  /* 0x000000000000781c */ /* 0x000fe20003f2e808 */
[----:B-1----:R-:W-:-:S04]  /*ee20*/  @P5 IMAD.HI.U32 R24, R89, R24, RZ ;  /* 0x0000001859185227 */ /* 0x002fc800078e00ff */
[----:B------:R-:W-:Y:S01]  /*ee30*/  FADD.FTZ R28, R28, R21 ;  /* 0x000000151c1c7221 */ /* 0x000fe20000010000 */
[----:B------:R-:W-:Y:S01]  /*ee40*/  FADD.FTZ R82, R82, R79 ;  /* 0x0000004f52527221 */ /* 0x000fe20000010000 */
[----:B------:R-:W-:Y:S01]  /*ee50*/  IMAD.MOV.U32 R20, RZ, RZ, R89 ;  /* 0x000000ffff147224 */ /* 0x000fe200078e0059 */
[----:B0-----:R-:W-:Y:S01]  /*ee60*/  @P5 SHF.R.U32.HI R20, RZ, R25, R24 ;  /* 0x00000019ff145219 */ /* 0x001fe20000011618 */
[----:B------:R-:W-:Y:S01]  /*ee70*/  FADD.FTZ R28, R29, R28 ;  /* 0x0000001c1d1c7221 */ /* 0x000fe20000010000 */
[----:B------:R-:W-:-:S03]  /*ee80*/  FADD.FTZ R83, R83, R82 ;  /* 0x0000005253537221 */ /* 0x000fc60000010000 */
[----:B------:R-:W-:Y:S01]  /*ee90*/  FADD.FTZ R33, R33, R28 ;  /* 0x0000001c21217221 */ /* 0x000fe20000010000 */
[----:B------:R-:W-:Y:S01]  /*eea0*/  FADD.FTZ R86, R86, R83 ;  /* 0x0000005356567221 */ /* 0x000fe20000010000 */
[----:B------:R-:W-:Y:S02]  /*eeb0*/  IMAD.IADD R103, R103, 0x1, R20 ;  /* 0x0000000167677824 */ /* 0x000fe400078e0214 */
[----:B------:R-:W-:Y:S01]  /*eec0*/  FADD.FTZ R139, R44, R33 ;  /* 0x000000212c8b7221 */ /* 0x000fe20000010000 */
[----:B--2---:R-:W-:Y:S01]  /*eed0*/  FADD.FTZ R5, R87, R86 ;  /* 0x0000005657057221 */ /* 0x004fe20000010000 */
[----:B------:R-:W-:Y:S02]  /*eee0*/  VIADD R4, R88, 0xfffffffe ;  /* 0xfffffffe58047836 */ /* 0x000fe40000000000 */
[----:B------:R-:W-:Y:S01]  /*eef0*/  VIADD R6, R103, UR6 ;  /* 0x0000000667067c36 */ /* 0x000fe20008000000 */
[----:B----4-:R-:W-:Y:S01]  /*ef00*/  NOP ;  /* 0x0000000000007918 */ /* 0x010fe20000000000 */
[----:B---3--:R-:W-:Y:S05]  /*ef10*/  @P1 BRA `(.L_x_1494) ;  /* 0x0000000000541947 */ /* 0x008fea0003800000 */
[C---:B------:R-:W-:Y:S01]  /*ef20*/  ISETP.GT.AND P1, PT, R103.reuse, RZ, PT ;  /* 0x000000ff6700720c */ /* 0x040fe20003f24270 */
[----:B------:R-:W-:Y:S01]  /*ef30*/  BSSY B0, `(.L_x_1495) ;  /* 0x0000010000007945 */ /* 0x000fe20003800000 */
[----:B------:R-:W-:-:S11]  /*ef40*/  VIADD R7, R103, 0xffffffff ;  /* 0xffffffff67077836 */ /* 0x000fd60000000000 */
[----:B------:R-:W-:Y:S05]  /*ef50*/  @P1 BRA `(.L_x_1496) ;  /* 0x0000000000201947 */ /* 0x000fea0003800000 */
[----:B------:R-:W-:Y:S01]  /*ef60*/  UISETP.NE.AND UP1, UPT, UR7, 0x1, UPT ;  /* 0x000000010700788c */ /* 0x000fe2000bf25270 */
[----:B------:R-:W-:-:S05]  /*ef70*/  IMAD.MOV R7, RZ, RZ, -R103 ;  /* 0x000000ffff077224 */ /* 0x000fca00078e0a67 */
[----:B------:R-:W-:-:S05]  /*ef80*/  PLOP3.LUT P1, PT, PT, PT, UP1, 0x80, 0x0 ;  /* 0x000000000000781c */ /* 0x000fca0003f2f018 */
[----:B------:R-:W-:-:S08]  /*ef90*/  @UP1 ULDC.64 UR4, c[0x0][0x9e8] ;  /* 0x00027a0000041ab9 */ /* 0x000fd00000000a00 */
[----:B------:R-:W-:-:S05]  /*efa0*/  @P1 IMAD.HI.U32 R8, R7, UR4, RZ ;  /* 0x0000000407081c27 */ /* 0x000fca000f8e00ff */
[----:B------:R-:W-:-:S04]  /*efb0*/  @P1 SHF.R.U32.HI R7, RZ, UR5, R8 ;  /* 0x00000005ff071c19 */ /* 0x000fc80008011608 */
[----:B------:R-:W-:Y:S01]  /*efc0*/  LOP3.LUT R7, RZ, R7, RZ, 0x33, !PT ;  /* 0x00000007ff077212 */ /* 0x000fe200078e33ff */
[----:B------:R-:W-:Y:S06]  /*efd0*/  BRA `(.L_x_1497) ;  /* 0x0000000000147947 */ /* 0x000fec0003800000 */
.L_x_1496:
[----:B------:R-:W-:-:S06]  /*efe0*/  UISETP.NE.AND UP1, UPT, UR7, 0x1, UPT ;  /* 0x000000010700788c */ /* 0x000fcc000bf25270 */
[----:B------:R-:W-:-:S05]  /*eff0*/  PLOP3.LUT P1, PT, PT, PT, UP1, 0x80, 0x0 ;  /* 0x000000000000781c */ /* 0x000fca0003f2f018 */
[----:B------:R-:W-:-:S08]  /*f000*/  @UP1 ULDC.64 UR4, c[0x0][0x9e8] ;  /* 0x00027a0000041ab9 */ /* 0x000fd00000000a00 */
[----:B------:R-:W-:-:S05]  /*f010*/  @P1 IMAD.HI.U32 R8, R7, UR4, RZ ;  /* 0x0000000407081c27 */ /* 0x000fca000f8e00ff */
[----:B------:R-:W-:-:S07]  /*f020*/  @P1 SHF.R.U32.HI R7, RZ, UR5, R8 ;  /* 0x00000005ff071c19 */ /* 0x000fce0008011608 */
.L_x_1497:
[----:B------:R-:W-:Y:S05]  /*f030*/  BSYNC B0 ;  /* 0x0000000000007941 */ /* 0x000fea0003800000 */
.L_x_1495:
[----:B------:R-:W-:-:S04]  /*f040*/  IMAD.U32 R8, RZ, RZ, UR7 ;  /* 0x00000007ff087e24 */ /* 0x000fc8000f8e00ff */
[----:B------:R-:W-:-:S05]  /*f050*/  IMAD R7, R7, R8, UR7 ;  /* 0x0000000707077e24 */ /* 0x000fca000f8e0208 */
[----:B------:R-:W-:-:S07]  /*f060*/  VIMNMX R6, R6, R7, PT ;  /* 0x0000000706067248 */ /* 0x000fce0003fe0100 */
.L_x_1494:
[----:B------:R-:W2:Y:S01]  /*f070*/  LDL R8, [R1+0x68] ;  /* 0x0000680001087983 */ /* 0x000ea20000100800 */
[----:B------:R-:W-:Y:S01]  /*f080*/  SHF.R.S32.HI R7, RZ, 0x1f, R6 ;  /* 0x0000001fff077819 */ /* 0x000fe20000011406 */
[----:B------:R-:W-:Y:S01]  /*f090*/  ULDC UR41, c[0x0][0x9e4] ;  /* 0x0002790000297ab9 */ /* 0x000fe20000000800 */
[----:B------:R-:W-:Y:S01]  /*f0a0*/  ULDC UR5, c[0x0][0x9e4] ;  /* 0x0002790000057ab9 */ /* 0x000fe20000000800 */
[----:B------:R-:W-:Y:S01]  /*f0b0*/  ULDC UR42, c[0x0][0x9dc] ;  /* 0x00027700002a7ab9 */ /* 0x000fe20000000800 */
[----:B------:R-:W-:Y:S01]  /*f0c0*/  LEA.HI R7, R7, R6, RZ, 0x7 ;  /* 0x0000000607077211 */ /* 0x000fe200078f38ff */
[----:B------:R-:W-:Y:S01]  /*f0d0*/  ULDC UR48, c[0x0][0x9dc] ;  /* 0x0002770000307ab9 */ /* 0x000fe20000000800 */
[----:B------:R-:W-:Y:S01]  /*f0e0*/  ULDC UR4, c[0x0][0x988] ;  /* 0x0002620000047ab9 */ /* 0x000fe20000000800 */
[----:B------:R-:W-:Y:S01]  /*f0f0*/  ULDC UR7, c[0x0][0x988] ;  /* 0x0002620000077ab9 */ /* 0x000fe20000000800 */
[----:B------:R-:W-:Y:S01]  /*f100*/  SHF.R.S32.HI R7, RZ, 0x7, R7 ;  /* 0x00000007ff077819 */ /* 0x000fe20000011407 */
[----:B------:R-:W-:Y:S01]  /*f110*/  ULDC UR6, c[0x0][0x988] ;  /* 0x0002620000067ab9 */ /* 0x000fe20000000800 */
[----:B------:R-:W-:Y:S01]  /*f120*/  ULDC UR49, c[0x0][0x9e0] ;  /* 0x0002780000317ab9 */ /* 0x000fe20000000800 */
[----:B------:R-:W-:Y:S01]  /*f130*/  ULDC UR43, c[0x0][0x9e0] ;  /* 0x00027800002b7ab9 */ /* 0x000fe20000000800 */
        /* <DEDUP_REMOVED lines=24> */
[----:B--2---:R-:W-:-:S04]  /*f2c0*/  VIMNMX R8, R8, R7, !PT ;  /* 0x0000000708087248 */ /* 0x004fc80007fe0100 */
[----:B------:R-:W-:Y:S01]  /*f2d0*/  ISETP.GE.AND P1, PT, R4, R8, PT ;  /* 0x000000080400720c */ /* 0x000fe20003f26270 */
[----:B------:R0:W-:-:S12]  /*f2e0*/  STL [R1+0x8], R8 ;  /* 0x0000080801007387 */ /* 0x0001d80000100800 */
[----:B0-----:R-:W-:Y:S05]  /*f2f0*/  @!P1 BRA `(.L_x_1498) ;  /* 0x0000003400749947 */ /* 0x001fea0003800000 */
[----:B------:R-:W-:-:S07]  /*f300*/  IMAD.MOV.U32 R135, RZ, RZ, RZ ;  /* 0x000000ffff877224 */ /* 0x000fce00078e00ff */
.L_x_1518:
[----:B------:R-:W2:Y:S01]  /*f310*/  LDL R7, [R1+0xc] ;  /* 0x00000c0001077983 */ /* 0x000ea20000100800 */
[----:B------:R-:W-:Y:S01]  /*f320*/  VIADD R6, R18, 0x1 ;  /* 0x0000000112067836 */ /* 0x000fe20000000000 */
[----:B------:R-:W-:Y:S05]  /*f330*/  YIELD ;  /* 0x0000000000007946 */ /* 0x000fea0003800000 */
[----:B------:R-:W-:-:S04]  /*f340*/  ISETP.NE.AND P2, PT, R6, 0x2, PT ;  /* 0x000000020600780c */ /* 0x000fc80003f45270 */
[----:B------:R-:W-:Y:S02]  /*f350*/  SEL R8, RZ, 0x1, P2 ;  /* 0x00000001ff087807 */ /* 0x000fe40001000000 */
[----:B------:R-:W-:Y:S02]  /*f360*/  SEL R6, R6, RZ, P2 ;  /* 0x000000ff06067207 */ /* 0x000fe40001000000 */
[----:B--2---:R-:W-:Y:S02]  /*f370*/  ISETP.NE.AND P1, PT, R7, RZ, PT ;  /* 0x000000ff0700720c */ /* 0x004fe40003f25270 */
[----:B------:R-:W-:-:S11]  /*f380*/  LOP3.LUT R7, R23, R8, RZ, 0x3c, !PT ;  /* 0x0000000817077212 */ /* 0x000fd600078e3cff */
[----:B------:R-:W-:Y:S05]  /*f390*/  @P1 BRA `(.L_x_1499) ;  /* 0x0000000000301947 */ /* 0x000fea0003800000 */
[----:B------:R-:W-:Y:S05]  /*f3a0*/  @!P0 BRA `(.L_x_1500) ;  /* 0x0000000000048947 */ /* 0x000fea0003800000 */
[----:B------:R-:W-:Y:S01]  /*f3b0*/  BPT.TRAP 0x1 ;  /* 0x000000040000795c */ /* 0x000fe20000300000 */
.L_x_1500:
[----:B------:R-:W-:Y:S01]  /*f3c0*/  IMAD R9, R6, 0x8, R2 ;  /* 0x0000000806097824 */ /* 0x000fe200078e0202 */
[----:B------:R-:W-:-:S04]  /*f3d0*/  SHF.L.U32 R8, R7, 0x1f, RZ ;  /* 0x0000001f07087819 */ /* 0x000fc800000006ff */
[----:B------:R0:W1:Y:S01]  /*f3e0*/  SYNCS.PHASECHK.TRANS64.TRYWAIT P2, [R9+URZ+0x2d830], R8 ;  /* 0x02d83008090075a7 */ /* 0x000062000804017f */
[----:B------:R-:W-:Y:S05]  /*f3f0*/  @!P0 BRA `(.L_x_1501) ;  /* 0x0000000000048947 */ /* 0x000fea0003800000 */
[----:B------:R-:W-:Y:S01]  /*f400*/  BPT.TRAP 0x1 ;  /* 0x000000040000795c */ /* 0x000fe20000300000 */
.L_x_1501:
[----:B------:R-:W-:Y:S04]  /*f410*/  BSSY B0, `(.L_x_1499) ;  /* 0x0000004000007945 */ /* 0x000fe80003800000 */
[----:B-1----:R-:W-:Y:S05]  /*f420*/  @P2 BRA `(.L_x_1502) ;  /* 0x0000000000082947 */ /* 0x002fea0003800000 */
[----:B------:R-:W1:Y:S02]  /*f430*/  SYNCS.PHASECHK.TRANS64.TRYWAIT P2, [R9+URZ+0x2d830], R8 ;  /* 0x02d83008090075a7 */ /* 0x000e64000804017f */
[----:B-1----:R-:W-:Y:S05]  /*f440*/  @!P2 BRA `(.L_x_1503) ;  /* 0x0000013800a0a947 */ /* 0x002fea0003800000 */
.L_x_1502:
[----:B------:R-:W-:Y:S05]  /*f450*/  BSYNC B0 ;  /* 0x0000000000007941 */ /* 0x000fea0003800000 */
.L_x_1499:
[----:B01----:R-:W2:Y:S01]  /*f460*/  LDL R8, [R1+0x10] ;  /* 0x0000100001087983 */ /* 0x003ea20000100800 */
[----:B------:R-:W0:Y:S01]  /*f470*/  S2R R10, SR_TID.X ;  /* 0x00000000000a7919 */ /* 0x000e220000002100 */
[----:B------:R-:W-:Y:S05]  /*f480*/  WARPSYNC.ALL ;  /* 0x0000000000007948 */ /* 0x000fea0003800000 */
[----:B------:R-:W-:Y:S01]  /*f490*/  IMAD.MOV.U32 R9, RZ, RZ, -0x7fffffe0 ;  /* 0x80000020ff097424 */ /* 0x000fe200078e00ff */
[----:B0-----:R-:W-:-:S05]  /*f4a0*/  SHF.R.U32.HI R10, RZ, 0x7, R10 ;  /* 0x00000007ff0a7819 */ /* 0x001fca000001160a */
[----:B------:R-:W-:-:S05]  /*f4b0*/  VIADD R20, R10, 0x8 ;  /* 0x000000080a147836 */ /* 0x000fca0000000000 */
[----:B------:R0:W-:Y:S01]  /*f4c0*/  BAR.SYNC.DEFER_BLOCKING R20, 0x100 ;  /* 0x000400140000751d */ /* 0x0001e20000010000 */
[----:B------:R-:W-:Y:S02]  /*f4d0*/  R2UR UR11, R9 ;  /* 0x00000000090b72ca */ /* 0x000fe400000e0000 */
[----:B------:R-:W-:Y:S02]  /*f4e0*/  R2UR UR8, R146 ;  /* 0x00000000920872ca */ /* 0x000fe400000e0000 */
[----:B------:R-:W-:Y:S01]  /*f4f0*/  R2UR UR9, R147 ;  /* 0x00000000930972ca */ /* 0x000fe200000e0000 */
[----:B------:R-:W-:Y:S01]  /*f500*/  WARPGROUP.ARRIVE ;  /* 0x00000000000079c5 */ /* 0x000fe20000000000 */
[----:B------:R-:W-:Y:S01]  /*f510*/  IMAD.MOV.U32 R13, RZ, RZ, -0x7fffffe0 ;  /* 0x80000020ff0d7424 */ /* 0x000fe200078e00ff */
[----:B------:R-:W-:Y:S02]  /*f520*/  R2UR UR12, R156 ;  /* 0x000000009c0c72ca */ /* 0x000fe400000e0000 */
[----:B------:R-:W-:-:S02]  /*f530*/  R2UR UR13, R157 ;  /* 0x000000009d0d72ca */ /* 0x000fc400000e0000 */
[----:B------:R-:W-:Y:S01]  /*f540*/  R2UR UR15, R13 ;  /* 0x000000000d0f72ca */ /* 0x000fe200000e0000 */
[----:B--2---:R-:W-:-:S05]  /*f550*/  IMAD R8, R6, 0x600, R8 ;  /* 0x0000060006087824 */ /* 0x004fca00078e0208 */
[----:B------:R-:W-:-:S13]  /*f560*/  R2UR UR10, R8 ;  /* 0x00000000080a72ca */ /* 0x000fda00000e0000 */
[----:B------:R-:W-:Y:S01]  /*f570*/  HGMMA.64x128x16.F32 R24, gdesc[UR8], RZ, !UPT, gsb0 ;  /* 0x01e00000081879f0 */ /* 0x000fe2000c0008ff */
[----:B------:R-:W-:-:S05]  /*f580*/  VIADD R12, R8, 0x2 ;  /* 0x00000002080c7836 */ /* 0x000fca0000000000 */
[----:B------:R-:W-:Y:S01]  /*f590*/  R2UR UR14, R12 ;  /* 0x000000000c0e72ca */ /* 0x000fe200000e0000 */
[----:B------:R-:W-:Y:S02]  /*f5a0*/  VIADD R10, R8, 0x200 ;  /* 0x00000200080a7836 */ /* 0x000fe40000000000 */
[----:B------:R-:W-:Y:S01]  /*f5b0*/  IMAD.MOV.U32 R11, RZ, RZ, -0x7fffffe0 ;  /* 0x80000020ff0b7424 */ /* 0x000fe200078e00ff */
[----:B------:R-:W-:Y:S02]  /*f5c0*/  R2UR UR16, R154 ;  /* 0x000000009a1072ca */ /* 0x000fe400000e0000 */
[----:B------:R-:W-:Y:S02]  /*f5d0*/  R2UR UR18, R10 ;  /* 0x000000000a1272ca */ /* 0x000fe400000e0000 */
[----:B------:R-:W-:Y:S02]  /*f5e0*/  R2UR UR19, R11 ;  /* 0x000000000b1372ca */ /* 0x000fe400000e0000 */
[----:B------:R-:W-:Y:S01]  /*f5f0*/  R2UR UR17, R155 ;  /* 0x000000009b1172ca */ /* 0x000fe200000e0000 */
[----:B------:R-:W-:-:S02]  /*f600*/  WARPGROUP.DEPBAR.LE gsb0, 0x0 ;  /* 0x00008000000079c5 */ /* 0x000fc40000010000 */
[----:B------:R-:W-:-:S06]  /*f610*/  WARPGROUP.ARRIVE ;  /* 0x00000000000079c5 */ /* 0x000fcc0000000000 */
[----:B------:R-:W-:Y:S01]  /*f620*/  HGMMA.64x128x16.F32 R24, gdesc[UR12], R24, gsb0 ;  /* 0x01e000000c1879f0 */ /* 0x000fe20008000818 */
[----:B------:R-:W-:Y:S01]  /*f630*/  VIADD R12, R8, 0x202 ;  /* 0x00000202080c7836 */ /* 0x000fe20000000000 */
[----:B------:R-:W-:Y:S02]  /*f640*/  R2UR UR23, R13 ;  /* 0x000000000d1772ca */ /* 0x000fe400000e0000 */
[----:B------:R-:W-:Y:S02]  /*f650*/  R2UR UR20, R152 ;  /* 0x00000000981472ca */ /* 0x000fe400000e0000 */
[----:B------:R-:W-:Y:S02]  /*f660*/  R2UR UR22, R12 ;  /* 0x000000000c1672ca */ /* 0x000fe400000e0000 */
[----:B------:R-:W-:Y:S01]  /*f670*/  R2UR UR21, R153 ;  /* 0x00000000991572ca */ /* 0x000fe200000e0000 */
[----:B------:R-:W-:Y:S02]  /*f680*/  WARPGROUP.DEPBAR.LE gsb0, 0x0 ;  /* 0x00008000000079c5 */ /* 0x000fe40000010000 */
[----:B------:R-:W-:-:S06]  /*f690*/  WARPGROUP.ARRIVE ;  /* 0x00000000000079c5 */ /* 0x000fcc0000000000 */
[----:B------:R-:W-:Y:S01]  /*f6a0*/  HGMMA.64x128x16.F32 R24, gdesc[UR16], R24, gsb0 ;  /* 0x01e00000101879f0 */ /* 0x000fe20008000818 */
        /* <DEDUP_REMOVED lines=24> */
.L_x_1505:
[----:B------:R-:W-:Y:S01]  /*f830*/  SHF.L.U32 R8, R23, 0x1f, RZ ;  /* 0x0000001f17087819 */ /* 0x000fe200000006ff */
[----:B------:R-:W-:-:S04]  /*f840*/  IMAD R9, R18, 0x8, R2 ;  /* 0x0000000812097824 */ /* 0x000fc800078e0202 */
[----:B------:R0:W1:Y:S01]  /*f850*/  SYNCS.PHASECHK.TRANS64.TRYWAIT P1, [R9+URZ+0x2d850], R8 ;  /* 0x02d85008090075a7 */ /* 0x000062000802017f */
[----:B------:R-:W-:Y:S05]  /*f860*/  @!P0 BRA `(.L_x_1506) ;  /* 0x0000000000048947 */ /* 0x000fea0003800000 */
[----:B------:R-:W-:Y:S01]  /*f870*/  BPT.TRAP 0x1 ;  /* 0x000000040000795c */ /* 0x000fe20000300000 */
.L_x_1506:
[----:B-1----:R-:W-:Y:S05]  /*f880*/  @P1 BRA `(.L_x_1504) ;  /* 0x0000000000081947 */ /* 0x002fea0003800000 */
[----:B------:R-:W1:Y:S02]  /*f890*/  SYNCS.PHASECHK.TRANS64.TRYWAIT P1, [R9+URZ+0x2d850], R8 ;  /* 0x02d85008090075a7 */ /* 0x000e64000802017f */
[----:B-1----:R-:W-:Y:S05]  /*f8a0*/  @!P1 BRA `(.L_x_1507) ;  /* 0x00000134009c9947 */ /* 0x002fea0003800000 */
.L_x_1504:
[----:B------:R-:W2:Y:S01]  /*f8b0*/  LDL R12, [R1+0x2c] ;  /* 0x00002c00010c7983 */ /* 0x000ea20000100800 */
[----:B01----:R-:W-:Y:S01]  /*f8c0*/  VIADD R8, R2, 0x400 ;  /* 0x0000040002087836 */ /* 0x003fe20000000000 */
[----:B------:R-:W-:Y:S05]  /*f8d0*/  WARPSYNC.ALL ;  /* 0x0000000000007948 */ /* 0x000fea0003800000 */
[----:B------:R-:W-:Y:S01]  /*f8e0*/  SHF.R.U32.HI R8, RZ, 0x4, R8 ;  /* 0x00000004ff087819 */ /* 0x000fe20000011608 */
[----:B------:R-:W-:Y:S01]  /*f8f0*/  IMAD.MOV.U32 R9, RZ, RZ, -0x7fffffe0 ;  /* 0x80000020ff097424 */ /* 0x000fe200078e00ff */
[----:B------:R-:W-:Y:S01]  /*f900*/  WARPGROUP.ARRIVE ;  /* 0x00000000000079c5 */ /* 0x000fe20000000000 */
[----:B------:R-:W-:Y:S01]  /*f910*/  UMOV UR9, 0x40000040 ;  /* 0x4000004000097882 */ /* 0x000fe20000000000 */
[----:B------:R-:W-:Y:S01]  /*f920*/  LOP3.LUT R8, R8, 0x3fff, RZ, 0xc0, !PT ;  /* 0x00003fff08087812 */ /* 0x000fe200078ec0ff */
[----:B------:R-:W-:Y:S01]  /*f930*/  IMAD.MOV.U32 R11, RZ, RZ, -0x7fffffe0 ;  /* 0x80000020ff0b7424 */ /* 0x000fe200078e00ff */
[----:B------:R-:W-:Y:S01]  /*f940*/  R2UR UR11, R9 ;  /* 0x00000000090b72ca */ /* 0x000fe200000e0000 */
[----:B------:R-:W-:Y:S01]  /*f950*/  UMOV UR13, 0x40000040 ;  /* 0x40000040000d7882 */ /* 0x000fe20000000000 */
[----:B------:R-:W-:Y:S01]  /*f960*/  LOP3.LUT R8, R8, 0x2000000, RZ, 0xfc, !PT ;  /* 0x0200000008087812 */ /* 0x000fe200078efcff */
[----:B------:R-:W-:Y:S01]  /*f970*/  UMOV UR17, 0x40000040 ;  /* 0x4000004000117882 */ /* 0x000fe20000000000 */
[C---:B------:R-:W-:Y:S01]  /*f980*/  R2UR UR15, R11.reuse ;  /* 0x000000000b0f72ca */ /* 0x040fe200000e0000 */
[----:B------:R-:W-:Y:S01]  /*f990*/  UMOV UR21, 0x40000040 ;  /* 0x4000004000157882 */ /* 0x000fe20000000000 */
[C---:B------:R-:W-:Y:S01]  /*f9a0*/  R2UR UR19, R11.reuse ;  /* 0x000000000b1372ca */ /* 0x040fe200000e0000 */
[----:B------:R-:W-:Y:S01]  /*f9b0*/  IMAD R8, R18, 0x600, R8 ;  /* 0x0000060012087824 */ /* 0x000fe200078e0208 */
[C---:B------:R-:W-:Y:S01]  /*f9c0*/  R2UR UR23, R11.reuse ;  /* 0x000000000b1772ca */ /* 0x040fe200000e0000 */
[----:B------:R-:W-:Y:S01]  /*f9d0*/  UMOV UR25, 0x40000040 ;  /* 0x4000004000197882 */ /* 0x000fe20000000000 */
[C---:B------:R-:W-:Y:S01]  /*f9e0*/  R2UR UR27, R11.reuse ;  /* 0x000000000b1b72ca */ /* 0x040fe200000e0000 */
[C---:B------:R-:W-:Y:S01]  /*f9f0*/  VIADD R10, R8.reuse, 0x40 ;  /* 0x00000040080a7836 */ /* 0x040fe20000000000 */
[----:B------:R-:W-:Y:S01]  /*fa00*/  R2UR UR10, R8 ;  /* 0x00000000080a72ca */ /* 0x000fe200000e0000 */
[----:B------:R-:W-:Y:S01]  /*fa10*/  UMOV UR29, 0x40000040 ;  /* 0x40000040001d7882 */ /* 0x000fe20000000000 */
[C---:B------:R-:W-:Y:S01]  /*fa20*/  R2UR UR31, R11.reuse ;  /* 0x000000000b1f72ca */ /* 0x040fe200000e0000 */
[----:B------:R-:W-:Y:S01]  /*fa30*/  UMOV UR33, 0x40000040 ;  /* 0x4000004000217882 */ /* 0x000fe20000000000 */
[----:B------:R-:W-:Y:S01]  /*fa40*/  R2UR UR14, R10 ;  /* 0x000000000a0e72ca */ /* 0x000fe200000e0000 */
[----:B------:R-:W-:Y:S01]  /*fa50*/  VIADD R10, R8, 0x80 ;  /* 0x00000080080a7836 */ /* 0x000fe20000000000 */
[----:B------:R-:W-:Y:S01]  /*fa60*/  R2UR UR35, R11 ;  /* 0x000000000b2372ca */ /* 0x000fe200000e0000 */
[----:B------:R-:W-:Y:S01]  /*fa70*/  UMOV UR45, 0x40000040 ;  /* 0x40000040002d7882 */ /* 0x000fe20000000000 */
[----:B------:R-:W-:Y:S01]  /*fa80*/  R2UR UR47, R9 ;  /* 0x00000000092f72ca */ /* 0x000fe200000e0000 */
[----:B------:R-:W0:Y:S01]  /*fa90*/  S2R R13, SR_TID.X ;  /* 0x00000000000d7919 */ /* 0x000e220000002100 */
[----:B------:R-:W-:Y:S01]  /*faa0*/  R2UR UR18, R10 ;  /* 0x000000000a1272ca */ /* 0x000fe200000e0000 */
[----:B------:R-:W-:-:S05]  /*fab0*/  VIADD R10, R8, 0xc0 ;  /* 0x000000c0080a7836 */ /* 0x000fca0000000000 */
[----:B------:R-:W-:Y:S01]  /*fac0*/  R2UR UR22, R10 ;  /* 0x000000000a1672ca */ /* 0x000fe200000e0000 */
[----:B------:R-:W-:-:S05]  /*fad0*/  VIADD R10, R8, 0x100 ;  /* 0x00000100080a7836 */ /* 0x000fca0000000000 */
[----:B------:R-:W-:Y:S01]  /*fae0*/  R2UR UR26, R10 ;  /* 0x000000000a1a72ca */ /* 0x000fe200000e0000 */
[----:B------:R-:W-:-:S05]  /*faf0*/  VIADD R10, R8, 0x140 ;  /* 0x00000140080a7836 */ /* 0x000fca0000000000 */
[----:B------:R-:W-:Y:S01]  /*fb00*/  R2UR UR30, R10 ;  /* 0x000000000a1e72ca */ /* 0x000fe200000e0000 */
[C---:B------:R-:W-:Y:S02]  /*fb10*/  VIADD R10, R8.reuse, 0x180 ;  /* 0x00000180080a7836 */ /* 0x040fe40000000000 */
[----:B------:R-:W-:-:S03]  /*fb20*/  VIADD R8, R8, 0x1c0 ;  /* 0x000001c008087836 */ /* 0x000fc60000000000 */
[----:B------:R-:W-:Y:S02]  /*fb30*/  R2UR UR34, R10 ;  /* 0x000000000a2272ca */ /* 0x000fe400000e0000 */
[----:B------:R-:W-:Y:S02]  /*fb40*/  R2UR UR46, R8 ;  /* 0x00000000082e72ca */ /* 0x000fe400000e0000 */
[----:B0-----:R-:W-:Y:S01]  /*fb50*/  ISETP.GE.U32.AND P1, PT, R13, 0x180, PT ;  /* 0x000001800d00780c */ /* 0x001fe20003f26070 */
[----:B--2---:R-:W-:Y:S01]  /*fb60*/  IMAD R8, R12, 0x2000, R2 ;  /* 0x000020000c087824 */ /* 0x004fe200078e0202 */
[----:B------:R-:W-:-:S04]  /*fb70*/  SHF.R.U32.HI R12, RZ, 0x7, R13 ;  /* 0x00000007ff0c7819 */ /* 0x000fc8000001160d */
[----:B------:R-:W-:Y:S01]  /*fb80*/  R2UR UR8, R8 ;  /* 0x00000000080872ca */ /* 0x000fe200000e0000 */
[----:B------:R-:W-:-:S05]  /*fb90*/  VIADD R8, R12, 0x9 ;  /* 0x000000090c087836 */ /* 0x000fca0000000000 */
[----:B------:R-:W-:-:S07]  /*fba0*/  SEL R8, R8, 0x9, !P1 ;  /* 0x0000000908087807 */ /* 0x000fce0004800000 */
[----:B------:R-:W-:-:S04]  /*fbb0*/  UIADD3 UR8, UR8, 0x21800, URZ ;  /* 0x0002180008087890 */ /* 0x000fc8000fffe03f */
[----:B------:R-:W-:-:S04]  /*fbc0*/  USHF.R.U32.HI UR8, URZ, 0x4, UR8 ;  /* 0x000000043f087899 */ /* 0x000fc80008011608 */
[----:B------:R-:W-:-:S04]  /*fbd0*/  ULOP3.LUT UR8, UR8, 0x3fff, URZ, 0xc0, !UPT ;  /* 0x00003fff08087892 */ /* 0x000fc8000f8ec03f */
[----:B------:R-:W-:-:S04]  /*fbe0*/  ULOP3.LUT UR8, UR8, 0x10000, URZ, 0xfc, !UPT ;  /* 0x0001000008087892 */ /* 0x000fc8000f8efc3f */
[----:B------:R-:W-:Y:S02]  /*fbf0*/  UIADD3 UR12, UR8, 0x2, URZ ;  /* 0x00000002080c7890 */ /* 0x000fe4000fffe03f */
[----:B------:R-:W-:Y:S02]  /*fc00*/  UIADD3 UR16, UR8, 0x4, URZ ;  /* 0x0000000408107890 */ /* 0x000fe4000fffe03f */
[----:B------:R-:W-:Y:S02]  /*fc10*/  UIADD3 UR20, UR8, 0x6, URZ ;  /* 0x0000000608147890 */ /* 0x000fe4000fffe03f */
[----:B------:R-:W-:Y:S01]  /*fc20*/  HGMMA.64x96x16.F32 R88, gdesc[UR8].tnspB, R88, gsb0 ;  /* 0x41600000085879f0 */ /* 0x000fe20008000858 */
[----:B------:R-:W-:Y:S02]  /*fc30*/  UIADD3 UR24, UR8, 0x600, URZ ;  /* 0x0000060008187890 */ /* 0x000fe4000fffe03f */
[----:B------:R-:W-:Y:S02]  /*fc40*/  UIADD3 UR28, UR8, 0x602, URZ ;  /* 0x00000602081c7890 */ /* 0x000fe4000fffe03f */
[----:B------:R-:W-:-:S02]  /*fc50*/  UIADD3 UR32, UR8, 0x604, URZ ;  /* 0x0000060408207890 */ /* 0x000fc4000fffe03f */
[----:B------:R-:W-:Y:S01]  /*fc60*/  UIADD3 UR44, UR8, 0x606, URZ ;  /* 0x00000606082c7890 */ /* 0x000fe2000fffe03f */
        /* <DEDUP_REMOVED lines=25> */
.L_x_1508:
[----:B------:R-:W2:Y:S01]  /*fe00*/  LDL R11, [R1+0x28] ;  /* 0x00002800010b7983 */ /* 0x000ea20000100800 */
[----:B0-----:R-:W0:Y:S03]  /*fe10*/  LDC R8, c[0x0][0x448] ;  /* 0x00011200ff087b82 */ /* 0x001e260000000800 */
[----:B------:R-:W2:Y:S01]  /*fe20*/  LDL R10, [R1+0x64] ;  /* 0x00006400010a7983 */ /* 0x000ea20000100800 */
[----:B0-----:R-:W-:-:S13]  /*fe30*/  ISETP.NE.AND P1, PT, R8, 0x1, PT ;  /* 0x000000010800780c */ /* 0x001fda0003f25270 */
[----:B------:R-:W0:Y:S08]  /*fe40*/  @P1 LDC R9, c[0x0][0x44c] ;  /* 0x00011300ff091b82 */ /* 0x000e300000000800 */
[----:B------:R-:W1:Y:S01]  /*fe50*/  @P1 LDC R8, c[0x0][0x450] ;  /* 0x00011400ff081b82 */ /* 0x000e620000000800 */
[----:B------:R-:W-:Y:S02]  /*fe60*/  UMOV UR50, UR42 ;  /* 0x0000002a00327c82 */ /* 0x000fe40008000000 */
[----:B------:R-:W-:Y:S01]  /*fe70*/  ULOP3.LUT UR8, URZ, UR50, URZ, 0x33, !UPT ;  /* 0x000000323f087292 */ /* 0x000fe2000f8e333f */
[----:B--2---:R-:W-:-:S04]  /*fe80*/  IMAD.IADD R13, R10, 0x1, R11 ;  /* 0x000000010a0d7824 */ /* 0x004fc800078e020b */
[----:B0-----:R-:W-:-:S05]  /*fe90*/  @P1 IMAD.HI.U32 R9, R13, R9, RZ ;  /* 0x000000090d091227 */ /* 0x001fca00078e00ff */
[----:B-1----:R-:W-:Y:S01]  /*fea0*/  @P1 SHF.R.U32.HI R13, RZ, R8, R9 ;  /* 0x00000008ff0d1219 */ /* 0x002fe20000011609 */
[----:B------:R-:W-:Y:S02]  /*feb0*/  IMAD R8, R6, 0x8, R2 ;  /* 0x0000000806087824 */ /* 0x000fe400078e0202 */
[----:B------:R-:W-:Y:S02]  /*fec0*/  IMAD.U32 R9, RZ, RZ, UR38 ;  /* 0x00000026ff097e24 */ /* 0x000fe4000f8e00ff */
[----:B------:R-:W-:-:S05]  /*fed0*/  VIADD R8, R8, 0x2d840 ;  /* 0x0002d84008087836 */ /* 0x000fca0000000000 */
[----:B------:R-:W-:Y:S01]  /*fee0*/  PRMT R8, R9, 0x654, R8 ;  /* 0x0000065409087816 */ /* 0x000fe20000000008 */
[----:B------:R-:W0:Y:S03]  /*fef0*/  SHFL.IDX PT, R20, R13, RZ, 0x1c1f ;  /* 0x001c1fff0d147589 */ /* 0x000e2600000e0000 */
[----:B------:R1:W-:Y:S02]  /*ff00*/  SYNCS.ARRIVE.TRANS64.RED.A1T0 RZ, [R8+URZ], RZ ;  /* 0x000000ff08ff79a7 */ /* 0x0003e4000810043f */
[----:B-1----:R-:W-:-:S05]  /*ff10*/  IMAD.SHL.U32 R8, R4, 0x80, RZ ;  /* 0x0000008004087824 */ /* 0x002fca00078e00ff */
[----:B------:R-:W-:Y:S02]  /*ff20*/  IADD3 R9, -R8, 0x1, RZ ;  /* 0x0000000108097810 */ /* 0x000fe40007ffe1ff */
[----:B------:R-:W-:-:S03]  /*ff30*/  PLOP3.LUT P1, PT, PT, PT, UP0, 0x40, 0x0 ;  /* 0x000000000000781c */ /* 0x000fc60003f2e808 */
[----:B------:R-:W-:-:S05]  /*ff40*/  IMAD R9, R142, -0x2, R9 ;  /* 0xfffffffe8e097824 */ /* 0x000fca00078e0209 */
[----:B------:R-:W-:-:S05]  /*ff50*/  IADD3 R11, -R140, R9, R141 ;  /* 0x000000098c0b7210 */ /* 0x000fca0007ffe18d */
[C---:B------:R-:W-:Y:S02]  /*ff60*/  VIADD R12, R11.reuse, UR49 ;  /* 0x000000310b0c7c36 */ /* 0x040fe40008000000 */
[----:B------:R-:W-:Y:S02]  /*ff70*/  VIADD R11, R11, UR8 ;  /* 0x000000080b0b7c36 */ /* 0x000fe40008000000 */
[C---:B0-----:R-:W-:Y:S02]  /*ff80*/  IMAD.IADD R10, R20.reuse, 0x1, R12 ;  /* 0x00000001140a7824 */ /* 0x041fe400078e020c */
[----:B------:R-:W-:Y:S01]  /*ff90*/  IMAD.IADD R9, R20, 0x1, R11 ;  /* 0x0000000114097824 */ /* 0x000fe200078e020b */
[----:B------:R-:W-:Y:S06]  /*ffa0*/  @P1 BRA `(.L_x_1509) ;  /* 0x0000000000581947 */ /* 0x000fec0003800000 */
[----:B------:R-:W-:Y:S01]  /*ffb0*/  IADD3 R20, -R140, R141, R20 ;  /* 0x0000008d8c147210 */ /* 0x000fe20007ffe114 */
[----:B------:R-:W-:Y:S03]  /*ffc0*/  BSSY B0, `(.L_x_1510) ;  /* 0x0000010000007945 */ /* 0x000fe60003800000 */
        /* <DEDUP_REMOVED lines=10> */
.L_x_1511:
[----:B------:R-:W-:-:S05]  /*10070*/  IMAD.U32 R21, RZ, RZ, UR41 ;  /* 0x00000029ff157e24 */ /* 0x000fca000f8e00ff */
[----:B------:R-:W-:-:S13]  /*10080*/  ISETP.NE.AND P1, PT, R21, 0x1, PT ;  /* 0x000000011500780c */ /* 0x000fda0003f25270 */
[----:B------:R-:W0:Y:S02]  /*10090*/  @P1 LDC.64 R14, c[0x0][0x9e8] ;  /* 0x00027a00ff0e1b82 */ /* 0x000e240000000a00 */
[----:B0-----:R-:W-:-:S05]  /*100a0*/  @P1 IMAD.HI.U32 R14, R20, R14, RZ ;  /* 0x0000000e140e1227 */ /* 0x001fca00078e00ff */
[----:B------:R-:W-:-:S07]  /*100b0*/  @P1 SHF.R.U32.HI R20, RZ, R15, R14 ;  /* 0x0000000fff141219 */ /* 0x000fce000001160e */
.L_x_1512:
[----:B------:R-:W-:Y:S05]  /*100c0*/  BSYNC B0 ;  /* 0x0000000000007941 */ /* 0x000fea0003800000 */
.L_x_1510:
[----:B------:R-:W-:-:S04]  /*100d0*/  IMAD R20, R20, R21, -R8 ;  /* 0x0000001514147224 */ /* 0x000fc800078e0a08 */
[----:B------:R-:W-:-:S05]  /*100e0*/  IMAD R20, R142, -0x2, R20 ;  /* 0xfffffffe8e147824 */ /* 0x000fca00078e0214 */
[----:B------:R-:W-:Y:S02]  /*100f0*/  VIMNMX R9, R9, R20, !PT ;  /* 0x0000001409097248 */ /* 0x000fe40007fe0100 */
[----:B------:R-:W-:-:S07]  /*10100*/  VIADDMNMX R10, R20, R21, R10, PT ;  /* 0x00000015140a7246 */ /* 0x000fce000380010a */
.L_x_1509:
[----:B------:R-:W-:Y:S01]  /*10110*/  ISETP.GT.AND P1, PT, R4, -0x1, PT ;  /* 0xffffffff0400780c */ /* 0x000fe20003f24270 */
[----:B------:R-:W0:Y:S03]  /*10120*/  SHFL.IDX PT, R13, R13, 0x1, 0x1c1f ;  /* 0x003c1f000d0d7f89 */ /* 0x000e2600000e0000 */
        /* <DEDUP_REMOVED lines=11> */
[----:B0-----:R-:W-:Y:S01]  /*101e0*/  IMAD.IADD R12, R12, 0x1, R13 ;  /* 0x000000010c0c7824 */ /* 0x001fe200078e020d */
[C---:B------:R-:W-:Y:S02]  /*101f0*/  ISETP.GT.AND P3, PT, R9.reuse, 0x9, P1 ;  /* 0x000000090900780c */ /* 0x040fe40000f64270 */
[----:B------:R-:W-:Y:S02]  /*10200*/  ISETP.GT.AND P2, PT, R9, 0x10, P1 ;  /* 0x000000100900780c */ /* 0x000fe40000f44270 */
[----:B------:R-:W-:Y:S02]  /*10210*/  FSEL R33, R33, -INF , !P4 ;  /* 0xff80000021217808 */ /* 0x000fe40006000000 */
[----:B------:R-:W-:Y:S02]  /*10220*/  ISETP.GT.AND P4, PT, R9, 0x20, P1 ;  /* 0x000000200900780c */ /* 0x000fe40000f84270 */
[----:B------:R-:W-:-:S02]  /*10230*/  ISETP.LT.OR P3, PT, R10, 0xa, P3 ;  /* 0x0000000a0a00780c */ /* 0x000fc40001f61670 */
[C---:B------:R-:W-:Y:S02]  /*10240*/  ISETP.LT.OR P2, PT, R10.reuse, 0x11, P2 ;  /* 0x000000110a00780c */ /* 0x040fe40001741670 */
[----:B------:R-:W-:Y:S02]  /*10250*/  ISETP.LT.OR P4, PT, R10, 0x21, P4 ;  /* 0x000000210a00780c */ /* 0x000fe40002781670 */
[----:B------:R-:W-:Y:S02]  /*10260*/  FSEL R29, R29, -INF , !P3 ;  /* 0xff8000001d1d7808 */ /* 0x000fe40005800000 */
[----:B------:R-:W-:Y:S02]  /*10270*/  FSEL R32, R32, -INF , !P2 ;  /* 0xff80000020207808 */ /* 0x000fe40005000000 */
[C---:B------:R-:W-:Y:S02]  /*10280*/  ISETP.GT.AND P3, PT, R9.reuse, 0x18, P1 ;  /* 0x000000180900780c */ /* 0x040fe40000f64270 */
[----:B------:R-:W-:-:S02]  /*10290*/  ISETP.GT.AND P2, PT, R9, 0x19, P1 ;  /* 0x000000190900780c */ /* 0x000fc40000f44270 */
[----:B------:R-:W-:Y:S02]  /*102a0*/  FSEL R40, R40, -INF , !P4 ;  /* 0xff80000028287808 */ /* 0x000fe40006000000 */
[----:B------:R-:W-:Y:S02]  /*102b0*/  ISETP.GT.AND P4, PT, R9, 0x29, P1 ;  /* 0x000000290900780c */ /* 0x000fe40000f84270 */
[C---:B------:R-:W-:Y:S02]  /*102c0*/  ISETP.LT.OR P3, PT, R10.reuse, 0x19, P3 ;  /* 0x000000190a00780c */ /* 0x040fe40001f61670 */
[C---:B------:R-:W-:Y:S02]  /*102d0*/  ISETP.LT.OR P2, PT, R10.reuse, 0x1a, P2 ;  /* 0x0000001a0a00780c */ /* 0x040fe40001741670 */
[----:B------:R-:W-:Y:S02]  /*102e0*/  ISETP.LT.OR P4, PT, R10, 0x2a, P4 ;  /* 0x0000002a0a00780c */ /* 0x000fe40002781670 */
[----:B------:R-:W-:-:S02]  /*102f0*/  FSEL R36, R36, -INF , !P3 ;  /* 0xff80000024247808 */ /* 0x000fc40005800000 */
[----:B------:R-:W-:Y:S02]  /*10300*/  FSEL R37, R37, -INF , !P2 ;  /* 0xff80000025257808 */ /* 0x000fe40005000000 */
        /* <DEDUP_REMOVED lines=57> */
[----:B------:R-:W-:Y:S02]  /*106a0*/  PLOP3.LUT P4, PT, PT, PT, UP0, 0x40, 0x0 ;  /* 0x000000000000781c */ /* 0x000fe40003f8e808 */
[----:B------:R-:W-:-:S02]  /*106b0*/  ISETP.LT.OR P3, PT, R10, 0x6a, P3 ;  /* 0x0000006a0a00780c */ /* 0x000fc40001f61670 */
[----:B------:R-:W-:Y:S02]  /*106c0*/  ISETP.LT.OR P2, PT, R10, 0x71, P2 ;  /* 0x000000710a00780c */ /* 0x000fe40001741670 */
[----:B------:R-:W-:Y:S02]  /*106d0*/  FSEL R77, R77, -INF , !P3 ;  /* 0xff8000004d4d7808 */ /* 0x000fe40005800000 */
[----:B------:R-:W-:Y:S02]  /*106e0*/  FSEL R80, R80, -INF , !P2 ;  /* 0xff80000050507808 */ /* 0x000fe40005000000 */
[C---:B------:R-:W-:Y:S02]  /*106f0*/  ISETP.GT.AND P3, PT, R9.reuse, 0x78, P1 ;  /* 0x000000780900780c */ /* 0x040fe40000f64270 */
[----:B------:R-:W-:Y:S01]  /*10700*/  ISETP.GT.AND P2, PT, R9, 0x79, P1 ;  /* 0x000000790900780c */ /* 0x000fe20000f44270 */
[----:B------:R-:W-:Y:S01]  /*10710*/  IMAD.IADD R9, R11, 0x1, R13 ;  /* 0x000000010b097824 */ /* 0x000fe200078e020d */
[----:B------:R-:W-:-:S02]  /*10720*/  ISETP.LT.OR P3, PT, R10, 0x79, P3 ;  /* 0x000000790a00780c */ /* 0x000fc40001f61670 */
[----:B------:R-:W-:Y:S02]  /*10730*/  ISETP.LT.OR P2, PT, R10, 0x7a, P2 ;  /* 0x0000007a0a00780c */ /* 0x000fe40001741670 */
[----:B------:R-:W-:Y:S02]  /*10740*/  FSEL R84, R84, -INF , !P3 ;  /* 0xff80000054547808 */ /* 0x000fe40005800000 */
[----:B------:R-:W-:Y:S01]  /*10750*/  FSEL R85, R85, -INF , !P2 ;  /* 0xff80000055557808 */ /* 0x000fe20005000000 */
[----:B------:R-:W-:Y:S08]  /*10760*/  @P4 BRA `(.L_x_1513) ;  /* 0x0000000000584947 */ /* 0x000ff00003800000 */
        /* <DEDUP_REMOVED lines=12> */
.L_x_1515:
[----:B------:R-:W-:-:S05]  /*10830*/  IMAD.U32 R14, RZ, RZ, UR41 ;  /* 0x00000029ff0e7e24 */ /* 0x000fca000f8e00ff */
[----:B------:R-:W-:-:S13]  /*10840*/  ISETP.NE.AND P2, PT, R14, 0x1, PT ;  /* 0x000000010e00780c */ /* 0x000fda0003f45270 */
[----:B------:R-:W0:Y:S02]  /*10850*/  @P2 LDC.64 R10, c[0x0][0x9e8] ;  /* 0x00027a00ff0a2b82 */ /* 0x000e240000000a00 */
[----:B0-----:R-:W-:-:S05]  /*10860*/  @P2 IMAD.HI.U32 R10, R13, R10, RZ ;  /* 0x0000000a0d0a2227 */ /* 0x001fca00078e00ff */
[----:B------:R-:W-:-:S07]  /*10870*/  @P2 SHF.R.U32.HI R13, RZ, R11, R10 ;  /* 0x0000000bff0d2219 */ /* 0x000fce000001160a */
.L_x_1516:
[----:B------:R-:W-:Y:S05]  /*10880*/  BSYNC B0 ;  /* 0x0000000000007941 */ /* 0x000fea0003800000 */
.L_x_1514:
[----:B------:R-:W-:-:S04]  /*10890*/  IMAD R8, R13, R14, -R8 ;  /* 0x0000000e0d087224 */ /* 0x000fc800078e0a08 */
[----:B------:R-:W-:-:S05]  /*108a0*/  IMAD R8, R142, -0x2, R8 ;  /* 0xfffffffe8e087824 */ /* 0x000fca00078e0208 */
[----:B------:R-:W-:Y:S02]  /*108b0*/  VIMNMX R9, R9, R8, !PT ;  /* 0x0000000809097248 */ /* 0x000fe40007fe0100 */
[----:B------:R-:W-:-:S07]  /*108c0*/  VIADDMNMX R12, R8, R14, R12, PT ;  /* 0x0000000e080c7246 */ /* 0x000fce000380010c */
.L_x_1513:
[----:B------:R-:W-:Y:S01]  /*108d0*/  FMNMX.FTZ R8, R24, R3, !PT ;  /* 0x0000000318087209 */ /* 0x000fe20007810000 */
[----:B------:R-:W-:Y:S01]  /*108e0*/  UMOV UR51, UR7 ;  /* 0x0000000700337c82 */ /* 0x000fe20008000000 */
[C---:B------:R-:W-:Y:S02]  /*108f0*/  ISETP.GT.AND P4, PT, R9.reuse, 0x1, P1 ;  /* 0x000000010900780c */ /* 0x040fe40000f84270 */
[C---:B------:R-:W-:Y:S02]  /*10900*/  ISETP.GT.AND P2, PT, R9.reuse, 0x8, P1 ;  /* 0x000000080900780c */ /* 0x040fe40000f44270 */
[----:B------:R-:W-:Y:S02]  /*10910*/  ISETP.GT.AND P3, PT, R9, 0x9, P1 ;  /* 0x000000090900780c */ /* 0x000fe40000f64270 */
[----:B------:R-:W-:Y:S02]  /*10920*/  FMNMX.FTZ R8, R25, R8, !PT ;  /* 0x0000000819087209 */ /* 0x000fe40007810000 */
[----:B------:R-:W-:-:S02]  /*10930*/  ISETP.LT.OR P4, PT, R12, 0x2, P4 ;  /* 0x000000020c00780c */ /* 0x000fc40002781670 */
[C---:B------:R-:W-:Y:S02]  /*10940*/  ISETP.LT.OR P2, PT, R12.reuse, 0x9, P2 ;  /* 0x000000090c00780c */ /* 0x040fe40001741670 */
[----:B------:R-:W-:Y:S02]  /*10950*/  ISETP.LT.OR P3, PT, R12, 0xa, P3 ;  /* 0x0000000a0c00780c */ /* 0x000fe40001f61670 */
[----:B------:R-:W-:Y:S02]  /*10960*/  FMNMX.FTZ R8, R28, R8, !PT ;  /* 0x000000081c087209 */ /* 0x000fe40007810000 */
[----:B------:R-:W-:Y:S02]  /*10970*/  FSEL R27, R27, -INF , !P4 ;  /* 0xff8000001b1b7808 */ /* 0x000fe40006000000 */
[----:B------:R-:W-:Y:S02]  /*10980*/  FSEL R30, R30, -INF , !P2 ;  /* 0xff8000001e1e7808 */ /* 0x000fe40005000000 */
[----:B------:R-:W-:-:S02]  /*10990*/  FSEL R31, R31, -INF , !P3 ;  /* 0xff8000001f1f7808 */ /* 0x000fc40005800000 */
[----:B------:R-:W-:Y:S02]  /*109a0*/  FMNMX.FTZ R8, R29, R8, !PT ;  /* 0x000000081d087209 */ /* 0x000fe40007810000 */
        /* <DEDUP_REMOVED lines=11> */
[C---:B------:R-:W-:Y:S02]  /*10a60*/  ISETP.GT.AND P4, PT, R9.reuse, 0x19, P1 ;  /* 0x000000190900780c */ /* 0x040fe40000f84270 */
[C---:B------:R-:W-:Y:S02]  /*10a70*/  ISETP.GT.AND P2, PT, R9.reuse, 0x20, P1 ;  /* 0x000000200900780c */ /* 0x040fe40000f44270 */
[----:B------:R-:W-:Y:S02]  /*10a80*/  ISETP.GT.AND P3, PT, R9, 0x21, P1 ;  /* 0x000000210900780c */ /* 0x000fe40000f64270 */
[----:B------:R-:W-:Y:S02]  /*10a90*/  FMNMX.FTZ R8, R36, R8, !PT ;  /* 0x0000000824087209 */ /* 0x000fe40007810000 */
[C---:B------:R-:W-:Y:S02]  /*10aa0*/  ISETP.LT.OR P4, PT, R12.reuse, 0x1a, P4 ;  /* 0x0000001a0c00780c */ /* 0x040fe40002781670 */
[----:B------:R-:W-:-:S02]  /*10ab0*/  ISETP.LT.OR P2, PT, R12, 0x21, P2 ;  /* 0x000000210c00780c */ /* 0x000fc40001741670 */
[----:B------:R-:W-:Y:S02]  /*10ac0*/  ISETP.LT.OR P3, PT, R12, 0x22, P3 ;  /* 0x000000220c00780c */ /* 0x000fe40001f61670 */
[----:B------:R-:W-:Y:S02]  /*10ad0*/  FMNMX.FTZ R8, R37, R8, !PT ;  /* 0x0000000825087209 */ /* 0x000fe40007810000 */
[----:B------:R-:W-:Y:S02]  /*10ae0*/  FSEL R39, R39, -INF , !P4 ;  /* 0xff80000027277808 */ /* 0x000fe40006000000 */
[----:B------:R-:W-:Y:S02]  /*10af0*/  FSEL R42, R42, -INF , !P2 ;  /* 0xff8000002a2a7808 */ /* 0x000fe40005000000 */
[----:B------:R-:W-:Y:S02]  /*10b00*/  FSEL R43, R43, -INF , !P3 ;  /* 0xff8000002b2b7808 */ /* 0x000fe40005800000 */
[----:B------:R-:W-:-:S02]  /*10b10*/  ISETP.GT.AND P4, PT, R9, 0x28, P1 ;  /* 0x000000280900780c */ /* 0x000fc40000f84270 */
[C---:B------:R-:W-:Y:S02]  /*10b20*/  ISETP.GT.AND P2, PT, R9.reuse, 0x29, P1 ;  /* 0x000000290900780c */ /* 0x040fe40000f44270 */
[----:B------:R-:W-:Y:S02]  /*10b30*/  ISETP.GT.AND P3, PT, R9, 0x30, P1 ;  /* 0x000000300900780c */ /* 0x000fe40000f64270 */
[----:B------:R-:W-:Y:S02]  /*10b40*/  FMNMX.FTZ R8, R40, R8, !PT ;  /* 0x0000000828087209 */ /* 0x000fe40007810000 */
[C---:B------:R-:W-:Y:S02]  /*10b50*/  ISETP.LT.OR P4, PT, R12.reuse, 0x29, P4 ;  /* 0x000000290c00780c */ /* 0x040fe40002781670 */
[C---:B------:R-:W-:Y:S02]  /*10b60*/  ISETP.LT.OR P2, PT, R12.reuse, 0x2a, P2 ;  /* 0x0000002a0c00780c */ /* 0x040fe40001741670 */
[----:B------:R-:W-:-:S02]  /*10b70*/  ISETP.LT.OR P3, PT, R12, 0x31, P3 ;  /* 0x000000310c00780c */ /* 0x000fc40001f61670 */
[----:B------:R-:W-:Y:S02]  /*10b80*/  FMNMX.FTZ R8, R41, R8, !PT ;  /* 0x0000000829087209 */ /* 0x000fe40007810000 */
[----:B------:R-:W-:Y:S02]  /*10b90*/  FSEL R46, R46, -INF , !P4 ;  /* 0xff8000002e2e7808 */ /* 0x000fe40006000000 */
[----:B------:R-:W-:Y:S02]  /*10ba0*/  FSEL R47, R47, -INF , !P2 ;  /* 0xff8000002f2f7808 */ /* 0x000fe40005000000 */
[----:B------:R-:W-:Y:S02]  /*10bb0*/  FSEL R50, R50, -INF , !P3 ;  /* 0xff80000032327808 */ /* 0x000fe40005800000 */
[C---:B------:R-:W-:Y:S02]  /*10bc0*/  ISETP.GT.AND P4, PT, R9.reuse, 0x31, P1 ;  /* 0x000000310900780c */ /* 0x040fe40000f84270 */
[----:B------:R-:W-:-:S02]  /*10bd0*/  ISETP.GT.AND P2, PT, R9, 0x38, P1 ;  /* 0x000000380900780c */ /* 0x000fc40000f44270 */
[----:B------:R-:W-:Y:S02]  /*10be0*/  ISETP.GT.AND P3, PT, R9, 0x39, P1 ;  /* 0x000000390900780c */ /* 0x000fe40000f64270 */
[----:B------:R-:W-:Y:S02]  /*10bf0*/  FMNMX.FTZ R8, R44, R8, !PT ;  /* 0x000000082c087209 */ /* 0x000fe40007810000 */
[C---:B------:R-:W-:Y:S02]  /*10c00*/  ISETP.LT.OR P4, PT, R12.reuse, 0x32, P4 ;  /* 0x000000320c00780c */ /* 0x040fe40002781670 */
[C---:B------:R-:W-:Y:S02]  /*10c10*/  ISETP.LT.OR P2, PT, R12.reuse, 0x39, P2 ;  /* 0x000000390c00780c */ /* 0x040fe40001741670 */
[----:B------:R-:W-:Y:S02]  /*10c20*/  ISETP.LT.OR P3, PT, R12, 0x3a, P3 ;  /* 0x0000003a0c00780c */ /* 0x000fe40001f61670 */
[----:B------:R-:W-:-:S02]  /*10c30*/  FMNMX.FTZ R8, R45, R8, !PT ;  /* 0x000000082d087209 */ /* 0x000fc40007810000 */
[----:B------:R-:W-:Y:S02]  /*10c40*/  FSEL R51, R51, -INF , !P4 ;  /* 0xff80000033337808 */ /* 0x000fe40006000000 */
[----:B------:R-:W-:Y:S02]  /*10c50*/  FSEL R54, R54, -INF , !P2 ;  /* 0xff80000036367808 */ /* 0x000fe40005000000 */
[----:B------:R-:W-:Y:S02]  /*10c60*/  FSEL R55, R55, -INF , !P3 ;  /* 0xff80000037377808 */ /* 0x000fe40005800000 */
[----:B------:R-:W-:Y:S02]  /*10c70*/  FMNMX.FTZ R8, R48, R8, !PT ;  /* 0x0000000830087209 */ /* 0x000fe40007810000 */
[----:B------:R-:W-:Y:S02]  /*10c80*/  LOP3.LUT R22, R22, 0xdfffffff, RZ, 0xc0, !PT ;  /* 0xdfffffff16167812 */ /* 0x000fe400078ec0ff */
[----:B------:R-:W-:-:S02]  /*10c90*/  ISETP.GT.AND P4, PT, R9, 0x40, P1 ;  /* 0x000000400900780c */ /* 0x000fc40000f84270 */
[C---:B------:R-:W-:Y:S02]  /*10ca0*/  ISETP.GT.AND P2, PT, R9.reuse, 0x41, P1 ;  /* 0x000000410900780c */ /* 0x040fe40000f44270 */
[----:B------:R-:W-:Y:S02]  /*10cb0*/  ISETP.GT.AND P3, PT, R9, 0x48, P1 ;  /* 0x000000480900780c */ /* 0x000fe40000f64270 */
[----:B------:R-:W-:Y:S02]  /*10cc0*/  FMNMX.FTZ R8, R49, R8, !PT ;  /* 0x0000000831087209 */ /* 0x000fe40007810000 */
[----:B------:R-:W-:Y:S02]  /*10cd0*/  @P0 LOP3.LUT R22, R22, 0x20000000, RZ, 0xfc, !PT ;  /* 0x2000000016160812 */ /* 0x000fe400078efcff */
[C---:B------:R-:W-:Y:S02]  /*10ce0*/  ISETP.LT.OR P4, PT, R12.reuse, 0x41, P4 ;  /* 0x000000410c00780c */ /* 0x040fe40002781670 */
[----:B------:R-:W-:-:S02]  /*10cf0*/  ISETP.LT.OR P2, PT, R12, 0x42, P2 ;  /* 0x000000420c00780c */ /* 0x000fc40001741670 */
[----:B------:R-:W-:Y:S02]  /*10d00*/  ISETP.LT.OR P3, PT, R12, 0x49, P3 ;  /* 0x000000490c00780c */ /* 0x000fe40001f61670 */
[----:B------:R-:W-:Y:S02]  /*10d10*/  ISETP.GT.AND P0, PT, R9, 0x61, P1 ;  /* 0x000000610900780c */ /* 0x000fe40000f04270 */
        /* <DEDUP_REMOVED lines=11> */
[----:B------:R-:W-:Y:S02]  /*10dd0*/  LOP3.LUT R22, R22, 0x7fffffff, RZ, 0xc0, !PT ;  /* 0x7fffffff16167812 */ /* 0x000fe400078ec0ff */
[----:B------:R-:W-:Y:S02]  /*10de0*/  FMNMX.FTZ R8, R56, R8, !PT ;  /* 0x0000000838087209 */ /* 0x000fe40007810000 */
[----:B------:R-:W-:Y:S02]  /*10df0*/  FSEL R63, R63, -INF , !P4 ;  /* 0xff8000003f3f7808 */ /* 0x000fe40006000000 */
[----:B------:R-:W-:Y:S02]  /*10e00*/  FSEL R66, R66, -INF , !P2 ;  /* 0xff80000042427808 */ /* 0x000fe40005000000 */
[----:B------:R-:W-:-:S02]  /*10e10*/  FSEL R67, R67, -INF , !P3 ;  /* 0xff80000043437808 */ /* 0x000fc40005800000 */
[C---:B------:R-:W-:Y:S02]  /*10e20*/  ISETP.GT.AND P4, PT, R9.reuse, 0x58, P1 ;  /* 0x000000580900780c */ /* 0x040fe40000f84270 */
[C---:B------:R-:W-:Y:S02]  /*10e30*/  ISETP.GT.AND P2, PT, R9.reuse, 0x59, P1 ;  /* 0x000000590900780c */ /* 0x040fe40000f44270 */
[C---:B------:R-:W-:Y:S02]  /*10e40*/  ISETP.GT.AND P3, PT, R9.reuse, 0x60, P1 ;  /* 0x000000600900780c */ /* 0x040fe40000f64270 */
[----:B------:R-:W-:Y:S02]  /*10e50*/  @P0 LOP3.LUT R22, R22, 0x80000000, RZ, 0xfc, !PT ;  /* 0x8000000016160812 */ /* 0x000fe400078efcff */
[----:B------:R-:W-:Y:S02]  /*10e60*/  ISETP.GT.AND P0, PT, R9, RZ, P1 ;  /* 0x000000ff0900720c */ /* 0x000fe40000f04270 */
[----:B------:R-:W-:-:S02]  /*10e70*/  FMNMX.FTZ R8, R57, R8, !PT ;  /* 0x0000000839087209 */ /* 0x000fc40007810000 */
[C---:B------:R-:W-:Y:S02]  /*10e80*/  ISETP.LT.OR P4, PT, R12.reuse, 0x59, P4 ;  /* 0x000000590c00780c */ /* 0x040fe40002781670 */
[C---:B------:R-:W-:Y:S02]  /*10e90*/  ISETP.LT.OR P2, PT, R12.reuse, 0x5a, P2 ;  /* 0x0000005a0c00780c */ /* 0x040fe40001741670 */
[----:B------:R-:W-:Y:S02]  /*10ea0*/  ISETP.LT.OR P3, PT, R12, 0x61, P3 ;  /* 0x000000610c00780c */ /* 0x000fe40001f61670 */
[----:B------:R-:W-:Y:S02]  /*10eb0*/  FMNMX.FTZ R8, R60, R8, !PT ;  /* 0x000000083c087209 */ /* 0x000fe40007810000 */
[----:B------:R-:W-:Y:S02]  /*10ec0*/  FSEL R70, R70, -INF , !P4 ;  /* 0xff80000046467808 */ /* 0x000fe40006000000 */
[----:B------:R-:W-:-:S02]  /*10ed0*/  FSEL R71, R71, -INF , !P2 ;  /* 0xff80000047477808 */ /* 0x000fc40005000000 */
[----:B------:R-:W-:Y:S02]  /*10ee0*/  FSEL R74, R74, -INF , !P3 ;  /* 0xff8000004a4a7808 */ /* 0x000fe40005800000 */
[C---:B------:R-:W-:Y:S02]  /*10ef0*/  ISETP.GT.AND P2, PT, R9.reuse, 0x68, P1 ;  /* 0x000000680900780c */ /* 0x040fe40000f44270 */
[C---:B------:R-:W-:Y:S02]  /*10f00*/  ISETP.GT.AND P3, PT, R9.reuse, 0x69, P1 ;  /* 0x000000690900780c */ /* 0x040fe40000f64270 */
[C---:B------:R-:W-:Y:S02]  /*10f10*/  ISETP.GT.AND P4, PT, R9.reuse, 0x70, P1 ;  /* 0x000000700900780c */ /* 0x040fe40000f84270 */
[C---:B------:R-:W-:Y:S02]  /*10f20*/  ISETP.GT.AND P5, PT, R9.reuse, 0x71, P1 ;  /* 0x000000710900780c */ /* 0x040fe40000fa4270 */
[----:B------:R-:W-:-:S02]  /*10f30*/  ISETP.GT.AND P6, PT, R9, 0x78, P1 ;  /* 0x000000780900780c */ /* 0x000fc40000fc4270 */
[----:B------:R-:W-:Y:S02]  /*10f40*/  FMNMX.FTZ R8, R61, R8, !PT ;  /* 0x000000083d087209 */ /* 0x000fe40007810000 */
[----:B------:R-:W-:Y:S02]  /*10f50*/  LOP3.LUT R22, R22, 0xfffffff7, RZ, 0xc0, !PT ;  /* 0xfffffff716167812 */ /* 0x000fe400078ec0ff */
[----:B------:R-:W-:Y:S02]  /*10f60*/  ISETP.GT.AND P1, PT, R9, 0x79, P1 ;  /* 0x000000790900780c */ /* 0x000fe40000f24270 */
[----:B------:R-:W-:Y:S02]  /*10f70*/  FMNMX.FTZ R8, R64, R8, !PT ;  /* 0x0000000840087209 */ /* 0x000fe40007810000 */
[----:B------:R-:W-:Y:S02]  /*10f80*/  @P0 LOP3.LUT R22, R22, 0x8, RZ, 0xfc, !PT ;  /* 0x0000000816160812 */ /* 0x000fe400078efcff */
[----:B------:R-:W-:-:S02]  /*10f90*/  FMNMX.FTZ R8, R65, R8, !PT ;  /* 0x0000000841087209 */ /* 0x000fc40007810000 */
[C---:B------:R-:W-:Y:S02]  /*10fa0*/  LOP3.LUT P0, RZ, R22.reuse, 0x80000000, RZ, 0xc0, !PT ;  /* 0x8000000016ff7812 */ /* 0x040fe4000780c0ff */
[----:B------:R-:W-:Y:S02]  /*10fb0*/  LOP3.LUT R22, R22, 0xfffffffd, RZ, 0xc0, !PT ;  /* 0xfffffffd16167812 */ /* 0x000fe400078ec0ff */
[----:B------:R-:W-:Y:S02]  /*10fc0*/  FMNMX.FTZ R8, R68, R8, !PT ;  /* 0x0000000844087209 */ /* 0x000fe40007810000 */
[----:B------:R-:W-:Y:S02]  /*10fd0*/  @P1 LOP3.LUT R22, R22, 0x2, RZ, 0xfc, !PT ;  /* 0x0000000216161812 */ /* 0x000fe400078efcff */
[----:B------:R-:W-:Y:S02]  /*10fe0*/  FMNMX.FTZ R8, R69, R8, !PT ;  /* 0x0000000845087209 */ /* 0x000fe40007810000 */
[----:B------:R-:W-:-:S02]  /*10ff0*/  LOP3.LUT P1, RZ, R22, 0x8, RZ, 0xc0, !PT ;  /* 0x0000000816ff7812 */ /* 0x000fc4000782c0ff */
[----:B------:R-:W-:Y:S02]  /*11000*/  FMNMX.FTZ R8, R72, R8, !PT ;  /* 0x0000000848087209 */ /* 0x000fe40007810000 */
[----:B------:R-:W-:Y:S02]  /*11010*/  ISETP.LT.OR P1, PT, R12, 0x1, P1 ;  /* 0x000000010c00780c */ /* 0x000fe40000f21670 */
[----:B------:R-:W-:Y:S02]  /*11020*/  FMNMX.FTZ R8, R73, R8, !PT ;  /* 0x0000000849087209 */ /* 0x000fe40007810000 */
[----:B------:R-:W-:Y:S02]  /*11030*/  FSEL R26, R26, -INF , !P1 ;  /* 0xff8000001a1a7808 */ /* 0x000fe40004800000 */
        /* <DEDUP_REMOVED lines=12> */
[----:B------:R-:W-:Y:S01]  /*11100*/  ISETP.LT.OR P0, PT, R12, 0x62, P0 ;  /* 0x000000620c00780c */ /* 0x000fe20000701670 */
[----:B------:R-:W0:Y:S01]  /*11110*/  SHFL.BFLY PT, R9, R8, 0x2, 0x1f ;  /* 0x0c401f0008097f89 */ /* 0x000e2200000e0000 */
[----:B------:R-:W-:-:S02]  /*11120*/  FMNMX.FTZ R10, R38, R10, !PT ;  /* 0x0000000a260a7209 */ /* 0x000fc40007810000 */
[----:B------:R-:W-:Y:S02]  /*11130*/  LOP3.LUT R22, R22, 0xffffffef, RZ, 0xc0, !PT ;  /* 0xffffffef16167812 */ /* 0x000fe400078ec0ff */
[----:B------:R-:W-:Y:S02]  /*11140*/  FMNMX.FTZ R10, R39, R10, !PT ;  /* 0x0000000a270a7209 */ /* 0x000fe40007810000 */
[----:B------:R-:W-:Y:S02]  /*11150*/  ISETP.LT.OR P4, PT, R12, 0x71, P4 ;  /* 0x000000710c00780c */ /* 0x000fe40002781670 */
[----:B------:R-:W-:Y:S02]  /*11160*/  FMNMX.FTZ R10, R42, R10, !PT ;  /* 0x0000000a2a0a7209 */ /* 0x000fe40007810000 */
[----:B------:R-:W-:Y:S02]  /*11170*/  ISETP.LT.OR P5, PT, R12, 0x72, P5 ;  /* 0x000000720c00780c */ /* 0x000fe40002fa1670 */
[----:B------:R-:W-:-:S02]  /*11180*/  FMNMX.FTZ R10, R43, R10, !PT ;  /* 0x0000000a2b0a7209 */ /* 0x000fc40007810000 */
[----:B------:R-:W-:Y:S02]  /*11190*/  @P0 LOP3.LUT R22, R22, 0x10, RZ, 0xfc, !PT ;  /* 0x0000001016160812 */ /* 0x000fe400078efcff */
[----:B------:R-:W-:Y:S02]  /*111a0*/  FMNMX.FTZ R10, R46, R10, !PT ;  /* 0x0000000a2e0a7209 */ /* 0x000fe40007810000 */
[----:B------:R-:W-:Y:S02]  /*111b0*/  ISETP.LT.OR P0, PT, R12, 0x69, P2 ;  /* 0x000000690c00780c */ /* 0x000fe40001701670 */
[----:B------:R-:W-:Y:S02]  /*111c0*/  FMNMX.FTZ R10, R47, R10, !PT ;  /* 0x0000000a2f0a7209 */ /* 0x000fe40007810000 */
[----:B------:R-:W-:Y:S02]  /*111d0*/  LOP3.LUT P2, RZ, R22, 0x2, RZ, 0xc0, !PT ;  /* 0x0000000216ff7812 */ /* 0x000fe4000784c0ff */
[----:B0-----:R-:W-:-:S02]  /*111e0*/  FMNMX.FTZ R8, R8, R9, !PT ;  /* 0x0000000908087209 */ /* 0x001fc40007810000 */
[----:B------:R-:W-:Y:S02]  /*111f0*/  FMNMX.FTZ R10, R50, R10, !PT ;  /* 0x0000000a320a7209 */ /* 0x000fe40007810000 */
[----:B------:R-:W-:Y:S01]  /*11200*/  LOP3.LUT R22, R22, 0xfffffffb, RZ, 0xc0, !PT ;  /* 0xfffffffb16167812 */ /* 0x000fe200078ec0ff */
[----:B------:R-:W0:Y:S01]  /*11210*/  SHFL.BFLY PT, R9, R8, 0x1, 0x1f ;  /* 0x0c201f0008097f89 */ /* 0x000e2200000e0000 */
[----:B------:R-:W-:Y:S02]  /*11220*/  FMNMX.FTZ R10, R51, R10, !PT ;  /* 0x0000000a330a7209 */ /* 0x000fe40007810000 */
[----:B------:R-:W-:Y:S02]  /*11230*/  @P0 LOP3.LUT R22, R22, 0x4, RZ, 0xfc, !PT ;  /* 0x0000000416160812 */ /* 0x000fe400078efcff */
[----:B------:R-:W-:Y:S02]  /*11240*/  FMNMX.FTZ R10, R54, R10, !PT ;  /* 0x0000000a360a7209 */ /* 0x000fe40007810000 */
[----:B------:R-:W-:-:S02]  /*11250*/  ISETP.LT.OR P0, PT, R12, 0x6a, P3 ;  /* 0x0000006a0c00780c */ /* 0x000fc40001f01670 */
[----:B------:R-:W-:Y:S02]  /*11260*/  FMNMX.FTZ R10, R55, R10, !PT ;  /* 0x0000000a370a7209 */ /* 0x000fe40007810000 */
[----:B------:R-:W-:Y:S02]  /*11270*/  LOP3.LUT R22, R22, 0xbfffffff, RZ, 0xc0, !PT ;  /* 0xbfffffff16167812 */ /* 0x000fe400078ec0ff */
[----:B------:R-:W-:Y:S02]  /*11280*/  FMNMX.FTZ R10, R58, R10, !PT ;  /* 0x0000000a3a0a7209 */ /* 0x000fe40007810000 */
[----:B------:R-:W-:Y:S02]  /*11290*/  FSEL R82, R82, -INF , !P4 ;  /* 0xff80000052527808 */ /* 0x000fe40006000000 */
[----:B------:R-:W-:Y:S02]  /*112a0*/  FMNMX.FTZ R10, R59, R10, !PT ;  /* 0x0000000a3b0a7209 */ /* 0x000fe40007810000 */
[----:B------:R-:W-:-:S02]  /*112b0*/  ISETP.LT.OR P6, PT, R12, 0x79, P6 ;  /* 0x000000790c00780c */ /* 0x000fc400037c1670 */
[----:B------:R-:W-:Y:S02]  /*112c0*/  FMNMX.FTZ R10, R62, R10, !PT ;  /* 0x0000000a3e0a7209 */ /* 0x000fe40007810000 */
[----:B------:R-:W-:Y:S02]  /*112d0*/  @P0 LOP3.LUT R22, R22, 0x40000000, RZ, 0xfc, !PT ;  /* 0x4000000016160812 */ /* 0x000fe400078efcff */
[----:B0-----:R-:W-:Y:S02]  /*112e0*/  FMNMX.FTZ R8, R8, R9, !PT ;  /* 0x0000000908087209 */ /* 0x001fe40007810000 */
[----:B------:R-:W-:Y:S02]  /*112f0*/  FMNMX.FTZ R10, R63, R10, !PT ;  /* 0x0000000a3f0a7209 */ /* 0x000fe40007810000 */
[----:B------:R-:W-:Y:S02]  /*11300*/  FSETP.NEU.FTZ.AND P3, PT, R8, -INF , PT ;  /* 0xff8000000800780b */ /* 0x000fe40003f7d000 */
[----:B------:R-:W-:-:S02]  /*11310*/  FMNMX.FTZ R10, R66, R10, !PT ;  /* 0x0000000a420a7209 */ /* 0x000fc40007810000 */
[----:B------:R-:W-:Y:S02]  /*11320*/  FSEL R9, R8, RZ, P3 ;  /* 0x000000ff08097208 */ /* 0x000fe40001800000 */
[----:B------:R-:W-:Y:S02]  /*11330*/  FMNMX.FTZ R10, R67, R10, !PT ;  /* 0x0000000a430a7209 */ /* 0x000fe40007810000 */
[----:B------:R-:W-:Y:S01]  /*11340*/  LOP3.LUT P0, RZ, R22, 0x10, RZ, 0xc0, !PT ;  /* 0x0000001016ff7812 */ /* 0x000fe2000780c0ff */
[----:B------:R-:W-:Y:S01]  /*11350*/  FADD.FTZ R3, -R9, R3 ;  /* 0x0000000309037221 */ /* 0x000fe20000010100 */
[----:B------:R-:W-:Y:S01]  /*11360*/  FMNMX.FTZ R10, R70, R10, !PT ;  /* 0x0000000a460a7209 */ /* 0x000fe20007810000 */
[----:B------:R-:W-:Y:S01]  /*11370*/  FMUL.FTZ R9, R8, UR51 ;  /* 0x0000003308097c20 */ /* 0x000fe20008410000 */
[----:B------:R-:W-:Y:S02]  /*11380*/  FSEL R75, R75, -INF , !P0 ;  /* 0xff8000004b4b7808 */ /* 0x000fe40004000000 */
[----:B------:R-:W-:-:S02]  /*11390*/  FMNMX.FTZ R10, R71, R10, !PT ;  /* 0x0000000a470a7209 */ /* 0x000fc40007810000 */
[----:B------:R-:W-:Y:S02]  /*113a0*/  FSEL R9, R9, RZ, P3 ;  /* 0x000000ff09097208 */ /* 0x000fe40001800000 */
[----:B------:R-:W-:Y:S02]  /*113b0*/  LOP3.LUT P3, RZ, R22, 0x4, RZ, 0xc0, !PT ;  /* 0x0000000416ff7812 */ /* 0x000fe4000786c0ff */
[----:B------:R-:W-:Y:S01]  /*113c0*/  FMNMX.FTZ R10, R74, R10, !PT ;  /* 0x0000000a4a0a7209 */ /* 0x000fe20007810000 */
[--C-:B------:R-:W-:Y:S01]  /*113d0*/  FFMA.FTZ R24, R24, UR51, -R9.reuse ;  /* 0x0000003318187c23 */ /* 0x100fe20008010809 */
[----:B------:R-:W-:Y:S01]  /*113e0*/  LOP3.LUT P0, RZ, R22, 0x40000000, RZ, 0xc0, !PT ;  /* 0x4000000016ff7812 */ /* 0x000fe2000780c0ff */
[--C-:B------:R-:W-:Y:S01]  /*113f0*/  FFMA.FTZ R25, R25, UR51, -R9.reuse ;  /* 0x0000003319197c23 */ /* 0x100fe20008010809 */
[----:B------:R-:W-:Y:S01]  /*11400*/  FSEL R78, R78, -INF , !P3 ;  /* 0xff8000004e4e7808 */ /* 0x000fe20005800000 */
[--C-:B------:R-:W-:Y:S01]  /*11410*/  FFMA.FTZ R28, R28, UR51, -R9.reuse ;  /* 0x000000331c1c7c23 */ /* 0x100fe20008010809 */
[----:B------:R-:W-:Y:S01]  /*11420*/  FMNMX.FTZ R10, R75, R10, !PT ;  /* 0x0000000a4b0a7209 */ /* 0x000fe20007810000 */
[----:B------:R-:W-:Y:S01]  /*11430*/  MUFU.EX2 R24, R24 ;  /* 0x0000001800187308 */ /* 0x000fe20000000800 */
[----:B------:R-:W-:Y:S01]  /*11440*/  FSEL R79, R79, -INF , !P0 ;  /* 0xff8000004f4f7808 */ /* 0x000fe20004000000 */
[--C-:B------:R-:W-:Y:S01]  /*11450*/  FFMA.FTZ R29, R29, UR51, -R9.reuse ;  /* 0x000000331d1d7c23 */ /* 0x100fe20008010809 */
[----:B------:R-:W-:Y:S01]  /*11460*/  FMNMX.FTZ R10, R78, R10, !PT ;  /* 0x0000000a4e0a7209 */ /* 0x000fe20007810000 */
[--C-:B------:R-:W-:Y:S01]  /*11470*/  FFMA.FTZ R32, R32, UR51, -R9.reuse ;  /* 0x0000003320207c23 */ /* 0x100fe20008010809 */
[----:B------:R-:W-:Y:S01]  /*11480*/  FSEL R83, R83, -INF , !P5 ;  /* 0xff80000053537808 */ /* 0x000fe20006800000 */
[--C-:B------:R-:W-:Y:S01]  /*11490*/  FFMA.FTZ R33, R33, UR51, -R9.reuse ;  /* 0x0000003321217c23 */ /* 0x100fe20008010809 */
[----:B------:R-:W-:Y:S01]  /*114a0*/  FMNMX.FTZ R10, R79, R10, !PT ;  /* 0x0000000a4f0a7209 */ /* 0x000fe20007810000 */
[----:B------:R-:W-:Y:S01]  /*114b0*/  MUFU.EX2 R25, R25 ;  /* 0x0000001900197308 */ /* 0x000fe20000000800 */
[----:B------:R-:W-:Y:S01]  /*114c0*/  ISETP.LT.OR P2, PT, R12, 0x7a, P2 ;  /* 0x0000007a0c00780c */ /* 0x000fe20001741670 */
[----:B------:R-:W-:Y:S01]  /*114d0*/  FMUL.FTZ R12, R3, UR51 ;  /* 0x00000033030c7c20 */ /* 0x000fe20008410000 */
[----:B------:R-:W-:Y:S01]  /*114e0*/  FMNMX.FTZ R10, R82, R10, !PT ;  /* 0x0000000a520a7209 */ /* 0x000fe20007810000 */
        /* <DEDUP_REMOVED lines=9> */
[--C-:B------:R-:W-:Y:S01]  /*11580*/  FFMA.FTZ R44, R44, UR51, -R9.reuse ;  /* 0x000000332c2c7c23 */ /* 0x100fe20008010809 */
[--C-:B------:R-:W-:Y:S01]  /*11590*/  FFMA.FTZ R45, R45, UR51, -R9.reuse ;  /* 0x000000332d2d7c23 */ /* 0x100fe20008010809 */
[----:B------:R-:W-:Y:S01]  /*115a0*/  FMNMX.FTZ R10, R87, R10, !PT ;  /* 0x0000000a570a7209 */ /* 0x000fe20007810000 */
[----:B------:R-:W-:Y:S01]  /*115b0*/  MUFU.EX2 R29, R29 ;  /* 0x0000001d001d7308 */ /* 0x000fe20000000800 */
[--C-:B------:R-:W-:Y:S01]  /*115c0*/  FFMA.FTZ R48, R48, UR51, -R9.reuse ;  /* 0x0000003330307c23 */ /* 0x100fe20008010809 */
[--C-:B------:R-:W-:Y:S01]  /*115d0*/  FFMA.FTZ R49, R49, UR51, -R9.reuse ;  /* 0x0000003331317c23 */ /* 0x100fe20008010809 */
[--C-:B------:R-:W-:Y:S01]  /*115e0*/  FFMA.FTZ R52, R52, UR51, -R9.reuse ;  /* 0x0000003334347c23 */ /* 0x100fe20008010809 */
[----:B------:R-:W0:Y:S01]  /*115f0*/  SHFL.BFLY PT, R11, R10, 0x2, 0x1f ;  /* 0x0c401f000a0b7f89 */ /* 0x000e2200000e0000 */
        /* <DEDUP_REMOVED lines=18> */
[----:B------:R-:W-:Y:S01]  /*11720*/  FFMA.FTZ R9, R85, UR51, -R9 ;  /* 0x0000003355097c23 */ /* 0x000fe20008010809 */
[----:B------:R-:W-:Y:S01]  /*11730*/  MUFU.EX2 R36, R36 ;  /* 0x0000002400247308 */ /* 0x000fe20000000800 */
[----:B------:R-:W-:-:S02]  /*11740*/  LOP3.LUT P0, RZ, R22, 0x20000000, RZ, 0xc0, !PT ;  /* 0x2000000016ff7812 */ /* 0x000fc4000780c0ff */
[----:B0-----:R-:W-:-:S05]  /*11750*/  FMNMX.FTZ R10, R10, R11, !PT ;  /* 0x0000000b0a0a7209 */ /* 0x001fca0007810000 */
[----:B------:R-:W-:Y:S01]  /*11760*/  MUFU.EX2 R37, R37 ;  /* 0x0000002500257308 */ /* 0x000fe20000000800 */
[----:B------:R-:W0:Y:S07]  /*11770*/  SHFL.BFLY PT, R11, R10, 0x1, 0x1f ;  /* 0x0c201f000a0b7f89 */ /* 0x000e2e00000e0000 */
[----:B------:R-:W-:Y:S08]  /*11780*/  MUFU.EX2 R40, R40 ;  /* 0x0000002800287308 */ /* 0x000ff00000000800 */
[----:B------:R-:W-:Y:S08]  /*11790*/  MUFU.EX2 R41, R41 ;  /* 0x0000002900297308 */ /* 0x000ff00000000800 */
[----:B------:R-:W-:Y:S01]  /*117a0*/  MUFU.EX2 R44, R44 ;  /* 0x0000002c002c7308 */ /* 0x000fe20000000800 */
[----:B0-----:R-:W-:-:S04]  /*117b0*/  FMNMX.FTZ R10, R10, R11, !PT ;  /* 0x0000000b0a0a7209 */ /* 0x001fc80007810000 */
[----:B------:R-:W-:-:S03]  /*117c0*/  FSETP.NEU.FTZ.AND P1, PT, R10, -INF , PT ;  /* 0xff8000000a00780b */ /* 0x000fc60003f3d000 */
[----:B------:R-:W-:Y:S01]  /*117d0*/  MUFU.EX2 R45, R45 ;  /* 0x0000002d002d7308 */ /* 0x000fe20000000800 */
[----:B------:R-:W-:-:S05]  /*117e0*/  FSEL R11, R10, RZ, P1 ;  /* 0x000000ff0a0b7208 */ /* 0x000fca0000800000 */
[----:B------:R-:W-:Y:S01]  /*117f0*/  FADD.FTZ R11, -R11, R0 ;  /* 0x000000000b0b7221 */ /* 0x000fe20000010100 */
[----:B------:R-:W-:Y:S01]  /*11800*/  FMUL.FTZ R0, R10, UR51 ;  /* 0x000000330a007c20 */ /* 0x000fe20008410000 */
[----:B------:R-:W-:Y:S04]  /*11810*/  MUFU.EX2 R48, R48 ;  /* 0x0000003000307308 */ /* 0x000fe80000000800 */
[----:B------:R-:W-:-:S04]  /*11820*/  FSEL R3, R0, RZ, P1 ;  /* 0x000000ff00037208 */ /* 0x000fc80000800000 */
        /* <DEDUP_REMOVED lines=34> */
[----:B------:R-:W-:Y:S01]  /*11a50*/  MUFU.EX2 R26, R26 ;  /* 0x0000001a001a7308 */ /* 0x000fe20000000800 */
[----:B0-----:R-:W-:-:S04]  /*11a60*/  FFMA.FTZ R139, R0, R139, R24 ;  /* 0x0000008b008b7223 */ /* 0x001fc80000010018 */
[----:B------:R-:W-:-:S03]  /*11a70*/  FADD.FTZ R139, R25, R139 ;  /* 0x0000008b198b7221 */ /* 0x000fc60000010000 */
[----:B------:R-:W0:Y:S08]  /*11a80*/  MUFU.EX2 R3, R3 ;  /* 0x0000000300037308 */ /* 0x000e300000000800 */
[----:B------:R-:W1:Y:S08]  /*11a90*/  MUFU.EX2 R14, R27 ;  /* 0x0000001b000e7308 */ /* 0x000e700000000800 */
[----:B------:R-:W2:Y:S01]  /*11aa0*/  MUFU.EX2 R27, R30 ;  /* 0x0000001e001b7308 */ /* 0x000ea20000000800 */
[----:B0-----:R-:W-:-:S07]  /*11ab0*/  FFMA.FTZ R5, R3, R5, R26 ;  /* 0x0000000503057223 */ /* 0x001fce000001001a */
        /* <DEDUP_REMOVED lines=22> */
[----:B------:R-:W-:-:S06]  /*11c20*/  FADD.FTZ R5, R48, R5 ;  /* 0x0000000530057221 */ /* 0x000fcc0000010000 */
        /* <DEDUP_REMOVED lines=88> */
.L_x_1517:
[----:B------:R-:W2:Y:S04]  /*121b0*/  LDL R38, [R1+0x38] ;  /* 0x0000380001267983 */ /* 0x000ea80000100800 */
[----:B------:R-:W3:Y:S01]  /*121c0*/  LDL R30, [R1+0x3c] ;  /* 0x00003c00011e7983 */ /* 0x000ee20000100800 */
[----:B------:R-:W-:Y:S01]  /*121d0*/  F2FP.F16.F32.PACK_AB R80, R81, R80 ;  /* 0x000000505150723e */ /* 0x000fe200000000ff */
[----:B------:R-:W-:Y:S01]  /*121e0*/  IMAD R18, R18, 0x8, R2 ;  /* 0x0000000812127824 */ /* 0x000fe200078e0202 */
[----:B------:R-:W-:Y:S01]  /*121f0*/  F2FP.F16.F32.PACK_AB R81, R83, R82 ;  /* 0x000000525351723e */ /* 0x000fe200000000ff */
[----:B------:R-:W-:Y:S01]  /*12200*/  IMAD.U32 R23, RZ, RZ, UR38 ;  /* 0x00000026ff177e24 */ /* 0x000fe2000f8e00ff */
[----:B------:R-:W-:Y:S01]  /*12210*/  F2FP.F16.F32.PACK_AB R82, R9, R84 ;  /* 0x000000540952723e */ /* 0x000fe200000000ff */
[----:B------:R-:W-:Y:S01]  /*12220*/  VIADD R18, R18, 0x2d860 ;  /* 0x0002d86012127836 */ /* 0x000fe20000000000 */
[----:B------:R-:W4:Y:S01]  /*12230*/  LDL R9, [R1+0x8] ;  /* 0x0000080001097983 */ /* 0x000f220000100800 */
[----:B------:R-:W-:-:S02]  /*12240*/  F2FP.F16.F32.PACK_AB R24, R25, R24 ;  /* 0x000000181918723e */ /* 0x000fc400000000ff */
[----:B------:R-:W-:Y:S02]  /*12250*/  F2FP.F16.F32.PACK_AB R25, R14, R26 ;  /* 0x0000001a0e19723e */ /* 0x000fe400000000ff */
[----:B------:R-:W-:Y:S02]  /*12260*/  F2FP.F16.F32.PACK_AB R32, R33, R32 ;  /* 0x000000202120723e */ /* 0x000fe400000000ff */
[----:B------:R-:W-:Y:S02]  /*12270*/  PRMT R18, R23, 0x654, R18 ;  /* 0x0000065417127816 */ /* 0x000fe40000000012 */
[----:B------:R-:W-:Y:S02]  /*12280*/  F2FP.F16.F32.PACK_AB R26, R29, R28 ;  /* 0x0000001c1d1a723e */ /* 0x000fe400000000ff */
[----:B------:R-:W-:Y:S01]  /*12290*/  F2FP.F16.F32.PACK_AB R27, R31, R27 ;  /* 0x0000001b1f1b723e */ /* 0x000fe200000000ff */
[----:B------:R0:W-:Y:S01]  /*122a0*/  SYNCS.ARRIVE.TRANS64.RED.A1T0 RZ, [R18+URZ], RZ ;  /* 0x000000ff12ff79a7 */ /* 0x0001e2000810043f */
[----:B------:R-:W-:-:S02]  /*122b0*/  F2FP.F16.F32.PACK_AB R33, R13, R34 ;  /* 0x000000220d21723e */ /* 0x000fc400000000ff */
[----:B------:R-:W-:Y:S01]  /*122c0*/  F2FP.F16.F32.PACK_AB R40, R41, R40 ;  /* 0x000000282928723e */ /* 0x000fe200000000ff */
[----:B------:R1:W-:Y:S01]  /*122d0*/  STSM.16.M88.4 [R143+0x21800], R24 ;  /* 0x021800188f007844 */ /* 0x0003e20000000200 */
        /* <DEDUP_REMOVED lines=21> */
[----:B------:R-:W-:Y:S01]  /*12430*/  F2FP.F16.F32.PACK_AB R83, R87, R86 ;  /* 0x000000565753723e */ /* 0x000fe200000000ff */
        /* <DEDUP_REMOVED lines=49> */
[----:B------:R-:W-:Y:S02]  /*12750*/  IMAD.MOV.U32 R3, RZ, RZ, R8 ;  /* 0x000000ffff037224 */ /* 0x000fe400078e0008 */
[----:B------:R-:W-:Y:S02]  /*12760*/  IMAD.MOV.U32 R23, RZ, RZ, R7 ;  /* 0x000000ffff177224 */ /* 0x000fe400078e0007 */
[----:B0-----:R-:W-:Y:S01]  /*12770*/  IMAD.MOV.U32 R18, RZ, RZ, R6 ;  /* 0x000000ffff127224 */ /* 0x001fe200078e0006 */
[----:B--2---:R1:W-:Y:S04]  /*12780*/  STSM.16.M88.4 [R38], R32 ;  /* 0x0000002026007844 */ /* 0x0043e80000000200 */
[----:B------:R1:W-:Y:S04]  /*12790*/  STSM.16.M88.4 [R145], R40 ;  /* 0x0000002891007844 */ /* 0x0003e80000000200 */
[----:B------:R1:W-:Y:S04]  /*127a0*/  STSM.16.M88.4 [R144], R48 ;  /* 0x0000003090007844 */ /* 0x0003e80000000200 */
[----:B------:R1:W-:Y:S04]  /*127b0*/  STSM.16.M88.4 [R143+0x27800], R56 ;  /* 0x027800388f007844 */ /* 0x0003e80000000200 */
[----:B---3--:R1:W-:Y:S04]  /*127c0*/  STSM.16.M88.4 [R30], R64 ;  /* 0x000000401e007844 */ /* 0x0083e80000000200 */
[----:B------:R1:W-:Y:S04]  /*127d0*/  STSM.16.M88.4 [R145+0x6000], R72 ;  /* 0x0060004891007844 */ /* 0x0003e80000000200 */
[----:B------:R1:W-:Y:S01]  /*127e0*/  STSM.16.M88.4 [R144+0x6000], R80 ;  /* 0x0060005090007844 */ /* 0x0003e20000000200 */
[----:B------:R-:W-:Y:S01]  /*127f0*/  @!PT LDS RZ, [RZ] ;  /* 0x00000000fffff984 */ /* 0x000fe20000000800 */
[----:B------:R-:W-:Y:S01]  /*12800*/  @!PT LDS RZ, [RZ] ;  /* 0x00000000fffff984 */ /* 0x000fe20000000800 */
[----:B------:R-:W-:Y:S01]  /*12810*/  @!PT LDS RZ, [RZ] ;  /* 0x00000000fffff984 */ /* 0x000fe20000000800 */
[----:B------:R-:W-:Y:S01]  /*12820*/  @!PT LDS RZ, [RZ] ;  /* 0x00000000fffff984 */ /* 0x000fe20000000800 */
[----:B------:R0:W-:Y:S06]  /*12830*/  MEMBAR.ALL.CTA ;  /* 0x0000000000007992 */ /* 0x0001ec0000008000 */
[----:B0-----:R-:W0:Y:S01]  /*12840*/  FENCE.VIEW.ASYNC.S ;  /* 0x00000000000073c6 */ /* 0x001e220000000000 */
[C---:B----4-:R-:W-:Y:S01]  /*12850*/  ISETP.GT.AND P1, PT, R4.reuse, R9, PT ;  /* 0x000000090400720c */ /* 0x050fe20003f24270 */
[----:B------:R-:W-:Y:S01]  /*12860*/  VIADD R4, R4, 0xffffffff ;  /* 0xffffffff04047836 */ /* 0x000fe20000000000 */
[----:B0-----:R-:W-:-:S11]  /*12870*/  NOP ;  /* 0x0000000000007918 */ /* 0x001fd60000000000 */
[----:B-1----:R-:W-:Y:S05]  /*12880*/  @P1 BRA `(.L_x_1518) ;  /* 0xffffffc800a01947 */ /* 0x002fea000383ffff */
[----:B------:R-:W-:Y:S02]  /*12890*/  IMAD.MOV.U32 R0, RZ, RZ, R10 ;  /* 0x000000ffff007224 */ /* 0x000fe400078e000a */
[----:B------:R-:W-:Y:S02]  /*128a0*/  IMAD.MOV.U32 R3, RZ, RZ, R8 ;  /* 0x000000ffff037224 */ /* 0x000fe400078e0008 */
[----:B------:R-:W-:Y:S02]  /*128b0*/  IMAD.MOV.U32 R18, RZ, RZ, R6 ;  /* 0x000000ffff127224 */ /* 0x000fe400078e0006 */
[----:B------:R-:W-:-:S07]  /*128c0*/  IMAD.MOV.U32 R23, RZ, RZ, R7 ;  /* 0x000000ffff177224 */ /* 0x000fce00078e0007 */
.L_x_1498:
[----:B------:R-:W2:Y:S01]  /*128d0*/  LDL R6, [R1+0x28] ;  /* 0x0000280001067983 */ /* 0x000ea20000100800 */
[----:B------:R-:W0:Y:S01]  /*128e0*/  LDC R7, c[0x0][0x448] ;  /* 0x00011200ff077b82 */ /* 0x000e220000000800 */
[----:B------:R-:W-:Y:S02]  /*128f0*/  LOP3.LUT R22, R22, 0xfffffffb, RZ, 0xc0, !PT ;  /* 0xfffffffb16167812 */ /* 0x000fe400078ec0ff */
[----:B------:R-:W-:-:S05]  /*12900*/  IADD3 R9, R141, 0x1, -R140 ;  /* 0x000000018d097810 */ /* 0x000fca0007ffe88c */
[----:B------:R-:W1:Y:S01]  /*12910*/  LDC R10, c[0x0][0x9e4] ;  /* 0x00027900ff0a7b82 */ /* 0x000e620000000800 */
[----:B0-----:R-:W-:-:S13]  /*12920*/  ISETP.NE.AND P1, PT, R7, 0x1, PT ;  /* 0x000000010700780c */ /* 0x001fda0003f25270 */
[----:B------:R-:W0:Y:S01]  /*12930*/  @P1 LDC R7, c[0x0][0x44c] ;  /* 0x00011300ff071b82 */ /* 0x000e220000000800 */
[----:B------:R-:W-:-:S04]  /*12940*/  @P1 LOP3.LUT R22, R22, 0x4, RZ, 0xfc, !PT ;  /* 0x0000000416161812 */ /* 0x000fc800078efcff */
[----:B------:R-:W-:-:S03]  /*12950*/  LOP3.LUT R22, R22, 0xfffffff7, RZ, 0xc0, !PT ;  /* 0xfffffff716167812 */ /* 0x000fc600078ec0ff */
[----:B------:R-:W3:Y:S01]  /*12960*/  @P1 LDC R8, c[0x0][0x450] ;  /* 0x00011400ff081b82 */ /* 0x000ee20000000800 */
[----:B--2---:R-:W-:-:S04]  /*12970*/  VIADD R6, R6, 0xbf ;  /* 0x000000bf06067836 */ /* 0x004fc80000000000 */
[----:B0-----:R-:W-:-:S05]  /*12980*/  @P1 IMAD.HI.U32 R7, R6, R7, RZ ;  /* 0x0000000706071227 */ /* 0x001fca00078e00ff */
[----:B---3--:R-:W-:Y:S02]  /*12990*/  @P1 SHF.R.U32.HI R6, RZ, R8, R7 ;  /* 0x00000008ff061219 */ /* 0x008fe40000011607 */
[----:B-1----:R-:W-:-:S03]  /*129a0*/  ISETP.GE.AND P1, PT, R10, 0x1, PT ;  /* 0x000000010a00780c */ /* 0x002fc60003f26270 */
[----:B------:R-:W-:-:S04]  /*129b0*/  IMAD.IADD R6, R9, 0x1, R6 ;  /* 0x0000000109067824 */ /* 0x000fc800078e0206 */
[----:B------:R-:W-:-:S06]  /*129c0*/  VIADD R8, R6, -UR50 ;  /* 0x8000003206087c36 */ /* 0x000fcc0008000000 */
[----:B------:R-:W-:Y:S01]  /*129d0*/  @P1 LOP3.LUT R22, R22, 0x8, RZ, 0xfc, !PT ;  /* 0x0000000816161812 */ /* 0x000fe200078efcff */
[----:B------:R-:W-:Y:S06]  /*129e0*/  @!P1 BRA `(.L_x_1519) ;  /* 0x0000000000489947 */ /* 0x000fec0003800000 */
[----:B------:R-:W-:Y:S01]  /*129f0*/  IMAD.MOV.U32 R9, RZ, RZ, R6 ;  /* 0x000000ffff097224 */ /* 0x000fe200078e0006 */
[----:B------:R-:W-:Y:S04]  /*12a00*/  BSSY B0, `(.L_x_1520) ;  /* 0x000000e000007945 */ /* 0x000fe80003800000 */
[----:B------:R-:W-:-:S13]  /*12a10*/  ISETP.GT.AND P1, PT, R9, -0x1, PT ;  /* 0xffffffff0900780c */ /* 0x000fda0003f24270 */
        /* <DEDUP_REMOVED lines=8> */
.L_x_1521:
[----:B------:R-:W-:-:S13]  /*12aa0*/  ISETP.NE.AND P1, PT, R10, 0x1, PT ;  /* 0x000000010a00780c */ /* 0x000fda0003f25270 */
[----:B------:R-:W0:Y:S02]  /*12ab0*/  @P1 LDC.64 R6, c[0x0][0x9e8] ;  /* 0x00027a00ff061b82 */ /* 0x000e240000000a00 */
[----:B0-----:R-:W-:-:S05]  /*12ac0*/  @P1 IMAD.HI.U32 R6, R9, R6, RZ ;  /* 0x0000000609061227 */ /* 0x001fca00078e00ff */
[----:B------:R-:W-:-:S07]  /*12ad0*/  @P1 SHF.R.U32.HI R9, RZ, R7, R6 ;  /* 0x00000007ff091219 */ /* 0x000fce0000011606 */
.L_x_1522:
[----:B------:R-:W-:Y:S05]  /*12ae0*/  BSYNC B0 ;  /* 0x0000000000007941 */ /* 0x000fea0003800000 */
.L_x_1520:
[----:B------:R-:W-:-:S05]  /*12af0*/  IMAD R9, R9, R10, RZ ;  /* 0x0000000a09097224 */ /* 0x000fca00078e02ff */
[----:B------:R-:W-:-:S07]  /*12b00*/  VIMNMX R8, R8, R9, !PT ;  /* 0x0000000908087248 */ /* 0x000fce0007fe0100 */
.L_x_1519:
[----:B------:R-:W2:Y:S01]  /*12b10*/  LDL R6, [R1+0x68] ;  /* 0x0000680001067983 */ /* 0x000ea20000100800 */
[----:B------:R-:W-:-:S05]  /*12b20*/  VIADD R8, R8, 0x7f ;  /* 0x0000007f08087836 */ /* 0x000fca0000000000 */
[----:B------:R-:W-:-:S04]  /*12b30*/  SHF.R.S32.HI R7, RZ, 0x1f, R8 ;  /* 0x0000001fff077819 */ /* 0x000fc80000011408 */
[----:B------:R-:W-:-:S04]  /*12b40*/  LEA.HI R7, R7, R8, RZ, 0x7 ;  /* 0x0000000807077211 */ /* 0x000fc800078f38ff */
[----:B------:R-:W-:-:S04]  /*12b50*/  SHF.R.S32.HI R7, RZ, 0x7, R7 ;  /* 0x00000007ff077819 */ /* 0x000fc80000011407 */
[----:B--2---:R-:W-:-:S04]  /*12b60*/  VIMNMX R6, R6, R7, !PT ;  /* 0x0000000706067248 */ /* 0x004fc80007fe0100 */
[----:B------:R-:W-:Y:S01]  /*12b70*/  ISETP.GE.AND P1, PT, R4, R6, PT ;  /* 0x000000060400720c */ /* 0x000fe20003f26270 */
[----:B------:R0:W-:-:S12]  /*12b80*/  STL [R1+0x8], R6 ;  /* 0x0000080601007387 */ /* 0x0001d80000100800 */
[----:B0-----:R-:W-:Y:S05]  /*12b90*/  @!P1 BRA `(.L_x_1523) ;  /* 0x0000002400209947 */ /* 0x001fea0003800000 */
[----:B------:R-:W-:Y:S02]  /*12ba0*/  IMAD.MOV.U32 R8, RZ, RZ, R0 ;  /* 0x000000ffff087224 */ /* 0x000fe400078e0000 */
[----:B------:R-:W-:Y:S02]  /*12bb0*/  IMAD.MOV.U32 R9, RZ, RZ, R3 ;  /* 0x000000ffff097224 */ /* 0x000fe400078e0003 */
[----:B------:R-:W-:Y:S02]  /*12bc0*/  IMAD.MOV.U32 R7, RZ, RZ, R23 ;  /* 0x000000ffff077224 */ /* 0x000fe400078e0017 */
[----:B------:R-:W-:-:S07]  /*12bd0*/  IMAD.MOV.U32 R6, RZ, RZ, R18 ;  /* 0x000000ffff067224 */ /* 0x000fce00078e0012 */
.L_x_1535:
[----:B------:R-:W2:Y:S01]  /*12be0*/  LDL R3, [R1+0xc] ;  /* 0x00000c0001037983 */ /* 0x000ea20000100800 */
[----:B------:R-:W-:Y:S01]  /*12bf0*/  ISETP.NE.AND P1, PT, R6, 0x1, PT ;  /* 0x000000010600780c */ /* 0x000fe20003f25270 */
[----:B------:R-:W-:Y:S05]  /*12c00*/  YIELD ;  /* 0x0000000000007946 */ /* 0x000fea0003800000 */
[----:B------:R-:W-:-:S04]  /*12c10*/  SEL R0, RZ, 0x1, P1 ;  /* 0x00000001ff007807 */ /* 0x000fc80000800000 */
[----:B------:R-:W-:Y:S02]  /*12c20*/  LOP3.LUT R23, R7, R0, RZ, 0x3c, !PT ;  /* 0x0000000007177212 */ /* 0x000fe400078e3cff */
[----:B--2---:R-:W-:-:S13]  /*12c30*/  ISETP.NE.AND P1, PT, R3, RZ, PT ;  /* 0x000000ff0300720c */ /* 0x004fda0003f25270 */
[----:B------:R-:W-:Y:S05]  /*12c40*/  @P1 BRA `(.L_x_1524) ;  /* 0x00000000003c1947 */ /* 0x000fea0003800000 */
[----:B------:R-:W-:Y:S05]  /*12c50*/  @!P0 BRA `(.L_x_1525) ;  /* 0x0000000000048947 */ /* 0x000fea0003800000 */
[----:B------:R-:W-:Y:S01]  /*12c60*/  BPT.TRAP 0x1 ;  /* 0x000000040000795c */ /* 0x000fe20000300000 */
.L_x_1525:
        /* <DEDUP_REMOVED lines=8> */
.L_x_1526:
[----:B------:R-:W-:Y:S04]  /*12cf0*/  BSSY B0, `(.L_x_1524) ;  /* 0x0000004000007945 */ /* 0x000fe80003800000 */
[----:B-1----:R-:W-:Y:S05]  /*12d00*/  @P2 BRA `(.L_x_1527) ;  /* 0x0000000000082947 */ /* 0x002fea0003800000 */
[----:B------:R-:W1:Y:S02]  /*12d10*/  SYNCS.PHASECHK.TRANS64.TRYWAIT P2, [R3+URZ+0x2d830], R0 ;  /* 0x02d83000030075a7 */ /* 0x000e64000804017f */
[----:B-1----:R-:W-:Y:S05]  /*12d20*/  @!P2 BRA `(.L_x_1528) ;  /* 0x000001000090a947 */ /* 0x002fea0003800000 */
.L_x_1527:
[----:B------:R-:W-:Y:S05]  /*12d30*/  BSYNC B0 ;  /* 0x0000000000007941 */ /* 0x000fea0003800000 */
.L_x_1524:
[----:B01----:R-:W2:Y:S01]  /*12d40*/  LDL R3, [R1+0x10] ;  /* 0x0000100001037983 */ /* 0x003ea20000100800 */
[----:B------:R-:W0:Y:S01]  /*12d50*/  S2R R0, SR_TID.X ;  /* 0x0000000000007919 */ /* 0x000e220000002100 */
[----:B------:R-:W-:Y:S01]  /*12d60*/  VIADD R18, R6, 0x1 ;  /* 0x0000000106127836 */ /* 0x000fe20000000000 */
[----:B------:R-:W-:Y:S05]  /*12d70*/  WARPSYNC.ALL ;  /* 0x0000000000007948 */ /* 0x000fea0003800000 */
[----:B------:R-:W-:-:S04]  /*12d80*/  ISETP.NE.AND P2, PT, R18, 0x2, PT ;  /* 0x000000021200780c */ /* 0x000fc80003f45270 */
[----:B------:R-:W-:Y:S02]  /*12d90*/  SEL R18, R18, RZ, P2 ;  /* 0x000000ff12127207 */ /* 0x000fe40001000000 */
[----:B0-----:R-:W-:-:S05]  /*12da0*/  SHF.R.U32.HI R0, RZ, 0x7, R0 ;  /* 0x00000007ff007819 */ /* 0x001fca0000011600 */
[----:B------:R-:W-:-:S05]  /*12db0*/  VIADD R0, R0, 0x8 ;  /* 0x0000000800007836 */ /* 0x000fca0000000000 */
[----:B------:R0:W-:Y:S01]  /*12dc0*/  BAR.SYNC.DEFER_BLOCKING R0, 0x100 ;  /* 0x000400000000751d */ /* 0x0001e20000010000 */
[----:B------:R-:W-:Y:S01]  /*12dd0*/  IMAD.MOV.U32 R11, RZ, RZ, -0x7fffffe0 ;  /* 0x80000020ff0b7424 */ /* 0x000fe200078e00ff */
        /* <DEDUP_REMOVED lines=54> */
.L_x_1530:
[----:B------:R-:W-:Y:S01]  /*13140*/  SHF.L.U32 R0, R7, 0x1f, RZ ;  /* 0x0000001f07007819 */ /* 0x000fe200000006ff */
[----:B------:R-:W-:-:S04]  /*13150*/  IMAD R3, R6, 0x8, R2 ;  /* 0x0000000806037824 */ /* 0x000fc800078e0202 */
[----:B------:R0:W1:Y:S01]  /*13160*/  SYNCS.PHASECHK.TRANS64.TRYWAIT P1, [R3+URZ+0x2d850], R0 ;  /* 0x02d85000030075a7 */ /* 0x000062000802017f */
[----:B------:R-:W-:Y:S05]  /*13170*/  @!P0 BRA `(.L_x_1531) ;  /* 0x0000000000048947 */ /* 0x000fea0003800000 */
[----:B------:R-:W-:Y:S01]  /*13180*/  BPT.TRAP 0x1 ;  /* 0x000000040000795c */ /* 0x000fe20000300000 */
.L_x_1531:
[----:B-1----:R-:W-:Y:S05]  /*13190*/  @P1 BRA `(.L_x_1529) ;  /* 0x0000000000081947 */ /* 0x002fea0003800000 */
[----:B------:R-:W1:Y:S02]  /*131a0*/  SYNCS.PHASECHK.TRANS64.TRYWAIT P1, [R3+URZ+0x2d850], R0 ;  /* 0x02d85000030075a7 */ /* 0x000e64000802017f */
[----:B-1----:R-:W-:Y:S05]  /*131b0*/  @!P1 BRA `(.L_x_1532) ;  /* 0x000000fc00809947 */ /* 0x002fea0003800000 */
.L_x_1529:
[----:B------:R-:W2:Y:S01]  /*131c0*/  LDL R7, [R1+0x54] ;  /* 0x0000540001077983 */ /* 0x000ea20000100800 */
[----:B01----:R-:W-:Y:S01]  /*131d0*/  VIADD R0, R2, 0x400 ;  /* 0x0000040002007836 */ /* 0x003fe20000000000 */
[----:B------:R-:W-:Y:S05]  /*131e0*/  WARPSYNC.ALL ;  /* 0x0000000000007948 */ /* 0x000fea0003800000 */
[----:B------:R-:W-:Y:S01]  /*131f0*/  SHF.R.U32.HI R0, RZ, 0x4, R0 ;  /* 0x00000004ff007819 */ /* 0x000fe20000011600 */
[----:B------:R-:W-:Y:S01]  /*13200*/  IMAD.MOV.U32 R11, RZ, RZ, -0x7fffffe0 ;  /* 0x80000020ff0b7424 */ /* 0x000fe200078e00ff */
[----:B------:R-:W-:Y:S01]  /*13210*/  WARPGROUP.ARRIVE ;  /* 0x00000000000079c5 */ /* 0x000fe20000000000 */
[----:B------:R-:W-:Y:S01]  /*13220*/  IMAD.MOV.U32 R13, RZ, RZ, -0x7fffffe0 ;  /* 0x80000020ff0d7424 */ /* 0x000fe200078e00ff */
[----:B------:R-:W-:-:S02]  /*13230*/  LOP3.LUT R0, R0, 0x3fff, RZ, 0xc0, !PT ;  /* 0x00003fff00007812 */ /* 0x000fc400078ec0ff */
[C---:B------:R-:W-:Y:S02]  /*13240*/  R2UR UR11, R11.reuse ;  /* 0x000000000b0b72ca */ /* 0x040fe400000e0000 */
[----:B------:R-:W-:Y:S02]  /*13250*/  LOP3.LUT R0, R0, 0x2000000, RZ, 0xfc, !PT ;  /* 0x0200000000007812 */ /* 0x000fe400078efcff */
[----:B------:R-:W-:Y:S01]  /*13260*/  R2UR UR47, R11 ;  /* 0x000000000b2f72ca */ /* 0x000fe200000e0000 */
[----:B------:R-:W-:Y:S01]  /*13270*/  IMAD.MOV.U32 R11, RZ, RZ, 0x40000040 ;  /* 0x40000040ff0b7424 */ /* 0x000fe200078e00ff */
[C---:B------:R-:W-:Y:S01]  /*13280*/  R2UR UR15, R13.reuse ;  /* 0x000000000d0f72ca */ /* 0x040fe200000e0000 */
[----:B------:R-:W-:Y:S01]  /*13290*/  IMAD R10, R6, 0x600, R0 ;  /* 0x00000600060a7824 */ /* 0x000fe200078e0200 */
[----:B------:R-:W-:Y:S02]  /*132a0*/  R2UR UR19, R13 ;  /* 0x000000000d1372ca */ /* 0x000fe400000e0000 */
[----:B------:R-:W-:Y:S01]  /*132b0*/  R2UR UR9, R11 ;  /* 0x000000000b0972ca */ /* 0x000fe200000e0000 */
[C---:B------:R-:W-:Y:S01]  /*132c0*/  VIADD R12, R10.reuse, 0x40 ;  /* 0x000000400a0c7836 */ /* 0x040fe20000000000 */
[----:B------:R-:W-:Y:S01]  /*132d0*/  R2UR UR10, R10 ;  /* 0x000000000a0a72ca */ /* 0x000fe200000e0000 */
[----:B------:R-:W-:Y:S01]  /*132e0*/  IMAD.MOV.U32 R11, RZ, RZ, 0x40000040 ;  /* 0x40000040ff0b7424 */ /* 0x000fe200078e00ff */
[----:B------:R-:W-:-:S02]  /*132f0*/  R2UR UR23, R13 ;  /* 0x000000000d1772ca */ /* 0x000fc400000e0000 */
[----:B------:R-:W-:Y:S01]  /*13300*/  R2UR UR14, R12 ;  /* 0x000000000c0e72ca */ /* 0x000fe200000e0000 */
[----:B------:R-:W-:Y:S01]  /*13310*/  VIADD R12, R10, 0x80 ;  /* 0x000000800a0c7836 */ /* 0x000fe20000000000 */
[C---:B------:R-:W-:Y:S02]  /*13320*/  R2UR UR27, R13.reuse ;  /* 0x000000000d1b72ca */ /* 0x040fe400000e0000 */
[C---:B------:R-:W-:Y:S02]  /*13330*/  R2UR UR31, R13.reuse ;  /* 0x000000000d1f72ca */ /* 0x040fe400000e0000 */
[----:B------:R-:W-:Y:S01]  /*13340*/  R2UR UR18, R12 ;  /* 0x000000000c1272ca */ /* 0x000fe200000e0000 */
[----:B------:R-:W-:Y:S01]  /*13350*/  VIADD R12, R10, 0xc0 ;  /* 0x000000c00a0c7836 */ /* 0x000fe20000000000 */
[----:B------:R-:W-:Y:S01]  /*13360*/  R2UR UR35, R13 ;  /* 0x000000000d2372ca */ /* 0x000fe200000e0000 */
[----:B------:R-:W-:Y:S01]  /*13370*/  IMAD.MOV.U32 R13, RZ, RZ, 0x40000040 ;  /* 0x40000040ff0d7424 */ /* 0x000fe200078e00ff */
[----:B------:R-:W-:-:S02]  /*13380*/  R2UR UR45, R11 ;  /* 0x000000000b2d72ca */ /* 0x000fc400000e0000 */
        /* <DEDUP_REMOVED lines=8> */
[----:B------:R-:W-:Y:S01]  /*13410*/  R2UR UR30, R12 ;  /* 0x000000000c1e72ca */ /* 0x000fe200000e0000 */
[C---:B------:R-:W-:Y:S01]  /*13420*/  VIADD R12, R10.reuse, 0x180 ;  /* 0x000001800a0c7836 */ /* 0x040fe20000000000 */
[----:B------:R-:W-:Y:S01]  /*13430*/  R2UR UR21, R13 ;  /* 0x000000000d1572ca */ /* 0x000fe200000e0000 */
[----:B------:R-:W-:Y:S02]  /*13440*/  VIADD R10, R10, 0x1c0 ;  /* 0x000001c00a0a7836 */ /* 0x000fe40000000000 */
[----:B------:R-:W-:Y:S01]  /*13450*/  IMAD.MOV.U32 R13, RZ, RZ, 0x40000040 ;  /* 0x40000040ff0d7424 */ /* 0x000fe200078e00ff */
[----:B------:R-:W-:Y:S02]  /*13460*/  R2UR UR34, R12 ;  /* 0x000000000c2272ca */ /* 0x000fe400000e0000 */
[----:B------:R-:W-:Y:S02]  /*13470*/  R2UR UR46, R10 ;  /* 0x000000000a2e72ca */ /* 0x000fe400000e0000 */
        /* <DEDUP_REMOVED lines=9> */
[----:B------:R-:W-:Y:S01]  /*13510*/  R2UR UR12, R12 ;  /* 0x000000000c0c72ca */ /* 0x000fe200000e0000 */
[----:B------:R-:W-:-:S05]  /*13520*/  VIADD R12, R10, 0x4 ;  /* 0x000000040a0c7836 */ /* 0x000fca0000000000 */
        /* <DEDUP_REMOVED lines=10> */
[----:B------:R-:W-:Y:S01]  /*135d0*/  ISETP.GE.U32.AND P1, PT, R7, 0x180, PT ;  /* 0x000001800700780c */ /* 0x000fe20003f26070 */
[----:B------:R-:W-:Y:S02]  /*135e0*/  VIADD R10, R10, 0x606 ;  /* 0x000006060a0a7836 */ /* 0x000fe40000000000 */
[----:B------:R-:W-:Y:S01]  /*135f0*/  VIADD R0, R0, 0x9 ;  /* 0x0000000900007836 */ /* 0x000fe20000000000 */
        /* <DEDUP_REMOVED lines=28> */
.L_x_1533:
[----:B0-----:R-:W-:Y:S01]  /*137c0*/  IMAD R0, R18, 0x8, R2 ;  /* 0x0000000812007824 */ /* 0x001fe200078e0202 */
[----:B------:R-:W-:Y:S01]  /*137d0*/  UMOV UR51, UR6 ;  /* 0x0000000600337c82 */ /* 0x000fe20008000000 */
[----:B------:R-:W-:Y:S02]  /*137e0*/  IMAD.U32 R3, RZ, RZ, UR38 ;  /* 0x00000026ff037e24 */ /* 0x000fe4000f8e00ff */
        /* <DEDUP_REMOVED lines=122> */
[----:B------:R-:W-:Y:S01]  /*13f90*/  FFMA.FTZ R59, R59, UR51, -R10 ;  /* 0x000000333b3b7c23 */ /* 0x000fe2000801080a */
[--C-:B------:R-:W-:Y:S01]  /*13fa0*/  FFMA.FTZ R60, R60, UR51, -R7.reuse ;  /* 0x000000333c3c7c23 */ /* 0x100fe20008010807 */
        /* <DEDUP_REMOVED lines=153> */
.L_x_1534:
[----:B------:R-:W2:Y:S01]  /*14940*/  LDL R46, [R1+0x38] ;  /* 0x00003800012e7983 */ /* 0x000ea20000100800 */
[----:B------:R-:W-:-:S03]  /*14950*/  IMAD R6, R6, 0x8, R2 ;  /* 0x0000000806067824 */ /* 0x000fc600078e0202 */
[----:B------:R-:W3:Y:S01]  /*14960*/  LDL R38, [R1+0x3c] ;  /* 0x00003c0001267983 */ /* 0x000ee20000100800 */
[----:B------:R-:W-:Y:S01]  /*14970*/  VIADD R6, R6, 0x2d860 ;  /* 0x0002d86006067836 */ /* 0x000fe20000000000 */
[----:B------:R-:W-:Y:S01]  /*14980*/  F2FP.F16.F32.PACK_AB R24, R25, R24 ;  /* 0x000000181918723e */ /* 0x000fe200000000ff */
[----:B------:R-:W-:Y:S01]  /*14990*/  IMAD.U32 R30, RZ, RZ, UR38 ;  /* 0x00000026ff1e7e24 */ /* 0x000fe2000f8e00ff */
[----:B------:R-:W-:Y:S02]  /*149a0*/  F2FP.F16.F32.PACK_AB R25, R21, R26 ;  /* 0x0000001a1519723e */ /* 0x000fe400000000ff */
[----:B------:R-:W-:Y:S02]  /*149b0*/  F2FP.F16.F32.PACK_AB R32, R33, R32 ;  /* 0x000000202120723e */ /* 0x000fe400000000ff */
[----:B------:R-:W-:Y:S02]  /*149c0*/  PRMT R6, R30, 0x654, R6 ;  /* 0x000006541e067816 */ /* 0x000fe40000000006 */
[----:B------:R-:W-:-:S02]  /*149d0*/  F2FP.F16.F32.PACK_AB R26, R29, R28 ;  /* 0x0000001c1d1a723e */ /* 0x000fc400000000ff */
[----:B------:R0:W-:Y:S01]  /*149e0*/  SYNCS.ARRIVE.TRANS64.RED.A1T0 RZ, [R6+URZ], RZ ;  /* 0x000000ff06ff79a7 */ /* 0x0001e2000810043f */
[----:B------:R-:W-:Y:S02]  /*149f0*/  F2FP.F16.F32.PACK_AB R27, R31, R27 ;  /* 0x0000001b1f1b723e */ /* 0x000fe400000000ff */
[----:B------:R-:W-:Y:S02]  /*14a00*/  F2FP.F16.F32.PACK_AB R33, R20, R34 ;  /* 0x000000221421723e */ /* 0x000fe400000000ff */
[----:B------:R-:W-:Y:S01]  /*14a10*/  F2FP.F16.F32.PACK_AB R40, R41, R40 ;  /* 0x000000282928723e */ /* 0x000fe200000000ff */
[----:B------:R1:W-:Y:S01]  /*14a20*/  STSM.16.M88.4 [R143+0x21800], R24 ;  /* 0x021800188f007844 */ /* 0x0003e20000000200 */
[----:B------:R-:W-:Y:S02]  /*14a30*/  F2FP.F16.F32.PACK_AB R34, R37, R36 ;  /* 0x000000242522723e */ /* 0x000fe400000000ff */
[----:B------:R-:W-:Y:S01]  /*14a40*/  F2FP.F16.F32.PACK_AB R35, R39, R35 ;  /* 0x000000232723723e */ /* 0x000fe200000000ff */
[----:B0-----:R-:W4:Y:S01]  /*14a50*/  LDL R6, [R1+0x8] ;  /* 0x0000080001067983 */ /* 0x001f220000100800 */
        /* <DEDUP_REMOVED lines=73> */
[----:B------:R-:W-:Y:S01]  /*14ef0*/  IMAD.MOV.U32 R7, RZ, RZ, R23 ;  /* 0x000000ffff077224 */ /* 0x000fe200078e0017 */
        /* <DEDUP_REMOVED lines=14> */
[----:B------:R-:W-:-:S02]  /*14fe0*/  VIADD R4, R4, 0xffffffff ;  /* 0xffffffff04047836 */ /* 0x000fc40000000000 */
[----:B------:R-:W-:Y:S01]  /*14ff0*/  IMAD.MOV.U32 R6, RZ, RZ, R18 ;  /* 0x000000ffff067224 */ /* 0x000fe200078e0012 */
[----:B0-----:R-:W-:-:S09]  /*15000*/  NOP ;  /* 0x0000000000007918 */ /* 0x001fd20000000000 */
[----:B-1----:R-:W-:Y:S05]  /*15010*/  @P1 BRA `(.L_x_1535) ;  /* 0xffffffd800f01947 */ /* 0x002fea000383ffff */
.L_x_1523:
[----:B------:R-:W2:Y:S02]  /*15020*/  LDL R6, [R1+0x68] ;  /* 0x0000680001067983 */ /* 0x000ea40000100800 */
[----:B--2---:R-:W-:-:S13]  /*15030*/  ISETP.GE.AND P1, PT, R4, R6, PT ;  /* 0x000000060400720c */ /* 0x004fda0003f26270 */
[----:B------:R-:W-:Y:S05]  /*15040*/  @!P1 BRA `(.L_x_1536) ;  /* 0x00000034006c9947 */ /* 0x000fea0003800000 */
[----:B------:R-:W-:Y:S02]  /*15050*/  IMAD.MOV.U32 R6, RZ, RZ, R0 ;  /* 0x000000ffff067224 */ /* 0x000fe400078e0000 */
[----:B------:R-:W-:Y:S02]  /*15060*/  IMAD.MOV.U32 R7, RZ, RZ, R3 ;  /* 0x000000ffff077224 */ /* 0x000fe400078e0003 */
[----:B------:R-:W-:Y:S02]  /*15070*/  IMAD.MOV.U32 R9, RZ, RZ, R23 ;  /* 0x000000ffff097224 */ /* 0x000fe400078e0017 */
[----:B------:R-:W-:-:S07]  /*15080*/  IMAD.MOV.U32 R8, RZ, RZ, R18 ;  /* 0x000000ffff087224 */ /* 0x000fce00078e0012 */
.L_x_1556:
        /* <DEDUP_REMOVED lines=9> */
.L_x_1538:
        /* <DEDUP_REMOVED lines=8> */
.L_x_1539:
[----:B------:R-:W-:Y:S04]  /*151a0*/  BSSY B0, `(.L_x_1537) ;  /* 0x0000004000007945 */ /* 0x000fe80003800000 */
[----:B-1----:R-:W-:Y:S05]  /*151b0*/  @P2 BRA `(.L_x_1540) ;  /* 0x0000000000082947 */ /* 0x002fea0003800000 */
[----:B------:R-:W1:Y:S02]  /*151c0*/  SYNCS.PHASECHK.TRANS64.TRYWAIT P2, [R3+URZ+0x2d830], R0 ;  /* 0x02d83000030075a7 */ /* 0x000e64000804017f */
[----:B-1----:R-:W-:Y:S05]  /*151d0*/  @!P2 BRA `(.L_x_1541) ;  /* 0x000000dc008ca947 */ /* 0x002fea0003800000 */
.L_x_1540:
[----:B------:R-:W-:Y:S05]  /*151e0*/  BSYNC B0 ;  /* 0x0000000000007941 */ /* 0x000fea0003800000 */
.L_x_1537:
        /* <DEDUP_REMOVED lines=64> */
.L_x_1543:
[----:B------:R-:W-:Y:S01]  /*155f0*/  SHF.L.U32 R0, R9, 0x1f, RZ ;  /* 0x0000001f09007819 */ /* 0x000fe200000006ff */
[----:B------:R-:W-:-:S04]  /*15600*/  IMAD R3, R8, 0x8, R2 ;  /* 0x0000000808037824 */ /* 0x000fc800078e0202 */
[----:B------:R0:W1:Y:S01]  /*15610*/  SYNCS.PHASECHK.TRANS64.TRYWAIT P1, [R3+URZ+0x2d850], R0 ;  /* 0x02d85000030075a7 */ /* 0x000062000802017f */
[----:B------:R-:W-:Y:S05]  /*15620*/  @!P0 BRA `(.L_x_1544) ;  /* 0x0000000000048947 */ /* 0x000fea0003800000 */
[----:B------:R-:W-:Y:S01]  /*15630*/  BPT.TRAP 0x1 ;  /* 0x000000040000795c */ /* 0x000fe20000300000 */
.L_x_1544:
[----:B-1----:R-:W-:Y:S05]  /*15640*/  @P1 BRA `(.L_x_1542) ;  /* 0x0000000000081947 */ /* 0x002fea0003800000 */
[----:B------:R-:W1:Y:S02]  /*15650*/  SYNCS.PHASECHK.TRANS64.TRYWAIT P1, [R3+URZ+0x2d850], R0 ;  /* 0x02d85000030075a7 */ /* 0x000e64000802017f */
[----:B-1----:R-:W-:Y:S05]  /*15660*/  @!P1 BRA `(.L_x_1545) ;  /* 0x000000d8007c9947 */ /* 0x002fea0003800000 */
.L_x_1542:
        /* <DEDUP_REMOVED lines=96> */
.L_x_1546:
[----:B------:R-:W2:Y:S01]  /*15c70*/  LDL R10, [R1+0x28] ;  /* 0x00002800010a7983 */ /* 0x000ea20000100800 */
[----:B0-----:R-:W0:Y:S03]  /*15c80*/  LDC R0, c[0x0][0x448] ;  /* 0x00011200ff007b82 */ /* 0x001e260000000800 */
[----:B------:R-:W2:Y:S01]  /*15c90*/  LDL R9, [R1+0x64] ;  /* 0x0000640001097983 */ /* 0x000ea20000100800 */
[----:B0-----:R-:W-:-:S13]  /*15ca0*/  ISETP.NE.AND P1, PT, R0, 0x1, PT ;  /* 0x000000010000780c */ /* 0x001fda0003f25270 */
[----:B------:R-:W0:Y:S08]  /*15cb0*/  @P1 LDC R3, c[0x0][0x44c] ;  /* 0x00011300ff031b82 */ /* 0x000e300000000800 */
[----:B------:R-:W1:Y:S01]  /*15cc0*/  @P1 LDC R0, c[0x0][0x450] ;  /* 0x00011400ff001b82 */ /* 0x000e620000000800 */
[----:B------:R-:W-:Y:S01]  /*15cd0*/  ULOP3.LUT UR8, URZ, UR48, URZ, 0x33, !UPT ;  /* 0x000000303f087292 */ /* 0x000fe2000f8e333f */
[----:B--2---:R-:W-:-:S06]  /*15ce0*/  IMAD.IADD R12, R9, 0x1, R10 ;  /* 0x00000001090c7824 */ /* 0x004fcc00078e020a */
[----:B------:R-:W2:Y:S01]  /*15cf0*/  LDC R9, c[0x0][0x9e4] ;  /* 0x00027900ff097b82 */ /* 0x000ea20000000800 */
        /* <DEDUP_REMOVED lines=10> */
[----:B--2---:R-:W-:-:S03]  /*15da0*/  ISETP.GE.AND P3, PT, R9, 0x1, PT ;  /* 0x000000010900780c */ /* 0x004fc60003f66270 */
[----:B------:R-:W-:-:S05]  /*15db0*/  IMAD R3, R142, -0x2, R3 ;  /* 0xfffffffe8e037824 */ /* 0x000fca00078e0203 */
[----:B------:R-:W-:-:S05]  /*15dc0*/  IADD3 R10, -R140, R3, R141 ;  /* 0x000000038c0a7210 */ /* 0x000fca0007ffe18d */
[C---:B------:R-:W-:Y:S02]  /*15dd0*/  VIADD R11, R10.reuse, UR43 ;  /* 0x0000002b0a0b7c36 */ /* 0x040fe40008000000 */
[----:B------:R-:W-:Y:S02]  /*15de0*/  VIADD R10, R10, UR8 ;  /* 0x000000080a0a7c36 */ /* 0x000fe40008000000 */
[C---:B0-----:R-:W-:Y:S02]  /*15df0*/  IMAD.IADD R9, R13.reuse, 0x1, R11 ;  /* 0x000000010d097824 */ /* 0x041fe400078e020b */
[----:B------:R-:W-:Y:S01]  /*15e00*/  IMAD.IADD R3, R13, 0x1, R10 ;  /* 0x000000010d037824 */ /* 0x000fe200078e020a */
[----:B------:R-:W-:Y:S06]  /*15e10*/  @!P3 BRA `(.L_x_1547) ;  /* 0x000000000058b947 */ /* 0x000fec0003800000 */
        /* <DEDUP_REMOVED lines=12> */
.L_x_1549:
[----:B------:R-:W-:-:S05]  /*15ee0*/  IMAD.U32 R20, RZ, RZ, UR5 ;  /* 0x00000005ff147e24 */ /* 0x000fca000f8e00ff */
[----:B------:R-:W-:-:S13]  /*15ef0*/  ISETP.NE.AND P1, PT, R20, 0x1, PT ;  /* 0x000000011400780c */ /* 0x000fda0003f25270 */
[----:B------:R-:W0:Y:S02]  /*15f00*/  @P1 LDC.64 R14, c[0x0][0x9e8] ;  /* 0x00027a00ff0e1b82 */ /* 0x000e240000000a00 */
[----:B0-----:R-:W-:-:S05]  /*15f10*/  @P1 IMAD.HI.U32 R14, R13, R14, RZ ;  /* 0x0000000e0d0e1227 */ /* 0x001fca00078e00ff */
[----:B------:R-:W-:-:S07]  /*15f20*/  @P1 SHF.R.U32.HI R13, RZ, R15, R14 ;  /* 0x0000000fff0d1219 */ /* 0x000fce000001160e */
.L_x_1550:
[----:B------:R-:W-:Y:S05]  /*15f30*/  BSYNC B0 ;  /* 0x0000000000007941 */ /* 0x000fea0003800000 */
.L_x_1548:
[----:B------:R-:W-:-:S04]  /*15f40*/  IMAD R13, R13, R20, -R0 ;  /* 0x000000140d0d7224 */ /* 0x000fc800078e0a00 */
[----:B------:R-:W-:-:S05]  /*15f50*/  IMAD R13, R142, -0x2, R13 ;  /* 0xfffffffe8e0d7824 */ /* 0x000fca00078e020d */
[----:B------:R-:W-:Y:S02]  /*15f60*/  VIMNMX R3, R3, R13, !PT ;  /* 0x0000000d03037248 */ /* 0x000fe40007fe0100 */
[----:B------:R-:W-:-:S07]  /*15f70*/  VIADDMNMX R9, R13, R20, R9, PT ;  /* 0x000000140d097246 */ /* 0x000fce0003800109 */
.L_x_1547:
[----:B------:R-:W-:Y:S01]  /*15f80*/  ISETP.GT.AND P5, PT, R4, -0x1, PT ;  /* 0xffffffff0400780c */ /* 0x000fe20003fa4270 */
[----:B------:R-:W0:Y:S03]  /*15f90*/  SHFL.IDX PT, R12, R12, 0x1, 0x1c1f ;  /* 0x003c1f000c0c7f89 */ /* 0x000e2600000e0000 */
[C---:B------:R-:W-:Y:S02]  /*15fa0*/  ISETP.GT.AND P2, PT, R3.reuse, RZ, P5 ;  /* 0x000000ff0300720c */ /* 0x040fe40002f44270 */
[----:B------:R-:W-:Y:S02]  /*15fb0*/  ISETP.GT.AND P1, PT, R3, 0x1, P5 ;  /* 0x000000010300780c */ /* 0x000fe40002f24270 */
[C---:B------:R-:W-:Y:S02]  /*15fc0*/  ISETP.LT.OR P2, PT, R9.reuse, 0x1, P2 ;  /* 0x000000010900780c */ /* 0x040fe40001741670 */
[----:B------:R-:W-:-:S02]  /*15fd0*/  ISETP.LT.OR P1, PT, R9, 0x2, P1 ;  /* 0x000000020900780c */ /* 0x000fc40000f21670 */
[----:B------:R-:W-:Y:S02]  /*15fe0*/  FSEL R24, R24, -INF , !P2 ;  /* 0xff80000018187808 */ /* 0x000fe40005000000 */
[----:B------:R-:W-:Y:S02]  /*15ff0*/  FSEL R25, R25, -INF , !P1 ;  /* 0xff80000019197808 */ /* 0x000fe40004800000 */
[C---:B------:R-:W-:Y:S02]  /*16000*/  ISETP.GT.AND P2, PT, R3.reuse, 0x8, P5 ;  /* 0x000000080300780c */ /* 0x040fe40002f44270 */
        /* <DEDUP_REMOVED lines=84> */
[----:B------:R-:W-:Y:S01]  /*16550*/  ISETP.GT.AND P1, PT, R3, 0x79, P5 ;  /* 0x000000790300780c */ /* 0x000fe20002f24270 */
[--C-:B0-----:R-:W-:Y:S01]  /*16560*/  IMAD.IADD R3, R11, 0x1, R12.reuse ;  /* 0x000000010b037824 */ /* 0x101fe200078e020c */
[C---:B------:R-:W-:Y:S02]  /*16570*/  ISETP.LT.OR P2, PT, R9.reuse, 0x79, P2 ;  /* 0x000000790900780c */ /* 0x040fe40001741670 */
[----:B------:R-:W-:Y:S01]  /*16580*/  ISETP.LT.OR P1, PT, R9, 0x7a, P1 ;  /* 0x0000007a0900780c */ /* 0x000fe20000f21670 */
[----:B------:R-:W-:Y:S01]  /*16590*/  IMAD.IADD R9, R10, 0x1, R12 ;  /* 0x000000010a097824 */ /* 0x000fe200078e020c */
[----:B------:R-:W-:-:S02]  /*165a0*/  FSEL R84, R84, -INF , !P2 ;  /* 0xff80000054547808 */ /* 0x000fc40005000000 */
[----:B------:R-:W-:Y:S01]  /*165b0*/  FSEL R85, R85, -INF , !P1 ;  /* 0xff80000055557808 */ /* 0x000fe20004800000 */
[----:B------:R-:W-:Y:S08]  /*165c0*/  @!P3 BRA `(.L_x_1551) ;  /* 0x000000000058b947 */ /* 0x000ff00003800000 */
        /* <DEDUP_REMOVED lines=12> */
.L_x_1553:
[----:B------:R-:W-:-:S05]  /*16690*/  IMAD.U32 R13, RZ, RZ, UR5 ;  /* 0x00000005ff0d7e24 */ /* 0x000fca000f8e00ff */
[----:B------:R-:W-:-:S13]  /*166a0*/  ISETP.NE.AND P1, PT, R13, 0x1, PT ;  /* 0x000000010d00780c */ /* 0x000fda0003f25270 */
[----:B------:R-:W0:Y:S02]  /*166b0*/  @P1 LDC.64 R10, c[0x0][0x9e8] ;  /* 0x00027a00ff0a1b82 */ /* 0x000e240000000a00 */
[----:B0-----:R-:W-:-:S05]  /*166c0*/  @P1 IMAD.HI.U32 R10, R12, R10, RZ ;  /* 0x0000000a0c0a1227 */ /* 0x001fca00078e00ff */
[----:B------:R-:W-:-:S07]  /*166d0*/  @P1 SHF.R.U32.HI R12, RZ, R11, R10 ;  /* 0x0000000bff0c1219 */ /* 0x000fce000001160a */
.L_x_1554:
[----:B------:R-:W-:Y:S05]  /*166e0*/  BSYNC B0 ;  /* 0x0000000000007941 */ /* 0x000fea0003800000 */
.L_x_1552:
[----:B------:R-:W-:-:S04]  /*166f0*/  IMAD R0, R12, R13, -R0 ;  /* 0x0000000d0c007224 */ /* 0x000fc800078e0a00 */
[----:B------:R-:W-:-:S05]  /*16700*/  IMAD R0, R142, -0x2, R0 ;  /* 0xfffffffe8e007824 */ /* 0x000fca00078e0200 */
[----:B------:R-:W-:Y:S02]  /*16710*/  VIMNMX R9, R9, R0, !PT ;  /* 0x0000000009097248 */ /* 0x000fe40007fe0100 */
[----:B------:R-:W-:-:S07]  /*16720*/  VIADDMNMX R3, R0, R13, R3, PT ;  /* 0x0000000d00037246 */ /* 0x000fce0003800103 */
.L_x_1551:
[----:B------:R-:W-:Y:S01]  /*16730*/  FMNMX.FTZ R0, R24, R7, !PT ;  /* 0x0000000718007209 */ /* 0x000fe20007810000 */
[----:B------:R-:W-:Y:S01]  /*16740*/  UMOV UR51, UR4 ;  /* 0x0000000400337c82 */ /* 0x000fe20008000000 */
[----:B------:R-:W-:Y:S02]  /*16750*/  ISETP.GT.AND P1, PT, R9, 0x1, P5 ;  /* 0x000000010900780c */ /* 0x000fe40002f24270 */
[----:B------:R-:W-:Y:S02]  /*16760*/  FMNMX.FTZ R0, R25, R0, !PT ;  /* 0x0000000019007209 */ /* 0x000fe40007810000 */
[----:B------:R-:W-:Y:S02]  /*16770*/  ISETP.LT.OR P1, PT, R3, 0x2, P1 ;  /* 0x000000020300780c */ /* 0x000fe40000f21670 */
[----:B------:R-:W-:Y:S02]  /*16780*/  FMNMX.FTZ R0, R28, R0, !PT ;  /* 0x000000001c007209 */ /* 0x000fe40007810000 */
[----:B------:R-:W-:-:S02]  /*16790*/  FSEL R27, R27, -INF , !P1 ;  /* 0xff8000001b1b7808 */ /* 0x000fc40004800000 */
[----:B------:R-:W-:Y:S02]  /*167a0*/  FMNMX.FTZ R0, R29, R0, !PT ;  /* 0x000000001d007209 */ /* 0x000fe40007810000 */
[C---:B------:R-:W-:Y:S02]  /*167b0*/  ISETP.GT.AND P2, PT, R9.reuse, 0x8, P5 ;  /* 0x000000080900780c */ /* 0x040fe40002f44270 */
[----:B------:R-:W-:Y:S02]  /*167c0*/  ISETP.GT.AND P1, PT, R9, 0x9, P5 ;  /* 0x000000090900780c */ /* 0x000fe40002f24270 */
[----:B------:R-:W-:Y:S02]  /*167d0*/  FMNMX.FTZ R0, R32, R0, !PT ;  /* 0x0000000020007209 */ /* 0x000fe40007810000 */
[C---:B------:R-:W-:Y:S02]  /*167e0*/  ISETP.LT.OR P2, PT, R3.reuse, 0x9, P2 ;  /* 0x000000090300780c */ /* 0x040fe40001741670 */
[----:B------:R-:W-:-:S02]  /*167f0*/  ISETP.LT.OR P1, PT, R3, 0xa, P1 ;  /* 0x0000000a0300780c */ /* 0x000fc40000f21670 */
[----:B------:R-:W-:Y:S02]  /*16800*/  FMNMX.FTZ R0, R33, R0, !PT ;  /* 0x0000000021007209 */ /* 0x000fe40007810000 */
[----:B------:R-:W-:Y:S02]  /*16810*/  FSEL R30, R30, -INF , !P2 ;  /* 0xff8000001e1e7808 */ /* 0x000fe40005000000 */
[----:B------:R-:W-:Y:S02]  /*16820*/  FSEL R31, R31, -INF , !P1 ;  /* 0xff8000001f1f7808 */ /* 0x000fe40004800000 */
[C---:B------:R-:W-:Y:S02]  /*16830*/  ISETP.GT.AND P2, PT, R9.reuse, 0x10, P5 ;  /* 0x000000100900780c */ /* 0x040fe40002f44270 */
[----:B------:R-:W-:Y:S02]  /*16840*/  ISETP.GT.AND P1, PT, R9, 0x11, P5 ;  /* 0x000000110900780c */ /* 0x000fe40002f24270 */
[----:B------:R-:W-:-:S02]  /*16850*/  FMNMX.FTZ R0, R36, R0, !PT ;  /* 0x0000000024007209 */ /* 0x000fc40007810000 */
[C---:B------:R-:W-:Y:S02]  /*16860*/  ISETP.LT.OR P2, PT, R3.reuse, 0x11, P2 ;  /* 0x000000110300780c */ /* 0x040fe40001741670 */
[----:B------:R-:W-:Y:S02]  /*16870*/  ISETP.LT.OR P1, PT, R3, 0x12, P1 ;  /* 0x000000120300780c */ /* 0x000fe40000f21670 */
[----:B------:R-:W-:Y:S02]  /*16880*/  FMNMX.FTZ R0, R37, R0, !PT ;  /* 0x0000000025007209 */ /* 0x000fe40007810000 */
[----:B------:R-:W-:Y:S02]  /*16890*/  FSEL R34, R34, -INF , !P2 ;  /* 0xff80000022227808 */ /* 0x000fe40005000000 */
[----:B------:R-:W-:Y:S02]  /*168a0*/  FSEL R35, R35, -INF , !P1 ;  /* 0xff80000023237808 */ /* 0x000fe40004800000 */
[----:B------:R-:W-:-:S02]  /*168b0*/  FMNMX.FTZ R0, R40, R0, !PT ;  /* 0x0000000028007209 */ /* 0x000fc40007810000 */
[C---:B------:R-:W-:Y:S02]  /*168c0*/  ISETP.GT.AND P2, PT, R9.reuse, 0x18, P5 ;  /* 0x000000180900780c */ /* 0x040fe40002f44270 */
[----:B------:R-:W-:Y:S02]  /*168d0*/  ISETP.GT.AND P1, PT, R9, 0x19, P5 ;  /* 0x000000190900780c */ /* 0x000fe40002f24270 */
[----:B------:R-:W-:Y:S02]  /*168e0*/  FMNMX.FTZ R0, R41, R0, !PT ;  /* 0x0000000029007209 */ /* 0x000fe40007810000 */
[C---:B------:R-:W-:Y:S02]  /*168f0*/  ISETP.LT.OR P2, PT, R3.reuse, 0x19, P2 ;  /* 0x000000190300780c */ /* 0x040fe40001741670 */
[----:B------:R-:W-:Y:S02]  /*16900*/  ISETP.LT.OR P1, PT, R3, 0x1a, P1 ;  /* 0x0000001a0300780c */ /* 0x000fe40000f21670 */
[----:B------:R-:W-:-:S02]  /*16910*/  FMNMX.FTZ R0, R44, R0, !PT ;  /* 0x000000002c007209 */ /* 0x000fc40007810000 */
[----:B------:R-:W-:Y:S02]  /*16920*/  FSEL R38, R38, -INF , !P2 ;  /* 0xff80000026267808 */ /* 0x000fe40005000000 */
[----:B------:R-:W-:Y:S02]  /*16930*/  FSEL R39, R39, -INF , !P1 ;  /* 0xff80000027277808 */ /* 0x000fe40004800000 */
[C---:B------:R-:W-:Y:S02]  /*16940*/  ISETP.GT.AND P2, PT, R9.reuse, 0x20, P5 ;  /* 0x000000200900780c */ /* 0x040fe40002f44270 */
[----:B------:R-:W-:Y:S02]  /*16950*/  ISETP.GT.AND P1, PT, R9, 0x21, P5 ;  /* 0x000000210900780c */ /* 0x000fe40002f24270 */
[----:B------:R-:W-:Y:S02]  /*16960*/  FMNMX.FTZ R0, R45, R0, !PT ;  /* 0x000000002d007209 */ /* 0x000fe40007810000 */
[----:B------:R-:W-:-:S02]  /*16970*/  ISETP.LT.OR P2, PT, R3, 0x21, P2 ;  /* 0x000000210300780c */ /* 0x000fc40001741670 */
[----:B------:R-:W-:Y:S02]  /*16980*/  ISETP.LT.OR P1, PT, R3, 0x22, P1 ;  /* 0x000000220300780c */ /* 0x000fe40000f21670 */
[----:B------:R-:W-:Y:S02]  /*16990*/  FMNMX.FTZ R0, R48, R0, !PT ;  /* 0x0000000030007209 */ /* 0x000fe40007810000 */
[----:B------:R-:W-:Y:S02]  /*169a0*/  FSEL R42, R42, -INF , !P2 ;  /* 0xff8000002a2a7808 */ /* 0x000fe40005000000 */
[----:B------:R-:W-:Y:S02]  /*169b0*/  FSEL R43, R43, -INF , !P1 ;  /* 0xff8000002b2b7808 */ /* 0x000fe40004800000 */
[C---:B------:R-:W-:Y:S02]  /*169c0*/  ISETP.GT.AND P2, PT, R9.reuse, 0x28, P5 ;  /* 0x000000280900780c */ /* 0x040fe40002f44270 */
[----:B------:R-:W-:-:S02]  /*169d0*/  ISETP.GT.AND P1, PT, R9, 0x29, P5 ;  /* 0x000000290900780c */ /* 0x000fc40002f24270 */
[----:B------:R-:W-:Y:S02]  /*169e0*/  FMNMX.FTZ R0, R49, R0, !PT ;  /* 0x0000000031007209 */ /* 0x000fe40007810000 */
[C---:B------:R-:W-:Y:S02]  /*169f0*/  ISETP.LT.OR P2, PT, R3.reuse, 0x29, P2 ;  /* 0x000000290300780c */ /* 0x040fe40001741670 */
[----:B------:R-:W-:Y:S02]  /*16a00*/  ISETP.LT.OR P1, PT, R3, 0x2a, P1 ;  /* 0x0000002a0300780c */ /* 0x000fe40000f21670 */
[----:B------:R-:W-:Y:S02]  /*16a10*/  FMNMX.FTZ R0, R52, R0, !PT ;  /* 0x0000000034007209 */ /* 0x000fe40007810000 */
[----:B------:R-:W-:Y:S02]  /*16a20*/  FSEL R46, R46, -INF , !P2 ;  /* 0xff8000002e2e7808 */ /* 0x000fe40005000000 */
[----:B------:R-:W-:-:S02]  /*16a30*/  FSEL R47, R47, -INF , !P1 ;  /* 0xff8000002f2f7808 */ /* 0x000fc40004800000 */
        /* <DEDUP_REMOVED lines=8> */
[----:B------:R-:W-:Y:S02]  /*16ac0*/  FMNMX.FTZ R0, R57, R0, !PT ;  /* 0x0000000039007209 */ /* 0x000fe40007810000 */
        /* <DEDUP_REMOVED lines=8> */
[----:B------:R-:W-:-:S02]  /*16b50*/  ISETP.GT.AND P2, PT, R9, 0x40, P5 ;  /* 0x000000400900780c */ /* 0x000fc40002f44270 */
[----:B------:R-:W-:Y:S02]  /*16b60*/  ISETP.GT.AND P1, PT, R9, 0x41, P5 ;  /* 0x000000410900780c */ /* 0x000fe40002f24270 */
[----:B------:R-:W-:Y:S02]  /*16b70*/  FMNMX.FTZ R0, R64, R0, !PT ;  /* 0x0000000040007209 */ /* 0x000fe40007810000 */
[C---:B------:R-:W-:Y:S02]  /*16b80*/  ISETP.LT.OR P2, PT, R3.reuse, 0x41, P2 ;  /* 0x000000410300780c */ /* 0x040fe40001741670 */
[----:B------:R-:W-:Y:S02]  /*16b90*/  ISETP.LT.OR P1, PT, R3, 0x42, P1 ;  /* 0x000000420300780c */ /* 0x000fe40000f21670 */
[----:B------:R-:W-:Y:S02]  /*16ba0*/  FMNMX.FTZ R0, R65, R0, !PT ;  /* 0x0000000041007209 */ /* 0x000fe40007810000 */
[----:B------:R-:W-:-:S02]  /*16bb0*/  FSEL R58, R58, -INF , !P2 ;  /* 0xff8000003a3a7808 */ /* 0x000fc40005000000 */
[----:B------:R-:W-:Y:S02]  /*16bc0*/  FSEL R59, R59, -INF , !P1 ;  /* 0xff8000003b3b7808 */ /* 0x000fe40004800000 */
        /* <DEDUP_REMOVED lines=22> */
[----:B------:R-:W-:-:S02]  /*16d30*/  ISETP.GT.AND P4, PT, R9, 0x68, P5 ;  /* 0x000000680900780c */ /* 0x000fc40002f84270 */
[----:B------:R-:W-:Y:S02]  /*16d40*/  FMNMX.FTZ R0, R80, R0, !PT ;  /* 0x0000000050007209 */ /* 0x000fe40007810000 */
[----:B------:R-:W-:Y:S02]  /*16d50*/  FSEL R70, R70, -INF , !P2 ;  /* 0xff80000046467808 */ /* 0x000fe40005000000 */
[----:B------:R-:W-:Y:S02]  /*16d60*/  FSEL R71, R71, -INF , !P1 ;  /* 0xff80000047477808 */ /* 0x000fe40004800000 */
[C---:B------:R-:W-:Y:S02]  /*16d70*/  ISETP.GT.AND P2, PT, R9.reuse, 0x60, P5 ;  /* 0x000000600900780c */ /* 0x040fe40002f44270 */
[----:B------:R-:W-:Y:S02]  /*16d80*/  ISETP.GT.AND P1, PT, R9, 0x61, P5 ;  /* 0x000000610900780c */ /* 0x000fe40002f24270 */
[----:B------:R-:W-:-:S02]  /*16d90*/  ISETP.LT.OR P4, PT, R3, 0x69, P4 ;  /* 0x000000690300780c */ /* 0x000fc40002781670 */
[----:B------:R-:W-:Y:S02]  /*16da0*/  LOP3.LUT R22, R22, 0xdfffffff, RZ, 0xc0, !PT ;  /* 0xdfffffff16167812 */ /* 0x000fe400078ec0ff */
[----:B------:R-:W-:Y:S02]  /*16db0*/  FMNMX.FTZ R0, R81, R0, !PT ;  /* 0x0000000051007209 */ /* 0x000fe40007810000 */
[C---:B------:R-:W-:Y:S02]  /*16dc0*/  ISETP.LT.OR P2, PT, R3.reuse, 0x61, P2 ;  /* 0x000000610300780c */ /* 0x040fe40001741670 */
[----:B------:R-:W-:Y:S02]  /*16dd0*/  ISETP.LT.OR P1, PT, R3, 0x62, P1 ;  /* 0x000000620300780c */ /* 0x000fe40000f21670 */
[----:B------:R-:W-:Y:S02]  /*16de0*/  @P0 LOP3.LUT R22, R22, 0x20000000, RZ, 0xfc, !PT ;  /* 0x2000000016160812 */ /* 0x000fe400078efcff */
[----:B------:R-:W-:-:S02]  /*16df0*/  FMNMX.FTZ R0, R84, R0, !PT ;  /* 0x0000000054007209 */ /* 0x000fc40007810000 */
[----:B------:R-:W-:Y:S02]  /*16e00*/  FSEL R74, R74, -INF , !P2 ;  /* 0xff8000004a4a7808 */ /* 0x000fe40005000000 */
[----:B------:R-:W-:Y:S02]  /*16e10*/  FSEL R75, R75, -INF , !P1 ;  /* 0xff8000004b4b7808 */ /* 0x000fe40004800000 */
[C---:B------:R-:W-:Y:S02]  /*16e20*/  ISETP.GT.AND P6, PT, R9.reuse, 0x69, P5 ;  /* 0x000000690900780c */ /* 0x040fe40002fc4270 */
[C---:B------:R-:W-:Y:S02]  /*16e30*/  ISETP.GT.AND P3, PT, R9.reuse, 0x70, P5 ;  /* 0x000000700900780c */ /* 0x040fe40002f64270 */
[C---:B------:R-:W-:Y:S02]  /*16e40*/  ISETP.GT.AND P2, PT, R9.reuse, 0x71, P5 ;  /* 0x000000710900780c */ /* 0x040fe40002f44270 */
[----:B------:R-:W-:-:S02]  /*16e50*/  ISETP.GT.AND P1, PT, R9, 0x78, P5 ;  /* 0x000000780900780c */ /* 0x000fc40002f24270 */
[C---:B------:R-:W-:Y:S02]  /*16e60*/  ISETP.GT.AND P0, PT, R9.reuse, RZ, P5 ;  /* 0x000000ff0900720c */ /* 0x040fe40002f04270 */
[----:B------:R-:W-:Y:S02]  /*16e70*/  LOP3.LUT R22, R22, 0xfffffffd, RZ, 0xc0, !PT ;  /* 0xfffffffd16167812 */ /* 0x000fe400078ec0ff */
[----:B------:R-:W-:Y:S02]  /*16e80*/  ISETP.GT.AND P5, PT, R9, 0x79, P5 ;  /* 0x000000790900780c */ /* 0x000fe40002fa4270 */
[----:B------:R-:W-:Y:S02]  /*16e90*/  FMNMX.FTZ R0, R85, R0, !PT ;  /* 0x0000000055007209 */ /* 0x000fe40007810000 */
[----:B------:R-:W-:Y:S02]  /*16ea0*/  @P4 LOP3.LUT R22, R22, 0x2, RZ, 0xfc, !PT ;  /* 0x0000000216164812 */ /* 0x000fe400078efcff */
[----:B------:R-:W-:-:S02]  /*16eb0*/  ISETP.LT.OR P4, PT, R3, 0x6a, P6 ;  /* 0x0000006a0300780c */ /* 0x000fc40003781670 */
[C---:B------:R-:W-:Y:S02]  /*16ec0*/  ISETP.LT.OR P3, PT, R3.reuse, 0x71, P3 ;  /* 0x000000710300780c */ /* 0x040fe40001f61670 */
[C---:B------:R-:W-:Y:S02]  /*16ed0*/  ISETP.LT.OR P2, PT, R3.reuse, 0x72, P2 ;  /* 0x000000720300780c */ /* 0x040fe40001741670 */
[C---:B------:R-:W-:Y:S02]  /*16ee0*/  ISETP.LT.OR P1, PT, R3.reuse, 0x79, P1 ;  /* 0x000000790300780c */ /* 0x040fe40000f21670 */
[C---:B------:R-:W-:Y:S02]  /*16ef0*/  ISETP.LT.OR P0, PT, R3.reuse, 0x1, P0 ;  /* 0x000000010300780c */ /* 0x040fe40000701670 */
[----:B------:R-:W-:Y:S02]  /*16f00*/  ISETP.LT.OR P5, PT, R3, 0x7a, P5 ;  /* 0x0000007a0300780c */ /* 0x000fe40002fa1670 */
[----:B------:R-:W0:Y:S01]  /*16f10*/  SHFL.BFLY PT, R3, R0, 0x2, 0x1f ;  /* 0x0c401f0000037f89 */ /* 0x000e2200000e0000 */
[----:B------:R-:W-:-:S02]  /*16f20*/  FSEL R26, R26, -INF , !P0 ;  /* 0xff8000001a1a7808 */ /* 0x000fc40004000000 */
[----:B------:R-:W-:Y:S02]  /*16f30*/  FSEL R79, R79, -INF , !P4 ;  /* 0xff8000004f4f7808 */ /* 0x000fe40006000000 */
[----:B------:R-:W-:Y:S02]  /*16f40*/  FSEL R82, R82, -INF , !P3 ;  /* 0xff80000052527808 */ /* 0x000fe40005800000 */
[----:B------:R-:W-:Y:S02]  /*16f50*/  FSEL R83, R83, -INF , !P2 ;  /* 0xff80000053537808 */ /* 0x000fe40005000000 */
[----:B------:R-:W-:Y:S02]  /*16f60*/  FSEL R86, R86, -INF , !P1 ;  /* 0xff80000056567808 */ /* 0x000fe40004800000 */
[----:B------:R-:W-:Y:S02]  /*16f70*/  FSEL R87, R87, -INF , !P5 ;  /* 0xff80000057577808 */ /* 0x000fe40006800000 */
[----:B------:R-:W-:-:S02]  /*16f80*/  LOP3.LUT P0, RZ, R22, 0x20000000, RZ, 0xc0, !PT ;  /* 0x2000000016ff7812 */ /* 0x000fc4000780c0ff */
[----:B0-----:R-:W-:-:S05]  /*16f90*/  FMNMX.FTZ R3, R0, R3, !PT ;  /* 0x0000000300037209 */ /* 0x001fca0007810000 */
[----:B------:R-:W0:Y:S02]  /*16fa0*/  SHFL.BFLY PT, R0, R3, 0x1, 0x1f ;  /* 0x0c201f0003007f89 */ /* 0x000e2400000e0000 */
[----:B0-----:R-:W-:-:S04]  /*16fb0*/  FMNMX.FTZ R3, R3, R0, !PT ;  /* 0x0000000003037209 */ /* 0x001fc80007810000 */
[----:B------:R-:W-:-:S04]  /*16fc0*/  FSETP.NEU.FTZ.AND P6, PT, R3, -INF , PT ;  /* 0xff8000000300780b */ /* 0x000fc80003fdd000 */
[----:B------:R-:W-:-:S05]  /*16fd0*/  FSEL R0, R3, RZ, P6 ;  /* 0x000000ff03007208 */ /* 0x000fca0003000000 */
[----:B------:R-:W-:Y:S01]  /*16fe0*/  FADD.FTZ R7, -R0, R7 ;  /* 0x0000000700077221 */ /* 0x000fe20000010100 */
[----:B------:R-:W-:-:S03]  /*16ff0*/  FMUL.FTZ R0, R3, UR51 ;  /* 0x0000003303007c20 */ /* 0x000fc60008410000 */
[----:B------:R-:W-:Y:S02]  /*17000*/  FMUL.FTZ R10, R7, UR51 ;  /* 0x00000033070a7c20 */ /* 0x000fe40008410000 */
[----:B------:R-:W-:Y:S02]  /*17010*/  FSEL R0, R0, RZ, P6 ;  /* 0x000000ff00007208 */ /* 0x000fe40003000000 */
[----:B------:R-:W-:-:S03]  /*17020*/  LOP3.LUT P6, RZ, R22, 0x2, RZ, 0xc0, !PT ;  /* 0x0000000216ff7812 */ /* 0x000fc600078cc0ff */
        /* <DEDUP_REMOVED lines=32> */
[----:B------:R-:W-:Y:S01]  /*17230*/  FMNMX.FTZ R0, R26, R6, !PT ;  /* 0x000000061a007209 */ /* 0x000fe20007810000 */
[----:B------:R-:W-:Y:S01]  /*17240*/  MUFU.EX2 R24, R24 ;  /* 0x0000001800187308 */ /* 0x000fe20000000800 */
[----:B------:R-:W-:-:S02]  /*17250*/  FSEL R78, R78, -INF , !P6 ;  /* 0xff8000004e4e7808 */ /* 0x000fc40007000000 */
[----:B------:R-:W-:-:S04]  /*17260*/  FMNMX.FTZ R0, R27, R0, !PT ;  /* 0x000000001b007209 */ /* 0x000fc80007810000 */
[----:B------:R-:W-:Y:S01]  /*17270*/  FMNMX.FTZ R0, R30, R0, !PT ;  /* 0x000000001e007209 */ /* 0x000fe20007810000 */
[----:B------:R-:W-:Y:S03]  /*17280*/  MUFU.EX2 R25, R25 ;  /* 0x0000001900197308 */ /* 0x000fe60000000800 */
        /* <DEDUP_REMOVED lines=42> */
[----:B------:R-:W-:-:S05]  /*17530*/  FMNMX.FTZ R0, R87, R0, !PT ;  /* 0x0000000057007209 */ /* 0x000fca0007810000 */
[----:B------:R-:W0:Y:S01]  /*17540*/  SHFL.BFLY PT, R9, R0, 0x2, 0x1f ;  /* 0x0c401f0000097f89 */ /* 0x000e2200000e0000 */
[----:B------:R-:W-:Y:S08]  /*17550*/  MUFU.EX2 R56, R56 ;  /* 0x0000003800387308 */ /* 0x000ff00000000800 */
[----:B------:R-:W-:Y:S08]  /*17560*/  MUFU.EX2 R57, R57 ;  /* 0x0000003900397308 */ /* 0x000ff00000000800 */
        /* <DEDUP_REMOVED lines=155> */
.L_x_1555:
        /* <DEDUP_REMOVED lines=110> */
.L_x_1536:
[----:B------:R-:W-:Y:S05]  /*18600*/  WARPSYNC.ALL ;  /* 0x0000000000007948 */ /* 0x000fea0003800000 */
[----:B------:R-:W-:Y:S06]  /*18610*/  BAR.ARV 0x8, 0x200 ;  /* 0x0208000000007b1d */ /* 0x000fec0000002000 */
[----:B------:R-:W-:Y:S05]  /*18620*/  @!P0 BRA `(.L_x_1557) ;  /* 0x0000000000048947 */ /* 0x000fea0003800000 */
[----:B------:R-:W-:Y:S01]  /*18630*/  BPT.TRAP 0x1 ;  /* 0x000000040000795c */ /* 0x000fe20000300000 */
.L_x_1557:
[----:B------:R-:W-:Y:S01]  /*18640*/  IMAD R11, R18, 0x8, R2 ;  /* 0x00000008120b7824 */ /* 0x000fe200078e0202 */
[----:B------:R-:W-:-:S04]  /*18650*/  SHF.L.U32 R4, R23, 0x1f, RZ ;  /* 0x0000001f17047819 */ /* 0x000fc800000006ff */
[----:B------:R0:W1:Y:S01]  /*18660*/  SYNCS.PHASECHK.TRANS64.TRYWAIT P1, [R11+URZ+0x2d850], R4 ;  /* 0x02d850040b0075a7 */ /* 0x000062000802017f */
[----:B------:R-:W-:Y:S05]  /*18670*/  @!P0 BRA `(.L_x_1558) ;  /* 0x0000000000048947 */ /* 0x000fea0003800000 */
[----:B------:R-:W-:Y:S01]  /*18680*/  BPT.TRAP 0x1 ;  /* 0x000000040000795c */ /* 0x000fe20000300000 */
.L_x_1558:
[----:B------:R-:W2:Y:S01]  /*18690*/  LDL.LU R6, [R1+0x54] ;  /* 0x0000540001067983 */ /* 0x000ea20000300800 */
[----:B------:R-:W-:Y:S02]  /*186a0*/  VIADD R2, R2, 0x400 ;  /* 0x0000040002027836 */ /* 0x000fe40000000000 */
[----:B------:R-:W-:-:S03]  /*186b0*/  IMAD.MOV.U32 R7, RZ, RZ, 0x40000040 ;  /* 0x40000040ff077424 */ /* 0x000fc600078e00ff */
[----:B------:R-:W-:-:S04]  /*186c0*/  SHF.R.U32.HI R2, RZ, 0x4, R2 ;  /* 0x00000004ff027819 */ /* 0x000fc80000011602 */
[----:B------:R-:W-:-:S04]  /*186d0*/  LOP3.LUT R2, R2, 0x3fff, RZ, 0xc0, !PT ;  /* 0x00003fff02027812 */ /* 0x000fc800078ec0ff */
[----:B------:R-:W-:Y:S02]  /*186e0*/  LOP3.LUT R9, R2, 0x2000000, RZ, 0xfc, !PT ;  /* 0x0200000002097812 */ /* 0x000fe400078efcff */
[----:B--2---:R-:W-:Y:S01]  /*186f0*/  LOP3.LUT R6, R6, 0x10000, RZ, 0xfc, !PT ;  /* 0x0001000006067812 */ /* 0x004fe200078efcff */
[----:B-1----:R-:W-:Y:S06]  /*18700*/  @P1 BRA `(.L_x_1559) ;  /* 0x0000000000081947 */ /* 0x002fec0003800000 */
[----:B------:R-:W1:Y:S02]  /*18710*/  SYNCS.PHASECHK.TRANS64.TRYWAIT P1, [R11+URZ+0x2d850], R4 ;  /* 0x02d850040b0075a7 */ /* 0x000e64000802017f */
[----:B-1----:R-:W-:Y:S05]  /*18720*/  @!P1 BRA `(.L_x_1560) ;  /* 0x000000a800609947 */ /* 0x002fea0003800000 */
.L_x_1559:
[----:B------:R-:W-:Y:S01]  /*18730*/  IMAD R8, R18, 0x600, R9 ;  /* 0x0000060012087824 */ /* 0x000fe200078e0209 */
[----:B------:R-:W-:Y:S05]  /*18740*/  WARPSYNC.ALL ;  /* 0x0000000000007948 */ /* 0x000fea0003800000 */
[----:B------:R-:W-:Y:S01]  /*18750*/  IMAD.MOV.U32 R9, RZ, RZ, -0x7fffffe0 ;  /* 0x80000020ff097424 */ /* 0x000fe200078e00ff */
[C---:B------:R-:W-:Y:S01]  /*18760*/  R2UR UR4, R6.reuse ;  /* 0x00000000060472ca */ /* 0x040fe200000e0000 */
[----:B------:R-:W-:Y:S01]  /*18770*/  WARPGROUP.ARRIVE ;  /* 0x00000000000079c5 */ /* 0x000fe20000000000 */
[----:B------:R-:W-:Y:S01]  /*18780*/  R2UR UR5, R7 ;  /* 0x00000000070572ca */ /* 0x000fe200000e0000 */
[----:B------:R-:W-:Y:S01]  /*18790*/  VIADD R14, R6, 0x2 ;  /* 0x00000002060e7836 */ /* 0x000fe20000000000 */
[C---:B------:R-:W-:Y:S01]  /*187a0*/  R2UR UR6, R8.reuse ;  /* 0x00000000080672ca */ /* 0x040fe200000e0000 */
[----:B------:R-:W-:Y:S01]  /*187b0*/  VIADD R12, R8, 0x40 ;  /* 0x00000040080c7836 */ /* 0x000fe20000000000 */
[----:B------:R-:W-:Y:S01]  /*187c0*/  R2UR UR7, R9 ;  /* 0x00000000090772ca */ /* 0x000fe200000e0000 */
[----:B------:R-:W-:Y:S01]  /*187d0*/  IMAD.MOV.U32 R15, RZ, RZ, 0x40000040 ;  /* 0x40000040ff0f7424 */ /* 0x000fe200078e00ff */
[----:B------:R-:W0:Y:S01]  /*187e0*/  SHFL.BFLY PT, R2, R139, 0x2, 0x1f ;  /* 0x0c401f008b027f89 */ /* 0x000e2200000e0000 */
[----:B------:R-:W-:-:S02]  /*187f0*/  IMAD.MOV.U32 R13, RZ, RZ, -0x7fffffe0 ;  /* 0x80000020ff0d7424 */ /* 0x000fc400078e00ff */
[----:B------:R-:W-:Y:S02]  /*18800*/  IMAD.MOV.U32 R7, RZ, RZ, 0x40000040 ;  /* 0x40000040ff077424 */ /* 0x000fe400078e00ff */
[----:B------:R-:W-:Y:S02]  /*18810*/  IMAD.MOV.U32 R9, RZ, RZ, -0x7fffffe0 ;  /* 0x80000020ff097424 */ /* 0x000fe400078e00ff */
[----:B------:R-:W-:Y:S02]  /*18820*/  IMAD.MOV.U32 R20, RZ, RZ, -0x800000 ;  /* 0xff800000ff147424 */ /* 0x000fe400078e00ff */
[----:B------:R-:W-:Y:S02]  /*18830*/  IMAD.MOV.U32 R21, RZ, RZ, -0x800000 ;  /* 0xff800000ff157424 */ /* 0x000fe400078e00ff */
        /* <DEDUP_REMOVED lines=8> */
[----:B------:R-:W-:-:S02]  /*188c0*/  IMAD.MOV.U32 R13, RZ, RZ, -0x7fffffe0 ;  /* 0x80000020ff0d7424 */ /* 0x000fc400078e00ff */
[----:B01----:R-:W-:Y:S01]  /*188d0*/  FADD.FTZ R4, R2, R139 ;  /* 0x0000008b02047221 */ /* 0x003fe20000010000 */
[----:B------:R-:W-:Y:S01]  /*188e0*/  IMAD.MOV.U32 R2, RZ, RZ, RZ ;  /* 0x000000ffff027224 */ /* 0x000fe200078e00ff */
[----:B------:R-:W-:Y:S02]  /*188f0*/  WARPGROUP.DEPBAR.LE gsb0, 0x0 ;  /* 0x00008000000079c5 */ /* 0x000fe40000010000 */
[----:B------:R-:W-:-:S06]  /*18900*/  WARPGROUP.ARRIVE ;  /* 0x00000000000079c5 */ /* 0x000fcc0000000000 */
        /* <DEDUP_REMOVED lines=41> */
[----:B------:R-:W-:Y:S02]  /*18ba0*/  IMAD.MOV.U32 R13, RZ, RZ, -0x7fffffe0 ;  /* 0x80000020ff0d7424 */ /* 0x000fe400078e00ff */
[----:B------:R-:W-:-:S02]  /*18bb0*/  VIADD R6, R6, 0x606 ;  /* 0x0000060606067836 */ /* 0x000fc40000000000 */
[----:B------:R-:W-:Y:S01]  /*18bc0*/  VIADD R8, R8, 0x1c0 ;  /* 0x000001c008087836 */ /* 0x000fe20000000000 */
[----:B------:R-:W-:Y:S02]  /*18bd0*/  WARPGROUP.DEPBAR.LE gsb0, 0x0 ;  /* 0x00008000000079c5 */ /* 0x000fe40000010000 */
[----:B------:R-:W-:-:S06]  /*18be0*/  WARPGROUP.ARRIVE ;  /* 0x00000000000079c5 */ /* 0x000fcc0000000000 */
[----:B------:R-:W-:Y:S01]  /*18bf0*/  HGMMA.64x96x16.F32 R88, gdesc[UR4].tnspB, R88, gsb0 ;  /* 0x41600000045879f0 */ /* 0x000fe20008000858 */
[----:B------:R-:W-:Y:S02]  /*18c00*/  R2UR UR4, R14 ;  /* 0x000000000e0472ca */ /* 0x000fe400000e0000 */
[----:B------:R-:W-:Y:S02]  /*18c10*/  R2UR UR5, R15 ;  /* 0x000000000f0572ca */ /* 0x000fe400000e0000 */
[----:B------:R-:W-:Y:S02]  /*18c20*/  R2UR UR6, R12 ;  /* 0x000000000c0672ca */ /* 0x000fe400000e0000 */
[----:B------:R-:W-:Y:S01]  /*18c30*/  R2UR UR7, R13 ;  /* 0x000000000d0772ca */ /* 0x000fe200000e0000 */
[----:B------:R-:W-:Y:S02]  /*18c40*/  WARPGROUP.DEPBAR.LE gsb0, 0x0 ;  /* 0x00008000000079c5 */ /* 0x000fe40000010000 */
[----:B------:R-:W-:-:S10]  /*18c50*/  WARPGROUP.ARRIVE ;  /* 0x00000000000079c5 */ /* 0x000fd40000000000 */
[----:B------:R-:W-:Y:S01]  /*18c60*/  HGMMA.64x96x16.F32 R88, gdesc[UR4].tnspB, R88, gsb0 ;  /* 0x41600000045879f0 */ /* 0x000fe20008000858 */
[----:B------:R-:W-:Y:S02]  /*18c70*/  R2UR UR4, R6 ;  /* 0x00000000060472ca */ /* 0x000fe400000e0000 */
[----:B------:R-:W-:Y:S01]  /*18c80*/  R2UR UR5, R7 ;  /* 0x00000000070572ca */ /* 0x000fe200000e0000 */
[----:B------:R-:W0:Y:S01]  /*18c90*/  SHFL.BFLY PT, R6, R5, 0x2, 0x1f ;  /* 0x0c401f0005067f89 */ /* 0x000e2200000e0000 */
[----:B------:R-:W-:Y:S02]  /*18ca0*/  R2UR UR6, R8 ;  /* 0x00000000080672ca */ /* 0x000fe400000e0000 */
[----:B------:R-:W-:Y:S01]  /*18cb0*/  R2UR UR7, R9 ;  /* 0x00000000090772ca */ /* 0x000fe200000e0000 */
[----:B------:R-:W1:Y:S01]  /*18cc0*/  SHFL.BFLY PT, R7, R4, 0x1, 0x1f ;  /* 0x0c201f0004077f89 */ /* 0x000e6200000e0000 */
[----:B0-----:R-:W-:Y:S01]  /*18cd0*/  FADD.FTZ R6, R6, R5 ;  /* 0x0000000506067221 */ /* 0x001fe20000010000 */
[----:B------:R-:W-:-:S02]  /*18ce0*/  IMAD.MOV.U32 R5, RZ, RZ, RZ ;  /* 0x000000ffff057224 */ /* 0x000fc400078e00ff */
[----:B-1----:R-:W-:Y:S02]  /*18cf0*/  FADD.FTZ R10, R4, R7 ;  /* 0x00000007040a7221 */ /* 0x002fe40000010000 */
[----:B------:R-:W0:Y:S01]  /*18d00*/  SHFL.BFLY PT, R9, R6, 0x1, 0x1f ;  /* 0x0c201f0006097f89 */ /* 0x000e2200000e0000 */
[----:B------:R-:W-:Y:S02]  /*18d10*/  IMAD.U32 R4, RZ, RZ, UR51 ;  /* 0x00000033ff047e24 */ /* 0x000fe4000f8e00ff */
[----:B------:R-:W-:-:S13]  /*18d20*/  FSETP.NE.FTZ.AND P1, PT, R10, RZ, PT ;  /* 0x000000ff0a00720b */ /* 0x000fda0003f35000 */
[----:B------:R-:W1:Y:S01]  /*18d30*/  @P1 MUFU.LG2 R7, R10 ;  /* 0x0000000a00071308 */ /* 0x000e620000000c00 */
[----:B------:R-:W-:Y:S01]  /*18d40*/  @P1 FMUL.FTZ R4, R4, 0.69314718246459960938 ;  /* 0x3f31721804041820 */ /* 0x000fe20000410000 */
[----:B0-----:R-:W-:-:S06]  /*18d50*/  FADD.FTZ R12, R6, R9 ;  /* 0x00000009060c7221 */ /* 0x001fcc0000010000 */
[----:B------:R-:W-:Y:S01]  /*18d60*/  @P1 MUFU.RCP R5, R10 ;  /* 0x0000000a00051308 */ /* 0x000fe20000001000 */
[----:B------:R-:W-:Y:S01]  /*18d70*/  IMAD.U32 R6, RZ, RZ, UR51 ;  /* 0x00000033ff067e24 */ /* 0x000fe2000f8e00ff */
[----:B------:R-:W-:Y:S01]  /*18d80*/  FSETP.NE.FTZ.AND P2, PT, R12, RZ, PT ;  /* 0x000000ff0c00720b */ /* 0x000fe20003f55000 */
[----:B-1----:R-:W-:-:S04]  /*18d90*/  @P1 FMUL.FTZ R7, R7, 0.69314718246459960938 ;  /* 0x3f31721807071820 */ /* 0x002fc80000410000 */
[----:B------:R-:W-:-:S08]  /*18da0*/  @P1 FFMA.FTZ R20, R4, R3, R7 ;  /* 0x0000000304141223 */ /* 0x000fd00000010007 */
        /* <DEDUP_REMOVED lines=11> */
.L_x_1561:
        /* <DEDUP_REMOVED lines=59> */
.L_x_1444:
[----:B------:R-:W0:Y:S01]  /*19210*/  S2R R2, SR_TID.X ;  /* 0x0000000000027919 */ /* 0x000e220000002100 */
[----:B------:R-:W-:Y:S05]  /*19220*/  WARPSYNC.ALL ;  /* 0x0000000000007948 */ /* 0x000fea0003800000 */
[----:B0-----:R-:W-:-:S05]  /*19230*/  VIADD R54, R2, 0xffffff80 ;  /* 0xffffff8002367836 */ /* 0x001fca0000000000 */
[----:B------:R-:W-:-:S04]  /*19240*/  SHF.R.S32.HI R4, RZ, 0x1f, R54 ;  /* 0x0000001fff047819 */ /* 0x000fc80000011436 */
[----:B------:R-:W-:-:S04]  /*19250*/  LEA.HI R36, R4, R54, RZ, 0x2 ;  /* 0x0000003604247211 */ /* 0x000fc800078f10ff */
[----:B------:R-:W-:-:S05]  /*19260*/  LOP3.LUT R3, R36, 0xfffffffc, RZ, 0xc0, !PT ;  /* 0xfffffffc24037812 */ /* 0x000fca00078ec0ff */
[----:B------:R-:W-:-:S04]  /*19270*/  IMAD.IADD R3, R54, 0x1, -R3 ;  /* 0x0000000136037824 */ /* 0x000fc800078e0a03 */
[----:B-1----:R-:W-:-:S04]  /*19280*/  IMAD.SHL.U32 R40, R3, 0x8, RZ ;  /* 0x0000000803287824 */ /* 0x002fc800078e00ff */
[----:B--2---:R-:W-:Y:S01]  /*19290*/  VIADD R41, R40, 0x40 ;  /* 0x0000004028297836 */ /* 0x004fe20000000000 */
[----:B------:R-:W0:Y:S08]  /*192a0*/  S2UR UR38, SR_CgaCtaId ;  /* 0x00000000002679c3 */ /* 0x000e300000008800 */
[----:B------:R-:W-:Y:S06]  /*192b0*/  BAR.SYNC.DEFER_BLOCKING 0x5, 0x200 ;  /* 0x0148000000007b1d */ /* 0x000fec0000010000 */
[----:B------:R-:W-:Y:S01]  /*192c0*/  UMOV UR4, 0x400 ;  /* 0x0000040000047882 */ /* 0x000fe20000000000 */
[----:B------:R-:W-:Y:S01]  /*192d0*/  BSSY B0, `(.L_x_1562) ;  /* 0x00001c6000007945 */ /* 0x000fe20003800000 */
[----:B0-----:R-:W-:-:S06]  /*192e0*/  ULEA UR4, UR38, UR4, 0x18 ;  /* 0x0000000426047291 */ /* 0x001fcc000f8ec03f */
[----:B------:R-:W-:-:S05]  /*192f0*/  IMAD.U32 R2, RZ, RZ, UR4 ;  /* 0x00000004ff027e24 */ /* 0x000fca000f8e00ff */
[----:B------:R0:W1:Y:S01]  /*19300*/  LDS.128 R32, [R2+0x2d8d0] ;  /* 0x02d8d00002207984 */ /* 0x0000620000000c00 */
[----:B------:R-:W-:Y:S06]  /*19310*/  BAR.ARV 0x4, 0x200 ;  /* 0x0108000000007b1d */ /* 0x000fec0000002000 */
[----:B------:R-:W-:Y:S05]  /*19320*/  @P0 BRA `(.L_x_1563) ;  /* 0x0000001000840947 */ /* 0x000fea0003800000 */
[----:B------:R-:W2:Y:S01]  /*19330*/  LDL R46, [R1+0x74] ;  /* 0x00007400012e7983 */ /* 0x000ea20000100800 */
[----:B------:R-:W3:Y:S01]  /*19340*/  S2R R5, SR_SWINHI ;  /* 0x0000000000057919 */ /* 0x000ee20000002f00 */
[-C--:B------:R-:W-:Y:S02]  /*19350*/  LEA.HI R8, R4, R54.reuse, RZ, 0x4 ;  /* 0x0000003604087211 */ /* 0x080fe400078f20ff */
[----:B------:R-:W4:Y:S02]  /*19360*/  LDL R55, [R1+0x70] ;  /* 0x0000700001377983 */ /* 0x000f240000100800 */
[----:B------:R-:W-:Y:S01]  /*19370*/  SHF.R.S32.HI R9, RZ, 0x4, R8 ;  /* 0x00000004ff097819 */ /* 0x000fe20000011408 */
[----:B------:R-:W-:Y:S05]  /*19380*/  WARPSYNC.ALL ;  /* 0x0000000000007948 */ /* 0x000fea0003800000 */
[----:B------:R-:W-:Y:S01]  /*19390*/  LEA.HI R10, R8, R9, RZ, 0x1 ;  /* 0x00000009080a7211 */ /* 0x000fe200078f08ff */
[----:B------:R-:W-:Y:S01]  /*193a0*/  ULDC.64 UR4, c[0x0][0xc00] ;  /* 0x0003000000047ab9 */ /* 0x000fe20000000a00 */
[----:B------:R-:W-:-:S02]  /*193b0*/  LEA.HI R4, R4, R54, RZ, 0x5 ;  /* 0x0000003604047211 */ /* 0x000fc400078f28ff */
[----:B------:R-:W-:Y:S02]  /*193c0*/  LOP3.LUT R8, R8, 0xfffffff0, RZ, 0xc0, !PT ;  /* 0xfffffff008087812 */ /* 0x000fe400078ec0ff */
[----:B------:R-:W-:Y:S02]  /*193d0*/  LOP3.LUT R10, R10, 0x1ffffffe, RZ, 0xc0, !PT ;  /* 0x1ffffffe0a0a7812 */ /* 0x000fe400078ec0ff */
[----:B------:R-:W-:Y:S01]  /*193e0*/  SHF.R.S32.HI R11, RZ, 0x5, R4 ;  /* 0x00000005ff0b7819 */ /* 0x000fe20000011404 */
[----:B------:R-:W-:Y:S01]  /*193f0*/  IMAD.IADD R8, R54, 0x1, -R8 ;  /* 0x0000000136087824 */ /* 0x000fe200078e0a08 */
[----:B------:R-:W-:Y:S01]  /*19400*/  F2FP.F16.F32.PACK_AB R6, R93, R6 ;  /* 0x000000065d06723e */ /* 0x000fe200000000ff */
[----:B------:R-:W-:Y:S01]  /*19410*/  IMAD.IADD R10, R9, 0x1, -R10 ;  /* 0x00000001090a7824 */ /* 0x000fe200078e0a0a */
[----:B------:R-:W-:Y:S01]  /*19420*/  F2FP.F16.F32.PACK_AB R7, R42, R7 ;  /* 0x000000072a07723e */ /* 0x000fe200000000ff */
[----:B------:R-:W-:Y:S01]  /*19430*/  IMAD R11, R11, 0x10, R8 ;  /* 0x000000100b0b7824 */ /* 0x000fe200078e0208 */
[----:B------:R-:W-:Y:S01]  /*19440*/  F2FP.F16.F32.PACK_AB R26, R109, R26 ;  /* 0x0000001a6d1a723e */ /* 0x000fe200000000ff */
[----:B------:R-:W-:Y:S01]  /*19450*/  IMAD.SHL.U32 R10, R10, 0x8, RZ ;  /* 0x000000080a0a7824 */ /* 0x000fe200078e00ff */
[----:B------:R-:W-:-:S02]  /*19460*/  F2FP.F16.F32.PACK_AB R27, R38, R27 ;  /* 0x0000001b261b723e */ /* 0x000fc400000000ff */
[----:B------:R-:W-:Y:S02]  /*19470*/  MOV R28, R2 ;  /* 0x00000002001c7202 */ /* 0x000fe40000000f00 */
[----:B---3--:R-:W-:Y:S01]  /*19480*/  MOV R29, R5 ;  /* 0x00000005001d7202 */ /* 0x008fe20000000f00 */
[----:B------:R-:W-:-:S04]  /*19490*/  IMAD.U32 R5, R11, 0x20, R10 ;  /* 0x000000200b057824 */ /* 0x000fc800078e000a */
[----:B------:R-:W-:-:S03]  /*194a0*/  IMAD.WIDE R4, R5, 0x2, R28 ;  /* 0x0000000205047825 */ /* 0x000fc600078e021c */
[C---:B------:R-:W-:Y:S01]  /*194b0*/  LOP3.LUT R9, R4.reuse, 0x180, RZ, 0xc0, !PT ;  /* 0x0000018004097812 */ /* 0x040fe200078ec0ff */
[----:B------:R-:W-:Y:S01]  /*194c0*/  BAR.SYNC.DEFER_BLOCKING 0x1, 0x180 ;  /* 0x0046000000007b1d */ /* 0x000fe20000010000 */
[C---:B------:R-:W-:Y:S02]  /*194d0*/  IADD3 R37, P4, R4.reuse, 0x20, RZ ;  /* 0x0000002004257810 */ /* 0x040fe40007f9e0ff */
[C---:B------:R-:W-:Y:S02]  /*194e0*/  IADD3 R47, P0, R4.reuse, 0x6020, RZ ;  /* 0x00006020042f7810 */ /* 0x040fe40007f1e0ff */
[----:B------:R-:W-:Y:S01]  /*194f0*/  SHF.R.U64 R9, R9, 0x3, RZ ;  /* 0x0000000309097819 */ /* 0x000fe200000012ff */
[----:B------:R-:W-:Y:S01]  /*19500*/  IMAD.X R11, RZ, RZ, R5, P4 ;  /* 0x000000ffff0b7224 */ /* 0x000fe200020e0605 */
[----:B------:R-:W-:Y:S02]  /*19510*/  LOP3.LUT R8, R37, 0x180, RZ, 0xc0, !PT ;  /* 0x0000018025087812 */ /* 0x000fe400078ec0ff */
[----:B------:R-:W-:-:S02]  /*19520*/  IADD3 R39, P3, R4, 0x3000, RZ ;  /* 0x0000300004277810 */ /* 0x000fc40007f7e0ff */
[C---:B------:R-:W-:Y:S02]  /*19530*/  IADD3 R43, P2, R4.reuse, 0x3020, RZ ;  /* 0x00003020042b7810 */ /* 0x040fe40007f5e0ff */
[----:B------:R-:W-:Y:S01]  /*19540*/  IADD3 R45, P1, R4, 0x6000, RZ ;  /* 0x00006000042d7810 */ /* 0x000fe20007f3e0ff */
[--C-:B------:R-:W-:Y:S01]  /*19550*/  IMAD.X R13, RZ, RZ, R5.reuse, P3 ;  /* 0x000000ffff0d7224 */ /* 0x100fe200018e0605 */
[----:B------:R-:W-:Y:S01]  /*19560*/  LOP3.LUT R4, R9, R4, RZ, 0x3c, !PT ;  /* 0x0000000409047212 */ /* 0x000fe200078e3cff */
[--C-:B------:R-:W-:Y:S01]  /*19570*/  IMAD.X R9, RZ, RZ, R5.reuse, P0 ;  /* 0x000000ffff097224 */ /* 0x100fe200000e0605 */
[----:B------:R-:W-:Y:S01]  /*19580*/  SHF.R.U64 R8, R8, 0x3, RZ ;  /* 0x0000000308087819 */ /* 0x000fe200000012ff */
[--C-:B------:R-:W-:Y:S01]  /*19590*/  IMAD.X R15, RZ, RZ, R5.reuse, P2 ;  /* 0x000000ffff0f7224 */ /* 0x100fe200010e0605 */
[----:B------:R-:W-:Y:S01]  /*195a0*/  ISETP.NE.U32.AND P0, PT, RZ, UR4, PT ;  /* 0x00000004ff007c0c */ /* 0x000fe2000bf05070 */
[----:B------:R-:W-:Y:S01]  /*195b0*/  IMAD.X R25, RZ, RZ, R5, P1 ;  /* 0x000000ffff197224 */ /* 0x000fe200008e0605 */
[----:B------:R-:W-:-:S02]  /*195c0*/  LOP3.LUT R10, R8, R37, RZ, 0x3c, !PT ;  /* 0x00000025080a7212 */ /* 0x000fc400078e3cff */
[----:B------:R-:W-:Y:S02]  /*195d0*/  LOP3.LUT R8, R39, 0x180, RZ, 0xc0, !PT ;  /* 0x0000018027087812 */ /* 0x000fe400078ec0ff */
[----:B------:R-:W-:Y:S02]  /*195e0*/  LOP3.LUT R14, R43, 0x180, RZ, 0xc0, !PT ;  /* 0x000001802b0e7812 */ /* 0x000fe400078ec0ff */
[----:B------:R-:W-:Y:S01]  /*195f0*/  ISETP.NE.AND.EX P0, PT, RZ, UR5, PT, P0 ;  /* 0x00000005ff007c0c */ /* 0x000fe2000bf05300 */
[----:B------:R-:W-:Y:S01]  /*19600*/  ULDC.64 UR4, c[0x0][0xc08] ;  /* 0x0003020000047ab9 */ /* 0x000fe20000000a00 */
[----:B------:R-:W-:Y:S02]  /*19610*/  LOP3.LUT R24, R45, 0x180, RZ, 0xc0, !PT ;  /* 0x000001802d187812 */ /* 0x000fe400078ec0ff */
[----:B-1----:R-:W-:Y:S02]  /*19620*/  LOP3.LUT R32, R47, 0x180, RZ, 0xc0, !PT ;  /* 0x000001802f207812 */ /* 0x002fe400078ec0ff */
[----:B------:R-:W-:-:S02]  /*19630*/  ISETP.NE.U32.AND P2, PT, RZ, UR4, PT ;  /* 0x00000004ff007c0c */ /* 0x000fc4000bf45070 */
[----:B------:R-:W-:Y:S02]  /*19640*/  SHF.R.U64 R8, R8, 0x3, RZ ;  /* 0x0000000308087819 */ /* 0x000fe400000012ff */
[----:B------:R-:W-:Y:S02]  /*19650*/  SHF.R.U64 R14, R14, 0x3, RZ ;  /* 0x000000030e0e7819 */ /* 0x000fe400000012ff */
[----:B------:R-:W-:Y:S02]  /*19660*/  SHF.R.U64 R24, R24, 0x3, RZ ;  /* 0x0000000318187819 */ /* 0x000fe400000012ff */
[----:B------:R-:W-:Y:S02]  /*19670*/  SHF.R.U64 R32, R32, 0x3, RZ ;  /* 0x0000000320207819 */ /* 0x000fe400000012ff */
[----:B------:R-:W-:Y:S02]  /*19680*/  ISETP.NE.AND.EX P2, PT, RZ, UR5, PT, P2 ;  /* 0x00000005ff007c0c */ /* 0x000fe4000bf45320 */
[----:B------:R-:W-:-:S02]  /*19690*/  LOP3.LUT R12, R8, R39, RZ, 0x3c, !PT ;  /* 0x00000027080c7212 */ /* 0x000fc400078e3cff */
[----:B------:R-:W-:Y:S02]  /*196a0*/  LOP3.LUT R14, R14, R43, RZ, 0x3c, !PT ;  /* 0x0000002b0e0e7212 */ /* 0x000fe400078e3cff */
[----:B------:R-:W-:Y:S02]  /*196b0*/  LOP3.LUT R24, R24, R45, RZ, 0x3c, !PT ;  /* 0x0000002d18187212 */ /* 0x000fe400078e3cff */
[----:B------:R-:W-:Y:S02]  /*196c0*/  LOP3.LUT R8, R32, R47, RZ, 0x3c, !PT ;  /* 0x0000002f20087212 */ /* 0x000fe400078e3cff */
[----:B------:R-:W-:Y:S02]  /*196d0*/  MOV R32, R4 ;  /* 0x0000000400207202 */ /* 0x000fe40000000f00 */
[----:B------:R-:W-:Y:S02]  /*196e0*/  F2FP.F16.F32.PACK_AB R4, R89, R0 ;  /* 0x000000005904723e */ /* 0x000fe400000000ff */
[----:B------:R-:W-:-:S02]  /*196f0*/  F2FP.F16.F32.PACK_AB R5, R91, R90 ;  /* 0x0000005a5b05723e */ /* 0x000fc400000000ff */
[----:B------:R-:W-:Y:S02]  /*19700*/  MOV R0, R12 ;  /* 0x0000000c00007202 */ /* 0x000fe40000000f00 */
[----:B------:R-:W-:Y:S01]  /*19710*/  MOV R39, R14 ;  /* 0x0000000e00277202 */ /* 0x000fe20000000f00 */
[----:B------:R1:W-:Y:S01]  /*19720*/  STSM.16.M88.4 [R32], R4 ;  /* 0x0000000420007844 */ /* 0x0003e20000000200 */
[----:B------:R-:W-:Y:S02]  /*19730*/  MOV R42, R10 ;  /* 0x0000000a002a7202 */ /* 0x000fe40000000f00 */
[----:B------:R-:W-:Y:S02]  /*19740*/  MOV R37, R24 ;  /* 0x0000001800257202 */ /* 0x000fe40000000f00 */
[----:B------:R-:W-:Y:S02]  /*19750*/  F2FP.F16.F32.PACK_AB R12, R97, R96 ;  /* 0x00000060610c723e */ /* 0x000fe400000000ff */
[----:B------:R-:W-:-:S02]  /*19760*/  F2FP.F16.F32.PACK_AB R13, R99, R30 ;  /* 0x0000001e630d723e */ /* 0x000fc400000000ff */
[----:B------:R-:W-:Y:S02]  /*19770*/  F2FP.F16.F32.PACK_AB R14, R101, R100 ;  /* 0x00000064650e723e */ /* 0x000fe400000000ff */
[----:B------:R-:W-:Y:S02]  /*19780*/  F2FP.F16.F32.PACK_AB R15, R31, R102 ;  /* 0x000000661f0f723e */ /* 0x000fe400000000ff */
[----:B------:R-:W-:Y:S01]  /*19790*/  F2FP.F16.F32.PACK_AB R24, R105, R104 ;  /* 0x000000686918723e */ /* 0x000fe200000000ff */
[----:B------:R-:W2:Y:S01]  /*197a0*/  LDC.64 R30, c[0x0][0xc00] ;  /* 0x00030000ff1e7b82 */ /* 0x000ea20000000a00 */
[----:B------:R-:W-:Y:S01]  /*197b0*/  F2FP.F16.F32.PACK_AB R25, R107, R106 ;  /* 0x0000006a6b19723e */ /* 0x000fe200000000ff */
[----:B------:R3:W-:Y:S01]  /*197c0*/  STSM.16.M88.4 [R42], R12 ;  /* 0x0000000c2a007844 */ /* 0x0007e20000000200 */
[----:B-1----:R-:W-:Y:S02]  /*197d0*/  MOV R32, R8 ;  /* 0x0000000800207202 */ /* 0x002fe40000000f00 */
[----:B------:R-:W-:Y:S01]  /*197e0*/  F2FP.F16.F32.PACK_AB R4, R113, R112 ;  /* 0x000000707104723e */ /* 0x000fe200000000ff */
[----:B------:R1:W-:Y:S01]  /*197f0*/  STSM.16.M88.4 [R0], R24 ;  /* 0x0000001800007844 */ /* 0x0003e20000000200 */
[----:B------:R-:W-:-:S02]  /*19800*/  F2FP.F16.F32.PACK_AB R5, R115, R114 ;  /* 0x000000727305723e */ /* 0x000fc400000000ff */
[----:B------:R-:W-:Y:S02]  /*19810*/  F2FP.F16.F32.PACK_AB R6, R117, R116 ;  /* 0x000000747506723e */ /* 0x000fe400000000ff */
[----:B------:R-:W-:Y:S02]  /*19820*/  F2FP.F16.F32.PACK_AB R7, R119, R118 ;  /* 0x000000767707723e */ /* 0x000fe400000000ff */
[----:B------:R-:W-:Y:S02]  /*19830*/  F2FP.F16.F32.PACK_AB R8, R121, R120 ;  /* 0x000000787908723e */ /* 0x000fe400000000ff */
[----:B------:R-:W-:Y:S01]  /*19840*/  F2FP.F16.F32.PACK_AB R9, R123, R122 ;  /* 0x0000007a7b09723e */ /* 0x000fe200000000ff */
[----:B------:R0:W-:Y:S01]  /*19850*/  STSM.16.M88.4 [R39], R4 ;  /* 0x0000000427007844 */ /* 0x0001e20000000200 */
[----:B------:R-:W-:Y:S01]  /*19860*/  F2FP.F16.F32.PACK_AB R10, R125, R124 ;  /* 0x0000007c7d0a723e */ /* 0x000fe200000000ff */
[----:B------:R-:W-:Y:S01]  /*19870*/  ULDC UR4, c[0x0][0xa88] ;  /* 0x0002a20000047ab9 */ /* 0x000fe20000000800 */
[----:B------:R-:W-:Y:S01]  /*19880*/  F2FP.F16.F32.PACK_AB R11, R127, R126 ;  /* 0x0000007e7f0b723e */ /* 0x000fe200000000ff */
[----:B---3--:R-:W-:Y:S01]  /*19890*/  IMAD.MOV.U32 R42, RZ, RZ, RZ ;  /* 0x000000ffff2a7224 */ /* 0x008fe200078e00ff */
[----:B------:R-:W-:Y:S01]  /*198a0*/  F2FP.F16.F32.PACK_AB R12, R129, R128 ;  /* 0x00000080810c723e */ /* 0x000fe200000000ff */
[----:B-1----:R-:W0:Y:S01]  /*198b0*/  @P2 LDC.64 R24, c[0x0][0xc08] ;  /* 0x00030200ff182b82 */ /* 0x002e220000000a00 */
[----:B------:R-:W-:Y:S01]  /*198c0*/  F2FP.F16.F32.PACK_AB R13, R131, R130 ;  /* 0x00000082830d723e */ /* 0x000fe200000000ff */
[----:B------:R1:W-:Y:S01]  /*198d0*/  STSM.16.M88.4 [R37], R8 ;  /* 0x0000000825007844 */ /* 0x0003e20000000200 */
[----:B------:R-:W-:-:S02]  /*198e0*/  F2FP.F16.F32.PACK_AB R14, R133, R132 ;  /* 0x00000084850e723e */ /* 0x000fc400000000ff */
[----:B------:R-:W-:-:S03]  /*198f0*/  F2FP.F16.F32.PACK_AB R15, R135, R134 ;  /* 0x00000086870f723e */ /* 0x000fc600000000ff */
[----:B------:R-:W3:Y:S02]  /*19900*/  LDC R0, c[0x0][0xbe8] ;  /* 0x0002fa00ff007b82 */ /* 0x000ee40000000800 */
[----:B------:R0:W-:Y:S01]  /*19910*/  STSM.16.M88.4 [R32], R12 ;  /* 0x0000000c20007844 */ /* 0x0001e20000000200 */
[----:B------:R-:W-:Y:S02]  /*19920*/  IMAD.U32 R47, RZ, RZ, UR4 ;  /* 0x00000004ff2f7e24 */ /* 0x000fe4000f8e00ff */
[----:B--2---:R-:W-:-:S03]  /*19930*/  IMAD.WIDE R30, R46, 0x4, R30 ;  /* 0x000000042e1e7825 */ /* 0x004fc600078e021e */
[----:B------:R-:W-:Y:S01]  /*19940*/  BAR.SYNC.DEFER_BLOCKING 0x1, 0x180 ;  /* 0x0046000000007b1d */ /* 0x000fe20000010000 */
[----:B0-----:R-:W-:-:S05]  /*19950*/  @P2 IMAD.WIDE R4, R46, 0x4, R24 ;  /* 0x000000042e042825 */ /* 0x001fca00078e0218 */
[----:B------:R0:W5:Y:S01]  /*19960*/  @P0 LDG.E R42, desc[UR52][R30.64] ;  /* 0x000000341e2a0981 */ /* 0x000162000c1e1900 */
[----:B---3--:R-:W-:Y:S02]  /*19970*/  ISETP.NE.AND P1, PT, R0, 0x1, PT ;  /* 0x000000010000780c */ /* 0x008fe40003f25270 */
[----:B----4-:R-:W-:Y:S01]  /*19980*/  SHF.R.S32.HI R44, RZ, 0x1f, R55 ;  /* 0x0000001fff2c7819 */ /* 0x010fe20000011437 */
[----:B------:R0:W5:Y:S10]  /*19990*/  @P2 LDG.E R47, desc[UR52][R4.64] ;  /* 0x00000034042f2981 */ /* 0x000174000c1e1900 */
[----:B------:R-:W2:Y:S08]  /*199a0*/  @P1 LDC R6, c[0x0][0xbec] ;  /* 0x0002fb00ff061b82 */ /* 0x000eb00000000800 */
[----:B-1----:R-:W1:Y:S01]  /*199b0*/  @P1 LDC R9, c[0x0][0xbf0] ;  /* 0x0002fc00ff091b82 */ /* 0x002e620000000800 */
[----:B0-----:R-:W-:Y:S05]  /*199c0*/  @P2 BRA `(.L_x_1564) ;  /* 0x0000000000102947 */ /* 0x001fea0003800000 */
[----:B------:R-:W-:Y:S05]  /*199d0*/  @!P0 BRA `(.L_x_1564) ;  /* 0x00000000000c8947 */ /* 0x000fea0003800000 */
[----:B------:R-:W3:Y:S04]  /*199e0*/  LDG.E R4, desc[UR52][R30.64] ;  /* 0x000000341e047981 */ /* 0x000ee8000c1e1900 */
[----:B-----5:R-:W3:Y:S02]  /*199f0*/  LDG.E R47, desc[UR52][R30.64+0x4] ;  /* 0x000004341e2f7981 */ /* 0x020ee4000c1e1900 */
[----:B---3--:R-:W-:-:S07]  /*19a00*/  IMAD.IADD R47, R47, 0x1, -R4 ;  /* 0x000000012f2f7824 */ /* 0x008fce00078e0a04 */
.L_x_1564:
[----:B------:R-:W3:Y:S01]  /*19a10*/  LDL R5, [R1+0x64] ;  /* 0x0000640001057983 */ /* 0x000ee20000100800 */
[----:B------:R-:W-:Y:S01]  /*19a20*/  ULDC.64 UR4, c[0x0][0xb90] ;  /* 0x0002e40000047ab9 */ /* 0x000fe20000000a00 */
[----:B------:R-:W0:Y:S01]  /*19a30*/  S2R R10, SR_TID.X ;  /* 0x00000000000a7919 */ /* 0x000e220000002100 */
[----:B-----5:R-:W-:Y:S02]  /*19a40*/  SHF.R.S32.HI R43, RZ, 0x1f, R42 ;  /* 0x0000001fff2b7819 */ /* 0x020fe4000001142a */
[----:B------:R-:W-:Y:S01]  /*19a50*/  SHF.R.S32.HI R32, RZ, 0x2, R36 ;  /* 0x00000002ff207819 */ /* 0x000fe20000011424 */
[----:B------:R-:W3:Y:S01]  /*19a60*/  LDL.LU R52, [R1+0x28] ;  /* 0x0000280001347983 */ /* 0x000ee20000300800 */
[----:B------:R-:W-:Y:S01]  /*19a70*/  IMAD R4, R44, UR4, RZ ;  /* 0x000000042c047c24 */ /* 0x000fe2000f8e02ff */
[----:B------:R-:W-:Y:S01]  /*19a80*/  SHF.R.S32.HI R45, RZ, 0x1f, R46 ;  /* 0x0000001fff2d7819 */ /* 0x000fe2000001142e */
[----:B------:R-:W-:Y:S01]  /*19a90*/  IMAD R47, R47, R0, RZ ;  /* 0x000000002f2f7224 */ /* 0x000fe200078e02ff */
[----:B------:R-:W4:Y:S01]  /*19aa0*/  LDL R14, [R1+0x78] ;  /* 0x00007800010e7983 */ /* 0x000f220000100800 */
[----:B------:R-:W-:Y:S01]  /*19ab0*/  IMAD R11, R55, UR5, R4 ;  /* 0x00000005370b7c24 */ /* 0x000fe2000f8e0204 */
[----:B------:R-:W-:Y:S01]  /*19ac0*/  SEL R45, R45, RZ, !P0 ;  /* 0x000000ff2d2d7207 */ /* 0x000fe20004000000 */
[----:B------:R-:W4:Y:S01]  /*19ad0*/  @P1 LDC R53, c[0x0][0xbec] ;  /* 0x0002fb00ff351b82 */ /* 0x000f220000000800 */
[----:B------:R-:W-:Y:S01]  /*19ae0*/  SEL R46, R46, RZ, !P0 ;  /* 0x000000ff2e2e7207 */ /* 0x000fe20004000000 */
[----:B0-----:R-:W-:-:S05]  /*19af0*/  VIADD R10, R10, 0xffffff80 ;  /* 0xffffff800a0a7836 */ /* 0x001fca0000000000 */
[----:B------:R-:W-:-:S04]  /*19b00*/  SHF.R.S32.HI R26, RZ, 0x1f, R10 ;  /* 0x0000001fff1a7819 */ /* 0x000fc8000001140a */
[----:B------:R-:W-:-:S04]  /*19b10*/  LEA.HI R26, R26, R10, RZ, 0x7 ;  /* 0x0000000a1a1a7211 */ /* 0x000fc800078f38ff */
[----:B------:R-:W-:-:S05]  /*19b20*/  LOP3.LUT R26, R26, 0xffffff80, RZ, 0xc0, !PT ;  /* 0xffffff801a1a7812 */ /* 0x000fca00078ec0ff */
[----:B------:R-:W-:Y:S02]  /*19b30*/  IMAD.IADD R26, R10, 0x1, -R26 ;  /* 0x000000010a1a7824 */ /* 0x000fe400078e0a1a */
[----:B------:R-:W-:Y:S01]  /*19b40*/  IMAD R3, R3, 0x60, R32 ;  /* 0x0000006003037824 */ /* 0x000fe200078e0220 */
[----:B------:R-:W-:Y:S01]  /*19b50*/  BSSY B1, `(.L_x_1565) ;  /* 0x000008b000017945 */ /* 0x000fe20003800000 */
[----:B---3--:R-:W-:Y:S02]  /*19b60*/  IMAD.IADD R15, R5, 0x1, R52 ;  /* 0x00000001050f7824 */ /* 0x008fe400078e0234 */
[----:B------:R-:W-:Y:S01]  /*19b70*/  IMAD.WIDE.U32 R4, R55, UR4, R42 ;  /* 0x0000000437047c25 */ /* 0x000fe2000f8e002a */
[----:B------:R-:W-:-:S03]  /*19b80*/  ULDC.64 UR4, c[0x0][0xb98] ;  /* 0x0002e60000047ab9 */ /* 0x000fc60000000a00 */
[----:B--2---:R-:W-:-:S04]  /*19b90*/  @P1 IMAD.HI.U32 R6, R15, R6, RZ ;  /* 0x000000060f061227 */ /* 0x004fc800078e00ff */
[----:B------:R-:W-:Y:S01]  /*19ba0*/  IMAD.MOV.U32 R7, RZ, RZ, R15 ;  /* 0x000000ffff077224 */ /* 0x000fe200078e000f */
[----:B-1----:R-:W-:Y:S01]  /*19bb0*/  @P1 SHF.R.U32.HI R7, RZ, R9, R6 ;  /* 0x00000009ff071219 */ /* 0x002fe20000011606 */
[----:B------:R-:W-:Y:S02]  /*19bc0*/  IMAD R9, R32, 0x20, R40 ;  /* 0x0000002020097824 */ /* 0x000fe400078e0228 */
[----:B------:R-:W-:Y:S02]  /*19bd0*/  IMAD.IADD R5, R5, 0x1, R11 ;  /* 0x0000000105057824 */ /* 0x000fe400078e020b */
[----:B------:R-:W-:Y:S02]  /*19be0*/  IMAD.MOV R13, RZ, RZ, -R7 ;  /* 0x000000ffff0d7224 */ /* 0x000fe400078e0a07 */
        /* <DEDUP_REMOVED lines=17> */
[----:B------:R-:W-:Y:S01]  /*19d00*/  SHFL.IDX PT, R48, R6, RZ, 0x1c1f ;  /* 0x001c1fff06307589 */ /* 0x000fe200000e0000 */
[----:B------:R-:W-:Y:S01]  /*19d10*/  IADD3 R7, P2, R28, 0x1800, RZ ;  /* 0x000018001c077810 */ /* 0x000fe20007f5e0ff */
[----:B----4-:R-:W-:Y:S01]  /*19d20*/  IMAD.IADD R4, R14, 0x1, R52 ;  /* 0x000000010e047824 */ /* 0x010fe200078e0234 */
[----:B------:R-:W-:Y:S01]  /*19d30*/  IADD3 R13, P3, R28, 0x3000, RZ ;  /* 0x000030001c0d7810 */ /* 0x000fe20007f7e0ff */
[----:B------:R-:W0:Y:S01]  /*19d40*/  SHFL.IDX PT, R49, R10, RZ, 0x1c1f ;  /* 0x001c1fff0a317589 */ /* 0x000e2200000e0000 */
[----:B------:R-:W-:Y:S01]  /*19d50*/  LOP3.LUT P0, RZ, R26, 0x3, RZ, 0xc0, !PT ;  /* 0x000000031aff7812 */ /* 0x000fe2000780c0ff */
[----:B------:R-:W-:Y:S01]  /*19d60*/  IMAD.X R9, RZ, RZ, R29, P2 ;  /* 0x000000ffff097224 */ /* 0x000fe200010e061d */
[----:B------:R-:W-:Y:S01]  /*19d70*/  ULDC.64 UR4, c[0x0][0xaa0] ;  /* 0x0002a80000047ab9 */ /* 0x000fe20000000a00 */
[----:B------:R-:W-:Y:S01]  /*19d80*/  SHFL.IDX PT, R50, R6, 0x1, 0x1c1f ;  /* 0x003c1f0006327f89 */ /* 0x000fe200000e0000 */
[----:B------:R-:W-:-:S03]  /*19d90*/  ISETP.GE.OR P2, PT, R4, R47, P0 ;  /* 0x0000002f0400720c */ /* 0x000fc60000746670 */
[----:B------:R-:W1:Y:S01]  /*19da0*/  SHFL.IDX PT, R51, R10, 0x1, 0x1c1f ;  /* 0x003c1f000a337f89 */ /* 0x000e6200000e0000 */
[----:B------:R-:W-:-:S05]  /*19db0*/  VIADD R4, R4, 0x8 ;  /* 0x0000000804047836 */ /* 0x000fca0000000000 */
[----:B------:R-:W-:Y:S01]  /*19dc0*/  ISETP.GE.OR P0, PT, R4, R47, P0 ;  /* 0x0000002f0400720c */ /* 0x000fe20000706670 */
[----:B------:R-:W-:-:S03]  /*19dd0*/  IMAD R43, R43, UR4, RZ ;  /* 0x000000042b2b7c24 */ /* 0x000fc6000f8e02ff */
[----:B0-----:R0:W-:Y:S01]  /*19de0*/  @!P2 ST.E desc[UR52][R48.64], R20 ;  /* 0x000000143000a985 */ /* 0x0011e2000c101934 */
[----:B------:R-:W-:Y:S01]  /*19df0*/  LOP3.LUT R12, R13, 0x180, RZ, 0xc0, !PT ;  /* 0x000001800d0c7812 */ /* 0x000fe200078ec0ff */
[----:B------:R-:W-:Y:S01]  /*19e00*/  IMAD R43, R42, UR5, R43 ;  /* 0x000000052a2b7c24 */ /* 0x000fe2000f8e022b */
[----:B------:R-:W-:Y:S01]  /*19e10*/  LOP3.LUT R8, R7, 0x180, RZ, 0xc0, !PT ;  /* 0x0000018007087812 */ /* 0x000fe200078ec0ff */
[----:B0-----:R-:W0:Y:S05]  /*19e20*/  @P1 LDC R49, c[0x0][0xbf0] ;  /* 0x0002fc00ff311b82 */ /* 0x001e2a0000000800 */
[----:B-1----:R1:W-:Y:S01]  /*19e30*/  @!P0 ST.E desc[UR52][R50.64], R21 ;  /* 0x0000001532008985 */ /* 0x0023e2000c101934 */
[----:B------:R-:W-:-:S02]  /*19e40*/  SHF.R.U64 R12, R12, 0x3, RZ ;  /* 0x000000030c0c7819 */ /* 0x000fc400000012ff */
[----:B------:R-:W-:Y:S01]  /*19e50*/  SHF.R.U64 R8, R8, 0x3, RZ ;  /* 0x0000000308087819 */ /* 0x000fe200000012ff */
[----:B------:R-:W-:Y:S01]  /*19e60*/  IMAD.IADD R48, R52, 0x1, R3 ;  /* 0x0000000134307824 */ /* 0x000fe200078e0203 */
[----:B------:R-:W-:Y:S01]  /*19e70*/  LOP3.LUT R12, R12, R13, RZ, 0x3c, !PT ;  /* 0x0000000d0c0c7212 */ /* 0x000fe200078e3cff */
[----:B-1----:R-:W-:Y:S01]  /*19e80*/  IMAD.WIDE.U32 R20, R42, UR4, RZ ;  /* 0x000000042a147c25 */ /* 0x002fe2000f8e00ff */
[----:B------:R-:W-:-:S03]  /*19e90*/  ULDC.64 UR4, c[0x0][0xae8] ;  /* 0x0002ba0000047ab9 */ /* 0x000fc60000000a00 */
[----:B------:R-:W-:Y:S02]  /*19ea0*/  IMAD.IADD R21, R21, 0x1, R43 ;  /* 0x0000000115157824 */ /* 0x000fe400078e022b */
[----:B------:R-:W-:Y:S01]  /*19eb0*/  IMAD R44, R44, UR4, RZ ;  /* 0x000000042c2c7c24 */ /* 0x000fe2000f8e02ff */
[----:B------:R-:W-:Y:S01]  /*19ec0*/  IADD3 R25, P5, R28, 0x4800, RZ ;  /* 0x000048001c197810 */ /* 0x000fe20007fbe0ff */
[----:B------:R-:W-:Y:S01]  /*19ed0*/  IMAD.X R13, RZ, RZ, R29, P3 ;  /* 0x000000ffff0d7224 */ /* 0x000fe200018e061d */
[----:B------:R-:W-:Y:S01]  /*19ee0*/  LOP3.LUT R8, R8, R7, RZ, 0x3c, !PT ;  /* 0x0000000708087212 */ /* 0x000fe200078e3cff */
[C---:B------:R-:W-:Y:S01]  /*19ef0*/  IMAD R3, R55.reuse, UR5, R44 ;  /* 0x0000000537037c24 */ /* 0x040fe2000f8e022c */
[C---:B------:R-:W-:Y:S01]  /*19f00*/  IADD3 R31, P4, R28.reuse, 0x6000, RZ ;  /* 0x000060001c1f7810 */ /* 0x040fe20007f9e0ff */
[----:B------:R-:W-:Y:S01]  /*19f10*/  IMAD.WIDE.U32 R20, R55, UR4, R20 ;  /* 0x0000000437147c25 */ /* 0x000fe2000f8e0014 */
[----:B------:R-:W-:Y:S01]  /*19f20*/  IADD3 R7, P3, R28, 0x7800, RZ ;  /* 0x000078001c077810 */ /* 0x000fe20007f7e0ff */
[----:B------:R-:W-:-:S02]  /*19f30*/  ULDC.64 UR4, c[0x0][0xaf0] ;  /* 0x0002bc0000047ab9 */ /* 0x000fc40000000a00 */
[----:B------:R-:W-:Y:S01]  /*19f40*/  @P1 IMAD.HI.U32 R42, R48, R53, RZ ;  /* 0x00000035302a1227 */ /* 0x000fe200078e00ff */
[----:B------:R-:W-:Y:S01]  /*19f50*/  LOP3.LUT R24, R25, 0x180, RZ, 0xc0, !PT ;  /* 0x0000018019187812 */ /* 0x000fe200078ec0ff */
[----:B------:R-:W5:Y:S01]  /*19f60*/  LD.E.128 R8, desc[UR52][R8.64] ;  /* 0x0000003408087980 */ /* 0x000f62000c101d00 */
[----:B------:R-:W-:Y:S01]  /*19f70*/  LOP3.LUT R30, R31, 0x180, RZ, 0xc0, !PT ;  /* 0x000001801f1e7812 */ /* 0x000fe200078ec0ff */
[----:B------:R-:W-:Y:S01]  /*19f80*/  IMAD.IADD R21, R21, 0x1, R3 ;  /* 0x0000000115157824 */ /* 0x000fe200078e0203 */
[----:B------:R-:W-:Y:S01]  /*19f90*/  LOP3.LUT R5, R28, 0x180, RZ, 0xc0, !PT ;  /* 0x000001801c057812 */ /* 0x000fe200078ec0ff */
[----:B------:R-:W-:Y:S01]  /*19fa0*/  IMAD.MOV.U32 R3, RZ, RZ, R48 ;  /* 0x000000ffff037224 */ /* 0x000fe200078e0030 */
[----:B------:R-:W-:Y:S01]  /*19fb0*/  LOP3.LUT R6, R7, 0x180, RZ, 0xc0, !PT ;  /* 0x0000018007067812 */ /* 0x000fe200078ec0ff */
[----:B------:R-:W5:Y:S01]  /*19fc0*/  LD.E.128 R12, desc[UR52][R12.64] ;  /* 0x000000340c0c7980 */ /* 0x000f62000c101d00 */
[----:B0-----:R-:W-:Y:S02]  /*19fd0*/  @P1 SHF.R.U32.HI R3, RZ, R49, R42 ;  /* 0x00000031ff031219 */ /* 0x001fe4000001162a */
[----:B------:R-:W-:-:S02]  /*19fe0*/  SHF.R.U64 R24, R24, 0x3, RZ ;  /* 0x0000000318187819 */ /* 0x000fc400000012ff */
[----:B------:R-:W-:Y:S02]  /*19ff0*/  SHF.R.U64 R30, R30, 0x3, RZ ;  /* 0x000000031e1e7819 */ /* 0x000fe400000012ff */
[----:B------:R-:W-:Y:S01]  /*1a000*/  SHF.R.U64 R5, R5, 0x3, RZ ;  /* 0x0000000305057819 */ /* 0x000fe200000012ff */
[----:B------:R-:W-:Y:S01]  /*1a010*/  IMAD R45, R45, UR4, RZ ;  /* 0x000000042d2d7c24 */ /* 0x000fe2000f8e02ff */
[----:B------:R-:W-:Y:S01]  /*1a020*/  SHF.R.U64 R6, R6, 0x3, RZ ;  /* 0x0000000306067819 */ /* 0x000fe200000012ff */
[----:B------:R-:W-:Y:S01]  /*1a030*/  IMAD.MOV R43, RZ, RZ, -R3 ;  /* 0x000000ffff2b7224 */ /* 0x000fe200078e0a03 */
[----:B------:R-:W-:Y:S01]  /*1a040*/  LOP3.LUT R24, R24, R25, RZ, 0x3c, !PT ;  /* 0x0000001918187212 */ /* 0x000fe200078e3cff */
[--C-:B------:R-:W-:Y:S01]  /*1a050*/  IMAD.X R25, RZ, RZ, R29.reuse, P5 ;  /* 0x000000ffff197224 */ /* 0x100fe200028e061d */
[----:B------:R-:W-:Y:S01]  /*1a060*/  LOP3.LUT R30, R30, R31, RZ, 0x3c, !PT ;  /* 0x0000001f1e1e7212 */ /* 0x000fe200078e3cff */
[--C-:B------:R-:W-:Y:S01]  /*1a070*/  IMAD.X R31, RZ, RZ, R29.reuse, P4 ;  /* 0x000000ffff1f7224 */ /* 0x100fe200020e061d */
[----:B------:R-:W-:Y:S01]  /*1a080*/  LOP3.LUT R4, R5, R28, RZ, 0x3c, !PT ;  /* 0x0000001c05047212 */ /* 0x000fe200078e3cff */
[--C-:B------:R-:W-:Y:S01]  /*1a090*/  IMAD.X R37, RZ, RZ, R29.reuse, P3 ;  /* 0x000000ffff257224 */ /* 0x100fe200018e061d */
[----:B------:R-:W-:Y:S01]  /*1a0a0*/  LOP3.LUT R36, R6, R7, RZ, 0x3c, !PT ;  /* 0x0000000706247212 */ /* 0x000fe200078e3cff */
[----:B------:R-:W-:Y:S01]  /*1a0b0*/  IMAD.MOV.U32 R5, RZ, RZ, R29 ;  /* 0x000000ffff057224 */ /* 0x000fe200078e001d */
[----:B------:R-:W-:Y:S01]  /*1a0c0*/  SHF.R.S32.HI R42, RZ, 0x1f, R3 ;  /* 0x0000001fff2a7819 */ /* 0x000fe20000011403 */
[C---:B------:R-:W-:Y:S01]  /*1a0d0*/  IMAD R45, R46.reuse, UR5, R45 ;  /* 0x000000052e2d7c24 */ /* 0x040fe2000f8e022d */
[----:B------:R-:W5:Y:S01]  /*1a0e0*/  LD.E.128 R24, desc[UR52][R24.64] ;  /* 0x0000003418187980 */ /* 0x000f62000c101d00 */
[----:B------:R-:W-:Y:S01]  /*1a0f0*/  IMAD.WIDE.U32 R20, R46, UR4, R20 ;  /* 0x000000042e147c25 */ /* 0x000fe2000f8e0014 */
[----:B------:R-:W-:-:S02]  /*1a100*/  ULDC.64 UR4, c[0x0][0xae0] ;  /* 0x0002b80000047ab9 */ /* 0x000fc40000000a00 */
[----:B------:R-:W5:Y:S01]  /*1a110*/  LD.E.128 R4, desc[UR52][R4.64] ;  /* 0x0000003404047980 */ /* 0x000f62000c101d00 */
[----:B------:R-:W-:Y:S02]  /*1a120*/  IMAD R43, R0, R43, R48 ;  /* 0x0000002b002b7224 */ /* 0x000fe400078e0230 */
[----:B------:R-:W-:Y:S01]  /*1a130*/  IMAD.IADD R21, R21, 0x1, R45 ;  /* 0x0000000115157824 */ /* 0x000fe200078e022d */
[----:B------:R-:W5:Y:S01]  /*1a140*/  LD.E.128 R28, desc[UR52][R30.64] ;  /* 0x000000341e1c7980 */ /* 0x000f62000c101d00 */
[----:B------:R-:W-:Y:S01]  /*1a150*/  IMAD R42, R42, UR4, RZ ;  /* 0x000000042a2a7c24 */ /* 0x000fe2000f8e02ff */
[----:B------:R-:W-:Y:S02]  /*1a160*/  SHF.R.S32.HI R0, RZ, 0x1f, R43 ;  /* 0x0000001fff007819 */ /* 0x000fe4000001142b */
[----:B------:R-:W5:Y:S01]  /*1a170*/  LD.E.128 R36, desc[UR52][R36.64] ;  /* 0x0000003424247980 */ /* 0x000f62000c101d00 */
[C---:B------:R-:W-:Y:S01]  /*1a180*/  IMAD R45, R3.reuse, UR5, R42 ;  /* 0x00000005032d7c24 */ /* 0x040fe2000f8e022a */
[----:B------:R-:W-:Y:S01]  /*1a190*/  @!PT LDS RZ, [RZ] ;  /* 0x00000000fffff984 */ /* 0x000fe20000000800 */
[----:B------:R-:W-:Y:S01]  /*1a1a0*/  @!PT LDS RZ, [RZ] ;  /* 0x00000000fffff984 */ /* 0x000fe20000000800 */
[----:B------:R-:W-:Y:S01]  /*1a1b0*/  @!PT LDS RZ, [RZ] ;  /* 0x00000000fffff984 */ /* 0x000fe20000000800 */
[----:B------:R-:W-:Y:S01]  /*1a1c0*/  @!PT LDS RZ, [RZ] ;  /* 0x00000000fffff984 */ /* 0x000fe20000000800 */
[----:B------:R0:W-:Y:S06]  /*1a1d0*/  MEMBAR.ALL.CTA ;  /* 0x0000000000007992 */ /* 0x0001ec0000008000 */
[----:B0-----:R-:W0:Y:S01]  /*1a1e0*/  FENCE.VIEW.ASYNC.S ;  /* 0x00000000000073c6 */ /* 0x001e220000000000 */
[----:B------:R-:W-:Y:S01]  /*1a1f0*/  IMAD.WIDE.U32 R20, R3, UR4, R20 ;  /* 0x0000000403147c25 */ /* 0x000fe2000f8e0014 */
[----:B------:R-:W-:-:S03]  /*1a200*/  ULDC.64 UR4, c[0x0][0xad8] ;  /* 0x0002b60000047ab9 */ /* 0x000fc60000000a00 */
[----:B------:R-:W-:Y:S02]  /*1a210*/  IMAD.IADD R21, R21, 0x1, R45 ;  /* 0x0000000115157824 */ /* 0x000fe400078e022d */
[----:B------:R-:W-:Y:S02]  /*1a220*/  IMAD R0, R0, UR4, RZ ;  /* 0x0000000400007c24 */ /* 0x000fe4000f8e02ff */
[----:B------:R-:W-:Y:S02]  /*1a230*/  IMAD.IADD R46, R32, 0x1, R52 ;  /* 0x00000001202e7824 */ /* 0x000fe400078e0234 */
[C---:B------:R-:W-:Y:S02]  /*1a240*/  IMAD R3, R43.reuse, UR5, R0 ;  /* 0x000000052b037c24 */ /* 0x040fe4000f8e0200 */
[----:B------:R-:W-:Y:S01]  /*1a250*/  IMAD.WIDE.U32 R20, R43, UR4, R20 ;  /* 0x000000042b147c25 */ /* 0x000fe2000f8e0014 */
[----:B------:R-:W-:Y:S01]  /*1a260*/  ISETP.GE.AND P0, PT, R46, R47, PT ;  /* 0x0000002f2e00720c */ /* 0x000fe20003f06270 */
[----:B------:R-:W-:-:S02]  /*1a270*/  ULDC.64 UR4, c[0x0][0xa80] ;  /* 0x0002a00000047ab9 */ /* 0x000fc40000000a00 */
[----:B------:R-:W-:Y:S01]  /*1a280*/  IMAD.IADD R3, R21, 0x1, R3 ;  /* 0x0000000115037824 */ /* 0x000fe200078e0203 */
[----:B------:R-:W-:Y:S01]  /*1a290*/  LEA R32, P1, R20, UR4, 0x1 ;  /* 0x0000000414207c11 */ /* 0x000fe2000f8208ff */
[----:B------:R-:W-:-:S03]  /*1a2a0*/  VIADD R0, R2, 0x2d820 ;  /* 0x0002d82002007836 */ /* 0x000fc60000000000 */
[----:B------:R-:W-:Y:S02]  /*1a2b0*/  LEA.HI.X R3, R20, UR5, R3, 0x1, P1 ;  /* 0x0000000514037c11 */ /* 0x000fe400088f0c03 */
[----:B------:R-:W-:Y:S01]  /*1a2c0*/  PRMT R0, RZ, 0x654, R0 ;  /* 0x00000654ff007816 */ /* 0x000fe20000000000 */
[----:B------:R-:W-:Y:S01]  /*1a2d0*/  VIADD R51, R40, 0x20 ;  /* 0x0000002028337836 */ /* 0x000fe20000000000 */
[----:B0-----:R0:W1:Y:S02]  /*1a2e0*/  SHFL.IDX PT, R42, R32, RZ, 0x1c1f ;  /* 0x001c1fff202a7589 */ /* 0x00106400000e0000 */
        /* <DEDUP_REMOVED lines=17> */
.L_x_1566:
[----:B------:R-:W-:Y:S05]  /*1a400*/  BSYNC B1 ;  /* 0x0000000000017941 */ /* 0x000fea0003800000 */
.L_x_1565:
[----:B0-----:R-:W-:Y:S01]  /*1a410*/  VIADD R0, R46, 0x60 ;  /* 0x000000602e007836 */ /* 0x001fe20000000000 */
[----:B---3-5:R0:W3:Y:S04]  /*1a420*/  SHFL.IDX PT, R7, R3, 0x1, 0x1c1f ;  /* 0x003c1f0003077f89 */ /* 0x0280e800000e0000 */
        /* <DEDUP_REMOVED lines=17> */
.L_x_1563:
[----:B------:R-:W2:Y:S01]  /*1a540*/  LDL R10, [R1+0x74] ;  /* 0x00007400010a7983 */ /* 0x000ea20000100800 */
[----:B------:R-:W-:Y:S01]  /*1a550*/  ULDC.64 UR4, c[0x0][0xc00] ;  /* 0x0003000000047ab9 */ /* 0x000fe20000000a00 */
[----:B------:R-:W2:Y:S01]  /*1a560*/  LDC.64 R4, c[0x0][0xc00] ;  /* 0x00030000ff047b82 */ /* 0x000ea20000000a00 */
[----:B------:R-:W-:Y:S01]  /*1a570*/  ISETP.NE.U32.AND P0, PT, RZ, UR4, PT ;  /* 0x00000004ff007c0c */ /* 0x000fe2000bf05070 */
[----:B------:R-:W-:-:S03]  /*1a580*/  IMAD.MOV.U32 R0, RZ, RZ, RZ ;  /* 0x000000ffff007224 */ /* 0x000fc600078e00ff */
[----:B------:R-:W-:Y:S01]  /*1a590*/  ISETP.NE.AND.EX P0, PT, RZ, UR5, PT, P0 ;  /* 0x00000005ff007c0c */ /* 0x000fe2000bf05300 */
[----:B------:R-:W-:Y:S02]  /*1a5a0*/  ULDC.64 UR4, c[0x0][0xc08] ;  /* 0x0003020000047ab9 */ /* 0x000fe40000000a00 */
[----:B------:R-:W-:Y:S01]  /*1a5b0*/  ISETP.NE.U32.AND P1, PT, RZ, UR4, PT ;  /* 0x00000004ff007c0c */ /* 0x000fe2000bf25070 */
[----:B------:R-:W3:Y:S03]  /*1a5c0*/  LDC R27, c[0x0][0xbe8] ;  /* 0x0002fa00ff1b7b82 */ /* 0x000ee60000000800 */
[----:B------:R-:W-:-:S13]  /*1a5d0*/  ISETP.NE.AND.EX P1, PT, RZ, UR5, PT, P1 ;  /* 0x00000005ff007c0c */ /* 0x000fda000bf25310 */
[----:B------:R-:W4:Y:S01]  /*1a5e0*/  @P1 LDC.64 R6, c[0x0][0xc08] ;  /* 0x00030200ff061b82 */ /* 0x000f220000000a00 */
[----:B------:R-:W-:Y:S02]  /*1a5f0*/  ULDC UR4, c[0x0][0xa88] ;  /* 0x0002a20000047ab9 */ /* 0x000fe40000000800 */
[----:B------:R-:W-:Y:S02]  /*1a600*/  IMAD.U32 R8, RZ, RZ, UR4 ;  /* 0x00000004ff087e24 */ /* 0x000fe4000f8e00ff */
[----:B--2---:R-:W-:-:S04]  /*1a610*/  IMAD.WIDE R4, R10, 0x4, R4 ;  /* 0x000000040a047825 */ /* 0x004fc800078e0204 */
[----:B----4-:R-:W-:Y:S01]  /*1a620*/  @P1 IMAD.WIDE R6, R10, 0x4, R6 ;  /* 0x000000040a061825 */ /* 0x010fe200078e0206 */
[----:B------:R2:W5:Y:S04]  /*1a630*/  @P0 LDG.E R0, desc[UR52][R4.64] ;  /* 0x0000003404000981 */ /* 0x000568000c1e1900 */
[----:B------:R2:W5:Y:S01]  /*1a640*/  @P1 LDG.E R8, desc[UR52][R6.64] ;  /* 0x0000003406081981 */ /* 0x000562000c1e1900 */
[----:B---3--:R-:W-:Y:S02]  /*1a650*/  ISETP.NE.AND P2, PT, R27, 0x1, PT ;  /* 0x000000011b00780c */ /* 0x008fe40003f45270 */
[----:B------:R-:W-:Y:S02]  /*1a660*/  ISETP.GE.AND P3, PT, R54, 0xc0, PT ;  /* 0x000000c03600780c */ /* 0x000fe40003f66270 */
[----:B------:R-:W-:-:S09]  /*1a670*/  SHF.R.S32.HI R9, RZ, 0x1f, R10 ;  /* 0x0000001fff097819 */ /* 0x000fd2000001140a */
[----:B------:R-:W3:Y:S08]  /*1a680*/  @P2 LDC R20, c[0x0][0xbec] ;  /* 0x0002fb00ff142b82 */ /* 0x000ef00000000800 */
[----:B------:R-:W4:Y:S01]  /*1a690*/  @P2 LDC R29, c[0x0][0xbf0] ;  /* 0x0002fc00ff1d2b82 */ /* 0x000f220000000800 */
[----:B--2---:R-:W-:Y:S05]  /*1a6a0*/  @P1 BRA `(.L_x_1568) ;  /* 0x0000000000101947 */ /* 0x004fea0003800000 */
[----:B------:R-:W-:Y:S05]  /*1a6b0*/  @!P0 BRA `(.L_x_1568) ;  /* 0x00000000000c8947 */ /* 0x000fea0003800000 */
[----:B------:R-:W2:Y:S04]  /*1a6c0*/  LDG.E R7, desc[UR52][R4.64] ;  /* 0x0000003404077981 */ /* 0x000ea8000c1e1900 */
[----:B-----5:R-:W2:Y:S02]  /*1a6d0*/  LDG.E R8, desc[UR52][R4.64+0x4] ;  /* 0x0000043404087981 */ /* 0x020ea4000c1e1900 */
[----:B--2---:R-:W-:-:S07]  /*1a6e0*/  IMAD.IADD R8, R8, 0x1, -R7 ;  /* 0x0000000108087824 */ /* 0x004fce00078e0a07 */
.L_x_1568:
[----:B------:R-:W2:Y:S04]  /*1a6f0*/  LDL R26, [R1+0x70] ;  /* 0x00007000011a7983 */ /* 0x000ea80000100800 */
[----:B------:R0:W5:Y:S01]  /*1a700*/  LDL R24, [R1+0x28] ;  /* 0x0000280001187983 */ /* 0x0001620000100800 */
[----:B------:R-:W-:Y:S01]  /*1a710*/  BSSY B1, `(.L_x_1569) ;  /* 0x000002d000017945 */ /* 0x000fe20003800000 */
[----:B------:R-:W-:Y:S02]  /*1a720*/  SEL R15, R10, RZ, !P0 ;  /* 0x000000ff0a0f7207 */ /* 0x000fe40004000000 */
[----:B------:R-:W-:Y:S02]  /*1a730*/  SEL R14, R9, RZ, !P0 ;  /* 0x000000ff090e7207 */ /* 0x000fe40004000000 */
[----:B-----5:R-:W-:-:S02]  /*1a740*/  SHF.R.S32.HI R13, RZ, 0x1f, R0 ;  /* 0x0000001fff0d7819 */ /* 0x020fc40000011400 */
[----:B--2---:R-:W-:Y:S01]  /*1a750*/  SHF.R.S32.HI R12, RZ, 0x1f, R26 ;  /* 0x0000001fff0c7819 */ /* 0x004fe2000001141a */
[----:B0-----:R-:W-:Y:S06]  /*1a760*/  @P3 BRA `(.L_x_1570) ;  /* 0x00000000009c3947 */ /* 0x001fec0003800000 */
[----:B------:R-:W0:Y:S01]  /*1a770*/  S2R R5, SR_TID.X ;  /* 0x0000000000057919 */ /* 0x000e220000002100 */
[----:B------:R-:W2:Y:S02]  /*1a780*/  LDC R11, c[0x0][0xbe8] ;  /* 0x0002fa00ff0b7b82 */ /* 0x000ea40000000800 */
[----:B--2---:R-:W-:Y:S01]  /*1a790*/  IMAD R4, R8, R11, RZ ;  /* 0x0000000b08047224 */ /* 0x004fe200078e02ff */
[----:B0-----:R-:W-:-:S04]  /*1a7a0*/  IADD3 R10, R24, -0x80, R5 ;  /* 0xffffff80180a7810 */ /* 0x001fc80007ffe005 */
        /* <DEDUP_REMOVED lines=35> */
.L_x_1570:
[----:B------:R-:W-:Y:S05]  /*1a9e0*/  BSYNC B1 ;  /* 0x0000000000017941 */ /* 0x000fea0003800000 */
.L_x_1569:
[----:B------:R-:W-:Y:S01]  /*1a9f0*/  ULDC.64 UR4, c[0x0][0xaa0] ;  /* 0x0002a80000047ab9 */ /* 0x000fe20000000a00 */
[----:B------:R-:W-:Y:S01]  /*1aa00*/  SHF.R.S32.HI R36, RZ, 0x2, R36 ;  /* 0x00000002ff247819 */ /* 0x000fe20000011424 */
[----:B0-----:R-:W-:Y:S01]  /*1aa10*/  IMAD R5, R13, UR4, RZ ;  /* 0x000000040d057c24 */ /* 0x001fe2000f8e02ff */
[----:B------:R-:W-:-:S03]  /*1aa20*/  SHF.R.S32.HI R10, RZ, 0x1f, R41 ;  /* 0x0000001fff0a7819 */ /* 0x000fc60000011429 */
[C---:B------:R-:W-:Y:S02]  /*1aa30*/  IMAD R7, R0.reuse, UR5, R5 ;  /* 0x0000000500077c24 */ /* 0x040fe4000f8e0205 */
[----:B------:R-:W-:Y:S02]  /*1aa40*/  IMAD R3, R3, 0x60, R36 ;  /* 0x0000006003037824 */ /* 0x000fe400078e0224 */
[----:B------:R-:W-:Y:S01]  /*1aa50*/  IMAD.WIDE.U32 R4, R0, UR4, RZ ;  /* 0x0000000400047c25 */ /* 0x000fe2000f8e00ff */
[----:B------:R-:W-:-:S03]  /*1aa60*/  ULDC.64 UR4, c[0x0][0xae8] ;  /* 0x0002ba0000047ab9 */ /* 0x000fc60000000a00 */
[----:B------:R-:W-:Y:S02]  /*1aa70*/  IMAD.IADD R9, R24, 0x1, R3 ;  /* 0x0000000118097824 */ /* 0x000fe400078e0203 */
[----:B------:R-:W-:Y:S02]  /*1aa80*/  IMAD.IADD R5, R5, 0x1, R7 ;  /* 0x0000000105057824 */ /* 0x000fe400078e0207 */
[----:B------:R-:W-:Y:S02]  /*1aa90*/  IMAD R6, R12, UR4, RZ ;  /* 0x000000040c067c24 */ /* 0x000fe4000f8e02ff */
[----:B---3--:R-:W-:-:S04]  /*1aaa0*/  @P2 IMAD.HI.U32 R0, R9, R20, RZ ;  /* 0x0000001409002227 */ /* 0x008fc800078e00ff */
[C---:B------:R-:W-:Y:S02]  /*1aab0*/  IMAD R7, R26.reuse, UR5, R6 ;  /* 0x000000051a077c24 */ /* 0x040fe4000f8e0206 */
[----:B------:R-:W-:Y:S01]  /*1aac0*/  IMAD.WIDE.U32 R4, R26, UR4, R4 ;  /* 0x000000041a047c25 */ /* 0x000fe2000f8e0004 */
[----:B------:R-:W-:-:S03]  /*1aad0*/  ULDC.64 UR4, c[0x0][0xaf0] ;  /* 0x0002bc0000047ab9 */ /* 0x000fc60000000a00 */
[----:B------:R-:W-:Y:S01]  /*1aae0*/  IMAD.MOV.U32 R3, RZ, RZ, R9 ;  /* 0x000000ffff037224 */ /* 0x000fe200078e0009 */
[----:B----4-:R-:W-:Y:S01]  /*1aaf0*/  @P2 SHF.R.U32.HI R3, RZ, R29, R0 ;  /* 0x0000001dff032219 */ /* 0x010fe20000011600 */
        /* <DEDUP_REMOVED lines=14> */
[----:B------:R-:W-:Y:S02]  /*1abe0*/  IMAD.IADD R5, R5, 0x1, R9 ;  /* 0x0000000105057824 */ /* 0x000fe400078e0209 */
[----:B------:R-:W-:Y:S02]  /*1abf0*/  IMAD R0, R0, UR4, RZ ;  /* 0x0000000400007c24 */ /* 0x000fe4000f8e02ff */
[----:B------:R-:W-:-:S04]  /*1ac00*/  IMAD.WIDE.U32 R4, R7, UR4, R4 ;  /* 0x0000000407047c25 */ /* 0x000fc8000f8e0004 */
[----:B------:R-:W-:Y:S01]  /*1ac10*/  IMAD R3, R7, UR5, R0 ;  /* 0x0000000507037c24 */ /* 0x000fe2000f8e0200 */
[----:B------:R-:W-:Y:S01]  /*1ac20*/  ULDC.64 UR4, c[0x0][0xa80] ;  /* 0x0002a00000047ab9 */ /* 0x000fe20000000a00 */
[----:B------:R-:W-:Y:S01]  /*1ac30*/  VIADD R7, R40, 0x20 ;  /* 0x0000002028077836 */ /* 0x000fe20000000000 */
[C---:B------:R-:W-:Y:S01]  /*1ac40*/  LEA R0, P0, R4.reuse, UR4, 0x1 ;  /* 0x0000000404007c11 */ /* 0x040fe2000f8008ff */
[----:B------:R-:W-:Y:S01]  /*1ac50*/  IMAD.IADD R3, R5, 0x1, R3 ;  /* 0x0000000105037824 */ /* 0x000fe200078e0203 */
[----:B------:R-:W-:Y:S02]  /*1ac60*/  UMOV UR4, 0xffffffff ;  /* 0xffffffff00047882 */ /* 0x000fe40000000000 */
[----:B------:R-:W-:Y:S02]  /*1ac70*/  SHF.R.S32.HI R20, RZ, 0x1f, R7 ;  /* 0x0000001fff147819 */ /* 0x000fe40000011407 */
[----:B------:R-:W-:Y:S01]  /*1ac80*/  LEA.HI.X R4, R4, UR5, R3, 0x1, P0 ;  /* 0x0000000504047c11 */ /* 0x000fe200080f0c03 */
[----:B------:R-:W-:Y:S06]  /*1ac90*/  BRA.DIV UR4, `(.L_x_1571) ;  /* 0x0000008604187947 */ /* 0x000fec000b800000 */
[----:B------:R0:W2:Y:S04]  /*1aca0*/  SHFL.IDX PT, R3, R4, RZ, 0x1c1f ;  /* 0x001c1fff04037589 */ /* 0x0000a800000e0000 */
[----:B------:R0:W3:Y:S02]  /*1acb0*/  SHFL.IDX PT, R14, R0, RZ, 0x1c1f ;  /* 0x001c1fff000e7589 */ /* 0x0000e400000e0000 */
.L_x_1749:
[----:B------:R-:W-:Y:S01]  /*1acc0*/  IMAD R27, R8, R27, RZ ;  /* 0x0000001b081b7224 */ /* 0x000fe200078e02ff */
[----:B------:R-:W-:Y:S01]  /*1acd0*/  BSSY B1, `(.L_x_1572) ;  /* 0x0000011000017945 */ /* 0x000fe20003800000 */
[----:B------:R-:W-:-:S05]  /*1ace0*/  IMAD.IADD R6, R36, 0x1, R24 ;  /* 0x0000000124067824 */ /* 0x000fca00078e0218 */
[----:B------:R-:W-:-:S13]  /*1acf0*/  ISETP.GE.AND P0, PT, R6, R27, PT ;  /* 0x0000001b0600720c */ /* 0x000fda0003f06270 */
[----:B------:R-:W-:Y:S05]  /*1ad00*/  @P0 BRA `(.L_x_1573) ;  /* 0x0000000000340947 */ /* 0x000fea0003800000 */
[----:B------:R-:W-:Y:S02]  /*1ad10*/  ULDC UR4, c[0x0][0xac8] ;  /* 0x0002b20000047ab9 */ /* 0x000fe40000000800 */
[----:B------:R-:W-:Y:S02]  /*1ad20*/  ISETP.GE.AND P2, PT, R40, UR4, PT ;  /* 0x0000000428007c0c */ /* 0x000fe4000bf46270 */
[----:B------:R-:W-:Y:S02]  /*1ad30*/  ISETP.GE.AND P3, PT, R7, UR4, PT ;  /* 0x0000000407007c0c */ /* 0x000fe4000bf66270 */
[----:B------:R-:W-:-:S09]  /*1ad40*/  ISETP.GE.AND P4, PT, R41, UR4, PT ;  /* 0x0000000429007c0c */ /* 0x000fd2000bf86270 */
[----:B--2---:R-:W-:Y:S02]  /*1ad50*/  @!P2 IMAD.MOV.U32 R15, RZ, RZ, R3 ;  /* 0x000000ffff0fa224 */ /* 0x004fe400078e0003 */
[-C--:B---3--:R-:W-:Y:S02]  /*1ad60*/  @!P3 LEA R12, P0, R7, R14.reuse, 0x1 ;  /* 0x0000000e070cb211 */ /* 0x088fe400078008ff */
[----:B------:R-:W-:Y:S01]  /*1ad70*/  @!P4 LEA R24, P1, R41, R14, 0x1 ;  /* 0x0000000e2918c211 */ /* 0x000fe200078208ff */
[----:B------:R-:W-:Y:S01]  /*1ad80*/  @!P2 IMAD.WIDE R8, R40, 0x2, R14 ;  /* 0x000000022808a825 */ /* 0x000fe200078e020e */
[-C--:B------:R-:W-:Y:S02]  /*1ad90*/  @!P3 LEA.HI.X R13, R7, R3.reuse, R20, 0x1, P0 ;  /* 0x00000003070db211 */ /* 0x080fe400000f0c14 */
[----:B------:R-:W-:Y:S02]  /*1ada0*/  @!P4 LEA.HI.X R25, R41, R3, R10, 0x1, P1 ;  /* 0x000000032919c211 */ /* 0x000fe400008f0c0a */
[----:B------:R4:W-:Y:S04]  /*1adb0*/  @!P2 ST.E.128 desc[UR52][R8.64], RZ ;  /* 0x000000ff0800a985 */ /* 0x0009e8000c101d34 */
[----:B------:R4:W-:Y:S04]  /*1adc0*/  @!P3 ST.E.128 desc[UR52][R12.64], RZ ;  /* 0x000000ff0c00b985 */ /* 0x0009e8000c101d34 */
[----:B------:R4:W-:Y:S02]  /*1add0*/  @!P4 ST.E.128 desc[UR52][R24.64], RZ ;  /* 0x000000ff1800c985 */ /* 0x0009e4000c101d34 */
.L_x_1573:
[----:B------:R-:W-:Y:S05]  /*1ade0*/  BSYNC B1 ;  /* 0x0000000000017941 */ /* 0x000fea0003800000 */
.L_x_1572:
[----:B------:R-:W-:-:S03]  /*1adf0*/  UMOV UR4, 0xffffffff ;  /* 0xffffffff00047882 */ /* 0x000fc60000000000 */
[----:B------:R-:W-:Y:S05]  /*1ae00*/  BRA.DIV UR4, `(.L_x_1574) ;  /* 0x0000008204f07947 */ /* 0x000fea000b800000 */
[----:B--2---:R2:W0:Y:S04]  /*1ae10*/  SHFL.IDX PT, R3, R4, 0x1, 0x1c1f ;  /* 0x003c1f0004037f89 */ /* 0x00442800000e0000 */
[----:B---3--:R2:W3:Y:S02]  /*1ae20*/  SHFL.IDX PT, R14, R0, 0x1, 0x1c1f ;  /* 0x003c1f00000e7f89 */ /* 0x0084e400000e0000 */
.L_x_1753:
[----:B0-2---:R-:W-:-:S05]  /*1ae30*/  VIADD R0, R6, 0x60 ;  /* 0x0000006006007836 */ /* 0x005fca0000000000 */
[----:B------:R-:W-:-:S13]  /*1ae40*/  ISETP.GE.AND P0, PT, R0, R27, PT ;  /* 0x0000001b0000720c */ /* 0x000fda0003f06270 */
[----:B------:R-:W-:Y:S05]  /*1ae50*/  @P0 BRA `(.L_x_1567) ;  /* 0x0000000000340947 */ /* 0x000fea0003800000 */
[----:B------:R-:W-:Y:S02]  /*1ae60*/  ULDC UR4, c[0x0][0xac8] ;  /* 0x0002b20000047ab9 */ /* 0x000fe40000000800 */
[----:B------:R-:W-:Y:S02]  /*1ae70*/  ISETP.GE.AND P2, PT, R40, UR4, PT ;  /* 0x0000000428007c0c */ /* 0x000fe4000bf46270 */
[----:B------:R-:W-:Y:S02]  /*1ae80*/  ISETP.GE.AND P3, PT, R7, UR4, PT ;  /* 0x0000000407007c0c */ /* 0x000fe4000bf66270 */
[----:B------:R-:W-:-:S09]  /*1ae90*/  ISETP.GE.AND P4, PT, R41, UR4, PT ;  /* 0x0000000429007c0c */ /* 0x000fd2000bf86270 */
[----:B------:R-:W-:Y:S02]  /*1aea0*/  @!P2 IMAD.MOV.U32 R15, RZ, RZ, R3 ;  /* 0x000000ffff0fa224 */ /* 0x000fe400078e0003 */
[-C--:B---3--:R-:W-:Y:S02]  /*1aeb0*/  @!P3 LEA R6, P0, R7, R14.reuse, 0x1 ;  /* 0x0000000e0706b211 */ /* 0x088fe400078008ff */
[----:B----4-:R-:W-:Y:S01]  /*1aec0*/  @!P4 LEA R8, P1, R41, R14, 0x1 ;  /* 0x0000000e2908c211 */ /* 0x010fe200078208ff */
[----:B------:R-:W-:Y:S01]  /*1aed0*/  @!P2 IMAD.WIDE R4, R40, 0x2, R14 ;  /* 0x000000022804a825 */ /* 0x000fe200078e020e */
[-C--:B------:R-:W-:Y:S02]  /*1aee0*/  @!P3 LEA.HI.X R7, R7, R3.reuse, R20, 0x1, P0 ;  /* 0x000000030707b211 */ /* 0x080fe400000f0c14 */
[----:B------:R-:W-:Y:S02]  /*1aef0*/  @!P4 LEA.HI.X R9, R41, R3, R10, 0x1, P1 ;  /* 0x000000032909c211 */ /* 0x000fe400008f0c0a */
[----:B------:R0:W-:Y:S04]  /*1af00*/  @!P2 ST.E.128 desc[UR52][R4.64], RZ ;  /* 0x000000ff0400a985 */ /* 0x0001e8000c101d34 */
[----:B------:R0:W-:Y:S04]  /*1af10*/  @!P3 ST.E.128 desc[UR52][R6.64], RZ ;  /* 0x000000ff0600b985 */ /* 0x0001e8000c101d34 */
[----:B------:R0:W-:Y:S02]  /*1af20*/  @!P4 ST.E.128 desc[UR52][R8.64], RZ ;  /* 0x000000ff0800c985 */ /* 0x0001e4000c101d34 */
.L_x_1567:
[----:B------:R-:W-:Y:S05]  /*1af30*/  BSYNC B0 ;  /* 0x0000000000007941 */ /* 0x000fea0003800000 */
.L_x_1562:
[----:B------:R-:W-:Y:S02]  /*1af40*/  ULDC UR4, c[0x0][0xc3c] ;  /* 0x00030f0000047ab9 */ /* 0x000fe40000000800 */
[----:B-1----:R-:W-:-:S13]  /*1af50*/  ISETP.GE.AND P0, PT, R35, UR4, PT ;  /* 0x0000000423007c0c */ /* 0x002fda000bf06270 */
[----:B------:R-:W-:Y:S05]  /*1af60*/  @!P0 BRA `(.L_x_1575) ;  /* 0xfffffe6000e48947 */ /* 0x000fea000383ffff */
[----:B------:R-:W-:Y:S05]  /*1af70*/  BRA `(.L_x_1359) ;  /* 0x0000007400447947 */ /* 0x000fea0003800000 */
.L_x_1357:
        /* <DEDUP_REMOVED lines=16> */
.L_x_1576:
        /* <DEDUP_REMOVED lines=38> */
[----:B------:R-:W-:Y:S01]  /*1b2e0*/  IMAD.MOV.U32 R4, RZ, RZ, R3 ;  /* 0x000000ffff047224 */ /* 0x000fe200078e0003 */
[----:B------:R-:W-:Y:S01]  /*1b2f0*/  UMOV UR4, URZ ;  /* 0x0000003f00047c82 */ /* 0x000fe20008000000 */
[----:B------:R-:W-:Y:S01]  /*1b300*/  ULDC UR7, c[0x0][0xc3c] ;  /* 0x00030f0000077ab9 */ /* 0x000fe20000000800 */
[----:B------:R-:W-:-:S05]  /*1b310*/  ULDC UR5, c[0x0][0xc38] ;  /* 0x00030e0000057ab9 */ /* 0x000fca0000000800 */
.L_x_1582:
        /* <DEDUP_REMOVED lines=12> */
.L_x_1581:
[----:B------:R-:W-:Y:S05]  /*1b3e0*/  BSYNC B0 ;  /* 0x0000000000007941 */ /* 0x000fea0003800000 */
.L_x_1580:
        /* <DEDUP_REMOVED lines=21> */
.L_x_1578:
        /* <DEDUP_REMOVED lines=16> */
[----:B------:R-:W0:Y:S02]  /*1b640*/  F2I.FTZ.U32.TRUNC.NTZ R3, R11 ;  /* 0x0000000b00037305 */ /* 0x000e24000021f000 */
[----:B0-----:R-:W-:Y:S01]  /*1b650*/  IMAD.MOV R11, RZ, RZ, -R3 ;  /* 0x000000ffff0b7224 */ /* 0x001fe200078e0a03 */
[----:B------:R-:W-:Y:S06]  /*1b660*/  @!P0 BRA `(.L_x_1583) ;  /* 0x0000000000088947 */ /* 0x000fec0003800000 */
[----:B------:R-:W-:-:S05]  /*1b670*/  VIADD R9, R15, 0xffffffff ;  /* 0xffffffff0f097836 */ /* 0x000fca0000000000 */
[----:B------:R0:W1:Y:S02]  /*1b680*/  SHFL.IDX PT, R16, R6, R9, 0x1f ;  /* 0x00001f0906107589 */ /* 0x00006400000e0000 */
.L_x_1583:
[----:B-1----:R-:W-:Y:S01]  /*1b690*/  IMAD R16, R16, UR5, R13 ;  /* 0x0000000510107c24 */ /* 0x002fe2000f8e020d */
[----:B------:R-:W-:Y:S01]  /*1b6a0*/  IABS R10, R4 ;  /* 0x00000004000a7213 */ /* 0x000fe20000000000 */
[----:B------:R-:W-:Y:S02]  /*1b6b0*/  IMAD R11, R11, R8, RZ ;  /* 0x000000080b0b7224 */ /* 0x000fe400078e02ff */
[----:B------:R-:W-:Y:S01]  /*1b6c0*/  IMAD.MOV.U32 R2, RZ, RZ, RZ ;  /* 0x000000ffff027224 */ /* 0x000fe200078e00ff */
[----:B0-----:R-:W-:Y:S01]  /*1b6d0*/  IADD3 R9, -R16, UR6, RZ ;  /* 0x0000000610097c10 */ /* 0x001fe2000fffe1ff */
[----:B------:R-:W-:Y:S02]  /*1b6e0*/  IMAD.MOV R10, RZ, RZ, -R10 ;  /* 0x000000ffff0a7224 */ /* 0x000fe400078e0a0a */
[----:B------:R-:W-:Y:S01]  /*1b6f0*/  IMAD.HI.U32 R2, R3, R11, R2 ;  /* 0x0000000b03027227 */ /* 0x000fe200078e0002 */
[----:B------:R-:W-:-:S05]  /*1b700*/  IABS R6, R9 ;  /* 0x0000000900067213 */ /* 0x000fca0000000000 */
        /* <DEDUP_REMOVED lines=27> */
[----:B------:R-:W-:Y:S01]  /*1b8c0*/  IMAD R9, R11, R8, RZ ;  /* 0x000000080b097224 */ /* 0x000fe200078e02ff */
[----:B------:R-:W-:-:S03]  /*1b8d0*/  IABS R11, R4 ;  /* 0x00000004000b7213 */ /* 0x000fc60000000000 */
[----:B------:R-:W-:-:S04]  /*1b8e0*/  IMAD.HI.U32 R2, R3, R9, R2 ;  /* 0x0000000903027227 */ /* 0x000fc800078e0002 */
[----:B------:R-:W-:Y:S02]  /*1b8f0*/  IMAD.MOV.U32 R9, RZ, RZ, R11 ;  /* 0x000000ffff097224 */ /* 0x000fe400078e000b */
        /* <DEDUP_REMOVED lines=19> */
.L_x_1579:
[----:B------:R-:W-:Y:S02]  /*1ba30*/  IMAD.MOV.U32 R17, RZ, RZ, RZ ;  /* 0x000000ffff117224 */ /* 0x000fe400078e00ff */
[----:B------:R-:W-:Y:S02]  /*1ba40*/  IMAD.U32 R16, RZ, RZ, UR6 ;  /* 0x00000006ff107e24 */ /* 0x000fe4000f8e00ff */
[----:B------:R-:W-:-:S07]  /*1ba50*/  IMAD.MOV.U32 R18, RZ, RZ, RZ ;  /* 0x000000ffff127224 */ /* 0x000fce00078e00ff */
.L_x_1584:
[----:B------:R-:W-:-:S13]  /*1ba60*/  ISETP.NE.AND P0, PT, R5, RZ, PT ;  /* 0x000000ff0500720c */ /* 0x000fda0003f05270 */
[----:B------:R-:W0:Y:S01]  /*1ba70*/  @!P0 S2R R3, SR_CgaCtaId ;  /* 0x0000000000038919 */ /* 0x000e220000008800 */
[----:B------:R-:W-:-:S04]  /*1ba80*/  @!P0 MOV R0, 0x400 ;  /* 0x0000040000008802 */ /* 0x000fc80000000f00 */
[----:B0-----:R-:W-:-:S05]  /*1ba90*/  @!P0 LEA R0, R3, R0, 0x18 ;  /* 0x0000000003008211 */ /* 0x001fca00078ec0ff */
[----:B------:R1:W-:Y:S01]  /*1baa0*/  @!P0 STS.128 [R0+0x2d8d0], R16 ;  /* 0x02d8d01000008388 */ /* 0x0003e20000000c00 */
[----:B------:R-:W-:Y:S06]  /*1bab0*/  BAR.ARV 0x5, 0x200 ;  /* 0x0148000000007b1d */ /* 0x000fec0000002000 */
.L_x_1577:
[----:B-1----:R-:W-:Y:S01]  /*1bac0*/  IMAD.MOV.U32 R0, RZ, RZ, 0x1 ;  /* 0x00000001ff007424 */ /* 0x002fe200078e00ff */
[----:B------:R-:W-:Y:S01]  /*1bad0*/  ULDC UR4, c[0x0][0xc3c] ;  /* 0x00030f0000047ab9 */ /* 0x000fe20000000800 */
[----:B------:R-:W-:Y:S01]  /*1bae0*/  IMAD.MOV.U32 R25, RZ, RZ, RZ ;  /* 0x000000ffff197224 */ /* 0x000fe200078e00ff */
[----:B0-----:R-:W-:Y:S02]  /*1baf0*/  ISETP.GE.AND P0, PT, R19, UR4, PT ;  /* 0x0000000413007c0c */ /* 0x001fe4000bf06270 */
[----:B------:R0:W-:Y:S04]  /*1bb00*/  STL [R1], R0 ;  /* 0x0000000001007387 */ /* 0x0001e80000100800 */
[----:B------:R0:W-:Y:S07]  /*1bb10*/  STL [R1+0x4c], RZ ;  /* 0x00004cff01007387 */ /* 0x0001ee0000100800 */
[----:B------:R-:W-:Y:S05]  /*1bb20*/  @P0 BRA `(.L_x_1585) ;  /* 0x0000006400740947 */ /* 0x000fea0003800000 */
[----:B------:R-:W1:Y:S01]  /*1bb30*/  S2R R7, SR_TID.X ;  /* 0x0000000000077919 */ /* 0x000e620000002100 */
[----:B------:R-:W2:Y:S01]  /*1bb40*/  S2UR UR5, SR_CgaCtaId ;  /* 0x00000000000579c3 */ /* 0x000ea20000008800 */
[----:B------:R-:W-:Y:S01]  /*1bb50*/  UMOV UR4, 0x400 ;  /* 0x0000040000047882 */ /* 0x000fe20000000000 */
[----:B------:R-:W-:Y:S01]  /*1bb60*/  BSSY B8, `(.L_x_1585) ;  /* 0x0000659000087945 */ /* 0x000fe20003800000 */
[----:B------:R-:W-:Y:S01]  /*1bb70*/  IMAD.MOV.U32 R27, RZ, RZ, RZ ;  /* 0x000000ffff1b7224 */ /* 0x000fe200078e00ff */
[----:B------:R-:W-:Y:S01]  /*1bb80*/  ULDC.64 UR40, c[0x0][0x198] ;  /* 0x0000660000287ab9 */ /* 0x000fe20000000a00 */
[----:B------:R-:W-:Y:S01]  /*1bb90*/  IMAD.MOV.U32 R25, RZ, RZ, RZ ;  /* 0x000000ffff197224 */ /* 0x000fe200078e00ff */
[----:B------:R-:W-:Y:S01]  /*1bba0*/  ULOP3.LUT UR38, UR36, 0x2, URZ, 0xfc, !UPT ;  /* 0x0000000224267892 */ /* 0x000fe2000f8efc3f */
[----:B------:R-:W-:Y:S01]  /*1bbb0*/  ULDC UR37, c[0x0][0xc] ;  /* 0x0000030000257ab9 */ /* 0x000fe20000000800 */
[----:B--2---:R-:W-:-:S06]  /*1bbc0*/  ULEA UR4, UR5, UR4, 0x18 ;  /* 0x0000000405047291 */ /* 0x004fcc000f8ec03f */
[----:B------:R-:W-:Y:S01]  /*1bbd0*/  IMAD.U32 R23, RZ, RZ, UR4 ;  /* 0x00000004ff177e24 */ /* 0x000fe2000f8e00ff */
[C---:B-1----:R-:W-:Y:S01]  /*1bbe0*/  LOP3.LUT R6, R7.reuse, 0x7f, RZ, 0xc0, !PT ;  /* 0x0000007f07067812 */ /* 0x042fe200078ec0ff */
[----:B0-----:R-:W-:-:S04]  /*1bbf0*/  IMAD.SHL.U32 R0, R7, 0x8, RZ ;  /* 0x0000000807007824 */ /* 0x001fc800078e00ff */
        /* <DEDUP_REMOVED lines=9> */
[----:B------:R-:W-:Y:S01]  /*1bc90*/  SHF.R.U32.HI R3, RZ, 0x2, R6 ;  /* 0x00000002ff037819 */ /* 0x000fe20000011606 */
[----:B------:R-:W-:-:S02]  /*1bca0*/  IMAD.MOV.U32 R6, RZ, RZ, 0x1 ;  /* 0x00000001ff067424 */ /* 0x000fc400078e00ff */
[----:B------:R-:W-:Y:S01]  /*1bcb0*/  STL [R1+0x14], R5 ;  /* 0x0000140501007387 */ /* 0x000fe20000100800 */
[----:B------:R-:W-:-:S03]  /*1bcc0*/  LOP3.LUT R2, R2, 0x60, RZ, 0xc0, !PT ;  /* 0x0000006002027812 */ /* 0x000fc600078ec0ff */
[----:B------:R-:W-:Y:S04]  /*1bcd0*/  STL [R1+0x4c], RZ ;  /* 0x00004cff01007387 */ /* 0x000fe80000100800 */
[----:B------:R0:W-:Y:S04]  /*1bce0*/  STL [R1+0x4], R4 ;  /* 0x0000040401007387 */ /* 0x0001e80000100800 */
[----:B------:R1:W-:Y:S01]  /*1bcf0*/  STL [R1], R6 ;  /* 0x0000000601007387 */ /* 0x0003e20000100800 */
[----:B0-----:R-:W-:Y:S02]  /*1bd00*/  LOP3.LUT R4, R3, R2, RZ, 0xfc, !PT ;  /* 0x0000000203047212 */ /* 0x001fe400078efcff */
[----:B------:R-:W-:-:S02]  /*1bd10*/  LOP3.LUT R3, R0, 0x20, RZ, 0xfc, !PT ;  /* 0x0000002000037812 */ /* 0x000fc400078efcff */
[----:B------:R-:W-:Y:S01]  /*1bd20*/  LOP3.LUT R2, R0, 0x40, RZ, 0xfc, !PT ;  /* 0x0000004000027812 */ /* 0x000fe200078efcff */
[----:B------:R-:W-:-:S05]  /*1bd30*/  IMAD R0, R5, 0x2, R23 ;  /* 0x0000000205007824 */ /* 0x000fca00078e0217 */
[----:B------:R1:W-:Y:S02]  /*1bd40*/  STL [R1+0x34], R0 ;  /* 0x0000340001007387 */ /* 0x0003e40000100800 */
.L_x_1702:
[----:B------:R-:W-:Y:S05]  /*1bd50*/  YIELD ;  /* 0x0000000000007946 */ /* 0x000fea0003800000 */
[----:B------:R-:W-:Y:S01]  /*1bd60*/  ULDC.64 UR4, c[0x0][0xa28] ;  /* 0x00028a0000047ab9 */ /* 0x000fe20000000a00 */
[----:B------:R-:W-:Y:S02]  /*1bd70*/  CS2R R8, SRZ ;  /* 0x0000000000087805 */ /* 0x000fe4000001ff00 */
[----:B------:R-:W-:Y:S01]  /*1bd80*/  ISETP.NE.U32.AND P0, PT, RZ, UR4, PT ;  /* 0x00000004ff007c0c */ /* 0x000fe2000bf05070 */
[----:B0-----:R-:W0:Y:S01]  /*1bd90*/  LDC.64 R4, c[0x0][0xa00] ;  /* 0x00028000ff047b82 */ /* 0x001e220000000a00 */
[----:B------:R-:W-:-:S02]  /*1bda0*/  ULDC.64 UR6, c[0x0][0xa10] ;  /* 0x0002840000067ab9 */ /* 0x000fc40000000a00 */
[----:B------:R-:W-:Y:S01]  /*1bdb0*/  ISETP.NE.AND.EX P0, PT, RZ, UR5, PT, P0 ;  /* 0x00000005ff007c0c */ /* 0x000fe2000bf05300 */
[----:B------:R-:W-:-:S12]  /*1bdc0*/  ULDC.64 UR4, c[0x0][0xa18] ;  /* 0x0002860000047ab9 */ /* 0x000fd80000000a00 */
[----:B--2---:R-:W2:Y:S02]  /*1bdd0*/  @P0 LDC.64 R2, c[0x0][0xa28] ;  /* 0x00028a00ff020b82 */ /* 0x004ea40000000a00 */
[----:B--2---:R-:W-:-:S05]  /*1bde0*/  @P0 IMAD.WIDE R2, R19, 0x4, R2 ;  /* 0x0000000413020825 */ /* 0x004fca00078e0202 */
[----:B---3--:R2:W3:Y:S01]  /*1bdf0*/  @P0 LDG.E R9, desc[UR52][R2.64] ;  /* 0x0000003402090981 */ /* 0x0084e2000c1e1900 */
[----:B------:R-:W-:Y:S01]  /*1be00*/  ISETP.NE.U32.AND P0, PT, RZ, UR4, PT ;  /* 0x00000004ff007c0c */ /* 0x000fe2000bf05070 */
[----:B0-----:R-:W-:Y:S01]  /*1be10*/  IMAD.WIDE R4, R19, 0x4, R4 ;  /* 0x0000000413047825 */ /* 0x001fe200078e0204 */
[----:B------:R-:W-:Y:S02]  /*1be20*/  ISETP.NE.U32.AND P1, PT, RZ, UR6, PT ;  /* 0x00000006ff007c0c */ /* 0x000fe4000bf25070 */
[----:B------:R-:W-:Y:S01]  /*1be30*/  ISETP.NE.AND.EX P2, PT, RZ, UR5, PT, P0 ;  /* 0x00000005ff007c0c */ /* 0x000fe2000bf45300 */
[----:B------:R-:W-:Y:S01]  /*1be40*/  ULDC.64 UR4, c[0x0][0xa00] ;  /* 0x0002800000047ab9 */ /* 0x000fe20000000a00 */
[----:B------:R-:W-:Y:S01]  /*1be50*/  ISETP.NE.AND.EX P1, PT, RZ, UR7, PT, P1 ;  /* 0x00000007ff007c0c */ /* 0x000fe2000bf25310 */
[----:B-1----:R-:W-:Y:S01]  /*1be60*/  IMAD.MOV.U32 R0, RZ, RZ, RZ ;  /* 0x000000ffff007224 */ /* 0x002fe200078e00ff */
[----:B------:R-:W-:Y:S01]  /*1be70*/  ISETP.NE.U32.AND P0, PT, RZ, UR4, PT ;  /* 0x00000004ff007c0c */ /* 0x000fe2000bf05070 */
[----:B--2---:R-:W0:Y:S03]  /*1be80*/  LDC.64 R2, c[0x0][0xa10] ;  /* 0x00028400ff027b82 */ /* 0x004e260000000a00 */
[----:B------:R-:W-:-:S05]  /*1be90*/  ISETP.NE.AND.EX P0, PT, RZ, UR5, PT, P0 ;  /* 0x00000005ff007c0c */ /* 0x000fca000bf05300 */
[----:B------:R-:W1:Y:S08]  /*1bea0*/  @P2 LDC.64 R6, c[0x0][0xa18] ;  /* 0x00028600ff062b82 */ /* 0x000e700000000a00 */
[----:B------:R-:W2:Y:S01]  /*1beb0*/  @P0 LDG.E R8, desc[UR52][R4.64] ;  /* 0x0000003404080981 */ /* 0x000ea2000c1e1900 */
[----:B0-----:R-:W-:-:S05]  /*1bec0*/  IMAD.WIDE R2, R19, 0x4, R2 ;  /* 0x0000000413027825 */ /* 0x001fca00078e0202 */
[----:B-----5:R-:W5:Y:S01]  /*1bed0*/  @P1 LDG.E R0, desc[UR52][R2.64] ;  /* 0x0000003402001981 */ /* 0x020f62000c1e1900 */
[----:B------:R-:W-:Y:S02]  /*1bee0*/  ULDC UR4, c[0x0][0x288] ;  /* 0x0000a20000047ab9 */ /* 0x000fe40000000800 */
[----:B------:R-:W-:Y:S01]  /*1bef0*/  IMAD.U32 R29, RZ, RZ, UR4 ;  /* 0x00000004ff1d7e24 */ /* 0x000fe2000f8e00ff */
[----:B------:R-:W-:Y:S02]  /*1bf00*/  ULDC.64 UR4, c[0x0][0x418] ;  /* 0x0001060000047ab9 */ /* 0x000fe40000000a00 */
[----:B------:R-:W-:-:S03]  /*1bf10*/  UISETP.NE.U32.AND UP0, UPT, UR4, URZ, UPT ;  /* 0x0000003f0400728c */ /* 0x000fc6000bf05070 */
[----:B------:R-:W-:Y:S01]  /*1bf20*/  ULDC UR4, c[0x0][0x424] ;  /* 0x0001090000047ab9 */ /* 0x000fe20000000800 */
[----:B------:R-:W-:Y:S01]  /*1bf30*/  UISETP.NE.AND.EX UP0, UPT, UR5, URZ, UPT, UP0 ;  /* 0x0000003f0500728c */ /* 0x000fe2000bf05300 */
[----:B-1----:R-:W-:Y:S02]  /*1bf40*/  @P2 IMAD.WIDE R6, R19, 0x4, R6 ;  /* 0x0000000413062825 */ /* 0x002fe400078e0206 */
[----:B------:R-:W-:Y:S01]  /*1bf50*/  ULDC UR5, c[0x0][0x2f0] ;  /* 0x0000bc0000057ab9 */ /* 0x000fe20000000800 */
[----:B------:R-:W-:Y:S02]  /*1bf60*/  USEL UR4, UR4, 0x1, UP0 ;  /* 0x0000000104047887 */ /* 0x000fe40008000000 */
[----:B------:R0:W5:Y:S02]  /*1bf70*/  @P2 LDG.E R29, desc[UR52][R6.64] ;  /* 0x00000034061d2981 */ /* 0x000164000c1e1900 */
[----:B------:R-:W-:-:S03]  /*1bf80*/  UIMAD UR4, UR4, UR5, URZ ;  /* 0x00000005040472a4 */ /* 0x000fc6000f8e023f */
[----:B------:R-:W-:Y:S02]  /*1bf90*/  ULDC UR5, c[0x0][0x348] ;  /* 0x0000d20000057ab9 */ /* 0x000fe40000000800 */
[----:B0-----:R-:W-:Y:S02]  /*1bfa0*/  IMAD.U32 R7, RZ, RZ, UR5 ;  /* 0x00000005ff077e24 */ /* 0x001fe4000f8e00ff */
[----:B------:R-:W-:Y:S01]  /*1bfb0*/  IMAD.U32 R6, RZ, RZ, UR4 ;  /* 0x00000004ff067e24 */ /* 0x000fe2000f8e00ff */
[----:B---3--:R0:W-:Y:S04]  /*1bfc0*/  STL [R1+0x2c], R9 ;  /* 0x00002c0901007387 */ /* 0x0081e80000100800 */
[----:B--2---:R0:W-:Y:S01]  /*1bfd0*/  STL [R1+0x8], R8 ;  /* 0x0000080801007387 */ /* 0x0041e20000100800 */
[----:B------:R-:W-:Y:S05]  /*1bfe0*/  @P2 BRA `(.L_x_1586) ;  /* 0x0000000000102947 */ /* 0x000fea0003800000 */
[----:B------:R-:W-:Y:S05]  /*1bff0*/  @!P0 BRA `(.L_x_1586) ;  /* 0x00000000000c8947 */ /* 0x000fea0003800000 */
[----:B-----5:R-:W2:Y:S04]  /*1c000*/  LDG.E R29, desc[UR52][R4.64] ;  /* 0x00000034041d7981 */ /* 0x020ea8000c1e1900 */
[----:B------:R-:W2:Y:S02]  /*1c010*/  LDG.E R4, desc[UR52][R4.64+0x4] ;  /* 0x0000043404047981 */ /* 0x000ea4000c1e1900 */
[----:B--2---:R-:W-:-:S07]  /*1c020*/  IMAD.IADD R29, R4, 0x1, -R29 ;  /* 0x00000001041d7824 */ /* 0x004fce00078e0a1d */
.L_x_1586:
        /* <DEDUP_REMOVED lines=8> */
.L_x_1587:
[----:B------:R-:W-:Y:S02]  /*1c0b0*/  ULDC.64 UR4, c[0x0][0xa08] ;  /* 0x0002820000047ab9 */ /* 0x000fe40000000a00 */
[----:B------:R-:W-:-:S04]  /*1c0c0*/  ISETP.NE.U32.AND P0, PT, RZ, UR4, PT ;  /* 0x00000004ff007c0c */ /* 0x000fc8000bf05070 */
[----:B------:R-:W-:-:S13]  /*1c0d0*/  ISETP.NE.AND.EX P0, PT, RZ, UR5, PT, P0 ;  /* 0x00000005ff007c0c */ /* 0x000fda000bf05300 */
[----:B------:R-:W-:Y:S05]  /*1c0e0*/  @!P0 BRA `(.L_x_1588) ;  /* 0x0000000000148947 */ /* 0x000fea0003800000 */
[----:B------:R-:W1:Y:S02]  /*1c0f0*/  LDC.64 R4, c[0x0][0xa08] ;  /* 0x00028200ff047b82 */ /* 0x000e640000000a00 */
[----:B-1----:R-:W-:-:S05]  /*1c100*/  IMAD.WIDE R4, R19, 0x4, R4 ;  /* 0x0000000413047825 */ /* 0x002fca00078e0204 */
[----:B------:R-:W2:Y:S04]  /*1c110*/  LDG.E R6, desc[UR52][R4.64] ;  /* 0x0000003404067981 */ /* 0x000ea8000c1e1900 */
[----:B------:R-:W2:Y:S02]  /*1c120*/  LDG.E R4, desc[UR52][R4.64+0x4] ;  /* 0x0000043404047981 */ /* 0x000ea4000c1e1900 */
[----:B--2---:R-:W-:-:S07]  /*1c130*/  IMAD.IADD R6, R4, 0x1, -R6 ;  /* 0x0000000104067824 */ /* 0x004fce00078e0a06 */
.L_x_1588:
[----:B-1----:R-:W2:Y:S04]  /*1c140*/  @P1 LDG.E R4, desc[UR52][R2.64] ;  /* 0x0000003402041981 */ /* 0x002ea8000c1e1900 */
[----:B------:R1:W2:Y:S01]  /*1c150*/  @P1 LDG.E R5, desc[UR52][R2.64+0x4] ;  /* 0x0000043402051981 */ /* 0x0002a2000c1e1900 */
[----:B------:R-:W-:Y:S02]  /*1c160*/  IMAD R28, R17, 0xc0, RZ ;  /* 0x000000c0111c7824 */ /* 0x000fe400078e02ff */
[----:B-----5:R-:W-:Y:S02]  /*1c170*/  IMAD.IADD R6, R6, 0x1, -R9 ;  /* 0x0000000106067824 */ /* 0x020fe400078e0a09 */
[----:B0-----:R-:W-:Y:S01]  /*1c180*/  VIADD R8, R28, 0xbf ;  /* 0x000000bf1c087836 */ /* 0x001fe20000000000 */
[----:B-1----:R-:W0:Y:S02]  /*1c190*/  LDC R2, c[0x0][0x448] ;  /* 0x00011200ff027b82 */ /* 0x002e240000000800 */
[----:B0-----:R-:W-:-:S13]  /*1c1a0*/  ISETP.NE.AND P2, PT, R2, 0x1, PT ;  /* 0x000000010200780c */ /* 0x001fda0003f45270 */
[----:B------:R-:W0:Y:S08]  /*1c1b0*/  @P2 LDC R3, c[0x0][0x44c] ;  /* 0x00011300ff032b82 */ /* 0x000e300000000800 */
[----:B------:R-:W1:Y:S01]  /*1c1c0*/  @P2 LDC R2, c[0x0][0x450] ;  /* 0x00011400ff022b82 */ /* 0x000e620000000800 */
[----:B0-----:R-:W-:-:S05]  /*1c1d0*/  @P2 IMAD.HI.U32 R3, R8, R3, RZ ;  /* 0x0000000308032227 */ /* 0x001fca00078e00ff */
[----:B-1----:R-:W-:Y:S01]  /*1c1e0*/  @P2 SHF.R.U32.HI R8, RZ, R2, R3 ;  /* 0x00000002ff082219 */ /* 0x002fe20000011603 */
[----:B--2---:R-:W-:-:S04]  /*1c1f0*/  @P1 IMAD.IADD R7, R5, 0x1, -R4 ;  /* 0x0000000105071824 */ /* 0x004fc800078e0a04 */
[----:B------:R-:W-:-:S04]  /*1c200*/  IMAD.IADD R10, R6, 0x1, R7 ;  /* 0x00000001060a7824 */ /* 0x000fc800078e0207 */
[C---:B------:R-:W-:Y:S01]  /*1c210*/  VIADD R21, R10.reuse, 0x7f ;  /* 0x0000007f0a157836 */ /* 0x040fe20000000000 */
[----:B------:R0:W-:Y:S01]  /*1c220*/  STL [R1+0x24], R10 ;  /* 0x0000240a01007387 */ /* 0x0001e20000100800 */
[----:B------:R-:W-:-:S03]  /*1c230*/  IADD3 R17, R10, 0x1, -R29 ;  /* 0x000000010a117810 */ /* 0x000fc60007ffe81d */
[----:B------:R-:W-:Y:S02]  /*1c240*/  SHF.R.S32.HI R2, RZ, 0x1f, R21 ;  /* 0x0000001fff027819 */ /* 0x000fe40000011415 */
[----:B------:R-:W-:Y:S02]  /*1c250*/  IMAD.IADD R8, R17, 0x1, R8 ;  /* 0x0000000111087824 */ /* 0x000fe400078e0208 */
[----:B------:R-:W-:Y:S02]  /*1c260*/  LEA.HI R21, R2, R21, RZ, 0x7 ;  /* 0x0000001502157211 */ /* 0x000fe400078f38ff */
[----:B------:R-:W1:Y:S02]  /*1c270*/  LDC.64 R2, c[0x0][0x9e0] ;  /* 0x00027800ff027b82 */ /* 0x000e640000000a00 */
[----:B------:R-:W-:Y:S02]  /*1c280*/  SHF.R.S32.HI R21, RZ, 0x7, R21 ;  /* 0x00000007ff157819 */ /* 0x000fe40000011415 */
[----:B-1----:R-:W-:Y:S01]  /*1c290*/  ISETP.GE.AND P3, PT, R3, 0x1, PT ;  /* 0x000000010300780c */ /* 0x002fe20003f66270 */
[----:B------:R-:W-:-:S12]  /*1c2a0*/  IMAD.IADD R2, R8, 0x1, R2 ;  /* 0x0000000108027824 */ /* 0x000fd800078e0202 */
[----:B0-----:R-:W-:Y:S05]  /*1c2b0*/  @!P3 BRA `(.L_x_1589) ;  /* 0x000000000048b947 */ /* 0x001fea0003800000 */
        /* <DEDUP_REMOVED lines=11> */
.L_x_1591:
[----:B------:R-:W-:-:S13]  /*1c370*/  ISETP.NE.AND P0, PT, R3, 0x1, PT ;  /* 0x000000010300780c */ /* 0x000fda0003f05270 */
[----:B------:R-:W0:Y:S02]  /*1c380*/  @P0 LDC.64 R4, c[0x0][0x9e8] ;  /* 0x00027a00ff040b82 */ /* 0x000e240000000a00 */
[----:B0-----:R-:W-:-:S05]  /*1c390*/  @P0 IMAD.HI.U32 R4, R9, R4, RZ ;  /* 0x0000000409040227 */ /* 0x001fca00078e00ff */
[----:B------:R-:W-:-:S07]  /*1c3a0*/  @P0 SHF.R.U32.HI R9, RZ, R5, R4 ;  /* 0x00000005ff090219 */ /* 0x000fce0000011604 */
.L_x_1592:
[----:B------:R-:W-:Y:S05]  /*1c3b0*/  BSYNC B0 ;  /* 0x0000000000007941 */ /* 0x000fea0003800000 */
.L_x_1590:
[----:B------:R-:W-:-:S05]  /*1c3c0*/  IMAD R9, R9, R3, R3 ;  /* 0x0000000309097224 */ /* 0x000fca00078e0203 */
[----:B------:R-:W-:-:S07]  /*1c3d0*/  VIMNMX R2, R2, R9, PT ;  /* 0x0000000902027248 */ /* 0x000fce0003fe0100 */
.L_x_1589:
        /* <DEDUP_REMOVED lines=20> */
.L_x_1595:
[----:B------:R-:W-:-:S13]  /*1c520*/  ISETP.NE.AND P0, PT, R3, 0x1, PT ;  /* 0x000000010300780c */ /* 0x000fda0003f05270 */
[----:B------:R-:W0:Y:S02]  /*1c530*/  @P0 LDC.64 R4, c[0x0][0x9e8] ;  /* 0x00027a00ff040b82 */ /* 0x000e240000000a00 */
[----:B0-----:R-:W-:-:S05]  /*1c540*/  @P0 IMAD.HI.U32 R4, R9, R4, RZ ;  /* 0x0000000409040227 */ /* 0x001fca00078e00ff */
[----:B------:R-:W-:-:S07]  /*1c550*/  @P0 SHF.R.U32.HI R9, RZ, R5, R4 ;  /* 0x00000005ff090219 */ /* 0x000fce0000011604 */
.L_x_1596:
[----:B------:R-:W-:Y:S05]  /*1c560*/  BSYNC B0 ;  /* 0x0000000000007941 */ /* 0x000fea0003800000 */
.L_x_1594:
[----:B------:R-:W-:-:S05]  /*1c570*/  IMAD R3, R9, R3, RZ ;  /* 0x0000000309037224 */ /* 0x000fca00078e02ff */
[----:B------:R-:W-:-:S07]  /*1c580*/  VIMNMX R8, R8, R3, !PT ;  /* 0x0000000308087248 */ /* 0x000fce0007fe0100 */
.L_x_1593:
[----:B------:R-:W-:Y:S01]  /*1c590*/  VIADD R2, R2, 0x7f ;  /* 0x0000007f02027836 */ /* 0x000fe20000000000 */
[----:B------:R-:W-:Y:S04]  /*1c5a0*/  BSSY B0, `(.L_x_1597) ;  /* 0x000015d000007945 */ /* 0x000fe80003800000 */
[----:B------:R-:W-:-:S04]  /*1c5b0*/  SHF.R.S32.HI R3, RZ, 0x1f, R2 ;  /* 0x0000001fff037819 */ /* 0x000fc80000011402 */
[----:B------:R-:W-:Y:S02]  /*1c5c0*/  LEA.HI R3, R3, R2, RZ, 0x7 ;  /* 0x0000000203037211 */ /* 0x000fe400078f38ff */
[----:B------:R-:W-:Y:S02]  /*1c5d0*/  SHF.R.S32.HI R2, RZ, 0x1f, R8 ;  /* 0x0000001fff027819 */ /* 0x000fe40000011408 */
[----:B------:R-:W-:Y:S02]  /*1c5e0*/  SHF.R.S32.HI R3, RZ, 0x7, R3 ;  /* 0x00000007ff037819 */ /* 0x000fe40000011403 */
[----:B------:R-:W-:Y:S02]  /*1c5f0*/  LEA.HI R2, R2, R8, RZ, 0x7 ;  /* 0x0000000802027211 */ /* 0x000fe400078f38ff */
[----:B------:R-:W-:Y:S02]  /*1c600*/  VIMNMX R3, R21, R3, PT ;  /* 0x0000000315037248 */ /* 0x000fe40003fe0100 */
[----:B------:R-:W-:-:S03]  /*1c610*/  SHF.R.S32.HI R2, RZ, 0x7, R2 ;  /* 0x00000007ff027819 */ /* 0x000fc60000011402 */
[----:B------:R-:W-:Y:S01]  /*1c620*/  IMAD R3, R3, 0x80, -R6 ;  /* 0x0000008003037824 */ /* 0x000fe200078e0a06 */
[----:B------:R-:W-:-:S04]  /*1c630*/  VIMNMX R2, RZ, R2, !PT ;  /* 0x00000002ff027248 */ /* 0x000fc80007fe0100 */
[----:B------:R-:W-:Y:S01]  /*1c640*/  VIMNMX R3, R3, R7, PT ;  /* 0x0000000703037248 */ /* 0x000fe20003fe0100 */
[----:B------:R-:W-:-:S05]  /*1c650*/  IMAD R2, R2, 0x80, -R6 ;  /* 0x0000008002027824 */ /* 0x000fca00078e0a06 */
[----:B------:R-:W-:-:S04]  /*1c660*/  VIMNMX R4, RZ, R2, !PT ;  /* 0x00000002ff047248 */ /* 0x000fc80007fe0100 */
[----:B------:R-:W-:Y:S02]  /*1c670*/  ISETP.GT.AND P0, PT, R3, R4, PT ;  /* 0x000000040300720c */ /* 0x000fe40003f04270 */
[----:B------:R-:W-:-:S11]  /*1c680*/  SHF.R.U32.HI R4, RZ, 0x7, R4 ;  /* 0x00000007ff047819 */ /* 0x000fd60000011604 */
[----:B------:R-:W-:-:S05]  /*1c690*/  @P0 VIADD R2, R3, 0x7f ;  /* 0x0000007f03020836 */ /* 0x000fca0000000000 */
[----:B------:R-:W-:-:S04]  /*1c6a0*/  @P0 SHF.R.S32.HI R3, RZ, 0x1f, R2 ;  /* 0x0000001fff030819 */ /* 0x000fc80000011402 */
[----:B------:R-:W-:Y:S01]  /*1c6b0*/  @P0 LEA.HI R2, R3, R2, RZ, 0x7 ;  /* 0x0000000203020211 */ /* 0x000fe200078f38ff */
[----:B------:R-:W-:-:S03]  /*1c6c0*/  IMAD.MOV.U32 R3, RZ, RZ, R4 ;  /* 0x000000ffff037224 */ /* 0x000fc600078e0004 */
        /* <DEDUP_REMOVED lines=11> */
.L_x_1756:
[----:B-1----:R-:W-:Y:S02]  /*1c780*/  ISETP.NE.AND P0, PT, R14, RZ, PT ;  /* 0x000000ff0e00720c */ /* 0x002fe40003f05270 */
[----:B------:R-:W-:-:S11]  /*1c790*/  PLOP3.LUT P6, PT, PT, PT, PT, 0x8, 0x0 ;  /* 0x000000000000781c */ /* 0x000fd60003fce170 */
[----:B------:R-:W-:Y:S05]  /*1c7a0*/  @P0 BRA `(.L_x_1600) ;  /* 0x00000000000c0947 */ /* 0x000fea0003800000 */
[----:B------:R-:W-:-:S03]  /*1c7b0*/  UMOV UR4, 0xffffffff ;  /* 0xffffffff00047882 */ /* 0x000fc60000000000 */
[----:B------:R-:W-:Y:S05]  /*1c7c0*/  BRA.DIV UR4, `(.L_x_1601) ;  /* 0x0000006a04fc7947 */ /* 0x000fea000b800000 */
[----:B------:R-:W-:-:S13]  /*1c7d0*/  ELECT P6, URZ, PT ;  /* 0x00000000003f782f */ /* 0x000fda00038c0000 */
.L_x_1600:
        /* <DEDUP_REMOVED lines=9> */
.L_x_1759:
[----:B------:R-:W-:Y:S05]  /*1c870*/  BSYNC B1 ;  /* 0x0000000000017941 */ /* 0x000fea0003800000 */
.L_x_1602:
        /* <DEDUP_REMOVED lines=11> */
.L_x_1760:
[----:B------:R-:W-:Y:S05]  /*1c930*/  BSYNC B2 ;  /* 0x0000000000027941 */ /* 0x000fea0003800000 */
.L_x_1606:
        /* <DEDUP_REMOVED lines=9> */
.L_x_1609:
[----:B------:R-:W-:Y:S05]  /*1c9d0*/  BSYNC B2 ;  /* 0x0000000000027941 */ /* 0x000fea0003800000 */
.L_x_1608:
[----:B------:R-:W-:Y:S01]  /*1c9e0*/  IMAD.MOV.U32 R14, RZ, RZ, RZ ;  /* 0x000000ffff0e7224 */ /* 0x000fe200078e00ff */
[----:B------:R-:W-:Y:S01]  /*1c9f0*/  UIADD3 UR4, UP0, UR40, 0x570, URZ ;  /* 0x0000057028047890 */ /* 0x000fe2000ff1e03f */
[----:B------:R-:W-:Y:S01]  /*1ca00*/  IMAD R6, R3, 0x80, R0 ;  /* 0x0000008003067824 */ /* 0x000fe200078e0200 */
[----:B------:R-:W-:Y:S01]  /*1ca10*/  PLOP3.LUT P0, PT, PT, PT, PT, 0x80, 0x0 ;  /* 0x000000000000781c */ /* 0x000fe20003f0f070 */
[----:B------:R-:W-:Y:S01]  /*1ca20*/  IMAD R7, R27, 0x6000, R23 ;  /* 0x000060001b077824 */ /* 0x000fe200078e0217 */
[----:B------:R-:W-:Y:S01]  /*1ca30*/  R2UR UR10, R14 ;  /* 0x000000000e0a72ca */ /* 0x000fe200000e0000 */
[----:B------:R-:W-:Y:S01]  /*1ca40*/  VIADD R6, R6, 0xffffff80 ;  /* 0xffffff8006067836 */ /* 0x000fe20000000000 */
[----:B------:R-:W-:Y:S01]  /*1ca50*/  UIADD3.X UR5, URZ, UR41, URZ, UP0, !UPT ;  /* 0x000000293f057290 */ /* 0x000fe200087fe43f */
[----:B0-----:R-:W-:Y:S01]  /*1ca60*/  VIADD R5, R9, 0x2d890 ;  /* 0x0002d89009057836 */ /* 0x001fe20000000000 */
[----:B------:R-:W-:Y:S01]  /*1ca70*/  UMOV UR6, 0x0 ;  /* 0x0000000000067882 */ /* 0x000fe20000000000 */
[----:B------:R-:W-:Y:S01]  /*1ca80*/  VIADD R10, R7, 0x15400 ;  /* 0x00015400070a7836 */ /* 0x000fe20000000000 */
[----:B------:R-:W-:-:S09]  /*1ca90*/  UMOV UR7, 0x12f00000 ;  /* 0x12f0000000077882 */ /* 0x000fd20000000000 */
.L_x_1610:
        /* <DEDUP_REMOVED lines=16> */
.L_x_1611:
        /* <DEDUP_REMOVED lines=16> */
.L_x_1612:
        /* <DEDUP_REMOVED lines=13> */
.L_x_1761:
[----:B------:R-:W-:Y:S05]  /*1cd70*/  BSYNC B2 ;  /* 0x0000000000027941 */ /* 0x000fea0003800000 */
.L_x_1613:
[----:B------:R-:W-:Y:S01]  /*1cd80*/  BSSY B2, `(.L_x_1615) ;  /* 0x000000b000027945 */ /* 0x000fe20003800000 */
[----:B------:R-:W-:Y:S02]  /*1cd90*/  IMAD.MOV.U32 R10, RZ, RZ, 0x0 ;  /* 0x00000000ff0a7424 */ /* 0x000fe400078e00ff */
[----:B------:R-:W-:Y:S01]  /*1cda0*/  IMAD.MOV.U32 R11, RZ, RZ, 0x12f00000 ;  /* 0x12f00000ff0b7424 */ /* 0x000fe200078e00ff */
[----:B------:R-:W-:Y:S06]  /*1cdb0*/  @P1 BRA `(.L_x_1616) ;  /* 0x00000000001c1947 */ /* 0x000fec0003800000 */
[----:B------:R-:W2:Y:S02]  /*1cdc0*/  S2R R5, SR_TID.X ;  /* 0x0000000000057919 */ /* 0x000ea40000002100 */
[----:B--2---:R-:W-:Y:S01]  /*1cdd0*/  LOP3.LUT R15, R5, 0x1f, RZ, 0xc0, !PT ;  /* 0x0000001f050f7812 */ /* 0x004fe200078ec0ff */
[----:B------:R-:W-:-:S03]  /*1cde0*/  IMAD.MOV.U32 R5, RZ, RZ, 0x6000 ;  /* 0x00006000ff057424 */ /* 0x000fc600078e00ff */
[----:B------:R-:W-:Y:S01]  /*1cdf0*/  ISETP.NE.AND P0, PT, R15, RZ, PT ;  /* 0x000000ff0f00720c */ /* 0x000fe20003f05270 */
[----:B------:R2:W-:-:S12]  /*1ce00*/  SYNCS.ARRIVE.TRANS64 RZ, [R9+URZ+0x2d8b0], R5 ;  /* 0x02d8b00509ff79a7 */ /* 0x0005d8000800003f */
[----:B--2---:R-:W-:Y:S05]  /*1ce10*/  @!P0 BRA `(.L_x_1616) ;  /* 0x0000000000048947 */ /* 0x004fea0003800000 */
[----:B------:R-:W-:Y:S01]  /*1ce20*/  BPT.TRAP 0x1 ;  /* 0x000000040000795c */ /* 0x000fe20000300000 */
.L_x_1616:
[----:B------:R-:W-:Y:S05]  /*1ce30*/  BSYNC B2 ;  /* 0x0000000000027941 */ /* 0x000fea0003800000 */
.L_x_1615:
        /* <DEDUP_REMOVED lines=8> */
.L_x_1617:
        /* <DEDUP_REMOVED lines=15> */
.L_x_1618:
        /* <DEDUP_REMOVED lines=15> */
.L_x_1619:
        /* <DEDUP_REMOVED lines=10> */
.L_x_1605:
[----:B------:R-:W-:Y:S05]  /*1d140*/  BSYNC B1 ;  /* 0x0000000000017941 */ /* 0x000fea0003800000 */
.L_x_1604:
[----:B0-----:R-:W2:Y:S01]  /*1d150*/  LDL.LU R5, [R1+0x4] ;  /* 0x0000040001057983 */ /* 0x001ea20000300800 */
[----:B------:R-:W-:Y:S01]  /*1d160*/  VIADD R27, R27, 0x1 ;  /* 0x000000011b1b7836 */ /* 0x000fe20000000000 */
[----:B------:R-:W-:Y:S01]  /*1d170*/  PLOP3.LUT P0, PT, PT, PT, PT, 0x8, 0x0 ;  /* 0x000000000000781c */ /* 0x000fe20003f0e170 */
[----:B------:R-:W-:-:S03]  /*1d180*/  VIADD R9, R3, 0xfffffffe ;  /* 0xfffffffe03097836 */ /* 0x000fc60000000000 */
[----:B------:R-:W-:Y:S02]  /*1d190*/  ISETP.NE.AND P1, PT, R27, 0x2, PT ;  /* 0x000000021b00780c */ /* 0x000fe40003f25270 */
[----:B------:R-:W-:Y:S02]  /*1d1a0*/  ISETP.GE.AND P2, PT, R9, R4, PT ;  /* 0x000000040900720c */ /* 0x000fe40003f46270 */
[----:B------:R-:W-:Y:S02]  /*1d1b0*/  SEL R3, RZ, 0x1, P1 ;  /* 0x00000001ff037807 */ /* 0x000fe40000800000 */
[----:B------:R-:W-:Y:S02]  /*1d1c0*/  SEL R27, R27, RZ, P1 ;  /* 0x000000ff1b1b7207 */ /* 0x000fe40000800000 */
[----:B--2---:R-:W-:-:S05]  /*1d1d0*/  LOP3.LUT R5, R5, R3, RZ, 0x3c, !PT ;  /* 0x0000000305057212 */ /* 0x004fca00078e3cff */
[----:B------:R0:W-:Y:S02]  /*1d1e0*/  STL [R1+0x4], R5 ;  /* 0x0000040501007387 */ /* 0x0001e40000100800 */
[----:B------:R-:W-:Y:S05]  /*1d1f0*/  @!P2 BRA `(.L_x_1598) ;  /* 0x00000008005ca947 */ /* 0x000fea0003800000 */
.L_x_1636:
        /* <DEDUP_REMOVED lines=12> */
.L_x_1762:
[----:B------:R-:W-:Y:S05]  /*1d2c0*/  BSYNC B2 ;  /* 0x0000000000027941 */ /* 0x000fea0003800000 */
.L_x_1622:
        /* <DEDUP_REMOVED lines=9> */
.L_x_1625:
[----:B------:R-:W-:Y:S05]  /*1d360*/  BSYNC B2 ;  /* 0x0000000000027941 */ /* 0x000fea0003800000 */
.L_x_1624:
        /* <DEDUP_REMOVED lines=11> */
.L_x_1626:
        /* <DEDUP_REMOVED lines=16> */
.L_x_1627:
        /* <DEDUP_REMOVED lines=16> */
.L_x_1628:
        /* <DEDUP_REMOVED lines=13> */
.L_x_1763:
[----:B------:R-:W-:Y:S05]  /*1d6f0*/  BSYNC B2 ;  /* 0x0000000000027941 */ /* 0x000fea0003800000 */
.L_x_1629:
        /* <DEDUP_REMOVED lines=11> */
.L_x_1632:
[----:B------:R-:W-:Y:S05]  /*1d7b0*/  BSYNC B2 ;  /* 0x0000000000027941 */ /* 0x000fea0003800000 */
.L_x_1631:
        /* <DEDUP_REMOVED lines=8> */
.L_x_1633:
        /* <DEDUP_REMOVED lines=15> */
.L_x_1634:
        /* <DEDUP_REMOVED lines=15> */
.L_x_1635:
        /* <DEDUP_REMOVED lines=10> */
.L_x_1621:
[----:B------:R-:W-:Y:S05]  /*1dac0*/  BSYNC B1 ;  /* 0x0000000000017941 */ /* 0x000fea0003800000 */
.L_x_1620:
[----:B------:R-:W2:Y:S01]  /*1dad0*/  LDL.LU R7, [R1+0x4] ;  /* 0x0000040001077983 */ /* 0x000ea20000300800 */
[----:B------:R-:W-:Y:S01]  /*1dae0*/  VIADD R27, R27, 0x1 ;  /* 0x000000011b1b7836 */ /* 0x000fe20000000000 */
[C---:B------:R-:W-:Y:S01]  /*1daf0*/  ISETP.GT.AND P2, PT, R9.reuse, R4, PT ;  /* 0x000000040900720c */ /* 0x040fe20003f44270 */
[----:B------:R-:W-:-:S03]  /*1db00*/  VIADD R9, R9, 0xffffffff ;  /* 0xffffffff09097836 */ /* 0x000fc60000000000 */
[----:B------:R-:W-:-:S04]  /*1db10*/  ISETP.NE.AND P1, PT, R27, 0x2, PT ;  /* 0x000000021b00780c */ /* 0x000fc80003f25270 */
[----:B------:R-:W-:Y:S02]  /*1db20*/  SEL R3, RZ, 0x1, P1 ;  /* 0x00000001ff037807 */ /* 0x000fe40000800000 */
[----:B------:R-:W-:Y:S02]  /*1db30*/  SEL R27, R27, RZ, P1 ;  /* 0x000000ff1b1b7207 */ /* 0x000fe40000800000 */
[----:B--2---:R-:W-:-:S05]  /*1db40*/  LOP3.LUT R7, R7, R3, RZ, 0x3c, !PT ;  /* 0x0000000307077212 */ /* 0x004fca00078e3cff */
[----:B------:R1:W-:Y:S01]  /*1db50*/  STL [R1+0x4], R7 ;  /* 0x0000040701007387 */ /* 0x0003e20000100800 */
[----:B------:R-:W-:Y:S05]  /*1db60*/  @P2 BRA `(.L_x_1636) ;  /* 0xfffffff400a42947 */ /* 0x000fea000383ffff */
.L_x_1598:
[----:B------:R-:W-:Y:S05]  /*1db70*/  BSYNC B0 ;  /* 0x0000000000007941 */ /* 0x000fea0003800000 */
.L_x_1597:
[----:B------:R-:W2:Y:S01]  /*1db80*/  LDC R0, c[0x0][0x448] ;  /* 0x00011200ff007b82 */ /* 0x000ea20000000800 */
[----:B------:R-:W-:Y:S01]  /*1db90*/  VIADD R2, R28, 0xbf ;  /* 0x000000bf1c027836 */ /* 0x000fe20000000000 */
[----:B------:R-:W-:Y:S06]  /*1dba0*/  @!P0 WARPSYNC.ALL ;  /* 0x0000000000008948 */ /* 0x000fec0003800000 */
[----:B------:R-:W-:Y:S01]  /*1dbb0*/  @!P0 BAR.SYNC.DEFER_BLOCKING 0xc, 0x200 ;  /* 0x0308000000008b1d */ /* 0x000fe20000010000 */
[----:B--2---:R-:W-:-:S13]  /*1dbc0*/  ISETP.NE.AND P1, PT, R0, 0x1, PT ;  /* 0x000000010000780c */ /* 0x004fda0003f25270 */
[----:B------:R-:W2:Y:S08]  /*1dbd0*/  @P1 LDC R3, c[0x0][0x44c] ;  /* 0x00011300ff031b82 */ /* 0x000eb00000000800 */
[----:B------:R-:W3:Y:S01]  /*1dbe0*/  @P1 LDC R0, c[0x0][0x450] ;  /* 0x00011400ff001b82 */ /* 0x000ee20000000800 */
[----:B--2---:R-:W-:-:S05]  /*1dbf0*/  @P1 IMAD.HI.U32 R3, R2, R3, RZ ;  /* 0x0000000302031227 */ /* 0x004fca00078e00ff */
[----:B---3--:R-:W-:-:S05]  /*1dc00*/  @P1 SHF.R.U32.HI R2, RZ, R0, R3 ;  /* 0x00000000ff021219 */ /* 0x008fca0000011603 */
[----:B------:R-:W-:Y:S02]  /*1dc10*/  IMAD.IADD R17, R17, 0x1, R2 ;  /* 0x0000000111117824 */ /* 0x000fe400078e0202 */
[----:B------:R-:W2:Y:S02]  /*1dc20*/  LDC.64 R2, c[0x0][0x9e0] ;  /* 0x00027800ff027b82 */ /* 0x000ea40000000a00 */
[----:B--2---:R-:W-:Y:S01]  /*1dc30*/  ISETP.GE.AND P2, PT, R3, 0x1, PT ;  /* 0x000000010300780c */ /* 0x004fe20003f46270 */
[----:B------:R-:W-:-:S12]  /*1dc40*/  IMAD.IADD R2, R17, 0x1, R2 ;  /* 0x0000000111027824 */ /* 0x000fd800078e0202 */
[----:B------:R-:W-:Y:S05]  /*1dc50*/  @!P2 BRA `(.L_x_1637) ;  /* 0x000000000048a947 */ /* 0x000fea0003800000 */
[C---:B------:R-:W-:Y:S01]  /*1dc60*/  ISETP.GT.AND P0, PT, R17.reuse, RZ, PT ;  /* 0x000000ff1100720c */ /* 0x040fe20003f04270 */
[----:B------:R-:W-:Y:S01]  /*1dc70*/  BSSY B0, `(.L_x_1638) ;  /* 0x000000e000007945 */ /* 0x000fe20003800000 */
[----:B------:R-:W-:-:S11]  /*1dc80*/  VIADD R0, R17, 0xffffffff ;  /* 0xffffffff11007836 */ /* 0x000fd60000000000 */
[----:B------:R-:W-:Y:S05]  /*1dc90*/  @P0 BRA `(.L_x_1639) ;  /* 0x00000000001c0947 */ /* 0x000fea0003800000 */
[----:B------:R-:W-:Y:S01]  /*1dca0*/  ISETP.NE.AND P0, PT, R3, 0x1, PT ;  /* 0x000000010300780c */ /* 0x000fe20003f05270 */
[----:B------:R-:W-:-:S12]  /*1dcb0*/  IMAD.MOV R0, RZ, RZ, -R17 ;  /* 0x000000ffff007224 */ /* 0x000fd800078e0a11 */
[----:B0-----:R-:W0:Y:S02]  /*1dcc0*/  @P0 LDC.64 R4, c[0x0][0x9e8] ;  /* 0x00027a00ff040b82 */ /* 0x001e240000000a00 */
[----:B0-----:R-:W-:-:S05]  /*1dcd0*/  @P0 IMAD.HI.U32 R4, R0, R4, RZ ;  /* 0x0000000400040227 */ /* 0x001fca00078e00ff */
[----:B------:R-:W-:-:S04]  /*1dce0*/  @P0 SHF.R.U32.HI R0, RZ, R5, R4 ;  /* 0x00000005ff000219 */ /* 0x000fc80000011604 */
[----:B------:R-:W-:Y:S01]  /*1dcf0*/  LOP3.LUT R0, RZ, R0, RZ, 0x33, !PT ;  /* 0x00000000ff007212 */ /* 0x000fe200078e33ff */
[----:B------:R-:W-:Y:S06]  /*1dd00*/  BRA `(.L_x_1640) ;  /* 0x0000000000107947 */ /* 0x000fec0003800000 */
.L_x_1639:
[----:B------:R-:W-:-:S13]  /*1dd10*/  ISETP.NE.AND P0, PT, R3, 0x1, PT ;  /* 0x000000010300780c */ /* 0x000fda0003f05270 */
[----:B0-----:R-:W0:Y:S02]  /*1dd20*/  @P0 LDC.64 R4, c[0x0][0x9e8] ;  /* 0x00027a00ff040b82 */ /* 0x001e240000000a00 */
[----:B0-----:R-:W-:-:S05]  /*1dd30*/  @P0 IMAD.HI.U32 R4, R0, R4, RZ ;  /* 0x0000000400040227 */ /* 0x001fca00078e00ff */
[----:B------:R-:W-:-:S07]  /*1dd40*/  @P0 SHF.R.U32.HI R0, RZ, R5, R4 ;  /* 0x00000005ff000219 */ /* 0x000fce0000011604 */
.L_x_1640:
[----:B------:R-:W-:Y:S05]  /*1dd50*/  BSYNC B0 ;  /* 0x0000000000007941 */ /* 0x000fea0003800000 */
.L_x_1638:
[----:B------:R-:W-:-:S05]  /*1dd60*/  IMAD R0, R0, R3, R3 ;  /* 0x0000000300007224 */ /* 0x000fca00078e0203 */
[----:B------:R-:W-:-:S07]  /*1dd70*/  VIMNMX R2, R2, R0, PT ;  /* 0x0000000002027248 */ /* 0x000fce0003fe0100 */
.L_x_1637:
[----:B------:R-:W-:Y:S01]  /*1dd80*/  VIADD R2, R2, 0x7f ;  /* 0x0000007f02027836 */ /* 0x000fe20000000000 */
[----:B------:R-:W-:Y:S01]  /*1dd90*/  ULDC UR4, c[0x0][0x9dc] ;  /* 0x0002770000047ab9 */ /* 0x000fe20000000800 */
[----:B------:R-:W-:-:S03]  /*1dda0*/  IMAD.MOV.U32 R4, RZ, RZ, R28 ;  /* 0x000000ffff047224 */ /* 0x000fc600078e001c */
[----:B------:R-:W-:-:S04]  /*1ddb0*/  SHF.R.S32.HI R0, RZ, 0x1f, R2 ;  /* 0x0000001fff007819 */ /* 0x000fc80000011402 */
[----:B------:R-:W-:Y:S02]  /*1ddc0*/  LEA.HI R0, R0, R2, RZ, 0x7 ;  /* 0x0000000200007211 */ /* 0x000fe400078f38ff */
[----:B------:R-:W2:Y:S02]  /*1ddd0*/  @P1 LDC R2, c[0x0][0x44c] ;  /* 0x00011300ff021b82 */ /* 0x000ea40000000800 */
[----:B------:R-:W-:-:S04]  /*1dde0*/  SHF.R.S32.HI R0, RZ, 0x7, R0 ;  /* 0x00000007ff007819 */ /* 0x000fc80000011400 */
[----:B------:R-:W-:Y:S02]  /*1ddf0*/  VIMNMX R26, R21, R0, PT ;  /* 0x00000000151a7248 */ /* 0x000fe40003fe0100 */
[----:B------:R-:W3:Y:S03]  /*1de00*/  @P1 LDC R0, c[0x0][0x450] ;  /* 0x00011400ff001b82 */ /* 0x000ee60000000800 */
[----:B------:R4:W-:Y:S01]  /*1de10*/  STL [R1+0x44], R26 ;  /* 0x0000441a01007387 */ /* 0x0009e20000100800 */
[----:B--2---:R-:W-:-:S05]  /*1de20*/  @P1 IMAD.HI.U32 R2, R28, R2, RZ ;  /* 0x000000021c021227 */ /* 0x004fca00078e00ff */
[----:B---3--:R-:W-:-:S05]  /*1de30*/  @P1 SHF.R.U32.HI R4, RZ, R0, R2 ;  /* 0x00000000ff041219 */ /* 0x008fca0000011602 */
[----:B------:R-:W-:-:S04]  /*1de40*/  IMAD.IADD R2, R20, 0x1, R4 ;  /* 0x0000000114027824 */ /* 0x000fc800078e0204 */
[----:B------:R-:W-:Y:S01]  /*1de50*/  VIADD R0, R2, -UR4 ;  /* 0x8000000402007c36 */ /* 0x000fe20008000000 */
[----:B----4-:R-:W-:Y:S06]  /*1de60*/  @!P2 BRA `(.L_x_1641) ;  /* 0x000000000044a947 */ /* 0x010fec0003800000 */
[----:B------:R-:W-:Y:S01]  /*1de70*/  ISETP.GT.AND P0, PT, R2, -0x1, PT ;  /* 0xffffffff0200780c */ /* 0x000fe20003f04270 */
[----:B------:R-:W-:-:S12]  /*1de80*/  BSSY B0, `(.L_x_1642) ;  /* 0x000000d000007945 */ /* 0x000fd80003800000 */
[----:B------:R-:W-:Y:S05]  /*1de90*/  @P0 BRA `(.L_x_1643) ;  /* 0x00000000001c0947 */ /* 0x000fea0003800000 */
[----:B------:R-:W-:Y:S02]  /*1dea0*/  ISETP.NE.AND P0, PT, R3, 0x1, PT ;  /* 0x000000010300780c */ /* 0x000fe40003f05270 */
[----:B------:R-:W-:-:S11]  /*1deb0*/  LOP3.LUT R2, RZ, R2, RZ, 0x33, !PT ;  /* 0x00000002ff027212 */ /* 0x000fd600078e33ff */
[----:B0-----:R-:W0:Y:S02]  /*1dec0*/  @P0 LDC.64 R4, c[0x0][0x9e8] ;  /* 0x00027a00ff040b82 */ /* 0x001e240000000a00 */
[----:B0-----:R-:W-:-:S05]  /*1ded0*/  @P0 IMAD.HI.U32 R4, R2, R4, RZ ;  /* 0x0000000402040227 */ /* 0x001fca00078e00ff */
[----:B------:R-:W-:-:S04]  /*1dee0*/  @P0 SHF.R.U32.HI R2, RZ, R5, R4 ;  /* 0x00000005ff020219 */ /* 0x000fc80000011604 */
[----:B------:R-:W-:Y:S01]  /*1def0*/  LOP3.LUT R2, RZ, R2, RZ, 0x33, !PT ;  /* 0x00000002ff027212 */ /* 0x000fe200078e33ff */
[----:B------:R-:W-:Y:S06]  /*1df00*/  BRA `(.L_x_1644) ;  /* 0x0000000000107947 */ /* 0x000fec0003800000 */
.L_x_1643:
[----:B------:R-:W-:-:S13]  /*1df10*/  ISETP.NE.AND P0, PT, R3, 0x1, PT ;  /* 0x000000010300780c */ /* 0x000fda0003f05270 */
[----:B0-----:R-:W0:Y:S02]  /*1df20*/  @P0 LDC.64 R4, c[0x0][0x9e8] ;  /* 0x00027a00ff040b82 */ /* 0x001e240000000a00 */
[----:B0-----:R-:W-:-:S05]  /*1df30*/  @P0 IMAD.HI.U32 R4, R2, R4, RZ ;  /* 0x0000000402040227 */ /* 0x001fca00078e00ff */
[----:B------:R-:W-:-:S07]  /*1df40*/  @P0 SHF.R.U32.HI R2, RZ, R5, R4 ;  /* 0x00000005ff020219 */ /* 0x000fce0000011604 */
.L_x_1644:
[----:B------:R-:W-:Y:S05]  /*1df50*/  BSYNC B0 ;  /* 0x0000000000007941 */ /* 0x000fea0003800000 */
.L_x_1642:
[----:B------:R-:W-:-:S05]  /*1df60*/  IMAD R3, R2, R3, RZ ;  /* 0x0000000302037224 */ /* 0x000fca00078e02ff */
[----:B------:R-:W-:-:S07]  /*1df70*/  VIMNMX R0, R0, R3, !PT ;  /* 0x0000000300007248 */ /* 0x000fce0007fe0100 */
.L_x_1641:
[----:B------:R-:W-:Y:S01]  /*1df80*/  SHF.R.S32.HI R3, RZ, 0x1f, R0 ;  /* 0x0000001fff037819 */ /* 0x000fe20000011400 */
[----:B------:R-:W-:Y:S03]  /*1df90*/  BSSY B7, `(.L_x_1645) ;  /* 0x0000354000077945 */ /* 0x000fe60003800000 */
[----:B------:R-:W-:-:S04]  /*1dfa0*/  LEA.HI R3, R3, R0, RZ, 0x7 ;  /* 0x0000000003037211 */ /* 0x000fc800078f38ff */
[----:B------:R-:W-:-:S04]  /*1dfb0*/  SHF.R.S32.HI R3, RZ, 0x7, R3 ;  /* 0x00000007ff037819 */ /* 0x000fc80000011403 */
[----:B------:R-:W-:-:S04]  /*1dfc0*/  VIMNMX R2, RZ, R3, !PT ;  /* 0x00000003ff027248 */ /* 0x000fc80007fe0100 */
[----:B------:R-:W-:Y:S01]  /*1dfd0*/  ISETP.GT.AND P0, PT, R26, R2, PT ;  /* 0x000000021a00720c */ /* 0x000fe20003f04270 */
[----:B------:R2:W-:-:S12]  /*1dfe0*/  STL [R1+0x28], R2 ;  /* 0x0000280201007387 */ /* 0x0005d80000100800 */
[----:B--2---:R-:W-:Y:S05]  /*1dff0*/  @P0 BRA `(.L_x_1646) ;  /* 0x0000000000440947 */ /* 0x004fea0003800000 */
        /* <DEDUP_REMOVED lines=17> */
.L_x_1646:
        /* <DEDUP_REMOVED lines=9> */
[----:B------:R-:W2:Y:S01]  /*1e1a0*/  LDC.64 R2, c[0x4][R2] ;  /* 0x0100000002027b82 */ /* 0x000ea20000000a00 */
[----:B0-----:R-:W-:Y:S02]  /*1e1b0*/  IMAD.U32 R5, RZ, RZ, UR7 ;  /* 0x00000007ff057e24 */ /* 0x001fe4000f8e00ff */
[----:B------:R-:W-:Y:S02]  /*1e1c0*/  IMAD.U32 R6, RZ, RZ, UR8 ;  /* 0x00000008ff067e24 */ /* 0x000fe4000f8e00ff */
[----:B-1----:R-:W-:-:S02]  /*1e1d0*/  IMAD.U32 R7, RZ, RZ, UR9 ;  /* 0x00000009ff077e24 */ /* 0x002fc4000f8e00ff */
[----:B------:R-:W-:Y:S02]  /*1e1e0*/  IMAD.U32 R10, RZ, RZ, UR4 ;  /* 0x00000004ff0a7e24 */ /* 0x000fe4000f8e00ff */
[----:B------:R-:W-:Y:S02]  /*1e1f0*/  IMAD.U32 R11, RZ, RZ, UR5 ;  /* 0x00000005ff0b7e24 */ /* 0x000fe4000f8e00ff */
[----:B------:R-:W-:Y:S02]  /*1e200*/  IMAD.MOV.U32 R8, RZ, RZ, 0x70 ;  /* 0x00000070ff087424 */ /* 0x000fe400078e00ff */
[----:B------:R-:W-:Y:S02]  /*1e210*/  IMAD.MOV.U32 R12, RZ, RZ, 0x1 ;  /* 0x00000001ff0c7424 */ /* 0x000fe400078e00ff */
[----:B------:R-:W-:-:S07]  /*1e220*/  IMAD.MOV.U32 R13, RZ, RZ, RZ ;  /* 0x000000ffff0d7224 */ /* 0x000fce00078e00ff */
[----:B------:R-:W-:-:S07]  /*1e230*/  LEPC R20, `(.L_x_1649) ;  /* 0x000000001014794e */ /* 0x000fce0000000000 */
[----:B--2---:R-:W-:Y:S05]  /*1e240*/  CALL.ABS.NOINC R2 ;  /* 0x0000000002007343 */ /* 0x004fea0003c00000 */
.L_x_1649:
[----:B------:R-:W-:Y:S05]  /*1e250*/  BSYNC B6 ;  /* 0x0000000000067941 */ /* 0x000fea0003800000 */
.L_x_1648:
        /* <DEDUP_REMOVED lines=9> */
[----:B------:R-:W-:Y:S02]  /*1e2f0*/  IMAD.U32 R4, RZ, RZ, UR6 ;  /* 0x00000006ff047e24 */ /* 0x000fe4000f8e00ff */
[----:B0-----:R-:W-:Y:S02]  /*1e300*/  IMAD.U32 R5, RZ, RZ, UR7 ;  /* 0x00000007ff057e24 */ /* 0x001fe4000f8e00ff */
[----:B------:R-:W-:Y:S02]  /*1e310*/  IMAD.U32 R6, RZ, RZ, UR8 ;  /* 0x00000008ff067e24 */ /* 0x000fe4000f8e00ff */
[----:B-1----:R-:W-:-:S02]  /*1e320*/  IMAD.U32 R7, RZ, RZ, UR9 ;  /* 0x00000009ff077e24 */ /* 0x002fc4000f8e00ff */
[----:B------:R-:W-:Y:S02]  /*1e330*/  IMAD.U32 R10, RZ, RZ, UR4 ;  /* 0x00000004ff0a7e24 */ /* 0x000fe4000f8e00ff */
[----:B------:R-:W-:Y:S02]  /*1e340*/  IMAD.U32 R11, RZ, RZ, UR5 ;  /* 0x00000005ff0b7e24 */ /* 0x000fe4000f8e00ff */
[----:B------:R-:W-:Y:S02]  /*1e350*/  IMAD.MOV.U32 R8, RZ, RZ, 0x70 ;  /* 0x00000070ff087424 */ /* 0x000fe400078e00ff */
[----:B------:R-:W-:Y:S02]  /*1e360*/  IMAD.MOV.U32 R12, RZ, RZ, 0x1 ;  /* 0x00000001ff0c7424 */ /* 0x000fe400078e00ff */
[----:B--2---:R-:W-:-:S07]  /*1e370*/  IMAD.MOV.U32 R13, RZ, RZ, RZ ;  /* 0x000000ffff0d7224 */ /* 0x004fce00078e00ff */
[----:B------:R-:W-:-:S07]  /*1e380*/  LEPC R20, `(.L_x_1652) ;  /* 0x000000001014794e */ /* 0x000fce0000000000 */
[----:B---3--:R-:W-:Y:S05]  /*1e390*/  CALL.ABS.NOINC R2 ;  /* 0x0000000002007343 */ /* 0x008fea0003c00000 */
.L_x_1652:
        /* <DEDUP_REMOVED lines=15> */
.L_x_1651:
[----:B------:R-:W-:Y:S05]  /*1e490*/  BSYNC B6 ;  /* 0x0000000000067941 */ /* 0x000fea0003800000 */
.L_x_1650:
[----:B------:R-:W-:Y:S01]  /*1e4a0*/  ULDC.64 UR4, c[0x0][0x9f8] ;  /* 0x00027e0000047ab9 */ /* 0x000fe20000000a00 */
[----:B------:R-:W2:Y:S01]  /*1e4b0*/  LDL R20, [R1+0x24] ;  /* 0x0000240001147983 */ /* 0x000ea20000100800 */
[----:B------:R-:W-:-:S03]  /*1e4c0*/  ISETP.NE.U32.AND P0, PT, RZ, UR4, PT ;  /* 0x00000004ff007c0c */ /* 0x000fc6000bf05070 */
[----:B------:R-:W3:Y:S01]  /*1e4d0*/  LDL R17, [R1+0x2c] ;  /* 0x00002c0001117983 */ /* 0x000ee20000100800 */
[----:B------:R-:W-:Y:S01]  /*1e4e0*/  ISETP.NE.AND.EX P0, PT, RZ, UR5, PT, P0 ;  /* 0x00000005ff007c0c */ /* 0x000fe2000bf05300 */
[----:B------:R-:W-:Y:S01]  /*1e4f0*/  IMAD.MOV.U32 R8, RZ, RZ, R19 ;  /* 0x000000ffff087224 */ /* 0x000fe200078e0013 */
[----:B-1----:R-:W1:Y:S01]  /*1e500*/  LDC R7, c[0x0][0x430] ;  /* 0x00010c00ff077b82 */ /* 0x002e620000000800 */
[----:B------:R-:W4:Y:S01]  /*1e510*/  S2R R24, SR_TID.X ;  /* 0x0000000000187919 */ /* 0x000f220000002100 */
[----:B------:R-:W0:Y:S01]  /*1e520*/  S2R R21, SR_TID.X ;  /* 0x0000000000157919 */ /* 0x000e220000002100 */
[----:B------:R-:W-:Y:S01]  /*1e530*/  VIADD R26, R26, 0xffffffff ;  /* 0xffffffff1a1a7836 */ /* 0x000fe20000000000 */
[----:B------:R-:W-:-:S07]  /*1e540*/  ULDC UR4, c[0x0][0x2f4] ;  /* 0x0000bd0000047ab9 */ /* 0x000fce0000000800 */
[----:B------:R-:W4:Y:S02]  /*1e550*/  @P0 LDC.64 R2, c[0x0][0x9f8] ;  /* 0x00027e00ff020b82 */ /* 0x000f240000000a00 */
[----:B----4-:R-:W-:-:S05]  /*1e560*/  @P0 IMAD.WIDE R2, R19, 0x4, R2 ;  /* 0x0000000413020825 */ /* 0x010fca00078e0202 */
[----:B------:R4:W4:Y:S01]  /*1e570*/  @P0 LDG.E R8, desc[UR52][R2.64] ;  /* 0x0000003402080981 */ /* 0x000922000c1e1900 */
[----:B-1----:R-:W-:Y:S01]  /*1e580*/  ISETP.NE.AND P1, PT, R7, 0x1, PT ;  /* 0x000000010700780c */ /* 0x002fe20003f25270 */
[----:B------:R-:W-:Y:S01]  /*1e590*/  IMAD.SHL.U32 R24, R24, 0x20, RZ ;  /* 0x0000002018187824 */ /* 0x000fe200078e00ff */
[----:B0-----:R-:W-:Y:S01]  /*1e5a0*/  LOP3.LUT R21, R21, 0x7f, RZ, 0xc0, !PT ;  /* 0x0000007f15157812 */ /* 0x001fe200078ec0ff */
[----:B------:R-:W-:Y:S01]  /*1e5b0*/  IMAD.SHL.U32 R10, R26, 0x80, RZ ;  /* 0x000000801a0a7824 */ /* 0x000fe200078e00ff */
[----:B------:R-:W0:Y:S02]  /*1e5c0*/  S2R R11, SR_TID.X ;  /* 0x00000000000b7919 */ /* 0x000e240000002100 */
[----:B------:R-:W-:Y:S02]  /*1e5d0*/  SHF.R.U32.HI R21, RZ, 0x2, R21 ;  /* 0x00000002ff157819 */ /* 0x000fe40000011615 */
[----:B------:R-:W-:-:S04]  /*1e5e0*/  LOP3.LUT R24, R24, 0x60, RZ, 0xc0, !PT ;  /* 0x0000006018187812 */ /* 0x000fc800078ec0ff */
[----:B------:R-:W-:Y:S01]  /*1e5f0*/  LOP3.LUT R0, R10, R21, R24, 0xfe, !PT ;  /* 0x000000150a007212 */ /* 0x000fe200078efe18 */
[----:B------:R-:W1:Y:S08]  /*1e600*/  @P1 LDC R4, c[0x0][0x434] ;  /* 0x00010d00ff041b82 */ /* 0x000e700000000800 */
[----:B------:R-:W4:Y:S01]  /*1e610*/  @P1 LDC R5, c[0x0][0x438] ;  /* 0x00010e00ff051b82 */ /* 0x000f220000000800 */
[----:B------:R-:W-:Y:S01]  /*1e620*/  LOP3.LUT R22, R22, 0xfffffff7, RZ, 0xc0, !PT ;  /* 0xfffffff716167812 */ /* 0x000fe200078ec0ff */
[----:B0-----:R-:W-:-:S05]  /*1e630*/  IMAD.SHL.U32 R11, R11, 0x8, RZ ;  /* 0x000000080b0b7824 */ /* 0x001fca00078e00ff */
[----:B------:R-:W-:-:S04]  /*1e640*/  LOP3.LUT R11, R11, 0x18, RZ, 0xc0, !PT ;  /* 0x000000180b0b7812 */ /* 0x000fc800078ec0ff */
[----:B------:R-:W-:Y:S01]  /*1e650*/  LOP3.LUT R12, R11, 0x20, RZ, 0xfc, !PT ;  /* 0x000000200b0c7812 */ /* 0x000fe200078efcff */
[----:B------:R-:W-:Y:S01]  /*1e660*/  UMOV UR5, 0xffffffff ;  /* 0xffffffff00057882 */ /* 0x000fe20000000000 */
[C---:B--2---:R-:W-:Y:S01]  /*1e670*/  ISETP.GE.AND P0, PT, R0.reuse, R20, PT ;  /* 0x000000140000720c */ /* 0x044fe20003f06270 */
[----:B---3--:R-:W-:-:S04]  /*1e680*/  IMAD.IADD R0, R0, 0x1, R17 ;  /* 0x0000000100007824 */ /* 0x008fc800078e0211 */
[----:B-1----:R-:W-:-:S04]  /*1e690*/  @P1 IMAD.HI.U32 R4, R0, R4, RZ ;  /* 0x0000000400041227 */ /* 0x002fc800078e00ff */
[----:B------:R-:W-:-:S04]  /*1e6a0*/  IMAD.MOV.U32 R6, RZ, RZ, R0 ;  /* 0x000000ffff067224 */ /* 0x000fc800078e0000 */
[----:B----4-:R-:W0:Y:S01]  /*1e6b0*/  @!P0 LDC.64 R2, c[0x0][0x428] ;  /* 0x00010a00ff028b82 */ /* 0x010e220000000a00 */
[----:B------:R-:W-:-:S05]  /*1e6c0*/  @P1 SHF.R.U32.HI R6, RZ, R5, R4 ;  /* 0x00000005ff061219 */ /* 0x000fca0000011604 */
[----:B------:R-:W-:-:S04]  /*1e6d0*/  IMAD.MOV R4, RZ, RZ, -R6 ;  /* 0x000000ffff047224 */ /* 0x000fc800078e0a06 */
[----:B------:R-:W-:Y:S01]  /*1e6e0*/  IMAD R4, R7, R4, R0 ;  /* 0x0000000407047224 */ /* 0x000fe200078e0200 */
[----:B------:R-:W-:Y:S02]  /*1e6f0*/  @!P0 SHF.R.S32.HI R7, RZ, 0x1f, R6 ;  /* 0x0000001fff078819 */ /* 0x000fe40000011406 */
[----:B------:R-:W-:Y:S01]  /*1e700*/  SHF.R.S32.HI R9, RZ, 0x1f, R8 ;  /* 0x0000001fff097819 */ /* 0x000fe20000011408 */
[CC--:B0-----:R-:W-:Y:S01]  /*1e710*/  @!P0 IMAD.WIDE.U32 R6, R8.reuse, R2.reuse, R6 ;  /* 0x0000000208068225 */ /* 0x0c1fe200078e0006 */
[----:B------:R0:W-:Y:S03]  /*1e720*/  STL [R1+0x10], R8 ;  /* 0x0000100801007387 */ /* 0x0001e60000100800 */
[----:B------:R-:W-:Y:S01]  /*1e730*/  @!P0 IMAD R0, R9, R2, RZ ;  /* 0x0000000209008224 */ /* 0x000fe200078e02ff */
[----:B------:R1:W-:Y:S03]  /*1e740*/  STL [R1+0x30], R9 ;  /* 0x0000300901007387 */ /* 0x0003e60000100800 */
[----:B------:R-:W-:-:S02]  /*1e750*/  @!P0 IMAD R0, R8, R3, R0 ;  /* 0x0000000308008224 */ /* 0x000fc400078e0200 */
[----:B------:R-:W0:Y:S01]  /*1e760*/  @!P0 LDC.64 R2, c[0x0][0x418] ;  /* 0x00010600ff028b82 */ /* 0x000e220000000a00 */
[----:B------:R-:W-:Y:S02]  /*1e770*/  IMAD.U32 R5, RZ, RZ, UR38 ;  /* 0x00000026ff057e24 */ /* 0x000fe4000f8e00ff */
[----:B------:R-:W-:-:S03]  /*1e780*/  @!P0 IMAD.IADD R0, R7, 0x1, R0 ;  /* 0x0000000107008824 */ /* 0x000fc600078e0200 */
[----:B------:R-:W-:Y:S02]  /*1e790*/  ISETP.NE.AND P2, PT, R5, 0x3, PT ;  /* 0x000000030500780c */ /* 0x000fe40003f45270 */
[----:B0-----:R-:W-:Y:S01]  /*1e7a0*/  @!P0 LEA R8, P1, R6, R2, 0x2 ;  /* 0x0000000206088211 */ /* 0x001fe200078210ff */
[----:B------:R-:W-:-:S03]  /*1e7b0*/  IMAD.MOV.U32 R2, RZ, RZ, RZ ;  /* 0x000000ffff027224 */ /* 0x000fc600078e00ff */
[----:B-1----:R-:W-:-:S05]  /*1e7c0*/  @!P0 LEA.HI.X R9, R6, R3, R0, 0x2, P1 ;  /* 0x0000000306098211 */ /* 0x002fca00008f1400 */
[----:B------:R0:W5:Y:S01]  /*1e7d0*/  @!P0 LDG.E R2, desc[UR52][R8.64] ;  /* 0x0000003408028981 */ /* 0x000162000c1e1900 */
[C---:B------:R-:W-:Y:S02]  /*1e7e0*/  ISETP.GE.AND P0, PT, R11.reuse, UR4, PT ;  /* 0x000000040b007c0c */ /* 0x040fe4000bf06270 */
[----:B------:R-:W-:Y:S02]  /*1e7f0*/  @P2 LOP3.LUT R22, R22, 0x8, RZ, 0xfc, !PT ;  /* 0x0000000816162812 */ /* 0x000fe400078efcff */
[----:B------:R-:W-:Y:S02]  /*1e800*/  LOP3.LUT R11, R11, 0x40, RZ, 0xfc, !PT ;  /* 0x000000400b0b7812 */ /* 0x000fe400078efcff */
[----:B------:R-:W-:Y:S02]  /*1e810*/  LOP3.LUT R22, R22, 0xfffffffb, RZ, 0xc0, !PT ;  /* 0xfffffffb16167812 */ /* 0x000fe400078ec0ff */
[----:B------:R-:W-:-:S05]  /*1e820*/  ISETP.GE.AND P1, PT, R12, UR4, PT ;  /* 0x000000040c007c0c */ /* 0x000fca000bf26270 */
[----:B------:R-:W-:Y:S02]  /*1e830*/  @P0 LOP3.LUT R22, R22, 0x4, RZ, 0xfc, !PT ;  /* 0x0000000416160812 */ /* 0x000fe400078efcff */
[----:B------:R-:W-:Y:S02]  /*1e840*/  ISETP.GE.AND P0, PT, R11, UR4, PT ;  /* 0x000000040b007c0c */ /* 0x000fe4000bf06270 */
[----:B------:R-:W-:-:S04]  /*1e850*/  LOP3.LUT R22, R22, 0xfffffffe, RZ, 0xc0, !PT ;  /* 0xfffffffe16167812 */ /* 0x000fc800078ec0ff */
[----:B------:R-:W-:-:S04]  /*1e860*/  LOP3.LUT R22, R22, 0xfffffffd, RZ, 0xc0, !PT ;  /* 0xfffffffd16167812 */ /* 0x000fc800078ec0ff */
[----:B------:R-:W-:-:S04]  /*1e870*/  @P1 LOP3.LUT R22, R22, 0x2, RZ, 0xfc, !PT ;  /* 0x0000000216161812 */ /* 0x000fc800078efcff */
[----:B------:R-:W-:Y:S01]  /*1e880*/  @P0 LOP3.LUT R22, R22, 0x1, RZ, 0xfc, !PT ;  /* 0x0000000116160812 */ /* 0x000fe200078efcff */
[----:B0-----:R-:W-:Y:S06]  /*1e890*/  BRA.DIV UR5, `(.L_x_1653) ;  /* 0x0000004e054c7947 */ /* 0x001fec000b800000 */
.L_x_1766:
[----:B------:R-:W-:-:S05]  /*1e8a0*/  SHF.R.S32.HI R9, RZ, 0x1f, R18 ;  /* 0x0000001fff097819 */ /* 0x000fca0000011412 */
[----:B------:R0:W-:Y:S01]  /*1e8b0*/  STL [R1+0xc], R9 ;  /* 0x00000c0901007387 */ /* 0x0001e20000100800 */
[----:B------:R-:W-:Y:S05]  /*1e8c0*/  @!P2 BRA `(.L_x_1654) ;  /* 0x000000000004a947 */ /* 0x000fea0003800000 */
[----:B------:R-:W-:Y:S01]  /*1e8d0*/  BPT.TRAP 0x1 ;  /* 0x000000040000795c */ /* 0x000fe20000300000 */
.L_x_1654:
        /* <DEDUP_REMOVED lines=26> */
.L_x_1767:
[----:B------:R-:W-:Y:S05]  /*1ea80*/  BSYNC B0 ;  /* 0x0000000000007941 */ /* 0x000fea0003800000 */
.L_x_1655:
[----:B------:R-:W2:Y:S01]  /*1ea90*/  LDL R7, [R1+0xc] ;  /* 0x00000c0001077983 */ /* 0x000ea20000100800 */
[----:B------:R-:W-:-:S03]  /*1eaa0*/  ULDC.64 UR4, c[0x0][0x300] ;  /* 0x0000c00000047ab9 */ /* 0x000fc60000000a00 */
[----:B------:R-:W3:Y:S04]  /*1eab0*/  LDL R12, [R1+0x24] ;  /* 0x00002400010c7983 */ /* 0x000ee80000100800 */
[----:B------:R-:W4:Y:S01]  /*1eac0*/  LDL R11, [R1+0x14] ;  /* 0x00001400010b7983 */ /* 0x000f220000100800 */
[----:B------:R-:W-:Y:S01]  /*1ead0*/  IMAD R3, R3, UR4, RZ ;  /* 0x0000000403037c24 */ /* 0x000fe2000f8e02ff */
[----:B------:R-:W-:Y:S01]  /*1eae0*/  LOP3.LUT P4, RZ, R22, 0x4, RZ, 0xc0, !PT ;  /* 0x0000000416ff7812 */ /* 0x000fe2000788c0ff */
[----:B------:R-:W5:Y:S02]  /*1eaf0*/  S2R R6, SR_TID.X ;  /* 0x0000000000067919 */ /* 0x000f640000002100 */
[----:B------:R-:W-:Y:S01]  /*1eb00*/  IMAD R3, R4, UR5, R3 ;  /* 0x0000000504037c24 */ /* 0x000fe2000f8e0203 */
[----:B------:R-:W-:Y:S01]  /*1eb10*/  LOP3.LUT P3, RZ, R22, 0x2, RZ, 0xc0, !PT ;  /* 0x0000000216ff7812 */ /* 0x000fe2000786c0ff */
[----:B-1----:R-:W-:Y:S01]  /*1eb20*/  IMAD.WIDE.U32 R4, R4, UR4, RZ ;  /* 0x0000000404047c25 */ /* 0x002fe2000f8e00ff */
[----:B0-----:R-:W0:Y:S01]  /*1eb30*/  S2R R9, SR_TID.X ;  /* 0x0000000000097919 */ /* 0x001e220000002100 */
[----:B------:R-:W-:Y:S01]  /*1eb40*/  ULDC.64 UR4, c[0x0][0x310] ;  /* 0x0000c40000047ab9 */ /* 0x000fe20000000a00 */
[----:B------:R-:W-:Y:S01]  /*1eb50*/  LOP3.LUT P2, RZ, R22, 0x1, RZ, 0xc0, !PT ;  /* 0x0000000116ff7812 */ /* 0x000fe2000784c0ff */
[----:B------:R-:W-:-:S02]  /*1eb60*/  IMAD.IADD R5, R5, 0x1, R3 ;  /* 0x0000000105057824 */ /* 0x000fc400078e0203 */
[----:B------:R-:W-:Y:S02]  /*1eb70*/  IMAD R8, R8, UR4, RZ ;  /* 0x0000000408087c24 */ /* 0x000fe4000f8e02ff */
[----:B------:R-:W-:-:S04]  /*1eb80*/  IMAD.WIDE.U32 R4, R2, UR4, R4 ;  /* 0x0000000402047c25 */ /* 0x000fc8000f8e0004 */
[----:B------:R-:W-:Y:S01]  /*1eb90*/  IMAD R2, R2, UR5, R8 ;  /* 0x0000000502027c24 */ /* 0x000fe2000f8e0208 */
[----:B------:R-:W-:-:S03]  /*1eba0*/  ULDC.64 UR4, c[0x0][0x308] ;  /* 0x0000c20000047ab9 */ /* 0x000fc60000000a00 */
[----:B------:R-:W-:Y:S02]  /*1ebb0*/  IMAD.IADD R3, R5, 0x1, R2 ;  /* 0x0000000105037824 */ /* 0x000fe400078e0202 */
[----:B------:R-:W-:Y:S01]  /*1ebc0*/  IMAD.MOV.U32 R2, RZ, RZ, R4 ;  /* 0x000000ffff027224 */ /* 0x000fe200078e0004 */
[----:B-----5:R-:W-:-:S04]  /*1ebd0*/  LOP3.LUT R6, R6, 0x7f, RZ, 0xc0, !PT ;  /* 0x0000007f06067812 */ /* 0x020fc800078ec0ff */
[----:B------:R-:W-:Y:S01]  /*1ebe0*/  SHF.R.U32.HI R6, RZ, 0x2, R6 ;  /* 0x00000002ff067819 */ /* 0x000fe20000011606 */
[----:B0-----:R-:W-:-:S05]  /*1ebf0*/  IMAD.SHL.U32 R9, R9, 0x8, RZ ;  /* 0x0000000809097824 */ /* 0x001fca00078e00ff */
[----:B------:R-:W-:Y:S01]  /*1ec00*/  LOP3.LUT R9, R9, 0x18, RZ, 0xc0, !PT ;  /* 0x0000001809097812 */ /* 0x000fe200078ec0ff */
[----:B--2---:R-:W-:-:S04]  /*1ec10*/  IMAD R4, R7, UR4, RZ ;  /* 0x0000000407047c24 */ /* 0x004fc8000f8e02ff */
[----:B------:R-:W-:Y:S01]  /*1ec20*/  IMAD R7, R18, UR5, R4 ;  /* 0x0000000512077c24 */ /* 0x000fe2000f8e0204 */
[----:B---3--:R-:W-:Y:S01]  /*1ec30*/  IADD3 R6, -R6, R12, -R10 ;  /* 0x0000000c06067210 */ /* 0x008fe20007ffe90a */
[----:B------:R-:W-:Y:S01]  /*1ec40*/  IMAD.WIDE.U32 R4, R18, UR4, R2 ;  /* 0x0000000412047c25 */ /* 0x000fe2000f8e0002 */
[----:B------:R-:W-:-:S03]  /*1ec50*/  ULDC.64 UR4, c[0x0][0x2e8] ;  /* 0x0000ba0000047ab9 */ /* 0x000fc60000000a00 */
[----:B------:R-:W-:Y:S01]  /*1ec60*/  IMAD.IADD R7, R5, 0x1, R7 ;  /* 0x0000000105077824 */ /* 0x000fe200078e0207 */
[C---:B------:R-:W-:Y:S01]  /*1ec70*/  LEA R2, P0, R4.reuse, UR4, 0x1 ;  /* 0x0000000404027c11 */ /* 0x040fe2000f8008ff */
[----:B------:R-:W-:Y:S01]  /*1ec80*/  UMOV UR4, 0xffffffff ;  /* 0xffffffff00047882 */ /* 0x000fe20000000000 */
[----:B----4-:R-:W-:Y:S02]  /*1ec90*/  IMAD R8, R25, 0x3000, R11 ;  /* 0x0000300019087824 */ /* 0x010fe400078e020b */
[----:B------:R-:W-:Y:S02]  /*1eca0*/  LEA.HI.X R7, R4, UR5, R7, 0x1, P0 ;  /* 0x0000000504077c11 */ /* 0x000fe400080f0c07 */
[----:B------:R-:W-:Y:S01]  /*1ecb0*/  ISETP.GE.AND P0, PT, R6, 0x1, PT ;  /* 0x000000010600780c */ /* 0x000fe20003f06270 */
[----:B------:R-:W-:-:S12]  /*1ecc0*/  BRA.DIV UR4, `(.L_x_1657) ;  /* 0x0000004a04887947 */ /* 0x000fd8000b800000 */
[----:B------:R-:W0:Y:S04]  /*1ecd0*/  SHFL.IDX PT, R3, R2, RZ, 0x1c1f ;  /* 0x001c1fff02037589 */ /* 0x000e2800000e0000 */
[----:B------:R-:W1:Y:S01]  /*1ece0*/  SHFL.IDX PT, R4, R7, RZ, 0x1c1f ;  /* 0x001c1fff07047589 */ /* 0x000e6200000e0000 */
[----:B0-----:R-:W-:Y:S01]  /*1ecf0*/  @P0 LEA R5, P1, R9, R3, 0x1 ;  /* 0x0000000309050211 */ /* 0x001fe200078208ff */
[----:B------:R-:W-:-:S04]  /*1ed00*/  @P0 IMAD R3, R8, 0x2, R23 ;  /* 0x0000000208030824 */ /* 0x000fc800078e0217 */
        /* <DEDUP_REMOVED lines=11> */
[----:B0-----:R-:W-:Y:S01]  /*1edc0*/  @P1 LEA R5, P0, R9, R3, 0x1 ;  /* 0x0000000309051211 */ /* 0x001fe200078008ff */
[----:B------:R-:W-:-:S04]  /*1edd0*/  @P1 IMAD R3, R8, 0x2, R23 ;  /* 0x0000000208031824 */ /* 0x000fc800078e0217 */
        /* <DEDUP_REMOVED lines=12> */
[----:B0-----:R-:W-:Y:S01]  /*1eea0*/  @P1 LEA R5, P0, R9, R3, 0x1 ;  /* 0x0000000309051211 */ /* 0x001fe200078008ff */
[----:B------:R-:W-:-:S04]  /*1eeb0*/  @P1 IMAD R3, R8, 0x2, R23 ;  /* 0x0000000208031824 */ /* 0x000fc800078e0217 */
[----:B-1----:R-:W-:-:S05]  /*1eec0*/  @P1 IMAD.X R4, RZ, RZ, R4, P0 ;  /* 0x000000ffff041224 */ /* 0x002fca00000e0604 */
[----:B------:R-:W-:-:S04]  /*1eed0*/  @P1 LOP3.LUT R5, R5, R4, RZ, 0x3c, !PT ;  /* 0x0000000405051212 */ /* 0x000fc800078e3cff */
[----:B------:R-:W-:-:S04]  /*1eee0*/  @P1 LOP3.LUT R4, R5, R4, RZ, 0x3c, !PT ;  /* 0x0000000405041212 */ /* 0x000fc800078e3cff */
[----:B------:R-:W-:-:S05]  /*1eef0*/  @P1 LOP3.LUT R5, R5, R4, RZ, 0x3c, !PT ;  /* 0x0000000405051212 */ /* 0x000fca00078e3cff */
[----:B------:R0:W-:Y:S04]  /*1ef00*/  @P1 LDGSTS.E.BYPASS.LTC128B.128 [R3+0x16400], desc[UR52][R4.64], !P4 ;  /* 0x1640000004031fae */ /* 0x0001e8000e101d74 */
[----:B------:R0:W-:Y:S04]  /*1ef10*/  @P1 LDGSTS.E.BYPASS.LTC128B.128 [R3+0x18400], desc[UR52][R4.64+0x40], !P3 ;  /* 0x1840004004031fae */ /* 0x0001e8000d901d74 */
[----:B--23--:R0:W-:Y:S02]  /*1ef20*/  @P1 LDGSTS.E.BYPASS.LTC128B.128 [R3+0x1a400], desc[UR52][R4.64+0x80], !P2 ;  /* 0x1a40008004031fae */ /* 0x00c1e4000d101d74 */
.L_x_1777:
[----:B------:R-:W-:-:S13]  /*1ef30*/  ISETP.GE.AND P0, PT, R6, 0x61, PT ;  /* 0x000000610600780c */ /* 0x000fda0003f06270 */
[----:B------:R-:W-:Y:S01]  /*1ef40*/  @P0 LEA R2, P1, R9, R2, 0x1 ;  /* 0x0000000209020211 */ /* 0x000fe200078208ff */
[----:B------:R-:W-:-:S04]  /*1ef50*/  @P0 IMAD R8, R8, 0x2, R23 ;  /* 0x0000000208080824 */ /* 0x000fc800078e0217 */
[----:B01----:R-:W-:-:S05]  /*1ef60*/  @P0 IMAD.X R3, RZ, RZ, R7, P1 ;  /* 0x000000ffff030224 */ /* 0x003fca00008e0607 */
        /* <DEDUP_REMOVED lines=8> */
.L_x_1658:
        /* <DEDUP_REMOVED lines=11> */
.L_x_1659:
[----:B------:R0:W5:Y:S01]  /*1f0a0*/  LDL.LU R3, [R1+0x8] ;  /* 0x0000080001037983 */ /* 0x0001620000300800 */
[----:B------:R0:W-:Y:S02]  /*1f0b0*/  SYNCS.ARRIVE.TRANS64.A1T0 RZ, [R0+URZ+0x2d830], RZ ;  /* 0x02d830ff00ff79a7 */ /* 0x0001e4000810003f */
        /* <DEDUP_REMOVED lines=8> */
[----:B------:R-:W-:Y:S01]  /*1f140*/  BSSY B6, `(.L_x_1660) ;  /* 0x000001e000067945 */ /* 0x000fe20003800000 */
[----:B-----5:R-:W-:Y:S01]  /*1f150*/  SHF.R.S32.HI R2, RZ, 0x1f, R3 ;  /* 0x0000001fff027819 */ /* 0x020fe20000011403 */
[----:B------:R-:W-:-:S04]  /*1f160*/  IMAD.WIDE.U32 R4, R3, UR4, RZ ;  /* 0x0000000403047c25 */ /* 0x000fc8000f8e00ff */
[----:B------:R-:W-:Y:S01]  /*1f170*/  IMAD R2, R2, UR4, RZ ;  /* 0x0000000402027c24 */ /* 0x000fe2000f8e02ff */
[----:B------:R0:W-:Y:S03]  /*1f180*/  STL.64 [R1+0x38], R4 ;  /* 0x0000380401007387 */ /* 0x0001e60000100a00 */
[----:B------:R-:W-:Y:S01]  /*1f190*/  IMAD R0, R3, UR5, R2 ;  /* 0x0000000503007c24 */ /* 0x000fe2000f8e0202 */
[----:B------:R-:W-:-:S03]  /*1f1a0*/  SHF.R.S32.HI R2, RZ, 0x1f, R19 ;  /* 0x0000001fff027819 */ /* 0x000fc60000011413 */
[----:B------:R-:W-:Y:S01]  /*1f1b0*/  IMAD.IADD R3, R5, 0x1, R0 ;  /* 0x0000000105037824 */ /* 0x000fe200078e0200 */
[----:B------:R-:W-:Y:S02]  /*1f1c0*/  SEL R0, R19, RZ, !P0 ;  /* 0x000000ff13007207 */ /* 0x000fe40004000000 */
[----:B------:R-:W-:Y:S02]  /*1f1d0*/  SEL R2, R2, RZ, !P0 ;  /* 0x000000ff02027207 */ /* 0x000fe40004000000 */
[----:B------:R0:W-:Y:S04]  /*1f1e0*/  STL [R1+0x40], R3 ;  /* 0x0000400301007387 */ /* 0x0001e80000100800 */
[----:B------:R0:W-:Y:S04]  /*1f1f0*/  STL [R1+0x8], R0 ;  /* 0x0000080001007387 */ /* 0x0001e80000100800 */
[----:B------:R0:W-:Y:S01]  /*1f200*/  STL [R1+0x48], R2 ;  /* 0x0000480201007387 */ /* 0x0001e20000100800 */
        /* <DEDUP_REMOVED lines=17> */
.L_x_1661:
[----:B------:R-:W-:Y:S05]  /*1f320*/  BSYNC B6 ;  /* 0x0000000000067941 */ /* 0x000fea0003800000 */
.L_x_1660:
[----:B0-----:R-:W2:Y:S01]  /*1f330*/  LDL.LU R0, [R1+0x48] ;  /* 0x0000480001007983 */ /* 0x001ea20000300800 */
[----:B------:R-:W0:Y:S01]  /*1f340*/  LDC R9, c[0x0][0x448] ;  /* 0x00011200ff097b82 */ /* 0x000e220000000800 */
[----:B------:R-:W-:Y:S01]  /*1f350*/  ULDC.64 UR4, c[0x0][0x2d8] ;  /* 0x0000b60000047ab9 */ /* 0x000fe20000000a00 */
[----:B------:R-:W-:Y:S01]  /*1f360*/  ULDC.64 UR6, c[0x0][0x2c8] ;  /* 0x0000b20000067ab9 */ /* 0x000fe20000000a00 */
[----:B------:R-:W3:Y:S01]  /*1f370*/  LDL.LU R21, [R1+0x40] ;  /* 0x0000400001157983 */ /* 0x000ee20000300800 */
[----:B------:R-:W-:-:S03]  /*1f380*/  ULDC.64 UR8, c[0x0][0x280] ;  /* 0x0000a00000087ab9 */ /* 0x000fc60000000a00 */
[----:B------:R-:W3:Y:S04]  /*1f390*/  LDL.LU.64 R2, [R1+0x38] ;  /* 0x0000380001027983 */ /* 0x000ee80000300a00 */
[----:B------:R-:W4:Y:S04]  /*1f3a0*/  LDL R20, [R1+0xc] ;  /* 0x00000c0001147983 */ /* 0x000f280000100800 */
[----:B------:R-:W5:Y:S01]  /*1f3b0*/  LDL.LU R4, [R1+0x8] ;  /* 0x0000080001047983 */ /* 0x000f620000300800 */
[----:B0-----:R-:W-:-:S13]  /*1f3c0*/  ISETP.NE.AND P1, PT, R9, 0x1, PT ;  /* 0x000000010900780c */ /* 0x001fda0003f25270 */
[----:B------:R-:W0:Y:S08]  /*1f3d0*/  @P1 LDC R6, c[0x0][0x450] ;  /* 0x00011400ff061b82 */ /* 0x000e300000000800 */
[----:B------:R-:W1:Y:S01]  /*1f3e0*/  @P1 LDC R8, c[0x0][0x450] ;  /* 0x00011400ff081b82 */ /* 0x000e620000000800 */
[----:B------:R-:W0:Y:S02]  /*1f3f0*/  S2R R11, SR_TID.X ;  /* 0x00000000000b7919 */ /* 0x000e240000002100 */
[----:B0-----:R-:W-:-:S05]  /*1f400*/  IMAD.SHL.U32 R10, R11, 0x8, RZ ;  /* 0x000000080b0a7824 */ /* 0x001fca00078e00ff */
[----:B------:R-:W-:Y:S01]  /*1f410*/  LOP3.LUT R10, R10, 0x18, RZ, 0xc0, !PT ;  /* 0x000000180a0a7812 */ /* 0x000fe200078ec0ff */
[----:B--2---:R-:W-:Y:S02]  /*1f420*/  IMAD.MOV.U32 R5, RZ, RZ, R0 ;  /* 0x000000ffff057224 */ /* 0x004fe400078e0000 */
[----:B---3--:R-:W-:Y:S02]  /*1f430*/  IMAD.MOV.U32 R3, RZ, RZ, R21 ;  /* 0x000000ffff037224 */ /* 0x008fe400078e0015 */
[----:B------:R-:W0:Y:S01]  /*1f440*/  S2R R21, SR_TID.X ;  /* 0x0000000000157919 */ /* 0x000e220000002100 */
        /* <DEDUP_REMOVED lines=8> */
[----:B-----5:R-:W-:-:S04]  /*1f4d0*/  IMAD.WIDE.U32 R2, R4, UR4, R2 ;  /* 0x0000000404027c25 */ /* 0x020fc8000f8e0002 */
[----:B------:R-:W-:Y:S01]  /*1f4e0*/  IMAD R0, R4, UR5, R0 ;  /* 0x0000000504007c24 */ /* 0x000fe2000f8e0200 */
[----:B------:R-:W-:Y:S01]  /*1f4f0*/  ULDC.64 UR4, c[0x0][0x2d0] ;  /* 0x0000b40000047ab9 */ /* 0x000fe20000000a00 */
[----:B0-----:R-:W-:Y:S01]  /*1f500*/  IMAD.SHL.U32 R21, R21, 0x20, RZ ;  /* 0x0000002015157824 */ /* 0x001fe200078e00ff */
[----:B--2---:R-:W-:-:S04]  /*1f510*/  LOP3.LUT R20, R20, 0x7f, RZ, 0xc0, !PT ;  /* 0x0000007f14147812 */ /* 0x004fc800078ec0ff */
[----:B------:R-:W-:Y:S02]  /*1f520*/  LOP3.LUT R21, R21, 0x60, RZ, 0xc0, !PT ;  /* 0x0000006015157812 */ /* 0x000fe400078ec0ff */
[----:B------:R-:W-:-:S04]  /*1f530*/  SHF.R.U32.HI R20, RZ, 0x2, R20 ;  /* 0x00000002ff147819 */ /* 0x000fc80000011614 */
[----:B------:R-:W-:Y:S01]  /*1f540*/  LOP3.LUT R20, R20, R21, RZ, 0xfc, !PT ;  /* 0x0000001514147212 */ /* 0x000fe200078efcff */
[----:B------:R-:W-:-:S04]  /*1f550*/  IMAD.IADD R3, R3, 0x1, R0 ;  /* 0x0000000103037824 */ /* 0x000fc800078e0200 */
[----:B------:R-:W-:-:S04]  /*1f560*/  IMAD.IADD R0, R20, 0x1, R28 ;  /* 0x0000000114007824 */ /* 0x000fc800078e021c */
[----:B---3--:R-:W-:-:S04]  /*1f570*/  @P1 IMAD.HI.U32 R5, R0, R5, RZ ;  /* 0x0000000500051227 */ /* 0x008fc800078e00ff */
[----:B------:R-:W-:Y:S01]  /*1f580*/  IMAD.MOV.U32 R4, RZ, RZ, R0 ;  /* 0x000000ffff047224 */ /* 0x000fe200078e0000 */
[----:B------:R-:W-:-:S04]  /*1f590*/  @P1 SHF.R.U32.HI R4, RZ, R6, R5 ;  /* 0x00000006ff041219 */ /* 0x000fc80000011605 */
[--C-:B------:R-:W-:Y:S01]  /*1f5a0*/  SHF.R.S32.HI R5, RZ, 0x1f, R4.reuse ;  /* 0x0000001fff057819 */ /* 0x100fe20000011404 */
[----:B------:R-:W-:-:S04]  /*1f5b0*/  IMAD.MOV R7, RZ, RZ, -R4 ;  /* 0x000000ffff077224 */ /* 0x000fc800078e0a04 */
[----:B------:R-:W-:-:S04]  /*1f5c0*/  IMAD R5, R5, UR4, RZ ;  /* 0x0000000405057c24 */ /* 0x000fc8000f8e02ff */
        /* <DEDUP_REMOVED lines=8> */
[----:B------:R-:W0:Y:S02]  /*1f650*/  @P1 LDC R7, c[0x0][0x44c] ;  /* 0x00011300ff071b82 */ /* 0x000e240000000800 */
[----:B------:R-:W-:Y:S01]  /*1f660*/  IMAD.IADD R6, R5, 0x1, R6 ;  /* 0x0000000105067824 */ /* 0x000fe200078e0206 */
[----:B------:R-:W-:-:S04]  /*1f670*/  LEA R5, P0, R4, UR8, 0x1 ;  /* 0x0000000804057c11 */ /* 0x000fc8000f8008ff */
[----:B------:R-:W-:Y:S01]  /*1f680*/  LEA.HI.X R4, R4, UR9, R6, 0x1, P0 ;  /* 0x0000000904047c11 */ /* 0x000fe200080f0c06 */
[----:B------:R-:W-:-:S04]  /*1f690*/  VIADD R6, R0, 0x80 ;  /* 0x0000008000067836 */ /* 0x000fc80000000000 */
[----:B------:R-:W-:Y:S02]  /*1f6a0*/  IMAD.MOV.U32 R0, RZ, RZ, R6 ;  /* 0x000000ffff007224 */ /* 0x000fe400078e0006 */
[----:B0-----:R-:W-:-:S05]  /*1f6b0*/  @P1 IMAD.HI.U32 R7, R6, R7, RZ ;  /* 0x0000000706071227 */ /* 0x001fca00078e00ff */
[----:B-1----:R-:W-:-:S05]  /*1f6c0*/  @P1 SHF.R.U32.HI R0, RZ, R8, R7 ;  /* 0x00000008ff001219 */ /* 0x002fca0000011607 */
[----:B------:R-:W-:-:S04]  /*1f6d0*/  IMAD.MOV R7, RZ, RZ, -R0 ;  /* 0x000000ffff077224 */ /* 0x000fc800078e0a00 */
[----:B------:R-:W-:Y:S01]  /*1f6e0*/  IMAD R6, R9, R7, R6 ;  /* 0x0000000709067224 */ /* 0x000fe200078e0206 */
[----:B------:R-:W-:Y:S01]  /*1f6f0*/  SHF.R.S32.HI R7, RZ, 0x1f, R0 ;  /* 0x0000001fff077819 */ /* 0x000fe20000011400 */
[----:B------:R-:W-:-:S04]  /*1f700*/  IMAD.WIDE.U32 R2, R0, UR4, R2 ;  /* 0x0000000400027c25 */ /* 0x000fc8000f8e0002 */
[----:B------:R-:W-:Y:S02]  /*1f710*/  IMAD R7, R7, UR4, RZ ;  /* 0x0000000407077c24 */ /* 0x000fe4000f8e02ff */
[C---:B------:R-:W-:Y:S01]  /*1f720*/  IMAD.SHL.U32 R21, R11.reuse, 0x8, RZ ;  /* 0x000000080b157824 */ /* 0x040fe200078e00ff */
[----:B------:R-:W-:Y:S01]  /*1f730*/  LOP3.LUT R20, R11, 0x7f, RZ, 0xc0, !PT ;  /* 0x0000007f0b147812 */ /* 0x000fe200078ec0ff */
[----:B------:R-:W-:Y:S01]  /*1f740*/  IMAD R0, R0, UR5, R7 ;  /* 0x0000000500007c24 */ /* 0x000fe2000f8e0207 */
[----:B------:R-:W-:-:S03]  /*1f750*/  ULDC UR4, c[0x0][0x2b8] ;  /* 0x0000ae0000047ab9 */ /* 0x000fc60000000800 */
[----:B------:R-:W-:Y:S01]  /*1f760*/  IMAD.IADD R3, R3, 0x1, R0 ;  /* 0x0000000103037824 */ /* 0x000fe200078e0200 */
[----:B------:R-:W-:-:S05]  /*1f770*/  SHF.R.S32.HI R0, RZ, 0x1f, R6 ;  /* 0x0000001fff007819 */ /* 0x000fca0000011406 */
[----:B------:R-:W-:Y:S02]  /*1f780*/  IMAD R0, R0, UR6, RZ ;  /* 0x0000000600007c24 */ /* 0x000fe4000f8e02ff */
[----:B------:R-:W-:Y:S01]  /*1f790*/  IMAD.WIDE.U32 R2, R6, UR6, R2 ;  /* 0x0000000606027c25 */ /* 0x000fe2000f8e0002 */
[----:B------:R-:W-:-:S03]  /*1f7a0*/  LOP3.LUT R21, R21, 0x18, RZ, 0xc0, !PT ;  /* 0x0000001815157812 */ /* 0x000fc600078ec0ff */
[----:B------:R-:W-:Y:S01]  /*1f7b0*/  IMAD R6, R6, UR7, R0 ;  /* 0x0000000706067c24 */ /* 0x000fe2000f8e0200 */
[----:B------:R-:W-:-:S03]  /*1f7c0*/  LEA R7, P0, R2, UR8, 0x1 ;  /* 0x0000000802077c11 */ /* 0x000fc6000f8008ff */
[----:B------:R-:W-:Y:S01]  /*1f7d0*/  IMAD.IADD R6, R3, 0x1, R6 ;  /* 0x0000000103067824 */ /* 0x000fe200078e0206 */
[C---:B------:R-:W-:Y:S02]  /*1f7e0*/  LOP3.LUT R12, R21.reuse, 0x20, RZ, 0xfc, !PT ;  /* 0x00000020150c7812 */ /* 0x040fe400078efcff */
[----:B------:R-:W-:Y:S01]  /*1f7f0*/  LOP3.LUT R11, R21, 0x40, RZ, 0xfc, !PT ;  /* 0x00000040150b7812 */ /* 0x000fe200078efcff */
[----:B------:R-:W-:Y:S01]  /*1f800*/  UMOV UR5, 0xffffffff ;  /* 0xffffffff00057882 */ /* 0x000fe20000000000 */
[----:B------:R-:W-:Y:S02]  /*1f810*/  LEA.HI.X R6, R2, UR9, R6, 0x1, P0 ;  /* 0x0000000902067c11 */ /* 0x000fe400080f0c06 */
[----:B------:R-:W-:Y:S02]  /*1f820*/  ISETP.GE.AND P0, PT, R10, UR4, PT ;  /* 0x000000040a007c0c */ /* 0x000fe4000bf06270 */
[----:B------:R-:W-:Y:S02]  /*1f830*/  ISETP.GE.AND P1, PT, R12, UR4, PT ;  /* 0x000000040c007c0c */ /* 0x000fe4000bf26270 */
[----:B------:R-:W-:-:S02]  /*1f840*/  ISETP.GE.AND P2, PT, R11, UR4, PT ;  /* 0x000000040b007c0c */ /* 0x000fc4000bf46270 */
[----:B------:R-:W-:Y:S01]  /*1f850*/  SHF.R.U32.HI R20, RZ, 0x2, R20 ;  /* 0x00000002ff147819 */ /* 0x000fe20000011614 */
[----:B------:R-:W-:Y:S10]  /*1f860*/  BRA.DIV UR5, `(.L_x_1662) ;  /* 0x0000004605087947 */ /* 0x000ff4000b800000 */
[----:B------:R-:W2:Y:S01]  /*1f870*/  LDL R11, [R1+0x34] ;  /* 0x00003400010b7983 */ /* 0x000ea20000100800 */
[----:B------:R-:W-:Y:S02]  /*1f880*/  IMAD R0, R29, R9, RZ ;  /* 0x000000091d007224 */ /* 0x000fe400078e02ff */
[----:B------:R-:W-:Y:S01]  /*1f890*/  IMAD.IADD R28, R20, 0x1, R28 ;  /* 0x00000001141c7824 */ /* 0x000fe200078e021c */
[----:B------:R-:W0:Y:S04]  /*1f8a0*/  SHFL.IDX PT, R3, R5, RZ, 0x1c1f ;  /* 0x001c1fff05037589 */ /* 0x000e2800000e0000 */
[----:B------:R-:W1:Y:S01]  /*1f8b0*/  SHFL.IDX PT, R2, R4, RZ, 0x1c1f ;  /* 0x001c1fff04027589 */ /* 0x000e6200000e0000 */
[----:B------:R-:W-:-:S03]  /*1f8c0*/  ISETP.GE.AND P3, PT, R28, R0, PT ;  /* 0x000000001c00720c */ /* 0x000fc60003f66270 */
[----:B------:R-:W-:Y:S10]  /*1f8d0*/  SHFL.IDX PT, R8, R4, 0x1, 0x1c1f ;  /* 0x003c1f0004087f89 */ /* 0x000ff400000e0000 */
[----:B0-----:R-:W-:-:S05]  /*1f8e0*/  @!P3 LEA R3, P4, R10, R3, 0x1 ;  /* 0x000000030a03b211 */ /* 0x001fca00078808ff */
[----:B-1----:R-:W-:-:S05]  /*1f8f0*/  @!P3 IMAD.X R2, RZ, RZ, R2, P4 ;  /* 0x000000ffff02b224 */ /* 0x002fca00020e0602 */
[----:B------:R-:W-:-:S04]  /*1f900*/  @!P3 LOP3.LUT R3, R3, R2, RZ, 0x3c, !PT ;  /* 0x000000020303b212 */ /* 0x000fc800078e3cff */
[----:B------:R-:W-:-:S04]  /*1f910*/  @!P3 LOP3.LUT R2, R3, R2, RZ, 0x3c, !PT ;  /* 0x000000020302b212 */ /* 0x000fc800078e3cff */
[----:B------:R-:W-:-:S05]  /*1f920*/  @!P3 LOP3.LUT R3, R3, R2, RZ, 0x3c, !PT ;  /* 0x000000020303b212 */ /* 0x000fca00078e3cff */
[----:B--2---:R-:W-:Y:S04]  /*1f930*/  @!P3 LDGSTS.E.BYPASS.LTC128B.128 [R11+0xc400], desc[UR52][R2.64], !P0 ;  /* 0x0c400000020bbfae */ /* 0x004fe8000c101d74 */
[----:B------:R-:W-:Y:S04]  /*1f940*/  @!P3 LDGSTS.E.BYPASS.LTC128B.128 [R11+0xf400], desc[UR52][R2.64+0x40], !P1 ;  /* 0x0f400040020bbfae */ /* 0x000fe8000c901d74 */
[----:B------:R0:W-:Y:S02]  /*1f950*/  @!P3 LDGSTS.E.BYPASS.LTC128B.128 [R11+0x12400], desc[UR52][R2.64+0x80], !P2 ;  /* 0x12400080020bbfae */ /* 0x0001e4000d101d74 */
[----:B0-----:R-:W-:-:S05]  /*1f960*/  VIADD R2, R28, 0x20 ;  /* 0x000000201c027836 */ /* 0x001fca0000000000 */
[----:B------:R-:W-:Y:S02]  /*1f970*/  ISETP.GE.AND P3, PT, R2, R0, PT ;  /* 0x000000000200720c */ /* 0x000fe40003f66270 */
[----:B------:R-:W0:Y:S11]  /*1f980*/  SHFL.IDX PT, R2, R5, 0x1, 0x1c1f ;  /* 0x003c1f0005027f89 */ /* 0x000e3600000e0000 */
[----:B0-----:R-:W-:-:S05]  /*1f990*/  @!P3 LEA R3, P4, R10, R2, 0x1 ;  /* 0x000000020a03b211 */ /* 0x001fca00078808ff */
[----:B------:R-:W-:Y:S02]  /*1f9a0*/  @!P3 IMAD.X R2, RZ, RZ, R8, P4 ;  /* 0x000000ffff02b224 */ /* 0x000fe400020e0608 */
[----:B------:R-:W-:Y:S03]  /*1f9b0*/  SHFL.IDX PT, R8, R4, 0x2, 0x1c1f ;  /* 0x005c1f0004087f89 */ /* 0x000fe600000e0000 */
[-C--:B------:R-:W-:Y:S01]  /*1f9c0*/  @!P3 LOP3.LUT R3, R3, R2.reuse, RZ, 0x3c, !PT ;  /* 0x000000020303b212 */ /* 0x080fe200078e3cff */
[----:B------:R-:W-:Y:S03]  /*1f9d0*/  SHFL.IDX PT, R4, R4, 0x3, 0x1c1f ;  /* 0x007c1f0004047f89 */ /* 0x000fe600000e0000 */
[----:B------:R-:W-:-:S04]  /*1f9e0*/  @!P3 LOP3.LUT R2, R3, R2, RZ, 0x3c, !PT ;  /* 0x000000020302b212 */ /* 0x000fc800078e3cff */
[----:B------:R-:W-:-:S05]  /*1f9f0*/  @!P3 LOP3.LUT R3, R3, R2, RZ, 0x3c, !PT ;  /* 0x000000020303b212 */ /* 0x000fca00078e3cff */
[----:B------:R-:W-:Y:S04]  /*1fa00*/  @!P3 LDGSTS.E.BYPASS.LTC128B.128 [R11+0xcc00], desc[UR52][R2.64], !P0 ;  /* 0x0cc00000020bbfae */ /* 0x000fe8000c101d74 */
[----:B------:R-:W-:Y:S04]  /*1fa10*/  @!P3 LDGSTS.E.BYPASS.LTC128B.128 [R11+0xfc00], desc[UR52][R2.64+0x40], !P1 ;  /* 0x0fc00040020bbfae */ /* 0x000fe8000c901d74 */
[----:B------:R0:W-:Y:S02]  /*1fa20*/  @!P3 LDGSTS.E.BYPASS.LTC128B.128 [R11+0x12c00], desc[UR52][R2.64+0x80], !P2 ;  /* 0x12c00080020bbfae */ /* 0x0001e4000d101d74 */
[----:B0-----:R-:W-:-:S05]  /*1fa30*/  VIADD R2, R28, 0x40 ;  /* 0x000000401c027836 */ /* 0x001fca0000000000 */
[----:B------:R-:W-:Y:S02]  /*1fa40*/  ISETP.GE.AND P3, PT, R2, R0, PT ;  /* 0x000000000200720c */ /* 0x000fe40003f66270 */
[----:B------:R-:W0:Y:S04]  /*1fa50*/  SHFL.IDX PT, R2, R5, 0x2, 0x1c1f ;  /* 0x005c1f0005027f89 */ /* 0x000e2800000e0000 */
[----:B------:R-:W1:Y:S07]  /*1fa60*/  SHFL.IDX PT, R5, R5, 0x3, 0x1c1f ;  /* 0x007c1f0005057f89 */ /* 0x000e6e00000e0000 */
[----:B0-----:R-:W-:-:S05]  /*1fa70*/  @!P3 LEA R3, P4, R10, R2, 0x1 ;  /* 0x000000020a03b211 */ /* 0x001fca00078808ff */
[----:B------:R-:W-:-:S05]  /*1fa80*/  @!P3 IMAD.X R2, RZ, RZ, R8, P4 ;  /* 0x000000ffff02b224 */ /* 0x000fca00020e0608 */
[----:B------:R-:W-:-:S04]  /*1fa90*/  @!P3 LOP3.LUT R3, R3, R2, RZ, 0x3c, !PT ;  /* 0x000000020303b212 */ /* 0x000fc800078e3cff */
[----:B------:R-:W-:-:S04]  /*1faa0*/  @!P3 LOP3.LUT R2, R3, R2, RZ, 0x3c, !PT ;  /* 0x000000020302b212 */ /* 0x000fc800078e3cff */
[----:B------:R-:W-:-:S05]  /*1fab0*/  @!P3 LOP3.LUT R3, R3, R2, RZ, 0x3c, !PT ;  /* 0x000000020303b212 */ /* 0x000fca00078e3cff */
[----:B------:R-:W-:Y:S04]  /*1fac0*/  @!P3 LDGSTS.E.BYPASS.LTC128B.128 [R11+0xd400], desc[UR52][R2.64], !P0 ;  /* 0x0d400000020bbfae */ /* 0x000fe8000c101d74 */
[----:B------:R-:W-:Y:S04]  /*1fad0*/  @!P3 LDGSTS.E.BYPASS.LTC128B.128 [R11+0x10400], desc[UR52][R2.64+0x40], !P1 ;  /* 0x10400040020bbfae */ /* 0x000fe8000c901d74 */
[----:B------:R0:W-:Y:S02]  /*1fae0*/  @!P3 LDGSTS.E.BYPASS.LTC128B.128 [R11+0x13400], desc[UR52][R2.64+0x80], !P2 ;  /* 0x13400080020bbfae */ /* 0x0001e4000d101d74 */
[----:B0-----:R-:W-:-:S05]  /*1faf0*/  VIADD R2, R28, 0x60 ;  /* 0x000000601c027836 */ /* 0x001fca0000000000 */
[----:B------:R-:W-:-:S13]  /*1fb00*/  ISETP.GE.AND P3, PT, R2, R0, PT ;  /* 0x000000000200720c */ /* 0x000fda0003f66270 */
[----:B-1----:R-:W-:-:S05]  /*1fb10*/  @!P3 LEA R2, P4, R10, R5, 0x1 ;  /* 0x000000050a02b211 */ /* 0x002fca00078808ff */
[----:B------:R-:W-:Y:S02]  /*1fb20*/  @!P3 IMAD.X R3, RZ, RZ, R4, P4 ;  /* 0x000000ffff03b224 */ /* 0x000fe400020e0604 */
[----:B------:R-:W-:Y:S04]  /*1fb30*/  SHFL.IDX PT, R4, R6, RZ, 0x1c1f ;  /* 0x001c1fff06047589 */ /* 0x000fe800000e0000 */
[----:B------:R-:W-:Y:S04]  /*1fb40*/  @!P3 LDGSTS.E.BYPASS.LTC128B.128 [R11+0xdc00], desc[UR52][R2.64], !P0 ;  /* 0x0dc00000020bbfae */ /* 0x000fe8000c101d74 */
[----:B------:R-:W-:Y:S04]  /*1fb50*/  @!P3 LDGSTS.E.BYPASS.LTC128B.128 [R11+0x10c00], desc[UR52][R2.64+0x40], !P1 ;  /* 0x10c00040020bbfae */ /* 0x000fe8000c901d74 */
[----:B------:R0:W-:Y:S04]  /*1fb60*/  @!P3 LDGSTS.E.BYPASS.LTC128B.128 [R11+0x13c00], desc[UR52][R2.64+0x80], !P2 ;  /* 0x13c00080020bbfae */ /* 0x0001e8000d101d74 */
[----:B------:R-:W-:Y:S04]  /*1fb70*/  SHFL.IDX PT, R6, R6, 0x1, 0x1c1f ;  /* 0x003c1f0006067f89 */ /* 0x000fe800000e0000 */
[----:B0-----:R-:W0:Y:S01]  /*1fb80*/  SHFL.IDX PT, R2, R7, RZ, 0x1c1f ;  /* 0x001c1fff07027589 */ /* 0x001e2200000e0000 */
[----:B------:R-:W-:-:S05]  /*1fb90*/  VIADD R3, R28, 0x80 ;  /* 0x000000801c037836 */ /* 0x000fca0000000000 */
[----:B------:R-:W-:-:S13]  /*1fba0*/  ISETP.GE.AND P3, PT, R3, R0, PT ;  /* 0x000000000300720c */ /* 0x000fda0003f66270 */
[----:B0-----:R-:W-:-:S05]  /*1fbb0*/  @!P3 LEA R2, P4, R10, R2, 0x1 ;  /* 0x000000020a02b211 */ /* 0x001fca00078808ff */
[----:B------:R-:W-:-:S05]  /*1fbc0*/  @!P3 IMAD.X R3, RZ, RZ, R4, P4 ;  /* 0x000000ffff03b224 */ /* 0x000fca00020e0604 */
[----:B------:R-:W-:Y:S04]  /*1fbd0*/  @!P3 LDGSTS.E.BYPASS.LTC128B.128 [R11+0xe400], desc[UR52][R2.64], !P0 ;  /* 0x0e400000020bbfae */ /* 0x000fe8000c101d74 */
[----:B------:R-:W-:Y:S04]  /*1fbe0*/  @!P3 LDGSTS.E.BYPASS.LTC128B.128 [R11+0x11400], desc[UR52][R2.64+0x40], !P1 ;  /* 0x11400040020bbfae */ /* 0x000fe8000c901d74 */
[----:B------:R0:W-:Y:S04]  /*1fbf0*/  @!P3 LDGSTS.E.BYPASS.LTC128B.128 [R11+0x14400], desc[UR52][R2.64+0x80], !P2 ;  /* 0x14400080020bbfae */ /* 0x0001e8000d101d74 */
[----:B0-----:R0:W1:Y:S02]  /*1fc00*/  SHFL.IDX PT, R2, R7, 0x1, 0x1c1f ;  /* 0x003c1f0007027f89 */ /* 0x00106400000e0000 */
.L_x_1790:
[----:B------:R-:W2:Y:S01]  /*1fc10*/  LDL R4, [R1+0x34] ;  /* 0x0000340001047983 */ /* 0x000ea20000100800 */
[----:B------:R-:W-:-:S05]  /*1fc20*/  VIADD R28, R28, 0xa0 ;  /* 0x000000a01c1c7836 */ /* 0x000fca0000000000 */
[----:B------:R-:W-:-:S13]  /*1fc30*/  ISETP.GE.AND P3, PT, R28, R0, PT ;  /* 0x000000001c00720c */ /* 0x000fda0003f66270 */
[----:B-1----:R-:W-:-:S05]  /*1fc40*/  @!P3 LEA R2, P4, R10, R2, 0x1 ;  /* 0x000000020a02b211 */ /* 0x002fca00078808ff */
        /* <DEDUP_REMOVED lines=9> */
.L_x_1663:
        /* <DEDUP_REMOVED lines=18> */
.L_x_1791:
[----:B------:R-:W-:Y:S05]  /*1fe00*/  BSYNC B0 ;  /* 0x0000000000007941 */ /* 0x000fea0003800000 */
.L_x_1664:
[----:B------:R-:W1:Y:S04]  /*1fe10*/  LDL.LU R3, [R1+0x44] ;  /* 0x0000440001037983 */ /* 0x000e680000300800 */
[----:B------:R-:W2:Y:S01]  /*1fe20*/  LDL R2, [R1+0x28] ;  /* 0x0000280001027983 */ /* 0x000ea20000100800 */
[----:B------:R-:W-:Y:S01]  /*1fe30*/  BSSY B0, `(.L_x_1666) ;  /* 0x00000f7000007945 */ /* 0x000fe20003800000 */
[----:B-1----:R-:W-:-:S05]  /*1fe40*/  VIADD R0, R3, 0xfffffffe ;  /* 0xfffffffe03007836 */ /* 0x002fca0000000000 */
[----:B--2---:R-:W-:-:S13]  /*1fe50*/  ISETP.GE.AND P0, PT, R0, R2, PT ;  /* 0x000000020000720c */ /* 0x004fda0003f06270 */
[----:B------:R-:W-:Y:S05]  /*1fe60*/  @!P0 BRA `(.L_x_1667) ;  /* 0x0000000c00cc8947 */ /* 0x000fea0003800000 */
[----:B------:R-:W1:Y:S01]  /*1fe70*/  S2R R2, SR_TID.X ;  /* 0x0000000000027919 */ /* 0x000e620000002100 */
[----:B------:R-:W-:Y:S01]  /*1fe80*/  ULDC UR4, c[0x0][0x2f4] ;  /* 0x0000bd0000047ab9 */ /* 0x000fe20000000800 */
[----:B------:R-:W-:Y:S01]  /*1fe90*/  IMAD.MOV.U32 R10, RZ, RZ, R25 ;  /* 0x000000ffff0a7224 */ /* 0x000fe200078e0019 */
[----:B------:R2:W5:Y:S04]  /*1fea0*/  LDL.LU R20, [R1] ;  /* 0x0000000001147983 */ /* 0x0005680000300800 */
[----:B------:R2:W-:Y:S01]  /*1feb0*/  STL [R1+0x8], R26 ;  /* 0x0000081a01007387 */ /* 0x0005e20000100800 */
[----:B-1----:R-:W-:-:S05]  /*1fec0*/  IMAD.SHL.U32 R4, R2, 0x8, RZ ;  /* 0x0000000802047824 */ /* 0x002fca00078e00ff */
[----:B------:R-:W-:-:S04]  /*1fed0*/  LOP3.LUT R4, R4, 0x18, RZ, 0xc0, !PT ;  /* 0x0000001804047812 */ /* 0x000fc800078ec0ff */
[C---:B------:R-:W-:Y:S02]  /*1fee0*/  LOP3.LUT R3, R4.reuse, 0x20, RZ, 0xfc, !PT ;  /* 0x0000002004037812 */ /* 0x040fe400078efcff */
[C---:B------:R-:W-:Y:S02]  /*1fef0*/  LOP3.LUT R2, R4.reuse, 0x40, RZ, 0xfc, !PT ;  /* 0x0000004004027812 */ /* 0x040fe400078efcff */
[----:B------:R-:W-:Y:S02]  /*1ff00*/  ISETP.GE.AND P3, PT, R4, UR4, PT ;  /* 0x0000000404007c0c */ /* 0x000fe4000bf66270 */
[----:B------:R-:W-:Y:S02]  /*1ff10*/  ISETP.GE.AND P2, PT, R3, UR4, PT ;  /* 0x0000000403007c0c */ /* 0x000fe4000bf46270 */
[----:B--2---:R-:W-:-:S13]  /*1ff20*/  ISETP.GE.AND P1, PT, R2, UR4, PT ;  /* 0x0000000402007c0c */ /* 0x004fda000bf26270 */
.L_x_1680:
[----:B------:R-:W2:Y:S01]  /*1ff30*/  LDL R9, [R1+0x2c] ;  /* 0x00002c0001097983 */ /* 0x000ea20000100800 */
[----:B------:R-:W1:Y:S03]  /*1ff40*/  LDC R6, c[0x0][0x430] ;  /* 0x00010c00ff067b82 */ /* 0x000e660000000800 */
[----:B------:R-:W3:Y:S04]  /*1ff50*/  LDL R8, [R1+0x30] ;  /* 0x0000300001087983 */ /* 0x000ee80000100800 */
[----:B0-----:R-:W4:Y:S01]  /*1ff60*/  LDL R7, [R1+0x10] ;  /* 0x0000100001077983 */ /* 0x001f220000100800 */
[----:B------:R-:W0:Y:S01]  /*1ff70*/  S2R R2, SR_TID.X ;  /* 0x0000000000027919 */ /* 0x000e220000002100 */
        /* <DEDUP_REMOVED lines=14> */
[--C-:B------:R-:W-:Y:S01]  /*20060*/  IMAD.MOV R9, RZ, RZ, -R2.reuse ;  /* 0x000000ffff097224 */ /* 0x100fe200078e0a02 */
[----:B------:R-:W-:-:S03]  /*20070*/  SHF.R.S32.HI R3, RZ, 0x1f, R2 ;  /* 0x0000001fff037819 */ /* 0x000fc60000011402 */
[----:B------:R-:W-:Y:S02]  /*20080*/  IMAD R9, R6, R9, R4 ;  /* 0x0000000906097224 */ /* 0x000fe400078e0204 */
        /* <DEDUP_REMOVED lines=8> */
[----:B------:R-:W-:-:S05]  /*20110*/  VIADD R25, R10, 0x1 ;  /* 0x000000010a197836 */ /* 0x000fca0000000000 */
        /* <DEDUP_REMOVED lines=11> */
.L_x_1668:
[----:B------:R-:W-:Y:S01]  /*201d0*/  IMAD R5, R25, 0x8, R23 ;  /* 0x0000000819057824 */ /* 0x000fe200078e0217 */
[----:B------:R-:W-:Y:S01]  /*201e0*/  SHF.L.U32 R0, R2, 0x1f, RZ ;  /* 0x0000001f02007819 */ /* 0x000fe200000006ff */
[----:B------:R-:W-:Y:S03]  /*201f0*/  BSSY B1, `(.L_x_1669) ;  /* 0x0000003000017945 */ /* 0x000fe60003800000 */
[----:B------:R-:W0:Y:S02]  /*20200*/  SYNCS.PHASECHK.TRANS64.TRYWAIT P0, [R5+URZ+0x2d840], R0 ;  /* 0x02d84000050075a7 */ /* 0x000e24000800017f */
[----:B0-----:R-:W-:Y:S05]  /*20210*/  @!P0 BRA `(.L_x_1670) ;  /* 0x0000004000c48947 */ /* 0x001fea0003800000 */
.L_x_1792:
[----:B------:R-:W-:Y:S05]  /*20220*/  BSYNC B1 ;  /* 0x0000000000017941 */ /* 0x000fea0003800000 */
.L_x_1669:
[----:B------:R-:W2:Y:S04]  /*20230*/  LDL R6, [R1+0xc] ;  /* 0x00000c0001067983 */ /* 0x000ea80000100800 */
[----:B------:R-:W3:Y:S01]  /*20240*/  LDL R4, [R1+0x14] ;  /* 0x0000140001047983 */ /* 0x000ee20000100800 */
[----:B------:R-:W-:Y:S01]  /*20250*/  SHF.R.S32.HI R28, RZ, 0x1f, R9 ;  /* 0x0000001fff1c7819 */ /* 0x000fe20000011409 */
[----:B------:R-:W-:Y:S01]  /*20260*/  ULDC.64 UR4, c[0x0][0x300] ;  /* 0x0000c00000047ab9 */ /* 0x000fe20000000a00 */
[C---:B------:R-:W-:Y:S01]  /*20270*/  LOP3.LUT P5, RZ, R22.reuse, 0x2, RZ, 0xc0, !PT ;  /* 0x0000000216ff7812 */ /* 0x040fe200078ac0ff */
        /* <DEDUP_REMOVED lines=50> */
.L_x_1802:
        /* <DEDUP_REMOVED lines=11> */
.L_x_1672:
        /* <DEDUP_REMOVED lines=11> */
.L_x_1673:
[----:B------:R1:W-:Y:S01]  /*20700*/  SYNCS.ARRIVE.TRANS64.A1T0 RZ, [R5+URZ+0x2d830], RZ ;  /* 0x02d830ff05ff79a7 */ /* 0x0003e2000810003f */
[----:B------:R-:W-:Y:S05]  /*20710*/  @!P5 BRA `(.L_x_1674) ;  /* 0x000000000004d947 */ /* 0x000fea0003800000 */
[----:B------:R-:W-:Y:S01]  /*20720*/  BPT.TRAP 0x1 ;  /* 0x000000040000795c */ /* 0x000fe20000300000 */
.L_x_1674:
[----:B------:R-:W-:Y:S01]  /*20730*/  SHF.L.U32 R2, R20, 0x1f, RZ ;  /* 0x0000001f14027819 */ /* 0x000fe200000006ff */
[----:B-1----:R-:W-:Y:S01]  /*20740*/  IMAD R5, R10, 0x8, R23 ;  /* 0x000000080a057824 */ /* 0x002fe200078e0217 */
[----:B------:R-:W-:Y:S03]  /*20750*/  BSSY B1, `(.L_x_1675) ;  /* 0x0000003000017945 */ /* 0x000fe60003800000 */
[----:B------:R-:W1:Y:S02]  /*20760*/  SYNCS.PHASECHK.TRANS64.TRYWAIT P0, [R5+URZ+0x2d860], R2 ;  /* 0x02d86002050075a7 */ /* 0x000e64000800017f */
[----:B-1----:R-:W-:Y:S05]  /*20770*/  @!P0 BRA `(.L_x_1676) ;  /* 0x0000004000d48947 */ /* 0x002fea0003800000 */
.L_x_1803:
[----:B------:R-:W-:Y:S05]  /*20780*/  BSYNC B1 ;  /* 0x0000000000017941 */ /* 0x000fea0003800000 */
.L_x_1675:
        /* <DEDUP_REMOVED lines=45> */
.L_x_1813:
        /* <DEDUP_REMOVED lines=32> */
.L_x_1678:
        /* <DEDUP_REMOVED lines=12> */
.L_x_1679:
[----:B------:R-:W2:Y:S01]  /*20d20*/  LDL R2, [R1+0x28] ;  /* 0x0000280001027983 */ /* 0x000ea20000100800 */
[----:B------:R1:W-:Y:S01]  /*20d30*/  SYNCS.ARRIVE.TRANS64.A1T0 RZ, [R5+URZ+0x2d850], RZ ;  /* 0x02d850ff05ff79a7 */ /* 0x0003e2000810003f */
[----:B------:R-:W-:Y:S02]  /*20d40*/  VIADD R0, R26, 0xffffffff ;  /* 0xffffffff1a007836 */ /* 0x000fe40000000000 */
[----:B------:R1:W5:Y:S01]  /*20d50*/  LDL R20, [R1] ;  /* 0x0000000001147983 */ /* 0x0003620000100800 */
[----:B------:R-:W-:-:S03]  /*20d60*/  IMAD.MOV.U32 R10, RZ, RZ, R25 ;  /* 0x000000ffff0a7224 */ /* 0x000fc600078e0019 */
[----:B------:R1:W-:Y:S01]  /*20d70*/  STL [R1+0x8], R26 ;  /* 0x0000081a01007387 */ /* 0x0003e20000100800 */
[----:B--2---:R-:W-:-:S13]  /*20d80*/  ISETP.GT.AND P0, PT, R26, R2, PT ;  /* 0x000000021a00720c */ /* 0x004fda0003f04270 */
[----:B-1----:R-:W-:Y:S05]  /*20d90*/  @P0 BRA `(.L_x_1680) ;  /* 0xfffffff000640947 */ /* 0x002fea000383ffff */
.L_x_1667:
[----:B------:R-:W-:Y:S05]  /*20da0*/  BSYNC B0 ;  /* 0x0000000000007941 */ /* 0x000fea0003800000 */
.L_x_1666:
[----:B------:R-:W1:Y:S01]  /*20db0*/  S2R R2, SR_TID.X ;  /* 0x0000000000027919 */ /* 0x000e620000002100 */
[----:B------:R-:W-:Y:S01]  /*20dc0*/  BSSY B0, `(.L_x_1681) ;  /* 0x0000010000007945 */ /* 0x000fe20003800000 */
        /* <DEDUP_REMOVED lines=12> */
[----:B0-----:R-:W0:Y:S01]  /*20e90*/  POPC R7, R4 ;  /* 0x0000000400077309 */ /* 0x001e220000000000 */
[----:B--2---:R-:W0:Y:S02]  /*20ea0*/  SHFL.IDX PT, R0, R3, R0, 0x1f ;  /* 0x00001f0003007589 */ /* 0x004e2400000e0000 */
[----:B0-----:R-:W-:-:S07]  /*20eb0*/  IADD3 R16, R0, UR37, R7 ;  /* 0x0000002500107c10 */ /* 0x001fce000fffe007 */
.L_x_1682:
[----:B------:R-:W-:Y:S05]  /*20ec0*/  BSYNC B0 ;  /* 0x0000000000007941 */ /* 0x000fea0003800000 */
.L_x_1681:
[----:B------:R-:W-:-:S05]  /*20ed0*/  IMAD.U32 R0, RZ, RZ, UR38 ;  /* 0x00000026ff007e24 */ /* 0x000fca000f8e00ff */
[----:B------:R-:W-:-:S13]  /*20ee0*/  ISETP.NE.AND P0, PT, R0, 0x3, PT ;  /* 0x000000030000780c */ /* 0x000fda0003f05270 */
[----:B------:R-:W-:Y:S05]  /*20ef0*/  @!P0 BRA `(.L_x_1683) ;  /* 0x0000000000048947 */ /* 0x000fea0003800000 */
[----:B------:R-:W-:Y:S01]  /*20f00*/  BPT.TRAP 0x1 ;  /* 0x000000040000795c */ /* 0x000fe20000300000 */
.L_x_1683:
[----:B------:R-:W2:Y:S04]  /*20f10*/  LDL R3, [R1] ;  /* 0x0000000001037983 */ /* 0x000ea80000100800 */
[----:B------:R-:W3:Y:S01]  /*20f20*/  LDL.LU R2, [R1+0x24] ;  /* 0x0000240001027983 */ /* 0x000ee20000300800 */
[----:B------:R-:W-:Y:S01]  /*20f30*/  IMAD R0, R25, 0x8, R23 ;  /* 0x0000000819007824 */ /* 0x000fe200078e0217 */
[----:B------:R-:W-:Y:S01]  /*20f40*/  BSSY B0, `(.L_x_1684) ;  /* 0x0000005000007945 */ /* 0x000fe20003800000 */
[----:B--2---:R-:W-:-:S04]  /*20f50*/  SHF.L.U32 R3, R3, 0x1f, RZ ;  /* 0x0000001f03037819 */ /* 0x004fc800000006ff */
[----:B------:R-:W1:Y:S01]  /*20f60*/  SYNCS.PHASECHK.TRANS64.TRYWAIT P0, [R0+URZ+0x2d860], R3 ;  /* 0x02d86003000075a7 */ /* 0x000e62000800017f */
[----:B---3--:R-:W-:Y:S01]  /*20f70*/  IMAD R6, R26, -0x80, R2 ;  /* 0xffffff801a067824 */ /* 0x008fe200078e0202 */
[----:B-1----:R-:W-:Y:S06]  /*20f80*/  @!P0 BRA `(.L_x_1685) ;  /* 0x0000004000488947 */ /* 0x002fec0003800000 */
.L_x_1814:
[----:B------:R-:W-:Y:S05]  /*20f90*/  BSYNC B0 ;  /* 0x0000000000007941 */ /* 0x000fea0003800000 */
.L_x_1684:
        /* <DEDUP_REMOVED lines=51> */
.L_x_1824:
        /* <DEDUP_REMOVED lines=13> */
.L_x_1687:
        /* <DEDUP_REMOVED lines=11> */
.L_x_1688:
[----:B------:R-:W2:Y:S01]  /*21450*/  LDL.LU R2, [R1] ;  /* 0x0000000001027983 */ /* 0x000ea20000300800 */
[----:B------:R-:W-:Y:S01]  /*21460*/  VIADD R25, R25, 0x1 ;  /* 0x0000000119197836 */ /* 0x000fe20000000000 */
[----:B------:R0:W-:Y:S04]  /*21470*/  SYNCS.ARRIVE.TRANS64.A1T0 RZ, [R0+URZ+0x2d850], RZ ;  /* 0x02d850ff00ff79a7 */ /* 0x0001e8000810003f */
[----:B------:R-:W-:-:S04]  /*21480*/  ISETP.NE.AND P0, PT, R25, 0x2, PT ;  /* 0x000000021900780c */ /* 0x000fc80003f05270 */
[----:B0-----:R-:W-:Y:S02]  /*21490*/  SEL R0, RZ, 0x1, P0 ;  /* 0x00000001ff007807 */ /* 0x001fe40000000000 */
[----:B------:R-:W-:Y:S02]  /*214a0*/  SEL R25, R25, RZ, P0 ;  /* 0x000000ff19197207 */ /* 0x000fe40000000000 */
[----:B--2---:R-:W-:-:S05]  /*214b0*/  LOP3.LUT R2, R2, R0, RZ, 0x3c, !PT ;  /* 0x0000000002027212 */ /* 0x004fca00078e3cff */
[----:B------:R2:W-:Y:S02]  /*214c0*/  STL [R1], R2 ;  /* 0x0000000201007387 */ /* 0x0005e40000100800 */
.L_x_1647:
[----:B------:R-:W-:Y:S05]  /*214d0*/  BSYNC B7 ;  /* 0x0000000000077941 */ /* 0x000fea0003800000 */
.L_x_1645:
[----:B------:R-:W-:-:S13]  /*214e0*/  LOP3.LUT P0, RZ, R22, 0x10, RZ, 0xc0, !PT ;  /* 0x0000001016ff7812 */ /* 0x000fda000780c0ff */
[----:B------:R-:W-:Y:S05]  /*214f0*/  @!P0 BRA `(.L_x_1689) ;  /* 0x0000000000248947 */ /* 0x000fea0003800000 */
[----:B------:R-:W-:Y:S05]  /*21500*/  WARPSYNC.ALL ;  /* 0x0000000000007948 */ /* 0x000fea0003800000 */
[----:B------:R-:W3:Y:S08]  /*21510*/  S2UR UR5, SR_CgaCtaId ;  /* 0x00000000000579c3 */ /* 0x000ef00000008800 */
[----:B------:R-:W-:Y:S06]  /*21520*/  BAR.SYNC.DEFER_BLOCKING 0x5, 0x200 ;  /* 0x0148000000007b1d */ /* 0x000fec0000010000 */
[----:B------:R-:W-:-:S02]  /*21530*/  UMOV UR4, 0x400 ;  /* 0x0000040000047882 */ /* 0x000fc40000000000 */
[----:B---3--:R-:W-:-:S06]  /*21540*/  ULEA UR4, UR5, UR4, 0x18 ;  /* 0x0000000405047291 */ /* 0x008fcc000f8ec03f */
[----:B------:R-:W-:-:S05]  /*21550*/  IMAD.U32 R23, RZ, RZ, UR4 ;  /* 0x00000004ff177e24 */ /* 0x000fca000f8e00ff */
[----:B------:R3:W4:Y:S01]  /*21560*/  LDS.128 R16, [R23+0x2d8d0] ;  /* 0x02d8d00017107984 */ /* 0x0007220000000c00 */
[----:B------:R-:W-:Y:S06]  /*21570*/  BAR.ARV 0x4, 0x200 ;  /* 0x0108000000007b1d */ /* 0x000fec0000002000 */
[----:B------:R-:W-:Y:S05]  /*21580*/  BRA `(.L_x_1690) ;  /* 0x0000000800cc7947 */ /* 0x000fea0003800000 */
.L_x_1689:
[----:B------:R-:W1:Y:S01]  /*21590*/  S2R R0, SR_TID.X ;  /* 0x0000000000007919 */ /* 0x000e620000002100 */
[----:B------:R-:W-:Y:S01]  /*215a0*/  UMOV UR4, 0xffffffff ;  /* 0xffffffff00047882 */ /* 0x000fe20000000000 */
[----:B-1----:R-:W-:-:S04]  /*215b0*/  LOP3.LUT R7, R0, 0x1f, RZ, 0xc0, !PT ;  /* 0x0000001f00077812 */ /* 0x002fc800078ec0ff */
[----:B------:R-:W-:Y:S01]  /*215c0*/  ISETP.NE.AND P0, PT, R7, 0x1f, PT ;  /* 0x0000001f0700780c */ /* 0x000fe20003f05270 */
[----:B------:R-:W-:-:S12]  /*215d0*/  BRA.DIV UR4, `(.L_x_1691) ;  /* 0x0000004204387947 */ /* 0x000fd8000b800000 */
[----:B0-----:R-:W-:Y:S01]  /*215e0*/  IMAD.IADD R5, R19, 0x1, R7 ;  /* 0x0000000113057824 */ /* 0x001fe200078e0207 */
[----:B------:R-:W-:-:S04]  /*215f0*/  ULDC UR4, c[0x0][0xc3c] ;  /* 0x00030f0000047ab9 */ /* 0x000fc80000000800 */
[----:B------:R-:W-:-:S13]  /*21600*/  ISETP.GE.OR P1, PT, R5, UR4, !P0 ;  /* 0x0000000405007c0c */ /* 0x000fda000c726670 */
[----:B--2---:R-:W0:Y:S02]  /*21610*/  @!P1 LDC.64 R2, c[0x0][0xc80] ;  /* 0x00032000ff029b82 */ /* 0x004e240000000a00 */
        /* <DEDUP_REMOVED lines=27> */
.L_x_1834:
[----:B------:R-:W-:Y:S02]  /*217d0*/  ULDC UR4, c[0x0][0xc38] ;  /* 0x00030e0000047ab9 */ /* 0x000fe40000000800 */
[----:B------:R-:W-:-:S04]  /*217e0*/  IMAD.U32 R4, RZ, RZ, UR4 ;  /* 0x00000004ff047e24 */ /* 0x000fc8000f8e00ff */
[----:B-1----:R-:W-:-:S04]  /*217f0*/  IMAD R5, R14, R4, RZ ;  /* 0x000000040e057224 */ /* 0x002fc800078e02ff */
[----:B------:R-:W-:-:S05]  /*21800*/  IMAD.IADD R16, R16, 0x1, R5 ;  /* 0x0000000110107824 */ /* 0x000fca00078e0205 */
[----:B------:R-:W-:-:S13]  /*21810*/  ISETP.GT.AND P6, PT, R16, R0, PT ;  /* 0x000000001000720c */ /* 0x000fda0003fc4270 */
[----:B------:R-:W-:Y:S05]  /*21820*/  @P6 BRA `(.L_x_1692) ;  /* 0x00000000009c6947 */ /* 0x000fea0003800000 */
.L_x_1697:
        /* <DEDUP_REMOVED lines=14> */
.L_x_1695:
[----:B------:R-:W-:Y:S05]  /*21910*/  BSYNC B0 ;  /* 0x0000000000007941 */ /* 0x000fea0003800000 */
.L_x_1694:
        /* <DEDUP_REMOVED lines=18> */
.L_x_1842:
[----:B------:R-:W-:Y:S02]  /*21a40*/  ULDC UR4, c[0x0][0xc38] ;  /* 0x00030e0000047ab9 */ /* 0x000fe40000000800 */
[----:B------:R-:W-:-:S04]  /*21a50*/  IMAD.U32 R4, RZ, RZ, UR4 ;  /* 0x00000004ff047e24 */ /* 0x000fc8000f8e00ff */
[----:B-1----:R-:W-:-:S04]  /*21a60*/  IMAD R5, R14, R4, RZ ;  /* 0x000000040e057224 */ /* 0x002fc800078e02ff */
[----:B------:R-:W-:-:S05]  /*21a70*/  IMAD.IADD R16, R5, 0x1, R16 ;  /* 0x0000000105107824 */ /* 0x000fca00078e0210 */
[----:B------:R-:W-:-:S13]  /*21a80*/  ISETP.GT.AND P6, PT, R16, R0, PT ;  /* 0x000000001000720c */ /* 0x000fda0003fc4270 */
[----:B------:R-:W-:Y:S05]  /*21a90*/  @!P6 BRA `(.L_x_1697) ;  /* 0xfffffffc0064e947 */ /* 0x000fea000383ffff */
.L_x_1692:
        /* <DEDUP_REMOVED lines=8> */
.L_x_1846:
[----:B------:R-:W-:Y:S01]  /*21b20*/  ISETP.NE.AND P0, PT, R5, RZ, PT ;  /* 0x000000ff0500720c */ /* 0x000fe20003f05270 */
[----:B------:R-:W-:-:S12]  /*21b30*/  IMAD.MOV.U32 R5, RZ, RZ, RZ ;  /* 0x000000ffff057224 */ /* 0x000fd800078e00ff */
[----:B------:R-:W-:Y:S05]  /*21b40*/  @!P0 BRA `(.L_x_1699) ;  /* 0x0000000000108947 */ /* 0x000fea0003800000 */
[----:B------:R-:W-:Y:S01]  /*21b50*/  UMOV UR4, 0xffffffff ;  /* 0xffffffff00047882 */ /* 0x000fe20000000000 */
[----:B------:R-:W-:Y:S02]  /*21b60*/  VIADD R12, R6, 0xffffffff ;  /* 0xffffffff060c7836 */ /* 0x000fe40000000000 */
[----:B------:R-:W-:Y:S05]  /*21b70*/  BRA.DIV UR4, `(.L_x_1700) ;  /* 0x0000004204f87947 */ /* 0x000fea000b800000 */
[----:B------:R3:W4:Y:S02]  /*21b80*/  SHFL.IDX PT, R5, R3, R12, 0x1f ;  /* 0x00001f0c03057589 */ /* 0x00072400000e0000 */
.L_x_1699:
[----:B01-3--:R-:W0:Y:S01]  /*21b90*/  LDC.64 R2, c[0x0][0xc90] ;  /* 0x00032400ff027b82 */ /* 0x00be220000000a00 */
[----:B------:R-:W-:-:S04]  /*21ba0*/  IMAD.IADD R19, R6, 0x1, R19 ;  /* 0x0000000106137824 */ /* 0x000fc800078e0213 */
[----:B0-----:R-:W-:-:S05]  /*21bb0*/  IMAD.WIDE R2, R19, 0x4, R2 ;  /* 0x0000000413027825 */ /* 0x001fca00078e0202 */
[----:B------:R0:W2:Y:S01]  /*21bc0*/  LDG.E R7, desc[UR52][R2.64] ;  /* 0x0000003402077981 */ /* 0x0000a2000c1e1900 */
[----:B----4-:R-:W-:Y:S02]  /*21bd0*/  IMAD R16, R5, R4, R16 ;  /* 0x0000000405107224 */ /* 0x010fe400078e0210 */
[----:B0-----:R-:W-:Y:S02]  /*21be0*/  IMAD.MOV.U32 R2, RZ, RZ, RZ ;  /* 0x000000ffff027224 */ /* 0x001fe400078e00ff */
[----:B--2---:R-:W-:-:S05]  /*21bf0*/  IMAD R6, R17, R7, RZ ;  /* 0x0000000711067224 */ /* 0x004fca00078e02ff */
[----:B------:R-:W-:-:S04]  /*21c00*/  IABS R8, R6 ;  /* 0x0000000600087213 */ /* 0x000fc80000000000 */
[----:B------:R-:W0:Y:S08]  /*21c10*/  I2F.RP R9, R8 ;  /* 0x0000000800097306 */ /* 0x000e300000209400 */
[----:B0-----:R-:W0:Y:S02]  /*21c20*/  MUFU.RCP R9, R9 ;  /* 0x0000000900097308 */ /* 0x001e240000001000 */
[----:B0-----:R-:W-:-:S06]  /*21c30*/  VIADD R10, R9, 0xffffffe ;  /* 0x0ffffffe090a7836 */ /* 0x001fcc0000000000 */
[----:B------:R-:W0:Y:S02]  /*21c40*/  F2I.FTZ.U32.TRUNC.NTZ R3, R10 ;  /* 0x0000000a00037305 */ /* 0x000e24000021f000 */
[----:B0-----:R-:W-:-:S04]  /*21c50*/  IMAD.MOV R5, RZ, RZ, -R3 ;  /* 0x000000ffff057224 */ /* 0x001fc800078e0a03 */
[----:B------:R-:W-:-:S04]  /*21c60*/  IMAD R5, R5, R8, RZ ;  /* 0x0000000805057224 */ /* 0x000fc800078e02ff */
[----:B------:R-:W-:-:S04]  /*21c70*/  IMAD.HI.U32 R2, R3, R5, R2 ;  /* 0x0000000503027227 */ /* 0x000fc800078e0002 */
[----:B------:R-:W-:Y:S01]  /*21c80*/  IMAD.IADD R5, R0, 0x1, -R16 ;  /* 0x0000000100057824 */ /* 0x000fe200078e0a10 */
[----:B------:R-:W-:-:S04]  /*21c90*/  IABS R0, R6 ;  /* 0x0000000600007213 */ /* 0x000fc80000000000 */
[----:B------:R-:W-:Y:S01]  /*21ca0*/  IABS R3, R5 ;  /* 0x0000000500037213 */ /* 0x000fe20000000000 */
[----:B------:R-:W-:-:S04]  /*21cb0*/  IMAD.MOV R0, RZ, RZ, -R0 ;  /* 0x000000ffff007224 */ /* 0x000fc800078e0a00 */
[----:B------:R-:W-:-:S04]  /*21cc0*/  IMAD.HI.U32 R2, R2, R3, RZ ;  /* 0x0000000302027227 */ /* 0x000fc800078e00ff */
[----:B------:R-:W-:Y:S01]  /*21cd0*/  IMAD R3, R2, R0, R3 ;  /* 0x0000000002037224 */ /* 0x000fe200078e0203 */
[----:B------:R-:W-:-:S04]  /*21ce0*/  LOP3.LUT R0, R5, R6, RZ, 0x3c, !PT ;  /* 0x0000000605007212 */ /* 0x000fc800078e3cff */
[----:B------:R-:W-:Y:S02]  /*21cf0*/  ISETP.GT.U32.AND P1, PT, R8, R3, PT ;  /* 0x000000030800720c */ /* 0x000fe40003f24070 */
[----:B------:R-:W-:-:S11]  /*21d00*/  ISETP.GE.AND P2, PT, R0, RZ, PT ;  /* 0x000000ff0000720c */ /* 0x000fd60003f46270 */
[----:B------:R-:W-:Y:S02]  /*21d10*/  @!P1 IMAD.IADD R3, R3, 0x1, -R8 ;  /* 0x0000000103039824 */ /* 0x000fe400078e0a08 */
[----:B------:R-:W-:Y:S01]  /*21d20*/  @!P1 VIADD R2, R2, 0x1 ;  /* 0x0000000102029836 */ /* 0x000fe20000000000 */
[----:B------:R-:W-:Y:S02]  /*21d30*/  ISETP.NE.AND P1, PT, R6, RZ, PT ;  /* 0x000000ff0600720c */ /* 0x000fe40003f25270 */
[----:B------:R-:W-:-:S13]  /*21d40*/  ISETP.GE.U32.AND P0, PT, R3, R8, PT ;  /* 0x000000080300720c */ /* 0x000fda0003f06070 */
[----:B------:R-:W-:-:S04]  /*21d50*/  @P0 VIADD R2, R2, 0x1 ;  /* 0x0000000102020836 */ /* 0x000fc80000000000 */
[----:B------:R-:W-:Y:S01]  /*21d60*/  @!P2 IMAD.MOV R2, RZ, RZ, -R2 ;  /* 0x000000ffff02a224 */ /* 0x000fe200078e0a02 */
[----:B------:R-:W-:-:S05]  /*21d70*/  @!P1 LOP3.LUT R2, RZ, R6, RZ, 0x33, !PT ;  /* 0x00000006ff029212 */ /* 0x000fca00078e33ff */
[----:B------:R-:W-:Y:S02]  /*21d80*/  IMAD R0, R7, R2, RZ ;  /* 0x0000000207007224 */ /* 0x000fe400078e02ff */
[----:B------:R-:W-:Y:S02]  /*21d90*/  IMAD.MOV R2, RZ, RZ, -R2 ;  /* 0x000000ffff027224 */ /* 0x000fe400078e0a02 */
[----:B------:R-:W-:Y:S02]  /*21da0*/  IMAD.MOV R3, RZ, RZ, -R0 ;  /* 0x000000ffff037224 */ /* 0x000fe400078e0a00 */
[----:B------:R-:W-:-:S03]  /*21db0*/  IMAD R5, R6, R2, R5 ;  /* 0x0000000206057224 */ /* 0x000fc600078e0205 */
[----:B------:R-:W-:-:S04]  /*21dc0*/  VIADDMNMX R4, R3, R4, R7, PT ;  /* 0x0000000403047246 */ /* 0x000fc80003800107 */
        /* <DEDUP_REMOVED lines=8> */
[----:B------:R-:W-:Y:S02]  /*21e50*/  IMAD R11, R2, R7, RZ ;  /* 0x00000007020b7224 */ /* 0x000fe400078e02ff */
[----:B------:R-:W-:-:S04]  /*21e60*/  IMAD.MOV.U32 R2, RZ, RZ, RZ ;  /* 0x000000ffff027224 */ /* 0x000fc800078e00ff */
[----:B------:R-:W-:Y:S01]  /*21e70*/  IMAD.HI.U32 R2, R3, R11, R2 ;  /* 0x0000000b03027227 */ /* 0x000fe200078e0002 */
[----:B------:R-:W-:-:S05]  /*21e80*/  IABS R3, R5 ;  /* 0x0000000500037213 */ /* 0x000fca0000000000 */
[----:B------:R-:W-:-:S04]  /*21e90*/  IMAD.HI.U32 R2, R2, R3, RZ ;  /* 0x0000000302027227 */ /* 0x000fc800078e00ff */
[----:B------:R-:W-:Y:S01]  /*21ea0*/  IMAD R6, R2, R6, R3 ;  /* 0x0000000602067224 */ /* 0x000fe200078e0203 */
[C---:B------:R-:W-:Y:S01]  /*21eb0*/  LOP3.LUT R3, R5.reuse, R4, RZ, 0x3c, !PT ;  /* 0x0000000405037212 */ /* 0x040fe200078e3cff */
[----:B------:R-:W-:-:S03]  /*21ec0*/  IMAD.IADD R5, R5, 0x1, R0 ;  /* 0x0000000105057824 */ /* 0x000fc600078e0200 */
        /* <DEDUP_REMOVED lines=8> */
[----:B------:R-:W-:Y:S01]  /*21f50*/  @!P1 LOP3.LUT R2, RZ, R4, RZ, 0x33, !PT ;  /* 0x00000004ff029212 */ /* 0x000fe200078e33ff */
[----:B------:R-:W-:-:S04]  /*21f60*/  IMAD.MOV R4, RZ, RZ, -R4 ;  /* 0x000000ffff047224 */ /* 0x000fc800078e0a04 */
[----:B------:R-:W-:Y:S01]  /*21f70*/  IMAD R18, R2, R4, R5 ;  /* 0x0000000402127224 */ /* 0x000fe200078e0205 */
[----:B------:R-:W-:-:S05]  /*21f80*/  LOP3.LUT R2, RZ, R2, RZ, 0x33, !PT ;  /* 0x00000002ff027212 */ /* 0x000fca00078e33ff */
[----:B------:R-:W-:Y:S01]  /*21f90*/  IMAD.IADD R17, R17, 0x1, R2 ;  /* 0x0000000111117824 */ /* 0x000fe200078e0202 */
[----:B------:R-:W-:Y:S06]  /*21fa0*/  BRA `(.L_x_1701) ;  /* 0x00000000001c7947 */ /* 0x000fec0003800000 */
.L_x_1693:
[----:B------:R-:W-:Y:S01]  /*21fb0*/  UMOV UR4, URZ ;  /* 0x0000003f00047c82 */ /* 0x000fe20008000000 */
[----:B------:R-:W-:Y:S01]  /*21fc0*/  UMOV UR5, URZ ;  /* 0x0000003f00057c82 */ /* 0x000fe20008000000 */
[----:B------:R-:W-:Y:S01]  /*21fd0*/  ULDC UR6, c[0x0][0xc3c] ;  /* 0x00030f0000067ab9 */ /* 0x000fe20000000800 */
[----:B------:R-:W-:Y:S02]  /*21fe0*/  IMAD.MOV.U32 R16, RZ, RZ, R0 ;  /* 0x000000ffff107224 */ /* 0x000fe400078e0000 */
[----:B------:R-:W-:Y:S02]  /*21ff0*/  IMAD.U32 R17, RZ, RZ, UR4 ;  /* 0x00000004ff117e24 */ /* 0x000fe4000f8e00ff */
[----:B------:R-:W-:Y:S02]  /*22000*/  IMAD.U32 R18, RZ, RZ, UR5 ;  /* 0x00000005ff127e24 */ /* 0x000fe4000f8e00ff */
[----:B------:R-:W-:-:S07]  /*22010*/  IMAD.U32 R19, RZ, RZ, UR6 ;  /* 0x00000006ff137e24 */ /* 0x000fce000f8e00ff */
.L_x_1701:
        /* <DEDUP_REMOVED lines=10> */
.L_x_1690:
[----:B------:R-:W-:Y:S02]  /*220c0*/  ULDC UR4, c[0x0][0xc3c] ;  /* 0x00030f0000047ab9 */ /* 0x000fe40000000800 */
[----:B----4-:R-:W-:-:S13]  /*220d0*/  ISETP.GE.AND P0, PT, R19, UR4, PT ;  /* 0x0000000413007c0c */ /* 0x010fda000bf06270 */
[----:B------:R-:W-:Y:S05]  /*220e0*/  @!P0 BRA `(.L_x_1702) ;  /* 0xffffff9c00188947 */ /* 0x000fea000383ffff */
[----:B------:R-:W-:Y:S05]  /*220f0*/  BSYNC B8 ;  /* 0x0000000000087941 */ /* 0x000fea0003800000 */
.L_x_1585:
[----:B0-----:R-:W4:Y:S01]  /*22100*/  LDL.LU R0, [R1+0x4c] ;  /* 0x00004c0001007983 */ /* 0x001f220000300800 */
[----:B------:R-:W-:Y:S01]  /*22110*/  BSSY B0, `(.L_x_1703) ;  /* 0x000000b000007945 */ /* 0x000fe20003800000 */
[----:B------:R-:W0:Y:S01]  /*22120*/  S2R R5, SR_CgaCtaId ;  /* 0x0000000000057919 */ /* 0x000e220000008800 */
[----:B----4-:R-:W-:-:S05]  /*22130*/  VIADD R0, R0, 0x1 ;  /* 0x0000000100007836 */ /* 0x010fca0000000000 */
[----:B--2---:R-:W-:-:S04]  /*22140*/  LEA.HI R2, R0, R0, RZ, 0x1 ;  /* 0x0000000000027211 */ /* 0x004fc800078f08ff */
[----:B------:R-:W-:Y:S02]  /*22150*/  LOP3.LUT R3, R2, 0xfffffffe, RZ, 0xc0, !PT ;  /* 0xfffffffe02037812 */ /* 0x000fe400078ec0ff */
[----:B------:R-:W-:-:S03]  /*22160*/  MOV R2, 0x400 ;  /* 0x0000040000027802 */ /* 0x000fc60000000f00 */
[----:B------:R-:W-:Y:S01]  /*22170*/  IMAD.IADD R0, R0, 0x1, -R3 ;  /* 0x0000000100007824 */ /* 0x000fe200078e0a03 */
[----:B0-----:R-:W-:-:S04]  /*22180*/  LEA R5, R5, R2, 0x18 ;  /* 0x0000000205057211 */ /* 0x001fc800078ec0ff */
[----:B------:R-:W-:-:S04]  /*22190*/  SHF.L.U32 R0, R0, 0x1f, RZ ;  /* 0x0000001f00007819 */ /* 0x000fc800000006ff */
[----:B------:R-:W0:Y:S02]  /*221a0*/  SYNCS.PHASECHK.TRANS64.TRYWAIT P0, [R5+URZ+0x2d820], R0 ;  /* 0x02d82000050075a7 */ /* 0x000e24000800017f */
[----:B0-----:R-:W-:Y:S05]  /*221b0*/  @!P0 BRA `(.L_x_1704) ;  /* 0x0000003c00908947 */ /* 0x001fea0003800000 */
.L_x_1849:
[----:B------:R-:W-:Y:S05]  /*221c0*/  BSYNC B0 ;  /* 0x0000000000007941 */ /* 0x000fea0003800000 */
.L_x_1703:
[----:B------:R-:W-:-:S03]  /*221d0*/  UMOV UR4, 0xffffffff ;  /* 0xffffffff00047882 */ /* 0x000fc60000000000 */
[----:B------:R-:W-:Y:S05]  /*221e0*/  BRA.DIV UR4, `(.L_x_1705) ;  /* 0x0000003e04987947 */ /* 0x000fea000b800000 */
[----:B0-----:R-:W0:Y:S02]  /*221f0*/  S2R R0, SR_TID.X ;  /* 0x0000000000007919 */ /* 0x001e240000002100 */
[----:B0-----:R-:W-:-:S04]  /*22200*/  SHF.R.U32.HI R0, RZ, 0x5, R0 ;  /* 0x00000005ff007819 */ /* 0x001fc80000011600 */
[----:B------:R-:W-:-:S05]  /*22210*/  LOP3.LUT R0, R0, 0x3, RZ, 0xc0, !PT ;  /* 0x0000000300007812 */ /* 0x000fca00078ec0ff */
[----:B------:R0:W2:Y:S02]  /*22220*/  SHFL.IDX PT, R14, R0, RZ, 0x1f ;  /* 0x00001fff000e7589 */ /* 0x0000a400000e0000 */
.L_x_1852:
[----:B--2---:R-:W-:-:S13]  /*22230*/  ISETP.NE.AND P0, PT, R14, RZ, PT ;  /* 0x000000ff0e00720c */ /* 0x004fda0003f05270 */
[----:B------:R-:W-:Y:S05]  /*22240*/  @P0 BRA `(.L_x_1359) ;  /* 0x0000000000900947 */ /* 0x000fea0003800000 */
[----:B------:R-:W-:-:S03]  /*22250*/  UMOV UR4, 0xffffffff ;  /* 0xffffffff00047882 */ /* 0x000fc60000000000 */
[----:B------:R-:W-:Y:S05]  /*22260*/  BRA.DIV UR4, `(.L_x_1706) ;  /* 0x0000003e04ac7947 */ /* 0x000fea000b800000 */
[----:B------:R-:W-:-:S13]  /*22270*/  ELECT P6, URZ, PT ;  /* 0x00000000003f782f */ /* 0x000fda00038c0000 */
.L_x_1855:
[----:B------:R-:W-:Y:S05]  /*22280*/  @!P6 BRA `(.L_x_1359) ;  /* 0x000000000080e947 */ /* 0x000fea0003800000 */
[----:B------:R-:W-:-:S06]  /*22290*/  ULOP3.LUT UR4, UR36, 0x2, URZ, 0xfc, !UPT ;  /* 0x0000000224047892 */ /* 0x000fcc000f8efc3f */
[----:B0-----:R-:W-:-:S05]  /*222a0*/  IMAD.U32 R0, RZ, RZ, UR4 ;  /* 0x00000004ff007e24 */ /* 0x001fca000f8e00ff */
[----:B------:R-:W-:-:S13]  /*222b0*/  ISETP.NE.AND P0, PT, R0, 0x3, PT ;  /* 0x000000030000780c */ /* 0x000fda0003f05270 */
[----:B------:R-:W-:Y:S05]  /*222c0*/  @!P0 BRA `(.L_x_1707) ;  /* 0x0000000000048947 */ /* 0x000fea0003800000 */
[----:B------:R-:W-:Y:S01]  /*222d0*/  BPT.TRAP 0x1 ;  /* 0x000000040000795c */ /* 0x000fe20000300000 */
.L_x_1707:
[----:B------:R-:W2:Y:S01]  /*222e0*/  LDL R0, [R1] ;  /* 0x0000000001007983 */ /* 0x000ea20000100800 */
[C---:B------:R-:W-:Y:S02]  /*222f0*/  IMAD R3, R25.reuse, 0x8, R5 ;  /* 0x0000000819037824 */ /* 0x040fe400078e0205 */
[----:B------:R-:W-:-:S05]  /*22300*/  VIADD R25, R25, 0x1 ;  /* 0x0000000119197836 */ /* 0x000fca0000000000 */
[----:B------:R-:W-:Y:S02]  /*22310*/  ISETP.NE.AND P2, PT, R25, 0x2, PT ;  /* 0x000000021900780c */ /* 0x000fe40003f45270 */
[----:B--2---:R-:W-:Y:S02]  /*22320*/  SHF.L.U32 R2, R0, 0x1f, RZ ;  /* 0x0000001f00027819 */ /* 0x004fe400000006ff */
[----:B------:R-:W-:Y:S02]  /*22330*/  SEL R0, RZ, 0x1, P2 ;  /* 0x00000001ff007807 */ /* 0x000fe40001000000 */
[----:B------:R-:W0:Y:S02]  /*22340*/  SYNCS.PHASECHK.TRANS64.TRYWAIT P1, [R3+URZ+0x2d840], R2 ;  /* 0x02d84002030075a7 */ /* 0x000e24000802017f */
[----:B0-----:R-:W-:Y:S05]  /*22350*/  @!P1 BRA `(.L_x_1708) ;  /* 0x0000003c00909947 */ /* 0x001fea0003800000 */
.L_x_1856:
[----:B------:R-:W2:Y:S01]  /*22360*/  LDL.LU R4, [R1] ;  /* 0x0000000001047983 */ /* 0x000ea20000300800 */
[----:B------:R-:W-:Y:S02]  /*22370*/  SEL R25, R25, RZ, P2 ;  /* 0x000000ff19197207 */ /* 0x000fe40001000000 */
[----:B--2---:R-:W-:Y:S01]  /*22380*/  LOP3.LUT R0, R4, R0, RZ, 0x3c, !PT ;  /* 0x0000000004007212 */ /* 0x004fe200078e3cff */
[----:B------:R-:W-:Y:S06]  /*22390*/  @!P0 BRA `(.L_x_1709) ;  /* 0x0000000000048947 */ /* 0x000fec0003800000 */
[----:B------:R-:W-:Y:S01]  /*223a0*/  BPT.TRAP 0x1 ;  /* 0x000000040000795c */ /* 0x000fe20000300000 */
.L_x_1709:
[----:B------:R-:W-:Y:S01]  /*223b0*/  IMAD R25, R25, 0x8, R5 ;  /* 0x0000000819197824 */ /* 0x000fe200078e0205 */
[----:B------:R-:W-:-:S04]  /*223c0*/  SHF.L.U32 R0, R0, 0x1f, RZ ;  /* 0x0000001f00007819 */ /* 0x000fc800000006ff */
[----:B------:R-:W2:Y:S02]  /*223d0*/  SYNCS.PHASECHK.TRANS64.TRYWAIT P1, [R25+URZ+0x2d840], R0 ;  /* 0x02d84000190075a7 */ /* 0x000ea4000802017f */
[----:B--2---:R-:W-:Y:S05]  /*223e0*/  @!P1 BRA `(.L_x_1710) ;  /* 0x0000003c00809947 */ /* 0x004fea0003800000 */
.L_x_1857:
[----:B------:R-:W-:Y:S05]  /*223f0*/  @!P0 BRA `(.L_x_1711) ;  /* 0x0000000000048947 */ /* 0x000fea0003800000 */
[----:B------:R-:W-:Y:S01]  /*22400*/  BPT.TRAP 0x1 ;  /* 0x000000040000795c */ /* 0x000fe20000300000 */
.L_x_1711:
[----:B------:R-:W4:Y:S02]  /*22410*/  SYNCS.PHASECHK.TRANS64.TRYWAIT P1, [R3+URZ+0x2d860], R2 ;  /* 0x02d86002030075a7 */ /* 0x000f24000802017f */
[----:B----4-:R-:W-:Y:S05]  /*22420*/  @!P1 BRA `(.L_x_1712) ;  /* 0x0000003c00849947 */ /* 0x010fea0003800000 */
.L_x_1858:
[----:B------:R-:W-:Y:S05]  /*22430*/  @!P0 BRA `(.L_x_1713) ;  /* 0x0000000000048947 */ /* 0x000fea0003800000 */
[----:B------:R-:W-:Y:S01]  /*22440*/  BPT.TRAP 0x1 ;  /* 0x000000040000795c */ /* 0x000fe20000300000 */
.L_x_1713:
[----:B------:R0:W0:Y:S02]  /*22450*/  SYNCS.PHASECHK.TRANS64.TRYWAIT P0, [R25+URZ+0x2d860], R0 ;  /* 0x02d86000190075a7 */ /* 0x000024000800017f */
[----:B0-----:R-:W-:Y:S05]  /*22460*/  @!P0 NANOSLEEP.SYNCS 0x989680 ;  /* 0x009896800000895d */ /* 0x001fea0003900000 */
[----:B------:R-:W0:Y:S02]  /*22470*/  @!P0 SYNCS.PHASECHK.TRANS64 P0, [R25+URZ+0x2d860], R0 ;  /* 0x02d86000190085a7 */ /* 0x000e24000800007f */
[----:B0-----:R-:W-:Y:S05]  /*22480*/  @!P0 BRA `(.L_x_1713) ;  /* 0xfffffffc00f08947 */ /* 0x001fea000383ffff */
.L_x_1359:
[----:B------:R-:W-:Y:S05]  /*22490*/  BSYNC B9 ;  /* 0x0000000000097941 */ /* 0x000fea0003800000 */
.L_x_1356:
[----:B------:R-:W-:Y:S05]  /*224a0*/  EXIT ;  /* 0x000000000000794d */ /* 0x000fea0003800000 */
.L_x_1383:
[----:B0-----:R0:W1:Y:S02]  /*224b0*/  SYNCS.PHASECHK.TRANS64.TRYWAIT P4, [R35+URZ+0x2d890], R85 ;  /* 0x02d89055230075a7 */ /* 0x001064000808017f */
[----:B-1----:R-:W-:Y:S05]  /*224c0*/  @!P4 NANOSLEEP.SYNCS 0x989680 ;  /* 0x009896800000c95d */ /* 0x002fea0003900000 */
[----:B------:R-:W1:Y:S02]  /*224d0*/  @!P4 SYNCS.PHASECHK.TRANS64 P4, [R35+URZ+0x2d890], R85 ;  /* 0x02d890552300c5a7 */ /* 0x000e64000808007f */
[----:B-1----:R-:W-:Y:S05]  /*224e0*/  @!P4 BRA `(.L_x_1383) ;  /* 0xfffffffc00f0c947 */ /* 0x002fea000383ffff */
[----:B------:R-:W-:Y:S05]  /*224f0*/  BRA `(.L_x_1714) ;  /* 0xfffffe0c00d07947 */ /* 0x000fea000383ffff */
.L_x_1384:
        /* <DEDUP_REMOVED lines=8> */
.L_x_1716:
[----:B------:R-:W-:Y:S05]  /*22580*/  BSYNC B1 ;  /* 0x0000000000017941 */ /* 0x000fea0003800000 */
.L_x_1715:
[----:B------:R-:W-:Y:S02]  /*22590*/  IMAD.MOV.U32 R13, RZ, RZ, R60 ;  /* 0x000000ffff0d7224 */ /* 0x000fe400078e003c */
[----:B------:R-:W-:Y:S02]  /*225a0*/  IMAD.MOV.U32 R12, RZ, RZ, RZ ;  /* 0x000000ffff0c7224 */ /* 0x000fe400078e00ff */
[----:B------:R-:W-:Y:S02]  /*225b0*/  IMAD.MOV.U32 R11, RZ, RZ, 0x1e1f ;  /* 0x00001e1fff0b7424 */ /* 0x000fe400078e00ff */
[----:B------:R-:W-:Y:S02]  /*225c0*/  IMAD.MOV.U32 R15, RZ, RZ, -0x1 ;  /* 0xffffffffff0f7424 */ /* 0x000fe400078e00ff */
[----:B------:R-:W-:-:S07]  /*225d0*/  IMAD.MOV.U32 R62, RZ, RZ, R14 ;  /* 0x000000ffff3e7224 */ /* 0x000fce00078e000e */
[----:B------:R-:W-:Y:S05]  /*225e0*/  WARPSYNC.COLLECTIVE R15, `(.L_x_1717) ;  /* 0x000000000f087348 */ /* 0x000fea0003c00000 */
[----:B------:R0:W1:Y:S02]  /*225f0*/  SHFL.IDX P6, R14, R13, R12, R11 ;  /* 0x0000000c0d0e7389 */ /* 0x00006400000c000b */
[----:B01----:R-:W-:Y:S01]  /*22600*/  ENDCOLLECTIVE ;  /* 0x000000000000791b */ /* 0x003fe20003800000 */
.L_x_1717:
[----:B------:R-:W-:Y:S01]  /*22610*/  IMAD.MOV.U32 R11, RZ, RZ, R14 ;  /* 0x000000ffff0b7224 */ /* 0x000fe200078e000e */
[----:B------:R-:W-:Y:S06]  /*22620*/  BRA `(.L_x_1718) ;  /* 0xfffffe0c00987947 */ /* 0x000fec000383ffff */
.L_x_1412:
[----:B0-----:R0:W1:Y:S02]  /*22630*/  SYNCS.PHASECHK.TRANS64.TRYWAIT P4, [R35+URZ+0x2d890], R85 ;  /* 0x02d89055230075a7 */ /* 0x001064000808017f */
[----:B-1----:R-:W-:Y:S05]  /*22640*/  @!P4 NANOSLEEP.SYNCS 0x989680 ;  /* 0x009896800000c95d */ /* 0x002fea0003900000 */
[----:B------:R-:W1:Y:S02]  /*22650*/  @!P4 SYNCS.PHASECHK.TRANS64 P4, [R35+URZ+0x2d890], R85 ;  /* 0x02d890552300c5a7 */ /* 0x000e64000808007f */
[----:B-1----:R-:W-:Y:S05]  /*22660*/  @!P4 BRA `(.L_x_1412) ;  /* 0xfffffffc00f0c947 */ /* 0x002fea000383ffff */
[----:B------:R-:W-:Y:S05]  /*22670*/  BRA `(.L_x_1719) ;  /* 0xfffffe2800647947 */ /* 0x000fea000383ffff */
.L_x_1413:
        /* <DEDUP_REMOVED lines=8> */
.L_x_1721:
[----:B------:R-:W-:Y:S05]  /*22700*/  BSYNC B1 ;  /* 0x0000000000017941 */ /* 0x000fea0003800000 */
.L_x_1720:
        /* <DEDUP_REMOVED lines=8> */
.L_x_1722:
[----:B------:R-:W-:Y:S01]  /*22790*/  IMAD.MOV.U32 R88, RZ, RZ, R14 ;  /* 0x000000ffff587224 */ /* 0x000fe200078e000e */
[----:B------:R-:W-:Y:S06]  /*227a0*/  BRA `(.L_x_1723) ;  /* 0xfffffe28002c7947 */ /* 0x000fec000383ffff */
.L_x_1426:
[----:B0-----:R0:W1:Y:S02]  /*227b0*/  SYNCS.PHASECHK.TRANS64.TRYWAIT P3, [R35+URZ+0x2d890], R85 ;  /* 0x02d89055230075a7 */ /* 0x001064000806017f */
[----:B-1----:R-:W-:Y:S05]  /*227c0*/  @!P3 NANOSLEEP.SYNCS 0x989680 ;  /* 0x009896800000b95d */ /* 0x002fea0003900000 */
[----:B------:R-:W1:Y:S02]  /*227d0*/  @!P3 SYNCS.PHASECHK.TRANS64 P3, [R35+URZ+0x2d890], R85 ;  /* 0x02d890552300b5a7 */ /* 0x000e64000806007f */
[----:B-1----:R-:W-:Y:S05]  /*227e0*/  @!P3 BRA `(.L_x_1426) ;  /* 0xfffffffc00f0b947 */ /* 0x002fea000383ffff */
[----:B------:R-:W-:Y:S05]  /*227f0*/  BRA `(.L_x_1724) ;  /* 0xfffffe4000107947 */ /* 0x000fea000383ffff */
.L_x_1427:
[----:B------:R-:W-:Y:S01]  /*22800*/  BSSY B1, `(.L_x_1725) ;  /* 0x0000007000017945 */ /* 0x000fe20003800000 */
[----:B------:R-:W-:Y:S02]  /*22810*/  IMAD.MOV.U32 R12, RZ, RZ, RZ ;  /* 0x000000ffff0c7224 */ /* 0x000fe400078e00ff */
[----:B------:R-:W-:Y:S02]  /*22820*/  IMAD.MOV.U32 R11, RZ, RZ, 0x1e1f ;  /* 0x00001e1fff0b7424 */ /* 0x000fe400078e00ff */
[----:B------:R-:W-:-:S07]  /*22830*/  IMAD.MOV.U32 R15, RZ, RZ, -0x1 ;  /* 0xffffffffff0f7424 */ /* 0x000fce00078e00ff */
[----:B0-----:R-:W-:Y:S05]  /*22840*/  WARPSYNC.COLLECTIVE R15, `(.L_x_1726) ;  /* 0x000000000f087348 */ /* 0x001fea0003c00000 */
[----:B------:R1:W2:Y:S02]  /*22850*/  SHFL.IDX P6, R14, R13, R12, R11 ;  /* 0x0000000c0d0e7389 */ /* 0x0002a400000c000b */
[----:B012---:R-:W-:Y:S01]  /*22860*/  ENDCOLLECTIVE ;  /* 0x000000000000791b */ /* 0x007fe20003800000 */
.L_x_1726:
[----:B------:R-:W-:Y:S05]  /*22870*/  BSYNC B1 ;  /* 0x0000000000017941 */ /* 0x000fea0003800000 */
.L_x_1725:
        /* <DEDUP_REMOVED lines=8> */
.L_x_1727:
[----:B------:R-:W-:Y:S01]  /*22900*/  IMAD.MOV.U32 R42, RZ, RZ, R14 ;  /* 0x000000ffff2a7224 */ /* 0x000fe200078e000e */
[----:B------:R-:W-:Y:S06]  /*22910*/  BRA `(.L_x_1728) ;  /* 0xfffffe4000447947 */ /* 0x000fec000383ffff */
.L_x_1431:
[----:B---3--:R3:W0:Y:S02]  /*22920*/  SYNCS.PHASECHK.TRANS64.TRYWAIT P2, [R35+URZ+0x2d8b0], R85 ;  /* 0x02d8b055230075a7 */ /* 0x008624000804017f */
[----:B0-----:R-:W-:Y:S05]  /*22930*/  @!P2 NANOSLEEP.SYNCS 0x989680 ;  /* 0x009896800000a95d */ /* 0x001fea0003900000 */
[----:B------:R-:W0:Y:S02]  /*22940*/  @!P2 SYNCS.PHASECHK.TRANS64 P2, [R35+URZ+0x2d8b0], R85 ;  /* 0x02d8b0552300a5a7 */ /* 0x000e24000804007f */
[----:B0-----:R-:W-:Y:S05]  /*22950*/  @!P2 BRA `(.L_x_1431) ;  /* 0xfffffffc00f0a947 */ /* 0x001fea000383ffff */
[----:B------:R-:W-:Y:S05]  /*22960*/  BRA `(.L_x_1729) ;  /* 0xfffffe4400287947 */ /* 0x000fea000383ffff */
.L_x_1445:
[----:B------:R-:W0:Y:S01]  /*22970*/  S2R R4, SR_TID.X ;  /* 0x0000000000047919 */ /* 0x000e220000002100 */
[----:B------:R-:W-:Y:S01]  /*22980*/  BSSY B0, `(.L_x_1730) ;  /* 0x000000c000007945 */ /* 0x000fe20003800000 */
[----:B------:R-:W-:Y:S02]  /*22990*/  IMAD.MOV.U32 R12, RZ, RZ, RZ ;  /* 0x000000ffff0c7224 */ /* 0x000fe400078e00ff */
[----:B------:R-:W-:Y:S02]  /*229a0*/  IMAD.MOV.U32 R11, RZ, RZ, 0x1f ;  /* 0x0000001fff0b7424 */ /* 0x000fe400078e00ff */
[----:B------:R-:W-:Y:S02]  /*229b0*/  IMAD.MOV.U32 R15, RZ, RZ, -0x1 ;  /* 0xffffffffff0f7424 */ /* 0x000fe400078e00ff */
[----:B0-----:R-:W-:-:S05]  /*229c0*/  VIADD R5, R4, 0xffffff80 ;  /* 0xffffff8004057836 */ /* 0x001fca0000000000 */
[----:B------:R-:W-:-:S04]  /*229d0*/  SHF.R.S32.HI R4, RZ, 0x1f, R5 ;  /* 0x0000001fff047819 */ /* 0x000fc80000011405 */
[----:B------:R-:W-:-:S04]  /*229e0*/  LEA.HI R4, R4, R5, RZ, 0x7 ;  /* 0x0000000504047211 */ /* 0x000fc800078f38ff */
[----:B------:R-:W-:-:S05]  /*229f0*/  SHF.R.S32.HI R4, RZ, 0x7, R4 ;  /* 0x00000007ff047819 */ /* 0x000fca0000011404 */
[----:B------:R-:W-:-:S07]  /*22a00*/  IMAD.MOV.U32 R13, RZ, RZ, R4 ;  /* 0x000000ffff0d7224 */ /* 0x000fce00078e0004 */
[----:B-12--5:R-:W-:Y:S05]  /*22a10*/  WARPSYNC.COLLECTIVE R15, `(.L_x_1731) ;  /* 0x000000000f087348 */ /* 0x026fea0003c00000 */
[----:B------:R0:W3:Y:S02]  /*22a20*/  SHFL.IDX P6, R14, R13, R12, R11 ;  /* 0x0000000c0d0e7389 */ /* 0x0000e400000c000b */
[----:B0123-5:R-:W-:Y:S01]  /*22a30*/  ENDCOLLECTIVE ;  /* 0x000000000000791b */ /* 0x02ffe20003800000 */
.L_x_1731:
[----:B------:R-:W-:Y:S05]  /*22a40*/  BSYNC B0 ;  /* 0x0000000000007941 */ /* 0x000fea0003800000 */
.L_x_1730:
[----:B------:R0:W-:Y:S01]  /*22a50*/  STL [R1+0xc], R14 ;  /* 0x00000c0e01007387 */ /* 0x0001e20000100800 */
[----:B------:R-:W-:Y:S05]  /*22a60*/  BRA `(.L_x_1732) ;  /* 0xfffffe5000147947 */ /* 0x000fea000383ffff */
.L_x_1456:
[----:B------:R-:W-:Y:S01]  /*22a70*/  BSSY B1, `(.L_x_1733) ;  /* 0x0000007000017945 */ /* 0x000fe20003800000 */
[----:B------:R-:W-:Y:S02]  /*22a80*/  IMAD.MOV.U32 R12, RZ, RZ, RZ ;  /* 0x000000ffff0c7224 */ /* 0x000fe400078e00ff */
[----:B------:R-:W-:Y:S02]  /*22a90*/  IMAD.MOV.U32 R11, RZ, RZ, 0x1e1f ;  /* 0x00001e1fff0b7424 */ /* 0x000fe400078e00ff */
[----:B------:R-:W-:-:S07]  /*22aa0*/  IMAD.MOV.U32 R15, RZ, RZ, -0x1 ;  /* 0xffffffffff0f7424 */ /* 0x000fce00078e00ff */
[----:B012---:R-:W-:Y:S05]  /*22ab0*/  WARPSYNC.COLLECTIVE R15, `(.L_x_1734) ;  /* 0x000000000f087348 */ /* 0x007fea0003c00000 */
[----:B0-----:R0:W3:Y:S02]  /*22ac0*/  SHFL.IDX P6, R14, R13, R12, R11 ;  /* 0x0000000c0d0e7389 */ /* 0x0010e400000c000b */
[----:B0123--:R-:W-:Y:S01]  /*22ad0*/  ENDCOLLECTIVE ;  /* 0x000000000000791b */ /* 0x00ffe20003800000 */
.L_x_1734:
[----:B------:R-:W-:Y:S05]  /*22ae0*/  BSYNC B1 ;  /* 0x0000000000017941 */ /* 0x000fea0003800000 */
.L_x_1733:
        /* <DEDUP_REMOVED lines=8> */
.L_x_1735:
[----:B------:R-:W-:Y:S02]  /*22b70*/  IMAD.MOV.U32 R13, RZ, RZ, R5 ;  /* 0x000000ffff0d7224 */ /* 0x000fe400078e0005 */
[----:B------:R-:W-:-:S07]  /*22b80*/  IMAD.MOV.U32 R0, RZ, RZ, R14 ;  /* 0x000000ffff007224 */ /* 0x000fce00078e000e */
[----:B------:R-:W-:Y:S05]  /*22b90*/  WARPSYNC.COLLECTIVE R15, `(.L_x_1736) ;  /* 0x000000000f087348 */ /* 0x000fea0003c00000 */
[----:B------:R0:W1:Y:S02]  /*22ba0*/  SHFL.IDX P6, R14, R13, R12, R11 ;  /* 0x0000000c0d0e7389 */ /* 0x00006400000c000b */
[----:B01----:R-:W-:Y:S01]  /*22bb0*/  ENDCOLLECTIVE ;  /* 0x000000000000791b */ /* 0x003fe20003800000 */
.L_x_1736:
[----:B------:R-:W-:Y:S02]  /*22bc0*/  IMAD.MOV.U32 R13, RZ, RZ, R4 ;  /* 0x000000ffff0d7224 */ /* 0x000fe400078e0004 */
[----:B------:R-:W-:-:S07]  /*22bd0*/  IMAD.MOV.U32 R5, RZ, RZ, R14 ;  /* 0x000000ffff057224 */ /* 0x000fce00078e000e */
[----:B------:R-:W-:Y:S05]  /*22be0*/  WARPSYNC.COLLECTIVE R15, `(.L_x_1737) ;  /* 0x000000000f087348 */ /* 0x000fea0003c00000 */
[----:B------:R0:W1:Y:S02]  /*22bf0*/  SHFL.IDX P6, R14, R13, R12, R11 ;  /* 0x0000000c0d0e7389 */ /* 0x00006400000c000b */
[----:B01----:R-:W-:Y:S01]  /*22c00*/  ENDCOLLECTIVE ;  /* 0x000000000000791b */ /* 0x003fe20003800000 */
.L_x_1737:
[----:B------:R-:W-:Y:S05]  /*22c10*/  BRA `(.L_x_1738) ;  /* 0xfffffe5400a47947 */ /* 0x000fea000383ffff */
.L_x_1460:
[----:B0-----:R0:W1:Y:S02]  /*22c20*/  SYNCS.PHASECHK.TRANS64.TRYWAIT P0, [R2+URZ+0x2d800], R3 ;  /* 0x02d80003020075a7 */ /* 0x001064000800017f */
[----:B-1----:R-:W-:Y:S05]  /*22c30*/  @!P0 NANOSLEEP.SYNCS 0x989680 ;  /* 0x009896800000895d */ /* 0x002fea0003900000 */
[----:B------:R-:W1:Y:S02]  /*22c40*/  @!P0 SYNCS.PHASECHK.TRANS64 P0, [R2+URZ+0x2d800], R3 ;  /* 0x02d80003020085a7 */ /* 0x000e64000800007f */
[----:B-1----:R-:W-:Y:S05]  /*22c50*/  @!P0 BRA `(.L_x_1460) ;  /* 0xfffffffc00f08947 */ /* 0x002fea000383ffff */
[----:B------:R-:W-:Y:S05]  /*22c60*/  BRA `(.L_x_1739) ;  /* 0xfffffe5c00d47947 */ /* 0x000fea000383ffff */
.L_x_1472:
[----:B------:R-:W-:Y:S01]  /*22c70*/  BSSY B1, `(.L_x_1740) ;  /* 0x0000007000017945 */ /* 0x000fe20003800000 */
[----:B------:R-:W-:Y:S02]  /*22c80*/  IMAD.MOV.U32 R12, RZ, RZ, RZ ;  /* 0x000000ffff0c7224 */ /* 0x000fe400078e00ff */
[----:B------:R-:W-:Y:S02]  /*22c90*/  IMAD.MOV.U32 R11, RZ, RZ, 0x1e1f ;  /* 0x00001e1fff0b7424 */ /* 0x000fe400078e00ff */
[----:B------:R-:W-:-:S07]  /*22ca0*/  IMAD.MOV.U32 R15, RZ, RZ, -0x1 ;  /* 0xffffffffff0f7424 */ /* 0x000fce00078e00ff */
[----:B012---:R-:W-:Y:S05]  /*22cb0*/  WARPSYNC.COLLECTIVE R15, `(.L_x_1741) ;  /* 0x000000000f087348 */ /* 0x007fea0003c00000 */
[----:B0-----:R0:W3:Y:S02]  /*22cc0*/  SHFL.IDX P6, R14, R13, R12, R11 ;  /* 0x0000000c0d0e7389 */ /* 0x0010e400000c000b */
[----:B0123--:R-:W-:Y:S01]  /*22cd0*/  ENDCOLLECTIVE ;  /* 0x000000000000791b */ /* 0x00ffe20003800000 */
.L_x_1741:
[----:B------:R-:W-:Y:S05]  /*22ce0*/  BSYNC B1 ;  /* 0x0000000000017941 */ /* 0x000fea0003800000 */
.L_x_1740:
        /* <DEDUP_REMOVED lines=8> */
.L_x_1742:
[----:B------:R-:W-:Y:S02]  /*22d70*/  IMAD.MOV.U32 R13, RZ, RZ, R21 ;  /* 0x000000ffff0d7224 */ /* 0x000fe400078e0015 */
[----:B------:R-:W-:-:S07]  /*22d80*/  IMAD.MOV.U32 R0, RZ, RZ, R14 ;  /* 0x000000ffff007224 */ /* 0x000fce00078e000e */
[----:B------:R-:W-:Y:S05]  /*22d90*/  WARPSYNC.COLLECTIVE R15, `(.L_x_1743) ;  /* 0x000000000f087348 */ /* 0x000fea0003c00000 */
[----:B------:R0:W1:Y:S02]  /*22da0*/  SHFL.IDX P6, R14, R13, R12, R11 ;  /* 0x0000000c0d0e7389 */ /* 0x00006400000c000b */
[----:B01----:R-:W-:Y:S01]  /*22db0*/  ENDCOLLECTIVE ;  /* 0x000000000000791b */ /* 0x003fe20003800000 */
.L_x_1743:
[----:B------:R-:W-:Y:S02]  /*22dc0*/  IMAD.MOV.U32 R13, RZ, RZ, R20 ;  /* 0x000000ffff0d7224 */ /* 0x000fe400078e0014 */
[----:B------:R-:W-:-:S07]  /*22dd0*/  IMAD.MOV.U32 R21, RZ, RZ, R14 ;  /* 0x000000ffff157224 */ /* 0x000fce00078e000e */
[----:B------:R-:W-:Y:S05]  /*22de0*/  WARPSYNC.COLLECTIVE R15, `(.L_x_1744) ;  /* 0x000000000f087348 */ /* 0x000fea0003c00000 */
[----:B------:R0:W1:Y:S02]  /*22df0*/  SHFL.IDX P6, R14, R13, R12, R11 ;  /* 0x0000000c0d0e7389 */ /* 0x00006400000c000b */
[----:B01----:R-:W-:Y:S01]  /*22e00*/  ENDCOLLECTIVE ;  /* 0x000000000000791b */ /* 0x003fe20003800000 */
.L_x_1744:
[----:B------:R-:W-:Y:S01]  /*22e10*/  IMAD.MOV.U32 R20, RZ, RZ, R14 ;  /* 0x000000ffff147224 */ /* 0x000fe200078e000e */
[----:B------:R-:W-:Y:S06]  /*22e20*/  BRA `(.L_x_1745) ;  /* 0xfffffe7000987947 */ /* 0x000fec000383ffff */
.L_x_1476:
[----:B0-----:R0:W3:Y:S02]  /*22e30*/  SYNCS.PHASECHK.TRANS64.TRYWAIT P0, [R2+URZ+0x2d800], R3 ;  /* 0x02d80003020075a7 */ /* 0x0010e4000800017f */
[----:B---3--:R-:W-:Y:S05]  /*22e40*/  @!P0 NANOSLEEP.SYNCS 0x989680 ;  /* 0x009896800000895d */ /* 0x008fea0003900000 */
[----:B------:R-:W3:Y:S02]  /*22e50*/  @!P0 SYNCS.PHASECHK.TRANS64 P0, [R2+URZ+0x2d800], R3 ;  /* 0x02d80003020085a7 */ /* 0x000ee4000800007f */
[----:B---3--:R-:W-:Y:S05]  /*22e60*/  @!P0 BRA `(.L_x_1476) ;  /* 0xfffffffc00f08947 */ /* 0x008fea000383ffff */
[----:B------:R-:W-:Y:S05]  /*22e70*/  BRA `(.L_x_1746) ;  /* 0xfffffe78003c7947 */ /* 0x000fea000383ffff */
.L_x_1484:
[----:B--2---:R2:W4:Y:S02]  /*22e80*/  SYNCS.PHASECHK.TRANS64.TRYWAIT P1, [R8+URZ+0x2d830], R3 ;  /* 0x02d83003080075a7 */ /* 0x004524000802017f */
[----:B----4-:R-:W-:Y:S05]  /*22e90*/  @!P1 NANOSLEEP.SYNCS 0x989680 ;  /* 0x009896800000995d */ /* 0x010fea0003900000 */
[----:B------:R-:W4:Y:S02]  /*22ea0*/  @!P1 SYNCS.PHASECHK.TRANS64 P1, [R8+URZ+0x2d830], R3 ;  /* 0x02d83003080095a7 */ /* 0x000f24000802007f */
[----:B----4-:R-:W-:Y:S05]  /*22eb0*/  @!P1 BRA `(.L_x_1484) ;  /* 0xfffffffc00f09947 */ /* 0x010fea000383ffff */
[----:B------:R-:W-:Y:S05]  /*22ec0*/  BRA `(.L_x_1483) ;  /* 0xfffffe8c00e07947 */ /* 0x000fea000383ffff */
.L_x_1503:
[----:B-1----:R1:W2:Y:S02]  /*22ed0*/  SYNCS.PHASECHK.TRANS64.TRYWAIT P2, [R9+URZ+0x2d830], R8 ;  /* 0x02d83008090075a7 */ /* 0x0022a4000804017f */
[----:B--2---:R-:W-:Y:S05]  /*22ee0*/  @!P2 NANOSLEEP.SYNCS 0x989680 ;  /* 0x009896800000a95d */ /* 0x004fea0003900000 */
[----:B------:R-:W2:Y:S02]  /*22ef0*/  @!P2 SYNCS.PHASECHK.TRANS64 P2, [R9+URZ+0x2d830], R8 ;  /* 0x02d830080900a5a7 */ /* 0x000ea4000804007f */
[----:B--2---:R-:W-:Y:S05]  /*22f00*/  @!P2 BRA `(.L_x_1503) ;  /* 0xfffffffc00f0a947 */ /* 0x004fea000383ffff */
[----:B------:R-:W-:Y:S05]  /*22f10*/  BRA `(.L_x_1502) ;  /* 0xfffffec4004c7947 */ /* 0x000fea000383ffff */
.L_x_1507:
[----:B-1----:R1:W2:Y:S02]  /*22f20*/  SYNCS.PHASECHK.TRANS64.TRYWAIT P1, [R9+URZ+0x2d850], R8 ;  /* 0x02d85008090075a7 */ /* 0x0022a4000802017f */
[----:B--2---:R-:W-:Y:S05]  /*22f30*/  @!P1 NANOSLEEP.SYNCS 0x989680 ;  /* 0x009896800000995d */ /* 0x004fea0003900000 */
[----:B------:R-:W2:Y:S02]  /*22f40*/  @!P1 SYNCS.PHASECHK.TRANS64 P1, [R9+URZ+0x2d850], R8 ;  /* 0x02d85008090095a7 */ /* 0x000ea4000802007f */
[----:B--2---:R-:W-:Y:S05]  /*22f50*/  @!P1 BRA `(.L_x_1507) ;  /* 0xfffffffc00f09947 */ /* 0x004fea000383ffff */
[----:B------:R-:W-:Y:S05]  /*22f60*/  BRA `(.L_x_1504) ;  /* 0xfffffec800507947 */ /* 0x000fea000383ffff */
.L_x_1528:
[----:B-1----:R1:W2:Y:S02]  /*22f70*/  SYNCS.PHASECHK.TRANS64.TRYWAIT P2, [R3+URZ+0x2d830], R0 ;  /* 0x02d83000030075a7 */ /* 0x0022a4000804017f */
[----:B--2---:R-:W-:Y:S05]  /*22f80*/  @!P2 NANOSLEEP.SYNCS 0x989680 ;  /* 0x009896800000a95d */ /* 0x004fea0003900000 */
[----:B------:R-:W2:Y:S02]  /*22f90*/  @!P2 SYNCS.PHASECHK.TRANS64 P2, [R3+URZ+0x2d830], R0 ;  /* 0x02d830000300a5a7 */ /* 0x000ea4000804007f */
[----:B--2---:R-:W-:Y:S05]  /*22fa0*/  @!P2 BRA `(.L_x_1528) ;  /* 0xfffffffc00f0a947 */ /* 0x004fea000383ffff */
[----:B------:R-:W-:Y:S05]  /*22fb0*/  BRA `(.L_x_1527) ;  /* 0xfffffefc005c7947 */ /* 0x000fea000383ffff */
.L_x_1532:
[----:B-1----:R1:W2:Y:S02]  /*22fc0*/  SYNCS.PHASECHK.TRANS64.TRYWAIT P1, [R3+URZ+0x2d850], R0 ;  /* 0x02d85000030075a7 */ /* 0x0022a4000802017f */
[----:B--2---:R-:W-:Y:S05]  /*22fd0*/  @!P1 NANOSLEEP.SYNCS 0x989680 ;  /* 0x009896800000995d */ /* 0x004fea0003900000 */
[----:B------:R-:W2:Y:S02]  /*22fe0*/  @!P1 SYNCS.PHASECHK.TRANS64 P1, [R3+URZ+0x2d850], R0 ;  /* 0x02d85000030095a7 */ /* 0x000ea4000802007f */
[----:B--2---:R-:W-:Y:S05]  /*22ff0*/  @!P1 BRA `(.L_x_1532) ;  /* 0xfffffffc00f09947 */ /* 0x004fea000383ffff */
[----:B------:R-:W-:Y:S05]  /*23000*/  BRA `(.L_x_1529) ;  /* 0xffffff00006c7947 */ /* 0x000fea000383ffff */
.L_x_1541:
[----:B-1----:R1:W2:Y:S02]  /*23010*/  SYNCS.PHASECHK.TRANS64.TRYWAIT P2, [R3+URZ+0x2d830], R0 ;  /* 0x02d83000030075a7 */ /* 0x0022a4000804017f */
[----:B--2---:R-:W-:Y:S05]  /*23020*/  @!P2 NANOSLEEP.SYNCS 0x989680 ;  /* 0x009896800000a95d */ /* 0x004fea0003900000 */
[----:B------:R-:W2:Y:S02]  /*23030*/  @!P2 SYNCS.PHASECHK.TRANS64 P2, [R3+URZ+0x2d830], R0 ;  /* 0x02d830000300a5a7 */ /* 0x000ea4000804007f */
[----:B--2---:R-:W-:Y:S05]  /*23040*/  @!P2 BRA `(.L_x_1541) ;  /* 0xfffffffc00f0a947 */ /* 0x004fea000383ffff */
[----:B------:R-:W-:Y:S05]  /*23050*/  BRA `(.L_x_1540) ;  /* 0xffffff2000607947 */ /* 0x000fea000383ffff */
.L_x_1545:
[----:B-1----:R1:W2:Y:S02]  /*23060*/  SYNCS.PHASECHK.TRANS64.TRYWAIT P1, [R3+URZ+0x2d850], R0 ;  /* 0x02d85000030075a7 */ /* 0x0022a4000802017f */
[----:B--2---:R-:W-:Y:S05]  /*23070*/  @!P1 NANOSLEEP.SYNCS 0x989680 ;  /* 0x009896800000995d */ /* 0x004fea0003900000 */
[----:B------:R-:W2:Y:S02]  /*23080*/  @!P1 SYNCS.PHASECHK.TRANS64 P1, [R3+URZ+0x2d850], R0 ;  /* 0x02d85000030095a7 */ /* 0x000ea4000802007f */
[----:B--2---:R-:W-:Y:S05]  /*23090*/  @!P1 BRA `(.L_x_1545) ;  /* 0xfffffffc00f09947 */ /* 0x004fea000383ffff */
[----:B------:R-:W-:Y:S05]  /*230a0*/  BRA `(.L_x_1542) ;  /* 0xffffff2400707947 */ /* 0x000fea000383ffff */
.L_x_1560:
[----:B-1----:R1:W2:Y:S02]  /*230b0*/  SYNCS.PHASECHK.TRANS64.TRYWAIT P1, [R11+URZ+0x2d850], R4 ;  /* 0x02d850040b0075a7 */ /* 0x0022a4000802017f */
[----:B--2---:R-:W-:Y:S05]  /*230c0*/  @!P1 NANOSLEEP.SYNCS 0x989680 ;  /* 0x009896800000995d */ /* 0x004fea0003900000 */
[----:B------:R-:W2:Y:S02]  /*230d0*/  @!P1 SYNCS.PHASECHK.TRANS64 P1, [R11+URZ+0x2d850], R4 ;  /* 0x02d850040b0095a7 */ /* 0x000ea4000802007f */
[----:B--2---:R-:W-:Y:S05]  /*230e0*/  @!P1 BRA `(.L_x_1560) ;  /* 0xfffffffc00f09947 */ /* 0x004fea000383ffff */
[----:B------:R-:W-:Y:S05]  /*230f0*/  BRA `(.L_x_1559) ;  /* 0xffffff54008c7947 */ /* 0x000fea000383ffff */
.L_x_1571:
[----:B------:R-:W-:Y:S02]  /*23100*/  IMAD.MOV.U32 R13, RZ, RZ, R4 ;  /* 0x000000ffff0d7224 */ /* 0x000fe400078e0004 */
[----:B------:R-:W-:Y:S02]  /*23110*/  IMAD.MOV.U32 R12, RZ, RZ, RZ ;  /* 0x000000ffff0c7224 */ /* 0x000fe400078e00ff */
[----:B------:R-:W-:Y:S02]  /*23120*/  IMAD.MOV.U32 R11, RZ, RZ, 0x1c1f ;  /* 0x00001c1fff0b7424 */ /* 0x000fe400078e00ff */
[----:B------:R-:W-:-:S07]  /*23130*/  IMAD.MOV.U32 R15, RZ, RZ, -0x1 ;  /* 0xffffffffff0f7424 */ /* 0x000fce00078e00ff */
[----:B-1----:R-:W-:Y:S05]  /*23140*/  WARPSYNC.COLLECTIVE R15, `(.L_x_1747) ;  /* 0x000000000f087348 */ /* 0x002fea0003c00000 */
[----:B------:R0:W2:Y:S02]  /*23150*/  SHFL.IDX P6, R14, R13, R12, R11 ;  /* 0x0000000c0d0e7389 */ /* 0x0000a400000c000b */
[----:B012---:R-:W-:Y:S01]  /*23160*/  ENDCOLLECTIVE ;  /* 0x000000000000791b */ /* 0x007fe20003800000 */
.L_x_1747:
[----:B------:R-:W-:Y:S02]  /*23170*/  IMAD.MOV.U32 R13, RZ, RZ, R0 ;  /* 0x000000ffff0d7224 */ /* 0x000fe400078e0000 */
[----:B------:R-:W-:-:S07]  /*23180*/  IMAD.MOV.U32 R3, RZ, RZ, R14 ;  /* 0x000000ffff037224 */ /* 0x000fce00078e000e */
[----:B------:R-:W-:Y:S05]  /*23190*/  WARPSYNC.COLLECTIVE R15, `(.L_x_1748) ;  /* 0x000000000f087348 */ /* 0x000fea0003c00000 */
[----:B------:R0:W1:Y:S02]  /*231a0*/  SHFL.IDX P6, R14, R13, R12, R11 ;  /* 0x0000000c0d0e7389 */ /* 0x00006400000c000b */
[----:B01----:R-:W-:Y:S01]  /*231b0*/  ENDCOLLECTIVE ;  /* 0x000000000000791b */ /* 0x003fe20003800000 */
.L_x_1748:
[----:B------:R-:W-:Y:S05]  /*231c0*/  BRA `(.L_x_1749) ;  /* 0xffffff7800bc7947 */ /* 0x000fea000383ffff */
.L_x_1574:
[----:B------:R-:W-:Y:S01]  /*231d0*/  BSSY B1, `(.L_x_1750) ;  /* 0x0000008000017945 */ /* 0x000fe20003800000 */
[----:B----4-:R-:W-:Y:S02]  /*231e0*/  IMAD.MOV.U32 R13, RZ, RZ, R4 ;  /* 0x000000ffff0d7224 */ /* 0x010fe400078e0004 */
[----:B------:R-:W-:Y:S02]  /*231f0*/  IMAD.MOV.U32 R12, RZ, RZ, 0x1 ;  /* 0x00000001ff0c7424 */ /* 0x000fe400078e00ff */
[----:B------:R-:W-:Y:S02]  /*23200*/  IMAD.MOV.U32 R11, RZ, RZ, 0x1c1f ;  /* 0x00001c1fff0b7424 */ /* 0x000fe400078e00ff */
[----:B------:R-:W-:-:S07]  /*23210*/  IMAD.MOV.U32 R15, RZ, RZ, -0x1 ;  /* 0xffffffffff0f7424 */ /* 0x000fce00078e00ff */
[----:B0123--:R-:W-:Y:S05]  /*23220*/  WARPSYNC.COLLECTIVE R15, `(.L_x_1751) ;  /* 0x000000000f087348 */ /* 0x00ffea0003c00000 */
[----:B---3--:R3:W4:Y:S02]  /*23230*/  SHFL.IDX P6, R14, R13, R12, R11 ;  /* 0x0000000c0d0e7389 */ /* 0x00872400000c000b */
[----:B01234-:R-:W-:Y:S01]  /*23240*/  ENDCOLLECTIVE ;  /* 0x000000000000791b */ /* 0x01ffe20003800000 */
.L_x_1751:
[----:B------:R-:W-:Y:S05]  /*23250*/  BSYNC B1 ;  /* 0x0000000000017941 */ /* 0x000fea0003800000 */
.L_x_1750:
[----:B------:R-:W-:Y:S02]  /*23260*/  IMAD.MOV.U32 R13, RZ, RZ, R0 ;  /* 0x000000ffff0d7224 */ /* 0x000fe400078e0000 */
[----:B------:R-:W-:Y:S02]  /*23270*/  IMAD.MOV.U32 R12, RZ, RZ, 0x1 ;  /* 0x00000001ff0c7424 */ /* 0x000fe400078e00ff */
[----:B------:R-:W-:Y:S02]  /*23280*/  IMAD.MOV.U32 R11, RZ, RZ, 0x1c1f ;  /* 0x00001c1fff0b7424 */ /* 0x000fe400078e00ff */
[----:B------:R-:W-:Y:S02]  /*23290*/  IMAD.MOV.U32 R15, RZ, RZ, -0x1 ;  /* 0xffffffffff0f7424 */ /* 0x000fe400078e00ff */
[----:B------:R-:W-:-:S07]  /*232a0*/  IMAD.MOV.U32 R3, RZ, RZ, R14 ;  /* 0x000000ffff037224 */ /* 0x000fce00078e000e */
[----:B------:R-:W-:Y:S05]  /*232b0*/  WARPSYNC.COLLECTIVE R15, `(.L_x_1752) ;  /* 0x000000000f087348 */ /* 0x000fea0003c00000 */
[----:B------:R0:W1:Y:S02]  /*232c0*/  SHFL.IDX P6, R14, R13, R12, R11 ;  /* 0x0000000c0d0e7389 */ /* 0x00006400000c000b */
[----:B01----:R-:W-:Y:S01]  /*232d0*/  ENDCOLLECTIVE ;  /* 0x000000000000791b */ /* 0x003fe20003800000 */
.L_x_1752:
[----:B------:R-:W-:Y:S05]  /*232e0*/  BRA `(.L_x_1753) ;  /* 0xffffff7800d07947 */ /* 0x000fea000383ffff */
.L_x_1599:
        /* <DEDUP_REMOVED lines=11> */
.L_x_1755:
[----:B------:R-:W-:Y:S05]  /*233a0*/  BSYNC B1 ;  /* 0x0000000000017941 */ /* 0x000fea0003800000 */
.L_x_1754:
[----:B------:R-:W-:Y:S05]  /*233b0*/  BRA `(.L_x_1756) ;  /* 0xffffff9000f07947 */ /* 0x000fea000383ffff */
.L_x_1601:
[----:B------:R-:W-:Y:S01]  /*233c0*/  BSSY B1, `(.L_x_1757) ;  /* 0x0000006000017945 */ /* 0x000fe20003800000 */
[----:B------:R-:W-:-:S07]  /*233d0*/  IMAD.MOV.U32 R15, RZ, RZ, -0x1 ;  /* 0xffffffffff0f7424 */ /* 0x000fce00078e00ff */
[----:B0-----:R-:W-:Y:S05]  /*233e0*/  WARPSYNC.COLLECTIVE R15, `(.L_x_1758) ;  /* 0x000000000f0c7348 */ /* 0x001fea0003c00000 */
[----:B------:R-:W-:Y:S02]  /*233f0*/  ELECT P6, UR62, PT ;  /* 0x00000000003e782f */ /* 0x000fe400038c0000 */
[----:B------:R-:W-:Y:S01]  /*23400*/  MOV R14, UR62 ;  /* 0x0000003e000e7c02 */ /* 0x000fe20008000f00 */
[----:B0-----:R-:W-:Y:S10]  /*23410*/  ENDCOLLECTIVE ;  /* 0x000000000000791b */ /* 0x001ff40003800000 */
.L_x_1758:
[----:B------:R-:W-:Y:S05]  /*23420*/  BSYNC B1 ;  /* 0x0000000000017941 */ /* 0x000fea0003800000 */
.L_x_1757:
[----:B------:R-:W-:Y:S05]  /*23430*/  BRA `(.L_x_1600) ;  /* 0xffffff9000e87947 */ /* 0x000fea000383ffff */
.L_x_1603:
[----:B0-----:R0:W1:Y:S02]  /*23440*/  SYNCS.PHASECHK.TRANS64.TRYWAIT P0, [R23+URZ+0x2d820], R5 ;  /* 0x02d82005170075a7 */ /* 0x001064000800017f */
[----:B-1----:R-:W-:Y:S05]  /*23450*/  @!P0 NANOSLEEP.SYNCS 0x989680 ;  /* 0x009896800000895d */ /* 0x002fea0003900000 */
[----:B------:R-:W1:Y:S02]  /*23460*/  @!P0 SYNCS.PHASECHK.TRANS64 P0, [R23+URZ+0x2d820], R5 ;  /* 0x02d82005170085a7 */ /* 0x000e64000800007f */
[----:B-1----:R-:W-:Y:S05]  /*23470*/  @!P0 BRA `(.L_x_1603) ;  /* 0xfffffffc00f08947 */ /* 0x002fea000383ffff */
[----:B------:R-:W-:Y:S05]  /*23480*/  BRA `(.L_x_1759) ;  /* 0xffffff9000f87947 */ /* 0x000fea000383ffff */
.L_x_1607:
[----:B-1----:R1:W2:Y:S02]  /*23490*/  SYNCS.PHASECHK.TRANS64.TRYWAIT P0, [R9+URZ+0x2d8a0], R8 ;  /* 0x02d8a008090075a7 */ /* 0x0022a4000800017f */
[----:B--2---:R-:W-:Y:S05]  /*234a0*/  @!P0 NANOSLEEP.SYNCS 0x989680 ;  /* 0x009896800000895d */ /* 0x004fea0003900000 */
[----:B------:R-:W2:Y:S02]  /*234b0*/  @!P0 SYNCS.PHASECHK.TRANS64 P0, [R9+URZ+0x2d8a0], R8 ;  /* 0x02d8a008090085a7 */ /* 0x000ea4000800007f */
[----:B--2---:R-:W-:Y:S05]  /*234c0*/  @!P0 BRA `(.L_x_1607) ;  /* 0xfffffffc00f08947 */ /* 0x004fea000383ffff */
[----:B------:R-:W-:Y:S05]  /*234d0*/  BRA `(.L_x_1760) ;  /* 0xffffff9400147947 */ /* 0x000fea000383ffff */
.L_x_1614:
[----:B0-----:R0:W2:Y:S02]  /*234e0*/  SYNCS.PHASECHK.TRANS64.TRYWAIT P0, [R9+URZ+0x2d8c0], R8 ;  /* 0x02d8c008090075a7 */ /* 0x0010a4000800017f */
[----:B--2---:R-:W-:Y:S05]  /*234f0*/  @!P0 NANOSLEEP.SYNCS 0x989680 ;  /* 0x009896800000895d */ /* 0x004fea0003900000 */
[----:B------:R-:W2:Y:S02]  /*23500*/  @!P0 SYNCS.PHASECHK.TRANS64 P0, [R9+URZ+0x2d8c0], R8 ;  /* 0x02d8c008090085a7 */ /* 0x000ea4000800007f */
[----:B--2---:R-:W-:Y:S05]  /*23510*/  @!P0 BRA `(.L_x_1614) ;  /* 0xfffffffc00f08947 */ /* 0x004fea000383ffff */
[----:B------:R-:W-:Y:S05]  /*23520*/  BRA `(.L_x_1761) ;  /* 0xffffff9800107947 */ /* 0x000fea000383ffff */
.L_x_1623:
[----:B0-----:R0:W1:Y:S02]  /*23530*/  SYNCS.PHASECHK.TRANS64.TRYWAIT P1, [R8+URZ+0x2d8a0], R7 ;  /* 0x02d8a007080075a7 */ /* 0x001064000802017f */
[----:B-1----:R-:W-:Y:S05]  /*23540*/  @!P1 NANOSLEEP.SYNCS 0x989680 ;  /* 0x009896800000995d */ /* 0x002fea0003900000 */
[----:B------:R-:W1:Y:S02]  /*23550*/  @!P1 SYNCS.PHASECHK.TRANS64 P1, [R8+URZ+0x2d8a0], R7 ;  /* 0x02d8a007080095a7 */ /* 0x000e64000802007f */
[----:B-1----:R-:W-:Y:S05]  /*23560*/  @!P1 BRA `(.L_x_1623) ;  /* 0xfffffffc00f09947 */ /* 0x002fea000383ffff */
[----:B------:R-:W-:Y:S05]  /*23570*/  BRA `(.L_x_1762) ;  /* 0xffffff9c00507947 */ /* 0x000fea000383ffff */
.L_x_1630:
[----:B-1----:R1:W2:Y:S02]  /*23580*/  SYNCS.PHASECHK.TRANS64.TRYWAIT P1, [R8+URZ+0x2d8c0], R7 ;  /* 0x02d8c007080075a7 */ /* 0x0022a4000802017f */
[----:B--2---:R-:W-:Y:S05]  /*23590*/  @!P1 NANOSLEEP.SYNCS 0x989680 ;  /* 0x009896800000995d */ /* 0x004fea0003900000 */
[----:B------:R-:W2:Y:S02]  /*235a0*/  @!P1 SYNCS.PHASECHK.TRANS64 P1, [R8+URZ+0x2d8c0], R7 ;  /* 0x02d8c007080095a7 */ /* 0x000ea4000802007f */
[----:B--2---:R-:W-:Y:S05]  /*235b0*/  @!P1 BRA `(.L_x_1630) ;  /* 0xfffffffc00f09947 */ /* 0x004fea000383ffff */
[----:B------:R-:W-:Y:S05]  /*235c0*/  BRA `(.L_x_1763) ;  /* 0xffffffa000487947 */ /* 0x000fea000383ffff */
.L_x_1653:
[----:B------:R-:W0:Y:S01]  /*235d0*/  S2R R17, SR_TID.X ;  /* 0x0000000000117919 */ /* 0x000e220000002100 */
[----:B------:R-:W-:Y:S01]  /*235e0*/  BSSY B0, `(.L_x_1764) ;  /* 0x000000a000007945 */ /* 0x000fe20003800000 */
[----:B------:R-:W-:Y:S02]  /*235f0*/  IMAD.MOV.U32 R12, RZ, RZ, RZ ;  /* 0x000000ffff0c7224 */ /* 0x000fe400078e00ff */
        /* <DEDUP_REMOVED lines=8> */
.L_x_1765:
[----:B------:R-:W-:Y:S05]  /*23680*/  BSYNC B0 ;  /* 0x0000000000007941 */ /* 0x000fea0003800000 */
.L_x_1764:
[----:B------:R-:W-:Y:S05]  /*23690*/  BRA `(.L_x_1766) ;  /* 0xffffffb000807947 */ /* 0x000fea000383ffff */
.L_x_1656:
[----:B-1----:R1:W2:Y:S02]  /*236a0*/  SYNCS.PHASECHK.TRANS64.TRYWAIT P0, [R0+URZ+0x2d840], R5 ;  /* 0x02d84005000075a7 */ /* 0x0022a4000800017f */
[----:B--2---:R-:W-:Y:S05]  /*236b0*/  @!P0 NANOSLEEP.SYNCS 0x989680 ;  /* 0x009896800000895d */ /* 0x004fea0003900000 */
[----:B------:R-:W2:Y:S02]  /*236c0*/  @!P0 SYNCS.PHASECHK.TRANS64 P0, [R0+URZ+0x2d840], R5 ;  /* 0x02d84005000085a7 */ /* 0x000ea4000800007f */
[----:B--2---:R-:W-:Y:S05]  /*236d0*/  @!P0 BRA `(.L_x_1656) ;  /* 0xfffffffc00f08947 */ /* 0x004fea000383ffff */
[----:B------:R-:W-:Y:S05]  /*236e0*/  BRA `(.L_x_1767) ;  /* 0xffffffb000e47947 */ /* 0x000fea000383ffff */
.L_x_1657:
        /* <DEDUP_REMOVED lines=8> */
.L_x_1769:
[----:B------:R-:W-:Y:S05]  /*23770*/  BSYNC B0 ;  /* 0x0000000000007941 */ /* 0x000fea0003800000 */
.L_x_1768:
        /* <DEDUP_REMOVED lines=8> */
.L_x_1770:
[----:B------:R-:W-:Y:S02]  /*23800*/  IMAD.MOV.U32 R13, RZ, RZ, R7 ;  /* 0x000000ffff0d7224 */ /* 0x000fe400078e0007 */
[----:B------:R-:W-:Y:S02]  /*23810*/  IMAD.MOV.U32 R12, RZ, RZ, 0x1 ;  /* 0x00000001ff0c7424 */ /* 0x000fe400078e00ff */
[----:B------:R-:W-:-:S07]  /*23820*/  IMAD.MOV.U32 R3, RZ, RZ, R14 ;  /* 0x000000ffff037224 */ /* 0x000fce00078e000e */
[----:B------:R-:W-:Y:S05]  /*23830*/  WARPSYNC.COLLECTIVE R15, `(.L_x_1771) ;  /* 0x000000000f087348 */ /* 0x000fea0003c00000 */
[----:B------:R0:W1:Y:S02]  /*23840*/  SHFL.IDX P6, R14, R13, R12, R11 ;  /* 0x0000000c0d0e7389 */ /* 0x00006400000c000b */
[----:B01----:R-:W-:Y:S01]  /*23850*/  ENDCOLLECTIVE ;  /* 0x000000000000791b */ /* 0x003fe20003800000 */
.L_x_1771:
[----:B------:R-:W-:Y:S01]  /*23860*/  @P0 LEA R5, P1, R9, R3, 0x1 ;  /* 0x0000000309050211 */ /* 0x000fe200078208ff */
[----:B------:R-:W-:-:S04]  /*23870*/  @P0 IMAD R3, R8, 0x2, R23 ;  /* 0x0000000208030824 */ /* 0x000fc800078e0217 */
        /* <DEDUP_REMOVED lines=16> */
.L_x_1772:
[----:B------:R-:W-:Y:S02]  /*23980*/  IMAD.MOV.U32 R13, RZ, RZ, R7 ;  /* 0x000000ffff0d7224 */ /* 0x000fe400078e0007 */
[----:B------:R-:W-:Y:S02]  /*23990*/  IMAD.MOV.U32 R12, RZ, RZ, 0x2 ;  /* 0x00000002ff0c7424 */ /* 0x000fe400078e00ff */
[----:B------:R-:W-:-:S07]  /*239a0*/  IMAD.MOV.U32 R3, RZ, RZ, R14 ;  /* 0x000000ffff037224 */ /* 0x000fce00078e000e */
[----:B------:R-:W-:Y:S05]  /*239b0*/  WARPSYNC.COLLECTIVE R15, `(.L_x_1773) ;  /* 0x000000000f087348 */ /* 0x000fea0003c00000 */
[----:B------:R0:W1:Y:S02]  /*239c0*/  SHFL.IDX P6, R14, R13, R12, R11 ;  /* 0x0000000c0d0e7389 */ /* 0x00006400000c000b */
[----:B01----:R-:W-:Y:S01]  /*239d0*/  ENDCOLLECTIVE ;  /* 0x000000000000791b */ /* 0x003fe20003800000 */
.L_x_1773:
[----:B------:R-:W-:Y:S01]  /*239e0*/  @P1 LEA R5, P0, R9, R3, 0x1 ;  /* 0x0000000309051211 */ /* 0x000fe200078008ff */
[----:B------:R-:W-:-:S04]  /*239f0*/  @P1 IMAD R3, R8, 0x2, R23 ;  /* 0x0000000208031824 */ /* 0x000fc800078e0217 */
        /* <DEDUP_REMOVED lines=16> */
.L_x_1774:
[----:B------:R-:W-:Y:S02]  /*23b00*/  IMAD.MOV.U32 R13, RZ, RZ, R7 ;  /* 0x000000ffff0d7224 */ /* 0x000fe400078e0007 */
[----:B------:R-:W-:Y:S02]  /*23b10*/  IMAD.MOV.U32 R12, RZ, RZ, 0x3 ;  /* 0x00000003ff0c7424 */ /* 0x000fe400078e00ff */
[----:B------:R-:W-:-:S07]  /*23b20*/  IMAD.MOV.U32 R3, RZ, RZ, R14 ;  /* 0x000000ffff037224 */ /* 0x000fce00078e000e */
[----:B------:R-:W-:Y:S05]  /*23b30*/  WARPSYNC.COLLECTIVE R15, `(.L_x_1775) ;  /* 0x000000000f087348 */ /* 0x000fea0003c00000 */
[----:B------:R0:W1:Y:S02]  /*23b40*/  SHFL.IDX P6, R14, R13, R12, R11 ;  /* 0x0000000c0d0e7389 */ /* 0x00006400000c000b */
[----:B01----:R-:W-:Y:S01]  /*23b50*/  ENDCOLLECTIVE ;  /* 0x000000000000791b */ /* 0x003fe20003800000 */
.L_x_1775:
[----:B------:R-:W-:Y:S01]  /*23b60*/  @P1 LEA R5, P0, R9, R3, 0x1 ;  /* 0x0000000309051211 */ /* 0x000fe200078008ff */
[----:B------:R-:W-:-:S04]  /*23b70*/  @P1 IMAD R3, R8, 0x2, R23 ;  /* 0x0000000208031824 */ /* 0x000fc800078e0217 */
        /* <DEDUP_REMOVED lines=9> */
.L_x_1776:
        /* <DEDUP_REMOVED lines=8> */
.L_x_1662:
[----:B------:R0:W5:Y:S01]  /*23c90*/  LDL R21, [R1+0x34] ;  /* 0x0000340001157983 */ /* 0x0001620000100800 */
[----:B------:R-:W-:Y:S02]  /*23ca0*/  IMAD.MOV.U32 R13, RZ, RZ, R4 ;  /* 0x000000ffff0d7224 */ /* 0x000fe400078e0004 */
[----:B------:R-:W-:Y:S02]  /*23cb0*/  IMAD.MOV.U32 R12, RZ, RZ, RZ ;  /* 0x000000ffff0c7224 */ /* 0x000fe400078e00ff */
[----:B------:R-:W-:Y:S02]  /*23cc0*/  IMAD.MOV.U32 R11, RZ, RZ, 0x1c1f ;  /* 0x00001c1fff0b7424 */ /* 0x000fe400078e00ff */
[----:B------:R-:W-:Y:S02]  /*23cd0*/  IMAD.MOV.U32 R15, RZ, RZ, -0x1 ;  /* 0xffffffffff0f7424 */ /* 0x000fe400078e00ff */
[----:B------:R-:W-:Y:S02]  /*23ce0*/  IMAD R0, R29, R9, RZ ;  /* 0x000000091d007224 */ /* 0x000fe400078e02ff */
[----:B0-----:R-:W-:-:S07]  /*23cf0*/  IMAD.IADD R28, R20, 0x1, R28 ;  /* 0x00000001141c7824 */ /* 0x001fce00078e021c */
[----:B-----5:R-:W-:Y:S05]  /*23d00*/  WARPSYNC.COLLECTIVE R15, `(.L_x_1778) ;  /* 0x000000000f087348 */ /* 0x020fea0003c00000 */
[----:B------:R0:W1:Y:S02]  /*23d10*/  SHFL.IDX P6, R14, R13, R12, R11 ;  /* 0x0000000c0d0e7389 */ /* 0x00006400000c000b */
[----:B01---5:R-:W-:Y:S01]  /*23d20*/  ENDCOLLECTIVE ;  /* 0x000000000000791b */ /* 0x023fe20003800000 */
.L_x_1778:
[C---:B------:R-:W-:Y:S01]  /*23d30*/  VIADD R9, R28.reuse, 0x20 ;  /* 0x000000201c097836 */ /* 0x040fe20000000000 */
[----:B------:R-:W-:Y:S01]  /*23d40*/  ISETP.GE.AND P3, PT, R28, R0, PT ;  /* 0x000000001c00720c */ /* 0x000fe20003f66270 */
[----:B------:R-:W-:Y:S02]  /*23d50*/  IMAD.MOV.U32 R13, RZ, RZ, R5 ;  /* 0x000000ffff0d7224 */ /* 0x000fe400078e0005 */
[----:B------:R-:W-:-:S10]  /*23d60*/  IMAD.MOV.U32 R2, RZ, RZ, R14 ;  /* 0x000000ffff027224 */ /* 0x000fd400078e000e */
[----:B------:R-:W-:Y:S05]  /*23d70*/  WARPSYNC.COLLECTIVE R15, `(.L_x_1779) ;  /* 0x000000000f087348 */ /* 0x000fea0003c00000 */
[----:B------:R0:W1:Y:S02]  /*23d80*/  SHFL.IDX P6, R14, R13, R12, R11 ;  /* 0x0000000c0d0e7389 */ /* 0x00006400000c000b */
[----:B01----:R-:W-:Y:S01]  /*23d90*/  ENDCOLLECTIVE ;  /* 0x000000000000791b */ /* 0x003fe20003800000 */
.L_x_1779:
[----:B------:R-:W-:Y:S02]  /*23da0*/  IMAD.MOV.U32 R13, RZ, RZ, R4 ;  /* 0x000000ffff0d7224 */ /* 0x000fe400078e0004 */
[----:B------:R-:W-:Y:S02]  /*23db0*/  IMAD.MOV.U32 R12, RZ, RZ, 0x1 ;  /* 0x00000001ff0c7424 */ /* 0x000fe400078e00ff */
[----:B------:R-:W-:-:S07]  /*23dc0*/  IMAD.MOV.U32 R3, RZ, RZ, R14 ;  /* 0x000000ffff037224 */ /* 0x000fce00078e000e */
[----:B------:R-:W-:Y:S05]  /*23dd0*/  WARPSYNC.COLLECTIVE R15, `(.L_x_1780) ;  /* 0x000000000f087348 */ /* 0x000fea0003c00000 */
[----:B------:R0:W1:Y:S02]  /*23de0*/  SHFL.IDX P6, R14, R13, R12, R11 ;  /* 0x0000000c0d0e7389 */ /* 0x00006400000c000b */
[----:B01----:R-:W-:Y:S01]  /*23df0*/  ENDCOLLECTIVE ;  /* 0x000000000000791b */ /* 0x003fe20003800000 */
.L_x_1780:
        /* <DEDUP_REMOVED lines=10> */
.L_x_1781:
[----:B------:R-:W-:Y:S02]  /*23ea0*/  IMAD.MOV.U32 R13, RZ, RZ, R4 ;  /* 0x000000ffff0d7224 */ /* 0x000fe400078e0004 */
[----:B------:R-:W-:Y:S01]  /*23eb0*/  IMAD.MOV.U32 R12, RZ, RZ, 0x2 ;  /* 0x00000002ff0c7424 */ /* 0x000fe200078e00ff */
[----:B------:R-:W-:Y:S01]  /*23ec0*/  @!PT LDS RZ, [RZ] ;  /* 0x00000000fffff984 */ /* 0x000fe20000000800 */
[----:B------:R-:W-:Y:S01]  /*23ed0*/  @!PT LDS RZ, [RZ] ;  /* 0x00000000fffff984 */ /* 0x000fe20000000800 */
[----:B------:R-:W-:Y:S01]  /*23ee0*/  @!PT LDS RZ, [RZ] ;  /* 0x00000000fffff984 */ /* 0x000fe20000000800 */
[----:B------:R-:W-:Y:S04]  /*23ef0*/  @!P3 LDGSTS.E.BYPASS.LTC128B.128 [R21+0xc400], desc[UR52][R2.64], !P0 ;  /* 0x0c4000000215bfae */ /* 0x000fe8000c101d74 */
[----:B------:R-:W-:Y:S04]  /*23f00*/  @!P3 LDGSTS.E.BYPASS.LTC128B.128 [R21+0xf400], desc[UR52][R2.64+0x40], !P1 ;  /* 0x0f4000400215bfae */ /* 0x000fe8000c901d74 */
[----:B------:R0:W-:Y:S01]  /*23f10*/  @!P3 LDGSTS.E.BYPASS.LTC128B.128 [R21+0x12400], desc[UR52][R2.64+0x80], !P2 ;  /* 0x124000800215bfae */ /* 0x0001e2000d101d74 */
[----:B------:R-:W-:Y:S01]  /*23f20*/  ISETP.GE.AND P3, PT, R9, R0, PT ;  /* 0x000000000900720c */ /* 0x000fe20003f66270 */
[----:B0-----:R-:W-:-:S12]  /*23f30*/  IMAD.MOV.U32 R2, RZ, RZ, R14 ;  /* 0x000000ffff027224 */ /* 0x001fd800078e000e */
[----:B------:R-:W-:Y:S05]  /*23f40*/  WARPSYNC.COLLECTIVE R15, `(.L_x_1782) ;  /* 0x000000000f087348 */ /* 0x000fea0003c00000 */
[----:B------:R0:W1:Y:S02]  /*23f50*/  SHFL.IDX P6, R14, R13, R12, R11 ;  /* 0x0000000c0d0e7389 */ /* 0x00006400000c000b */
[----:B01----:R-:W-:Y:S01]  /*23f60*/  ENDCOLLECTIVE ;  /* 0x000000000000791b */ /* 0x003fe20003800000 */
.L_x_1782:
        /* <DEDUP_REMOVED lines=10> */
.L_x_1783:
[----:B------:R-:W-:Y:S01]  /*24010*/  @!PT LDS RZ, [RZ] ;  /* 0x00000000fffff984 */ /* 0x000fe20000000800 */
[----:B------:R-:W-:Y:S01]  /*24020*/  @!PT LDS RZ, [RZ] ;  /* 0x00000000fffff984 */ /* 0x000fe20000000800 */
[----:B------:R-:W-:Y:S01]  /*24030*/  @!PT LDS RZ, [RZ] ;  /* 0x00000000fffff984 */ /* 0x000fe20000000800 */
[----:B------:R-:W-:Y:S04]  /*24040*/  @!P3 LDGSTS.E.BYPASS.LTC128B.128 [R21+0xcc00], desc[UR52][R2.64], !P0 ;  /* 0x0cc000000215bfae */ /* 0x000fe8000c101d74 */
[----:B------:R-:W-:Y:S04]  /*24050*/  @!P3 LDGSTS.E.BYPASS.LTC128B.128 [R21+0xfc00], desc[UR52][R2.64+0x40], !P1 ;  /* 0x0fc000400215bfae */ /* 0x000fe8000c901d74 */
[----:B------:R0:W-:Y:S01]  /*24060*/  @!P3 LDGSTS.E.BYPASS.LTC128B.128 [R21+0x12c00], desc[UR52][R2.64+0x80], !P2 ;  /* 0x12c000800215bfae */ /* 0x0001e2000d101d74 */
[----:B------:R-:W-:Y:S02]  /*24070*/  IMAD.MOV.U32 R13, RZ, RZ, R4 ;  /* 0x000000ffff0d7224 */ /* 0x000fe400078e0004 */
[----:B------:R-:W-:-:S02]  /*24080*/  IMAD.MOV.U32 R12, RZ, RZ, 0x3 ;  /* 0x00000003ff0c7424 */ /* 0x000fc400078e00ff */
[----:B0-----:R-:W-:-:S05]  /*24090*/  VIADD R2, R28, 0x40 ;  /* 0x000000401c027836 */ /* 0x001fca0000000000 */
[----:B------:R-:W-:Y:S01]  /*240a0*/  ISETP.GE.AND P3, PT, R2, R0, PT ;  /* 0x000000000200720c */ /* 0x000fe20003f66270 */
[----:B------:R-:W-:-:S12]  /*240b0*/  IMAD.MOV.U32 R2, RZ, RZ, R14 ;  /* 0x000000ffff027224 */ /* 0x000fd800078e000e */
[----:B------:R-:W-:Y:S05]  /*240c0*/  WARPSYNC.COLLECTIVE R15, `(.L_x_1784) ;  /* 0x000000000f087348 */ /* 0x000fea0003c00000 */
[----:B------:R0:W1:Y:S02]  /*240d0*/  SHFL.IDX P6, R14, R13, R12, R11 ;  /* 0x0000000c0d0e7389 */ /* 0x00006400000c000b */
[----:B01----:R-:W-:Y:S01]  /*240e0*/  ENDCOLLECTIVE ;  /* 0x000000000000791b */ /* 0x003fe20003800000 */
.L_x_1784:
[----:B------:R-:W-:Y:S01]  /*240f0*/  @!P3 LEA R3, P4, R10, R2, 0x1 ;  /* 0x000000020a03b211 */ /* 0x000fe200078808ff */
[----:B------:R-:W-:-:S04]  /*24100*/  IMAD.MOV.U32 R13, RZ, RZ, R5 ;  /* 0x000000ffff0d7224 */ /* 0x000fc800078e0005 */
[----:B------:R-:W-:-:S05]  /*24110*/  @!P3 IMAD.X R2, RZ, RZ, R8, P4 ;  /* 0x000000ffff02b224 */ /* 0x000fca00020e0608 */
[----:B------:R-:W-:Y:S01]  /*24120*/  @!P3 LOP3.LUT R3, R3, R2, RZ, 0x3c, !PT ;  /* 0x000000020303b212 */ /* 0x000fe200078e3cff */
[----:B------:R-:W-:-:S03]  /*24130*/  IMAD.MOV.U32 R4, RZ, RZ, R14 ;  /* 0x000000ffff047224 */ /* 0x000fc600078e000e */
[----:B------:R-:W-:-:S07]  /*24140*/  @!P3 LOP3.LUT R2, R3, R2, RZ, 0x3c, !PT ;  /* 0x000000020302b212 */ /* 0x000fce00078e3cff */
[----:B------:R-:W-:Y:S05]  /*24150*/  WARPSYNC.COLLECTIVE R15, `(.L_x_1785) ;  /* 0x000000000f087348 */ /* 0x000fea0003c00000 */
[----:B------:R0:W1:Y:S02]  /*24160*/  SHFL.IDX P6, R14, R13, R12, R11 ;  /* 0x0000000c0d0e7389 */ /* 0x00006400000c000b */
[----:B01----:R-:W-:Y:S01]  /*24170*/  ENDCOLLECTIVE ;  /* 0x000000000000791b */ /* 0x003fe20003800000 */
.L_x_1785:
[----:B------:R-:W-:-:S05]  /*24180*/  @!P3 LOP3.LUT R3, R3, R2, RZ, 0x3c, !PT ;  /* 0x000000020303b212 */ /* 0x000fca00078e3cff */
[----:B------:R-:W-:Y:S01]  /*24190*/  @!PT LDS RZ, [RZ] ;  /* 0x00000000fffff984 */ /* 0x000fe20000000800 */
[----:B------:R-:W-:Y:S01]  /*241a0*/  @!PT LDS RZ, [RZ] ;  /* 0x00000000fffff984 */ /* 0x000fe20000000800 */
[----:B------:R-:W-:Y:S01]  /*241b0*/  @!PT LDS RZ, [RZ] ;  /* 0x00000000fffff984 */ /* 0x000fe20000000800 */
[----:B------:R0:W-:Y:S04]  /*241c0*/  @!P3 LDGSTS.E.BYPASS.LTC128B.128 [R21+0xd400], desc[UR52][R2.64], !P0 ;  /* 0x0d4000000215bfae */ /* 0x0001e8000c101d74 */
[----:B------:R0:W-:Y:S01]  /*241d0*/  @!P3 LDGSTS.E.BYPASS.LTC128B.128 [R21+0x10400], desc[UR52][R2.64+0x40], !P1 ;  /* 0x104000400215bfae */ /* 0x0001e2000c901d74 */
[----:B------:R-:W-:Y:S02]  /*241e0*/  IMAD.MOV.U32 R13, RZ, RZ, R6 ;  /* 0x000000ffff0d7224 */ /* 0x000fe400078e0006 */
[----:B------:R-:W-:Y:S01]  /*241f0*/  IMAD.MOV.U32 R12, RZ, RZ, RZ ;  /* 0x000000ffff0c7224 */ /* 0x000fe200078e00ff */
[----:B------:R0:W-:Y:S01]  /*24200*/  @!P3 LDGSTS.E.BYPASS.LTC128B.128 [R21+0x13400], desc[UR52][R2.64+0x80], !P2 ;  /* 0x134000800215bfae */ /* 0x0001e2000d101d74 */
[----:B------:R-:W-:-:S07]  /*24210*/  IMAD.MOV.U32 R5, RZ, RZ, R14 ;  /* 0x000000ffff057224 */ /* 0x000fce00078e000e */
[----:B0-----:R-:W-:Y:S05]  /*24220*/  WARPSYNC.COLLECTIVE R15, `(.L_x_1786) ;  /* 0x000000000f087348 */ /* 0x001fea0003c00000 */
[----:B------:R1:W2:Y:S02]  /*24230*/  SHFL.IDX P6, R14, R13, R12, R11 ;  /* 0x0000000c0d0e7389 */ /* 0x0002a400000c000b */
[----:B012---:R-:W-:Y:S01]  /*24240*/  ENDCOLLECTIVE ;  /* 0x000000000000791b */ /* 0x007fe20003800000 */
.L_x_1786:
[----:B------:R-:W-:-:S05]  /*24250*/  VIADD R2, R28, 0x60 ;  /* 0x000000601c027836 */ /* 0x000fca0000000000 */
[----:B------:R-:W-:Y:S01]  /*24260*/  ISETP.GE.AND P3, PT, R2, R0, PT ;  /* 0x000000000200720c */ /* 0x000fe20003f66270 */
[----:B------:R-:W-:-:S12]  /*24270*/  IMAD.MOV.U32 R13, RZ, RZ, R7 ;  /* 0x000000ffff0d7224 */ /* 0x000fd800078e0007 */
[----:B------:R-:W-:-:S05]  /*24280*/  @!P3 LEA R2, P4, R10, R5, 0x1 ;  /* 0x000000050a02b211 */ /* 0x000fca00078808ff */
[----:B------:R-:W-:Y:S02]  /*24290*/  @!P3 IMAD.X R3, RZ, RZ, R4, P4 ;  /* 0x000000ffff03b224 */ /* 0x000fe400020e0604 */
[----:B------:R-:W-:-:S07]  /*242a0*/  IMAD.MOV.U32 R4, RZ, RZ, R14 ;  /* 0x000000ffff047224 */ /* 0x000fce00078e000e */
[----:B------:R-:W-:Y:S05]  /*242b0*/  WARPSYNC.COLLECTIVE R15, `(.L_x_1787) ;  /* 0x000000000f087348 */ /* 0x000fea0003c00000 */
[----:B------:R0:W1:Y:S02]  /*242c0*/  SHFL.IDX P6, R14, R13, R12, R11 ;  /* 0x0000000c0d0e7389 */ /* 0x00006400000c000b */
[----:B01----:R-:W-:Y:S01]  /*242d0*/  ENDCOLLECTIVE ;  /* 0x000000000000791b */ /* 0x003fe20003800000 */
.L_x_1787:
        /* <DEDUP_REMOVED lines=14> */
.L_x_1788:
[----:B------:R-:W-:Y:S01]  /*243c0*/  @!P3 LEA R2, P4, R10, R2, 0x1 ;  /* 0x000000020a02b211 */ /* 0x000fe200078808ff */
[----:B------:R-:W-:-:S04]  /*243d0*/  IMAD.MOV.U32 R13, RZ, RZ, R7 ;  /* 0x000000ffff0d7224 */ /* 0x000fc800078e0007 */
[----:B------:R-:W-:-:S05]  /*243e0*/  @!P3 IMAD.X R3, RZ, RZ, R4, P4 ;  /* 0x000000ffff03b224 */ /* 0x000fca00020e0604 */
[----:B------:R-:W-:Y:S01]  /*243f0*/  @!PT LDS RZ, [RZ] ;  /* 0x00000000fffff984 */ /* 0x000fe20000000800 */
[----:B------:R-:W-:Y:S01]  /*24400*/  @!PT LDS RZ, [RZ] ;  /* 0x00000000fffff984 */ /* 0x000fe20000000800 */
[----:B------:R-:W-:Y:S01]  /*24410*/  @!PT LDS RZ, [RZ] ;  /* 0x00000000fffff984 */ /* 0x000fe20000000800 */
[----:B------:R0:W-:Y:S01]  /*24420*/  @!P3 LDGSTS.E.BYPASS.LTC128B.128 [R21+0xe400], desc[UR52][R2.64], !P0 ;  /* 0x0e4000000215bfae */ /* 0x0001e2000c101d74 */
[----:B------:R-:W-:-:S03]  /*24430*/  IMAD.MOV.U32 R6, RZ, RZ, R14 ;  /* 0x000000ffff067224 */ /* 0x000fc600078e000e */
[----:B------:R0:W-:Y:S04]  /*24440*/  @!P3 LDGSTS.E.BYPASS.LTC128B.128 [R21+0x11400], desc[UR52][R2.64+0x40], !P1 ;  /* 0x114000400215bfae */ /* 0x0001e8000c901d74 */
[----:B0-----:R-:W-:Y:S05]  /*24450*/  WARPSYNC.COLLECTIVE R15, `(.L_x_1789) ;  /* 0x000000000f087348 */ /* 0x001fea0003c00000 */
[----:B------:R1:W2:Y:S02]  /*24460*/  SHFL.IDX P6, R14, R13, R12, R11 ;  /* 0x0000000c0d0e7389 */ /* 0x0002a400000c000b */
[----:B012---:R-:W-:Y:S01]  /*24470*/  ENDCOLLECTIVE ;  /* 0x000000000000791b */ /* 0x007fe20003800000 */
.L_x_1789:
[----:B------:R-:W-:Y:S01]  /*24480*/  @!PT LDS RZ, [RZ] ;  /* 0x00000000fffff984 */ /* 0x000fe20000000800 */
[----:B------:R-:W-:Y:S01]  /*24490*/  @!PT LDS RZ, [RZ] ;  /* 0x00000000fffff984 */ /* 0x000fe20000000800 */
[----:B------:R-:W-:Y:S01]  /*244a0*/  @!PT LDS RZ, [RZ] ;  /* 0x00000000fffff984 */ /* 0x000fe20000000800 */
[----:B------:R0:W-:Y:S02]  /*244b0*/  @!P3 LDGSTS.E.BYPASS.LTC128B.128 [R21+0x14400], desc[UR52][R2.64+0x80], !P2 ;  /* 0x144000800215bfae */ /* 0x0001e4000d101d74 */
[----:B0-----:R-:W-:Y:S01]  /*244c0*/  IMAD.MOV.U32 R2, RZ, RZ, R14 ;  /* 0x000000ffff027224 */ /* 0x001fe200078e000e */
[----:B------:R-:W-:Y:S06]  /*244d0*/  BRA `(.L_x_1790) ;  /* 0xffffffb400cc7947 */ /* 0x000fec000383ffff */
.L_x_1665:
[----:B-1----:R1:W2:Y:S02]  /*244e0*/  SYNCS.PHASECHK.TRANS64.TRYWAIT P0, [R23+URZ+0x2d820], R0 ;  /* 0x02d82000170075a7 */ /* 0x0022a4000800017f */
[----:B--2---:R-:W-:Y:S05]  /*244f0*/  @!P0 NANOSLEEP.SYNCS 0x989680 ;  /* 0x009896800000895d */ /* 0x004fea0003900000 */
[----:B------:R-:W2:Y:S02]  /*24500*/  @!P0 SYNCS.PHASECHK.TRANS64 P0, [R23+URZ+0x2d820], R0 ;  /* 0x02d82000170085a7 */ /* 0x000ea4000800007f */
[----:B--2---:R-:W-:Y:S05]  /*24510*/  @!P0 BRA `(.L_x_1665) ;  /* 0xfffffffc00f08947 */ /* 0x004fea000383ffff */
[----:B------:R-:W-:Y:S05]  /*24520*/  BRA `(.L_x_1791) ;  /* 0xffffffb800347947 */ /* 0x000fea000383ffff */
.L_x_1670:
[----:B0-----:R0:W1:Y:S02]  /*24530*/  SYNCS.PHASECHK.TRANS64.TRYWAIT P0, [R5+URZ+0x2d840], R0 ;  /* 0x02d84000050075a7 */ /* 0x001064000800017f */
[----:B-1----:R-:W-:Y:S05]  /*24540*/  @!P0 NANOSLEEP.SYNCS 0x989680 ;  /* 0x009896800000895d */ /* 0x002fea0003900000 */
[----:B------:R-:W1:Y:S02]  /*24550*/  @!P0 SYNCS.PHASECHK.TRANS64 P0, [R5+URZ+0x2d840], R0 ;  /* 0x02d84000050085a7 */ /* 0x000e64000800007f */
[----:B-1----:R-:W-:Y:S05]  /*24560*/  @!P0 BRA `(.L_x_1670) ;  /* 0xfffffffc00f08947 */ /* 0x002fea000383ffff */
[----:B------:R-:W-:Y:S05]  /*24570*/  BRA `(.L_x_1792) ;  /* 0xffffffbc00287947 */ /* 0x000fea000383ffff */
.L_x_1671:
        /* <DEDUP_REMOVED lines=8> */
.L_x_1794:
[----:B------:R-:W-:Y:S05]  /*24600*/  BSYNC B1 ;  /* 0x0000000000017941 */ /* 0x000fea0003800000 */
.L_x_1793:
        /* <DEDUP_REMOVED lines=13> */
.L_x_1795:
        /* <DEDUP_REMOVED lines=8> */
.L_x_1796:
        /* <DEDUP_REMOVED lines=14> */
.L_x_1797:
[----:B------:R-:W-:Y:S02]  /*24840*/  IMAD.MOV.U32 R13, RZ, RZ, R7 ;  /* 0x000000ffff0d7224 */ /* 0x000fe400078e0007 */
[----:B------:R-:W-:Y:S02]  /*24850*/  IMAD.MOV.U32 R12, RZ, RZ, 0x2 ;  /* 0x00000002ff0c7424 */ /* 0x000fe400078e00ff */
[----:B------:R-:W-:-:S07]  /*24860*/  IMAD.MOV.U32 R2, RZ, RZ, R14 ;  /* 0x000000ffff027224 */ /* 0x000fce00078e000e */
[----:B------:R-:W-:Y:S05]  /*24870*/  WARPSYNC.COLLECTIVE R15, `(.L_x_1798) ;  /* 0x000000000f087348 */ /* 0x000fea0003c00000 */
[----:B------:R0:W1:Y:S02]  /*24880*/  SHFL.IDX P6, R14, R13, R12, R11 ;  /* 0x0000000c0d0e7389 */ /* 0x00006400000c000b */
[----:B01----:R-:W-:Y:S01]  /*24890*/  ENDCOLLECTIVE ;  /* 0x000000000000791b */ /* 0x003fe20003800000 */
.L_x_1798:
        /* <DEDUP_REMOVED lines=13> */
.L_x_1799:
[----:B------:R-:W-:Y:S02]  /*24970*/  IMAD.MOV.U32 R13, RZ, RZ, R7 ;  /* 0x000000ffff0d7224 */ /* 0x000fe400078e0007 */
[----:B------:R-:W-:Y:S02]  /*24980*/  IMAD.MOV.U32 R12, RZ, RZ, 0x3 ;  /* 0x00000003ff0c7424 */ /* 0x000fe400078e00ff */
[----:B------:R-:W-:-:S07]  /*24990*/  IMAD.MOV.U32 R2, RZ, RZ, R14 ;  /* 0x000000ffff027224 */ /* 0x000fce00078e000e */
[----:B------:R-:W-:Y:S05]  /*249a0*/  WARPSYNC.COLLECTIVE R15, `(.L_x_1800) ;  /* 0x000000000f087348 */ /* 0x000fea0003c00000 */
[----:B------:R0:W1:Y:S02]  /*249b0*/  SHFL.IDX P6, R14, R13, R12, R11 ;  /* 0x0000000c0d0e7389 */ /* 0x00006400000c000b */
[----:B01----:R-:W-:Y:S01]  /*249c0*/  ENDCOLLECTIVE ;  /* 0x000000000000791b */ /* 0x003fe20003800000 */
.L_x_1800:
        /* <DEDUP_REMOVED lines=14> */
.L_x_1801:
[----:B------:R-:W-:Y:S01]  /*24ab0*/  IMAD.MOV.U32 R2, RZ, RZ, R14 ;  /* 0x000000ffff027224 */ /* 0x000fe200078e000e */
[----:B------:R-:W-:Y:S06]  /*24ac0*/  BRA `(.L_x_1802) ;  /* 0xffffffb800b47947 */ /* 0x000fec000383ffff */
.L_x_1676:
[----:B-1----:R1:W2:Y:S02]  /*24ad0*/  SYNCS.PHASECHK.TRANS64.TRYWAIT P0, [R5+URZ+0x2d860], R2 ;  /* 0x02d86002050075a7 */ /* 0x0022a4000800017f */
[----:B--2---:R-:W-:Y:S05]  /*24ae0*/  @!P0 NANOSLEEP.SYNCS 0x989680 ;  /* 0x009896800000895d */ /* 0x004fea0003900000 */
[----:B------:R-:W2:Y:S02]  /*24af0*/  @!P0 SYNCS.PHASECHK.TRANS64 P0, [R5+URZ+0x2d860], R2 ;  /* 0x02d86002050085a7 */ /* 0x000ea4000800007f */
[----:B--2---:R-:W-:Y:S05]  /*24b00*/  @!P0 BRA `(.L_x_1676) ;  /* 0xfffffffc00f08947 */ /* 0x004fea000383ffff */
[----:B------:R-:W-:Y:S05]  /*24b10*/  BRA `(.L_x_1803) ;  /* 0xffffffbc00187947 */ /* 0x000fea000383ffff */
.L_x_1677:
        /* <DEDUP_REMOVED lines=8> */
.L_x_1805:
[----:B------:R-:W-:Y:S05]  /*24ba0*/  BSYNC B1 ;  /* 0x0000000000017941 */ /* 0x000fea0003800000 */
.L_x_1804:
        /* <DEDUP_REMOVED lines=9> */
.L_x_1806:
[----:B------:R-:W-:Y:S02]  /*24c40*/  IMAD.MOV.U32 R13, RZ, RZ, R24 ;  /* 0x000000ffff0d7224 */ /* 0x000fe400078e0018 */
[----:B------:R-:W-:Y:S02]  /*24c50*/  IMAD.MOV.U32 R12, RZ, RZ, 0x1 ;  /* 0x00000001ff0c7424 */ /* 0x000fe400078e00ff */
[----:B------:R-:W-:-:S07]  /*24c60*/  IMAD.MOV.U32 R2, RZ, RZ, R14 ;  /* 0x000000ffff027224 */ /* 0x000fce00078e000e */
[----:B------:R-:W-:Y:S05]  /*24c70*/  WARPSYNC.COLLECTIVE R15, `(.L_x_1807) ;  /* 0x000000000f087348 */ /* 0x000fea0003c00000 */
[----:B------:R0:W1:Y:S02]  /*24c80*/  SHFL.IDX P6, R14, R13, R12, R11 ;  /* 0x0000000c0d0e7389 */ /* 0x00006400000c000b */
[----:B01----:R-:W-:Y:S01]  /*24c90*/  ENDCOLLECTIVE ;  /* 0x000000000000791b */ /* 0x003fe20003800000 */
.L_x_1807:
        /* <DEDUP_REMOVED lines=16> */
.L_x_1808:
[----:B------:R-:W-:Y:S02]  /*24da0*/  IMAD.MOV.U32 R13, RZ, RZ, R24 ;  /* 0x000000ffff0d7224 */ /* 0x000fe400078e0018 */
[----:B------:R-:W-:Y:S02]  /*24db0*/  IMAD.MOV.U32 R12, RZ, RZ, 0x2 ;  /* 0x00000002ff0c7424 */ /* 0x000fe400078e00ff */
[----:B------:R-:W-:-:S07]  /*24dc0*/  IMAD.MOV.U32 R2, RZ, RZ, R14 ;  /* 0x000000ffff027224 */ /* 0x000fce00078e000e */
[----:B------:R-:W-:Y:S05]  /*24dd0*/  WARPSYNC.COLLECTIVE R15, `(.L_x_1809) ;  /* 0x000000000f087348 */ /* 0x000fea0003c00000 */
[----:B------:R0:W1:Y:S02]  /*24de0*/  SHFL.IDX P6, R14, R13, R12, R11 ;  /* 0x0000000c0d0e7389 */ /* 0x00006400000c000b */
[----:B01----:R-:W-:Y:S01]  /*24df0*/  ENDCOLLECTIVE ;  /* 0x000000000000791b */ /* 0x003fe20003800000 */
.L_x_1809:
        /* <DEDUP_REMOVED lines=16> */
.L_x_1810:
[----:B------:R-:W-:Y:S02]  /*24f00*/  IMAD.MOV.U32 R13, RZ, RZ, R24 ;  /* 0x000000ffff0d7224 */ /* 0x000fe400078e0018 */
[----:B------:R-:W-:Y:S02]  /*24f10*/  IMAD.MOV.U32 R12, RZ, RZ, 0x3 ;  /* 0x00000003ff0c7424 */ /* 0x000fe400078e00ff */
[----:B------:R-:W-:-:S07]  /*24f20*/  IMAD.MOV.U32 R2, RZ, RZ, R14 ;  /* 0x000000ffff027224 */ /* 0x000fce00078e000e */
[----:B------:R-:W-:Y:S05]  /*24f30*/  WARPSYNC.COLLECTIVE R15, `(.L_x_1811) ;  /* 0x000000000f087348 */ /* 0x000fea0003c00000 */
[----:B------:R0:W1:Y:S02]  /*24f40*/  SHFL.IDX P6, R14, R13, R12, R11 ;  /* 0x0000000c0d0e7389 */ /* 0x00006400000c000b */
[----:B01----:R-:W-:Y:S01]  /*24f50*/  ENDCOLLECTIVE ;  /* 0x000000000000791b */ /* 0x003fe20003800000 */
.L_x_1811:
        /* <DEDUP_REMOVED lines=13> */
.L_x_1812:
        /* <DEDUP_REMOVED lines=8> */
.L_x_1685:
[----:B-1----:R1:W2:Y:S02]  /*250b0*/  SYNCS.PHASECHK.TRANS64.TRYWAIT P0, [R0+URZ+0x2d860], R3 ;  /* 0x02d86003000075a7 */ /* 0x0022a4000800017f */
[----:B--2---:R-:W-:Y:S05]  /*250c0*/  @!P0 NANOSLEEP.SYNCS 0x989680 ;  /* 0x009896800000895d */ /* 0x004fea0003900000 */
[----:B------:R-:W2:Y:S02]  /*250d0*/  @!P0 SYNCS.PHASECHK.TRANS64 P0, [R0+URZ+0x2d860], R3 ;  /* 0x02d86003000085a7 */ /* 0x000ea4000800007f */
[----:B--2---:R-:W-:Y:S05]  /*250e0*/  @!P0 BRA `(.L_x_1685) ;  /* 0xfffffffc00f08947 */ /* 0x004fea000383ffff */
[----:B------:R-:W-:Y:S05]  /*250f0*/  BRA `(.L_x_1814) ;  /* 0xffffffbc00a47947 */ /* 0x000fea000383ffff */
.L_x_1686:
[----:B------:R-:W-:Y:S01]  /*25100*/  BSSY B0, `(.L_x_1815) ;  /* 0x0000008000007945 */ /* 0x000fe20003800000 */
[----:B------:R-:W-:Y:S02]  /*25110*/  IMAD.MOV.U32 R13, RZ, RZ, R24 ;  /* 0x000000ffff0d7224 */ /* 0x000fe400078e0018 */
[----:B------:R-:W-:Y:S02]  /*25120*/  IMAD.MOV.U32 R12, RZ, RZ, RZ ;  /* 0x000000ffff0c7224 */ /* 0x000fe400078e00ff */
[----:B------:R-:W-:Y:S02]  /*25130*/  IMAD.MOV.U32 R11, RZ, RZ, 0x1c1f ;  /* 0x00001c1fff0b7424 */ /* 0x000fe400078e00ff */
[----:B------:R-:W-:-:S07]  /*25140*/  IMAD.MOV.U32 R15, RZ, RZ, -0x1 ;  /* 0xffffffffff0f7424 */ /* 0x000fce00078e00ff */
[----:B01---5:R-:W-:Y:S05]  /*25150*/  WARPSYNC.COLLECTIVE R15, `(.L_x_1816) ;  /* 0x000000000f087348 */ /* 0x023fea0003c00000 */
[----:B------:R2:W3:Y:S02]  /*25160*/  SHFL.IDX P6, R14, R13, R12, R11 ;  /* 0x0000000c0d0e7389 */ /* 0x0004e400000c000b */
[----:B0123-5:R-:W-:Y:S01]  /*25170*/  ENDCOLLECTIVE ;  /* 0x000000000000791b */ /* 0x02ffe20003800000 */
.L_x_1816:
[----:B------:R-:W-:Y:S05]  /*25180*/  BSYNC B0 ;  /* 0x0000000000007941 */ /* 0x000fea0003800000 */
.L_x_1815:
        /* <DEDUP_REMOVED lines=10> */
.L_x_1817:
        /* <DEDUP_REMOVED lines=17> */
.L_x_1818:
        /* <DEDUP_REMOVED lines=14> */
.L_x_1819:
[----:B------:R-:W-:Y:S02]  /*25420*/  IMAD.MOV.U32 R13, RZ, RZ, R24 ;  /* 0x000000ffff0d7224 */ /* 0x000fe400078e0018 */
[----:B------:R-:W-:Y:S01]  /*25430*/  IMAD.MOV.U32 R12, RZ, RZ, 0x2 ;  /* 0x00000002ff0c7424 */ /* 0x000fe200078e00ff */
[----:B------:R-:W-:-:S13]  /*25440*/  IADD3 R2, P4, R14, R5, RZ ;  /* 0x000000050e027210 */ /* 0x000fda0007f9e0ff */
[----:B------:R-:W-:Y:S05]  /*25450*/  WARPSYNC.COLLECTIVE R15, `(.L_x_1820) ;  /* 0x000000000f087348 */ /* 0x000fea0003c00000 */
[----:B------:R0:W1:Y:S02]  /*25460*/  SHFL.IDX P6, R14, R13, R12, R11 ;  /* 0x0000000c0d0e7389 */ /* 0x00006400000c000b */
[----:B01----:R-:W-:Y:S01]  /*25470*/  ENDCOLLECTIVE ;  /* 0x000000000000791b */ /* 0x003fe20003800000 */
.L_x_1820:
        /* <DEDUP_REMOVED lines=15> */
.L_x_1821:
[----:B------:R-:W-:Y:S02]  /*25570*/  IMAD.MOV.U32 R13, RZ, RZ, R24 ;  /* 0x000000ffff0d7224 */ /* 0x000fe400078e0018 */
[----:B------:R-:W-:Y:S01]  /*25580*/  IMAD.MOV.U32 R12, RZ, RZ, 0x3 ;  /* 0x00000003ff0c7424 */ /* 0x000fe200078e00ff */
[----:B------:R-:W-:-:S13]  /*25590*/  IADD3 R2, P4, R14, R5, RZ ;  /* 0x000000050e027210 */ /* 0x000fda0007f9e0ff */
[----:B------:R-:W-:Y:S05]  /*255a0*/  WARPSYNC.COLLECTIVE R15, `(.L_x_1822) ;  /* 0x000000000f087348 */ /* 0x000fea0003c00000 */
[----:B------:R0:W1:Y:S02]  /*255b0*/  SHFL.IDX P6, R14, R13, R12, R11 ;  /* 0x0000000c0d0e7389 */ /* 0x00006400000c000b */
[----:B01----:R-:W-:Y:S01]  /*255c0*/  ENDCOLLECTIVE ;  /* 0x000000000000791b */ /* 0x003fe20003800000 */
.L_x_1822:
        /* <DEDUP_REMOVED lines=14> */
.L_x_1823:
[----:B------:R-:W-:Y:S05]  /*256b0*/  BRA `(.L_x_1824) ;  /* 0xffffffbc00047947 */ /* 0x000fea000383ffff */
.L_x_1691:
[----:B------:R-:W-:Y:S01]  /*256c0*/  BSSY B0, `(.L_x_1825) ;  /* 0x0000008000007945 */ /* 0x000fe20003800000 */
[----:B------:R-:W-:Y:S02]  /*256d0*/  IMAD.MOV.U32 R13, RZ, RZ, R16 ;  /* 0x000000ffff0d7224 */ /* 0x000fe400078e0010 */
[----:B------:R-:W-:Y:S02]  /*256e0*/  IMAD.MOV.U32 R12, RZ, RZ, RZ ;  /* 0x000000ffff0c7224 */ /* 0x000fe400078e00ff */
[----:B------:R-:W-:Y:S02]  /*256f0*/  IMAD.MOV.U32 R11, RZ, RZ, 0x1f ;  /* 0x0000001fff0b7424 */ /* 0x000fe400078e00ff */
[----:B------:R-:W-:-:S07]  /*25700*/  IMAD.MOV.U32 R15, RZ, RZ, -0x1 ;  /* 0xffffffffff0f7424 */ /* 0x000fce00078e00ff */
[----:B0-2--5:R-:W-:Y:S05]  /*25710*/  WARPSYNC.COLLECTIVE R15, `(.L_x_1826) ;  /* 0x000000000f087348 */ /* 0x025fea0003c00000 */
[----:B------:R1:W3:Y:S02]  /*25720*/  SHFL.IDX P6, R14, R13, R12, R11 ;  /* 0x0000000c0d0e7389 */ /* 0x0002e400000c000b */
[----:B0123-5:R-:W-:Y:S01]  /*25730*/  ENDCOLLECTIVE ;  /* 0x000000000000791b */ /* 0x02ffe20003800000 */
.L_x_1826:
[----:B------:R-:W-:Y:S05]  /*25740*/  BSYNC B0 ;  /* 0x0000000000007941 */ /* 0x000fea0003800000 */
.L_x_1825:
        /* <DEDUP_REMOVED lines=9> */
.L_x_1827:
        /* <DEDUP_REMOVED lines=18> */
.L_x_1828:
[----:B------:R-:W-:Y:S01]  /*25900*/  IMAD.MOV.U32 R12, RZ, RZ, 0x2 ;  /* 0x00000002ff0c7424 */ /* 0x000fe200078e00ff */
[----:B------:R-:W-:-:S05]  /*25910*/  SEL R5, R14, RZ, P1 ;  /* 0x000000ff0e057207 */ /* 0x000fca0000800000 */
[----:B------:R-:W-:-:S04]  /*25920*/  IMAD.IADD R4, R2, 0x1, R5 ;  /* 0x0000000102047824 */ /* 0x000fc800078e0205 */
[----:B------:R-:W-:-:S07]  /*25930*/  IMAD.MOV.U32 R13, RZ, RZ, R4 ;  /* 0x000000ffff0d7224 */ /* 0x000fce00078e0004 */
[----:B------:R-:W-:Y:S05]  /*25940*/  WARPSYNC.COLLECTIVE R15, `(.L_x_1829) ;  /* 0x000000000f087348 */ /* 0x000fea0003c00000 */
[----:B------:R0:W1:Y:S02]  /*25950*/  SHFL.UP P6, R14, R13, R12, R11 ;  /* 0x0400000c0d0e7389 */ /* 0x00006400000c000b */
[----:B01----:R-:W-:Y:S01]  /*25960*/  ENDCOLLECTIVE ;  /* 0x000000000000791b */ /* 0x003fe20003800000 */
.L_x_1829:
[----:B------:R-:W-:Y:S01]  /*25970*/  IMAD.MOV.U32 R12, RZ, RZ, 0x4 ;  /* 0x00000004ff0c7424 */ /* 0x000fe200078e00ff */
[----:B------:R-:W-:-:S05]  /*25980*/  SEL R5, R14, RZ, P2 ;  /* 0x000000ff0e057207 */ /* 0x000fca0001000000 */
[----:B------:R-:W-:-:S04]  /*25990*/  IMAD.IADD R5, R4, 0x1, R5 ;  /* 0x0000000104057824 */ /* 0x000fc800078e0205 */
[----:B------:R-:W-:-:S07]  /*259a0*/  IMAD.MOV.U32 R13, RZ, RZ, R5 ;  /* 0x000000ffff0d7224 */ /* 0x000fce00078e0005 */
[----:B------:R-:W-:Y:S05]  /*259b0*/  WARPSYNC.COLLECTIVE R15, `(.L_x_1830) ;  /* 0x000000000f087348 */ /* 0x000fea0003c00000 */
[----:B------:R0:W1:Y:S02]  /*259c0*/  SHFL.UP P6, R14, R13, R12, R11 ;  /* 0x0400000c0d0e7389 */ /* 0x00006400000c000b */
[----:B01----:R-:W-:Y:S01]  /*259d0*/  ENDCOLLECTIVE ;  /* 0x000000000000791b */ /* 0x003fe20003800000 */
.L_x_1830:
[----:B------:R-:W-:Y:S01]  /*259e0*/  IMAD.MOV.U32 R12, RZ, RZ, 0x8 ;  /* 0x00000008ff0c7424 */ /* 0x000fe200078e00ff */
[----:B------:R-:W-:-:S05]  /*259f0*/  SEL R6, R14, RZ, P3 ;  /* 0x000000ff0e067207 */ /* 0x000fca0001800000 */
[----:B------:R-:W-:-:S04]  /*25a00*/  IMAD.IADD R6, R5, 0x1, R6 ;  /* 0x0000000105067824 */ /* 0x000fc800078e0206 */
[----:B------:R-:W-:-:S07]  /*25a10*/  IMAD.MOV.U32 R13, RZ, RZ, R6 ;  /* 0x000000ffff0d7224 */ /* 0x000fce00078e0006 */
[----:B------:R-:W-:Y:S05]  /*25a20*/  WARPSYNC.COLLECTIVE R15, `(.L_x_1831) ;  /* 0x000000000f087348 */ /* 0x000fea0003c00000 */
[----:B------:R0:W1:Y:S02]  /*25a30*/  SHFL.UP P6, R14, R13, R12, R11 ;  /* 0x0400000c0d0e7389 */ /* 0x00006400000c000b */
[----:B01----:R-:W-:Y:S01]  /*25a40*/  ENDCOLLECTIVE ;  /* 0x000000000000791b */ /* 0x003fe20003800000 */
.L_x_1831:
[----:B------:R-:W-:Y:S01]  /*25a50*/  IMAD.MOV.U32 R12, RZ, RZ, 0x10 ;  /* 0x00000010ff0c7424 */ /* 0x000fe200078e00ff */
[----:B------:R-:W-:-:S05]  /*25a60*/  SEL R3, R14, RZ, P4 ;  /* 0x000000ff0e037207 */ /* 0x000fca0002000000 */
[----:B------:R-:W-:-:S04]  /*25a70*/  IMAD.IADD R4, R6, 0x1, R3 ;  /* 0x0000000106047824 */ /* 0x000fc800078e0203 */
[----:B------:R-:W-:-:S07]  /*25a80*/  IMAD.MOV.U32 R13, RZ, RZ, R4 ;  /* 0x000000ffff0d7224 */ /* 0x000fce00078e0004 */
[----:B------:R-:W-:Y:S05]  /*25a90*/  WARPSYNC.COLLECTIVE R15, `(.L_x_1832) ;  /* 0x000000000f087348 */ /* 0x000fea0003c00000 */
[----:B------:R0:W1:Y:S02]  /*25aa0*/  SHFL.UP P6, R14, R13, R12, R11 ;  /* 0x0400000c0d0e7389 */ /* 0x00006400000c000b */
[----:B01----:R-:W-:Y:S01]  /*25ab0*/  ENDCOLLECTIVE ;  /* 0x000000000000791b */ /* 0x003fe20003800000 */
.L_x_1832:
        /* <DEDUP_REMOVED lines=8> */
.L_x_1833:
[----:B------:R-:W-:Y:S05]  /*25b40*/  BRA `(.L_x_1834) ;  /* 0xffffffbc00207947 */ /* 0x000fea000383ffff */
.L_x_1696:
[----:B------:R-:W-:Y:S01]  /*25b50*/  BSSY B0, `(.L_x_1835) ;  /* 0x0000008000007945 */ /* 0x000fe20003800000 */
[----:B-----5:R-:W-:Y:S02]  /*25b60*/  IMAD.MOV.U32 R13, RZ, RZ, R2 ;  /* 0x000000ffff0d7224 */ /* 0x020fe400078e0002 */
[----:B------:R-:W-:Y:S02]  /*25b70*/  IMAD.MOV.U32 R12, RZ, RZ, 0x1 ;  /* 0x00000001ff0c7424 */ /* 0x000fe400078e00ff */
[----:B------:R-:W-:Y:S02]  /*25b80*/  IMAD.MOV.U32 R11, RZ, RZ, RZ ;  /* 0x000000ffff0b7224 */ /* 0x000fe400078e00ff */
[----:B------:R-:W-:-:S07]  /*25b90*/  IMAD.MOV.U32 R15, RZ, RZ, -0x1 ;  /* 0xffffffffff0f7424 */ /* 0x000fce00078e00ff */
[----:B01----:R-:W-:Y:S05]  /*25ba0*/  WARPSYNC.COLLECTIVE R15, `(.L_x_1836) ;  /* 0x000000000f087348 */ /* 0x003fea0003c00000 */
[----:B------:R2:W3:Y:S02]  /*25bb0*/  SHFL.UP P6, R14, R13, R12, R11 ;  /* 0x0400000c0d0e7389 */ /* 0x0004e400000c000b */
[----:B0123--:R-:W-:Y:S01]  /*25bc0*/  ENDCOLLECTIVE ;  /* 0x000000000000791b */ /* 0x00ffe20003800000 */
.L_x_1836:
[----:B------:R-:W-:Y:S05]  /*25bd0*/  BSYNC B0 ;  /* 0x0000000000007941 */ /* 0x000fea0003800000 */
.L_x_1835:
        /* <DEDUP_REMOVED lines=8> */
.L_x_1837:
[----:B------:R-:W-:Y:S01]  /*25c60*/  IMAD.MOV.U32 R12, RZ, RZ, 0x4 ;  /* 0x00000004ff0c7424 */ /* 0x000fe200078e00ff */
[----:B------:R-:W-:-:S05]  /*25c70*/  SEL R14, R14, RZ, P2 ;  /* 0x000000ff0e0e7207 */ /* 0x000fca0001000000 */
[----:B------:R-:W-:-:S04]  /*25c80*/  IMAD.IADD R3, R13, 0x1, R14 ;  /* 0x000000010d037824 */ /* 0x000fc800078e020e */
[----:B------:R-:W-:-:S07]  /*25c90*/  IMAD.MOV.U32 R13, RZ, RZ, R3 ;  /* 0x000000ffff0d7224 */ /* 0x000fce00078e0003 */
[----:B------:R-:W-:Y:S05]  /*25ca0*/  WARPSYNC.COLLECTIVE R15, `(.L_x_1838) ;  /* 0x000000000f087348 */ /* 0x000fea0003c00000 */
[----:B------:R0:W1:Y:S02]  /*25cb0*/  SHFL.UP P6, R14, R13, R12, R11 ;  /* 0x0400000c0d0e7389 */ /* 0x00006400000c000b */
[----:B01----:R-:W-:Y:S01]  /*25cc0*/  ENDCOLLECTIVE ;  /* 0x000000000000791b */ /* 0x003fe20003800000 */
.L_x_1838:
[----:B------:R-:W-:Y:S01]  /*25cd0*/  IMAD.MOV.U32 R12, RZ, RZ, 0x8 ;  /* 0x00000008ff0c7424 */ /* 0x000fe200078e00ff */
[----:B------:R-:W-:-:S05]  /*25ce0*/  SEL R4, R14, RZ, P3 ;  /* 0x000000ff0e047207 */ /* 0x000fca0001800000 */
[----:B------:R-:W-:-:S04]  /*25cf0*/  IMAD.IADD R4, R3, 0x1, R4 ;  /* 0x0000000103047824 */ /* 0x000fc800078e0204 */
[----:B------:R-:W-:-:S07]  /*25d00*/  IMAD.MOV.U32 R13, RZ, RZ, R4 ;  /* 0x000000ffff0d7224 */ /* 0x000fce00078e0004 */
[----:B------:R-:W-:Y:S05]  /*25d10*/  WARPSYNC.COLLECTIVE R15, `(.L_x_1839) ;  /* 0x000000000f087348 */ /* 0x000fea0003c00000 */
[----:B------:R0:W1:Y:S02]  /*25d20*/  SHFL.UP P6, R14, R13, R12, R11 ;  /* 0x0400000c0d0e7389 */ /* 0x00006400000c000b */
[----:B01----:R-:W-:Y:S01]  /*25d30*/  ENDCOLLECTIVE ;  /* 0x000000000000791b */ /* 0x003fe20003800000 */
.L_x_1839:
[----:B------:R-:W-:Y:S01]  /*25d40*/  IMAD.MOV.U32 R12, RZ, RZ, 0x10 ;  /* 0x00000010ff0c7424 */ /* 0x000fe200078e00ff */
[----:B------:R-:W-:-:S05]  /*25d50*/  SEL R5, R14, RZ, P4 ;  /* 0x000000ff0e057207 */ /* 0x000fca0002000000 */
[----:B------:R-:W-:-:S04]  /*25d60*/  IMAD.IADD R5, R4, 0x1, R5 ;  /* 0x0000000104057824 */ /* 0x000fc800078e0205 */
[----:B------:R-:W-:-:S07]  /*25d70*/  IMAD.MOV.U32 R13, RZ, RZ, R5 ;  /* 0x000000ffff0d7224 */ /* 0x000fce00078e0005 */
[----:B------:R-:W-:Y:S05]  /*25d80*/  WARPSYNC.COLLECTIVE R15, `(.L_x_1840) ;  /* 0x000000000f087348 */ /* 0x000fea0003c00000 */
[----:B------:R0:W1:Y:S02]  /*25d90*/  SHFL.UP P6, R14, R13, R12, R11 ;  /* 0x0400000c0d0e7389 */ /* 0x00006400000c000b */
[----:B01----:R-:W-:Y:S01]  /*25da0*/  ENDCOLLECTIVE ;  /* 0x000000000000791b */ /* 0x003fe20003800000 */
.L_x_1840:
        /* <DEDUP_REMOVED lines=8> */
.L_x_1841:
[----:B------:R-:W-:Y:S05]  /*25e30*/  BRA `(.L_x_1842) ;  /* 0xffffffbc00007947 */ /* 0x000fea000383ffff */
.L_x_1698:
[----:B------:R-:W-:Y:S01]  /*25e40*/  BSSY B0, `(.L_x_1843) ;  /* 0x0000006000007945 */ /* 0x000fe20003800000 */
[----:B------:R-:W-:Y:S01]  /*25e50*/  PLOP3.LUT P6, PT, P6, PT, PT, 0x8, 0x0 ;  /* 0x000000000000781c */ /* 0x000fe200037ce170 */
[----:B------:R-:W-:-:S12]  /*25e60*/  IMAD.MOV.U32 R15, RZ, RZ, -0x1 ;  /* 0xffffffffff0f7424 */ /* 0x000fd800078e00ff */
[----:B0----5:R-:W-:Y:S05]  /*25e70*/  WARPSYNC.COLLECTIVE R15, `(.L_x_1844) ;  /* 0x000000000f087348 */ /* 0x021fea0003c00000 */
[----:B------:R-:W-:Y:S01]  /*25e80*/  VOTE.ANY R14, PT, P6 ;  /* 0x00000000000e7806 */ /* 0x000fe200030e0100 */
[----:B0----5:R-:W-:Y:S06]  /*25e90*/  ENDCOLLECTIVE ;  /* 0x000000000000791b */ /* 0x021fec0003800000 */
.L_x_1844:
[----:B------:R-:W-:Y:S05]  /*25ea0*/  BSYNC B0 ;  /* 0x0000000000007941 */ /* 0x000fea0003800000 */
.L_x_1843:
        /* <DEDUP_REMOVED lines=9> */
.L_x_1845:
[----:B------:R-:W-:Y:S01]  /*25f40*/  IMAD.MOV.U32 R17, RZ, RZ, R14 ;  /* 0x000000ffff117224 */ /* 0x000fe200078e000e */
[----:B------:R-:W-:Y:S06]  /*25f50*/  BRA `(.L_x_1846) ;  /* 0xffffffb800f07947 */ /* 0x000fec000383ffff */
.L_x_1700:
[----:B------:R-:W-:Y:S01]  /*25f60*/  BSSY B0, `(.L_x_1847) ;  /* 0x0000007000007945 */ /* 0x000fe20003800000 */
[----:B------:R-:W-:Y:S02]  /*25f70*/  IMAD.MOV.U32 R13, RZ, RZ, R3 ;  /* 0x000000ffff0d7224 */ /* 0x000fe400078e0003 */
[----:B------:R-:W-:Y:S02]  /*25f80*/  IMAD.MOV.U32 R11, RZ, RZ, 0x1f ;  /* 0x0000001fff0b7424 */ /* 0x000fe400078e00ff */
[----:B------:R-:W-:-:S07]  /*25f90*/  IMAD.MOV.U32 R15, RZ, RZ, -0x1 ;  /* 0xffffffffff0f7424 */ /* 0x000fce00078e00ff */
[----:B012--5:R-:W-:Y:S05]  /*25fa0*/  WARPSYNC.COLLECTIVE R15, `(.L_x_1848) ;  /* 0x000000000f087348 */ /* 0x027fea0003c00000 */
[----:B------:R3:W4:Y:S02]  /*25fb0*/  SHFL.IDX P6, R14, R13, R12, R11 ;  /* 0x0000000c0d0e7389 */ /* 0x00072400000c000b */
[----:B012345:R-:W-:Y:S01]  /*25fc0*/  ENDCOLLECTIVE ;  /* 0x000000000000791b */ /* 0x03ffe20003800000 */
.L_x_1848:
[----:B------:R-:W-:Y:S05]  /*25fd0*/  BSYNC B0 ;  /* 0x0000000000007941 */ /* 0x000fea0003800000 */
.L_x_1847:
[----:B------:R-:W-:Y:S01]  /*25fe0*/  IMAD.MOV.U32 R5, RZ, RZ, R14 ;  /* 0x000000ffff057224 */ /* 0x000fe200078e000e */
[----:B------:R-:W-:Y:S06]  /*25ff0*/  BRA `(.L_x_1699) ;  /* 0xffffffb800e47947 */ /* 0x000fec000383ffff */
.L_x_1704:
[----:B0-----:R0:W2:Y:S02]  /*26000*/  SYNCS.PHASECHK.TRANS64.TRYWAIT P0, [R5+URZ+0x2d820], R0 ;  /* 0x02d82000050075a7 */ /* 0x0010a4000800017f */
[----:B--2---:R-:W-:Y:S05]  /*26010*/  @!P0 NANOSLEEP.SYNCS 0x989680 ;  /* 0x009896800000895d */ /* 0x004fea0003900000 */
[----:B------:R-:W2:Y:S02]  /*26020*/  @!P0 SYNCS.PHASECHK.TRANS64 P0, [R5+URZ+0x2d820], R0 ;  /* 0x02d82000050085a7 */ /* 0x000ea4000800007f */
[----:B--2---:R-:W-:Y:S05]  /*26030*/  @!P0 BRA `(.L_x_1704) ;  /* 0xfffffffc00f08947 */ /* 0x004fea000383ffff */
[----:B------:R-:W-:Y:S05]  /*26040*/  BRA `(.L_x_1849) ;  /* 0xffffffc0005c7947 */ /* 0x000fea000383ffff */
.L_x_1705:
        /* <DEDUP_REMOVED lines=8> */
[----:B01-3-5:R-:W-:Y:S05]  /*260d0*/  WARPSYNC.COLLECTIVE R15, `(.L_x_1851) ;  /* 0x000000000f087348 */ /* 0x02bfea0003c00000 */
[----:B------:R2:W4:Y:S02]  /*260e0*/  SHFL.IDX P6, R14, R13, R12, R11 ;  /* 0x0000000c0d0e7389 */ /* 0x00052400000c000b */
[----:B012345:R-:W-:Y:S01]  /*260f0*/  ENDCOLLECTIVE ;  /* 0x000000000000791b */ /* 0x03ffe20003800000 */
.L_x_1851:
[----:B------:R-:W-:Y:S05]  /*26100*/  BSYNC B0 ;  /* 0x0000000000007941 */ /* 0x000fea0003800000 */
.L_x_1850:
[----:B------:R-:W-:Y:S05]  /*26110*/  BRA `(.L_x_1852) ;  /* 0xffffffc000447947 */ /* 0x000fea000383ffff */
.L_x_1706:
[----:B------:R-:W-:Y:S01]  /*26120*/  BSSY B0, `(.L_x_1853) ;  /* 0x0000006000007945 */ /* 0x000fe20003800000 */
[----:B------:R-:W-:-:S07]  /*26130*/  IMAD.MOV.U32 R15, RZ, RZ, -0x1 ;  /* 0xffffffffff0f7424 */ /* 0x000fce00078e00ff */
[----:B01-3-5:R-:W-:Y:S05]  /*26140*/  WARPSYNC.COLLECTIVE R15, `(.L_x_1854) ;  /* 0x000000000f0c7348 */ /* 0x02bfea0003c00000 */
[----:B------:R-:W-:Y:S02]  /*26150*/  ELECT P6, UR62, PT ;  /* 0x00000000003e782f */ /* 0x000fe400038c0000 */
[----:B------:R-:W-:Y:S01]  /*26160*/  MOV R14, UR62 ;  /* 0x0000003e000e7c02 */ /* 0x000fe20008000f00 */
[----:B01-3-5:R-:W-:Y:S10]  /*26170*/  ENDCOLLECTIVE ;  /* 0x000000000000791b */ /* 0x02bff40003800000 */
.L_x_1854:
[----:B------:R-:W-:Y:S05]  /*26180*/  BSYNC B0 ;  /* 0x0000000000007941 */ /* 0x000fea0003800000 */
.L_x_1853:
[----:B------:R-:W-:Y:S05]  /*26190*/  BRA `(.L_x_1855) ;  /* 0xffffffc000387947 */ /* 0x000fea000383ffff */
.L_x_1708:
[----:B0-----:R0:W2:Y:S02]  /*261a0*/  SYNCS.PHASECHK.TRANS64.TRYWAIT P1, [R3+URZ+0x2d840], R2 ;  /* 0x02d84002030075a7 */ /* 0x0010a4000802017f */
[----:B--2---:R-:W-:Y:S05]  /*261b0*/  @!P1 NANOSLEEP.SYNCS 0x989680 ;  /* 0x009896800000995d */ /* 0x004fea0003900000 */
[----:B------:R-:W2:Y:S02]  /*261c0*/  @!P1 SYNCS.PHASECHK.TRANS64 P1, [R3+URZ+0x2d840], R2 ;  /* 0x02d84002030095a7 */ /* 0x000ea4000802007f */
[----:B--2---:R-:W-:Y:S05]  /*261d0*/  @!P1 BRA `(.L_x_1708) ;  /* 0xfffffffc00f09947 */ /* 0x004fea000383ffff */
[----:B------:R-:W-:Y:S05]  /*261e0*/  BRA `(.L_x_1856) ;  /* 0xffffffc0005c7947 */ /* 0x000fea000383ffff */
.L_x_1710:
[----:B--2---:R2:W4:Y:S02]  /*261f0*/  SYNCS.PHASECHK.TRANS64.TRYWAIT P1, [R25+URZ+0x2d840], R0 ;  /* 0x02d84000190075a7 */ /* 0x004524000802017f */
[----:B----4-:R-:W-:Y:S05]  /*26200*/  @!P1 NANOSLEEP.SYNCS 0x989680 ;  /* 0x009896800000995d */ /* 0x010fea0003900000 */
[----:B------:R-:W4:Y:S02]  /*26210*/  @!P1 SYNCS.PHASECHK.TRANS64 P1, [R25+URZ+0x2d840], R0 ;  /* 0x02d84000190095a7 */ /* 0x000f24000802007f */
[----:B----4-:R-:W-:Y:S05]  /*26220*/  @!P1 BRA `(.L_x_1710) ;  /* 0xfffffffc00f09947 */ /* 0x010fea000383ffff */
[----:B------:R-:W-:Y:S05]  /*26230*/  BRA `(.L_x_1857) ;  /* 0xffffffc0006c7947 */ /* 0x000fea000383ffff */
.L_x_1712:
[----:B----4-:R4:W0:Y:S02]  /*26240*/  SYNCS.PHASECHK.TRANS64.TRYWAIT P1, [R3+URZ+0x2d860], R2 ;  /* 0x02d86002030075a7 */ /* 0x010824000802017f */
[----:B0-----:R-:W-:Y:S05]  /*26250*/  @!P1 NANOSLEEP.SYNCS 0x989680 ;  /* 0x009896800000995d */ /* 0x001fea0003900000 */
[----:B------:R-:W0:Y:S02]  /*26260*/  @!P1 SYNCS.PHASECHK.TRANS64 P1, [R3+URZ+0x2d860], R2 ;  /* 0x02d86002030095a7 */ /* 0x000e24000802007f */
[----:B0-----:R-:W-:Y:S05]  /*26270*/  @!P1 BRA `(.L_x_1712) ;  /* 0xfffffffc00f09947 */ /* 0x001fea000383ffff */
[----:B------:R-:W-:Y:S05]  /*26280*/  BRA `(.L_x_1858) ;  /* 0xffffffc000687947 */ /* 0x000fea000383ffff */
.L_x_1859:
        /* <DEDUP_REMOVED lines=15> */
.L_x_2733:


//--------------------- .text._ZN7cutlass13device_kernelIN5flash11enable_sm90INS1_16FlashAttnFwdSm90INS1_25CollectiveMainloopFwdSm90ILi2EN4cute5tupleIJNS5_1CILi1EEES8_S8_EEENS6_IJNS7_ILi192EEENS7_ILi128EEENS7_ILi96EEEEEELi96ENS_6half_tEfNS_4arch4Sm90ELb1ELb0ELb0ELb0ELb1ELb0ELb0ELb0ELb1ELb1ELb0ELb0EEENS1_21CollectiveEpilogueFwdINS6_IJSA_SC_SB_EEES9_SE_SG_Li384ELb0ELb1ELb0ELb0EEENS1_30DynamicPersistentTileSchedulerILi384ELi128ELb0ELb1ELb1EEEEEEEEEvNT_6ParamsE --------------------------
	.section	.text._ZN7cutlass13device_kernelIN5flash11enable_sm90INS1_16FlashAttnFwdSm90INS1_25CollectiveMainloopFwdSm90ILi2EN4cute5tupleIJNS5_1CILi1EEES8_S8_EEENS6_IJNS7_ILi192EEENS7_ILi128EEENS7_ILi96EEEEEELi96ENS_6half_tEfNS_4arch4Sm90ELb1ELb0ELb0ELb0ELb1ELb0ELb0ELb0ELb1ELb1ELb0ELb0EEENS1_21CollectiveEpilogueFwdINS6_IJSA_SC_SB_EEES9_SE_SG_Li384ELb0ELb1ELb0ELb0EEENS1_30DynamicPersistentTileSchedulerILi384ELi128ELb0ELb1ELb1EEEEEEEEEvNT_6ParamsE,"ax",@progbits
	.align	128
.text._ZN7cutlass13device_kernelIN5flash11enable_sm90INS1_16FlashAttnFwdSm90INS1_25CollectiveMainloopFwdSm90ILi2EN4cute5tupleIJNS5_1CILi1EEES8_S8_EEENS6_IJNS7_ILi192EEENS7_ILi128EEENS7_ILi96EEEEEELi96ENS_6half_tEfNS_4arch4Sm90ELb1ELb0ELb0ELb0ELb1ELb0ELb0ELb0ELb1ELb1ELb0ELb0EEENS1_21CollectiveEpilogueFwdINS6_IJSA_SC_SB_EEES9_SE_SG_Li384ELb0ELb1ELb0ELb0EEENS1_30DynamicPersistentTileSchedulerILi384ELi128ELb0ELb1ELb1EEEEEEEEEvNT_6ParamsE:
        .type           _ZN7cutlass13device_kernelIN5flash11enable_sm90INS1_16FlashAttnFwdSm90INS1_25CollectiveMainloopFwdSm90ILi2EN4cute5tupleIJNS5_1CILi1EEES8_S8_EEENS6_IJNS7_ILi192EEENS7_ILi128EEENS7_ILi96EEEEEELi96ENS_6half_tEfNS_4arch4Sm90ELb1ELb0ELb0ELb0ELb1ELb0ELb0ELb0ELb1ELb1ELb0ELb0EEENS1_21CollectiveEpilogueFwdINS6_IJSA_SC_SB_EEES9_SE_SG_Li384ELb0ELb1ELb0ELb0EEENS1_30DynamicPersistentTileSchedulerILi384ELi128ELb0ELb1ELb1EEEEEEEEEvNT_6ParamsE,@function
        .size           _ZN7cutlass13device_kernelIN5flash11enable_sm90INS1_16FlashAttnFwdSm90INS1_25CollectiveMainloopFwdSm90ILi2EN4cute5tupleIJNS5_1CILi1EEES8_S8_EEENS6_IJNS7_ILi192EEENS7_ILi128EEENS7_ILi96EEEEEELi96ENS_6half_tEfNS_4arch4Sm90ELb1ELb0ELb0ELb0ELb1ELb0ELb0ELb0ELb1ELb1ELb0ELb0EEENS1_21CollectiveEpilogueFwdINS6_IJSA_SC_SB_EEES9_SE_SG_Li384ELb0ELb1ELb0ELb0EEENS1_30DynamicPersistentTileSchedulerILi384ELi128ELb0ELb1ELb1EEEEEEEEEvNT_6ParamsE,(.L_x_2734 - _ZN7cutlass13device_kernelIN5flash11enable_sm90INS1_16FlashAttnFwdSm90INS1_25CollectiveMainloopFwdSm90ILi2EN4cute5tupleIJNS5_1CILi1EEES8_S8_EEENS6_IJNS7_ILi192EEENS7_ILi128EEENS7_ILi96EEEEEELi96ENS_6half_tEfNS_4arch4Sm90ELb1ELb0ELb0ELb0ELb1ELb0ELb0ELb0ELb1ELb1ELb0ELb0EEENS1_21CollectiveEpilogueFwdINS6_IJSA_SC_SB_EEES9_SE_SG_Li384ELb0ELb1ELb0ELb0EEENS1_30DynamicPersistentTileSchedulerILi384ELi128ELb0ELb1ELb1EEEEEEEEEvNT_6ParamsE)
        .other          _ZN7cutlass13device_kernelIN5flash11enable_sm90INS1_16FlashAttnFwdSm90INS1_25CollectiveMainloopFwdSm90ILi2EN4cute5tupleIJNS5_1CILi1EEES8_S8_EEENS6_IJNS7_ILi192EEENS7_ILi128EEENS7_ILi96EEEEEELi96ENS_6half_tEfNS_4arch4Sm90ELb1ELb0ELb0ELb0ELb1ELb0ELb0ELb0ELb1ELb1ELb0ELb0EEENS1_21CollectiveEpilogueFwdINS6_IJSA_SC_SB_EEES9_SE_SG_Li384ELb0ELb1ELb0ELb0EEENS1_30DynamicPersistentTileSchedulerILi384ELi128ELb0ELb1ELb1EEEEEEEEEvNT_6ParamsE,@"STO_CUDA_ENTRY STV_DEFAULT"
_ZN7cutlass13device_kernelIN5flash11enable_sm90INS1_16FlashAttnFwdSm90INS1_25CollectiveMainloopFwdSm90ILi2EN4cute5tupleIJNS5_1CILi1EEES8_S8_EEENS6_IJNS7_ILi192EEENS7_ILi128EEENS7_ILi96EEEEEELi96ENS_6half_tEfNS_4arch4Sm90ELb1ELb0ELb0ELb0ELb1ELb0ELb0ELb0ELb1ELb1ELb0ELb0EEENS1_21CollectiveEpilogueFwdINS6_IJSA_SC_SB_EEES9_SE_SG_Li384ELb0ELb1ELb0ELb0EEENS1_30DynamicPersistentTileSchedulerILi384ELi128ELb0ELb1ELb1EEEEEEEEEvNT_6ParamsE:
        /* <DEDUP_REMOVED lines=45> */
.L_x_1860:
        /* <DEDUP_REMOVED lines=22> */
.L_x_1861:
        /* <DEDUP_REMOVED lines=18> */
.L_x_1862:
        /* <DEDUP_REMOVED lines=22> */
.L_x_1863:
        /* <DEDUP_REMOVED lines=23> */
.L_x_1864:
        /* <DEDUP_REMOVED lines=8> */
.L_x_1866:
        /* <DEDUP_REMOVED lines=28> */
[----:B------:R-:W-:Y:S01]  /*0a60*/  IMAD.IADD R5, R148, 0x1, -R5 ;  /* 0x0000000194057824 */ /* 0x000fe200078e0a05 */
[----:B------:R-:W-:Y:S02]  /*0a70*/  LEA.HI R2, R0, R7, RZ, 0x1 ;  /* 0x0000000700027211 */ /* 0x000fe400078f08ff */
[----:B------:R-:W-:Y:S01]  /*0a80*/  LEA.HI R4, R3, R148, RZ, 0x5 ;  /* 0x0000009403047211 */ /* 0x000fe200078f28ff */
        /* <DEDUP_REMOVED lines=9> */
[----:B------:R-:W-:Y:S01]  /*0b20*/  SHF.R.S32.HI R9, RZ, 0x1f, R142 ;  /* 0x0000001fff097819 */ /* 0x000fe2000001148e */
[----:B------:R-:W-:Y:S01]  /*0b30*/  IMAD R10, R4, 0x10, R5 ;  /* 0x00000010040a7824 */ /* 0x000fe200078e0205 */
[----:B------:R-:W-:Y:S01]  /*0b40*/  LEA.HI R3, R3, R148, RZ, 0x2 ;  /* 0x0000009403037211 */ /* 0x000fe200078f10ff */
[----:B------:R-:W-:Y:S01]  /*0b50*/  IMAD.IADD R2, R5, 0x1, -R2 ;  /* 0x0000000105027824 */ /* 0x000fe200078e0a02 */
[----:B------:R-:W-:Y:S01]  /*0b60*/  LEA.HI R6, R9, R142, RZ, 0x2 ;  /* 0x0000008e09067211 */ /* 0x000fe200078f10ff */
[----:B------:R-:W-:Y:S01]  /*0b70*/  IMAD.SHL.U32 R7, R7, 0x8, RZ ;  /* 0x0000000807077824 */ /* 0x000fe200078e00ff */
[----:B------:R-:W-:-:S02]  /*0b80*/  LOP3.LUT R0, R0, 0x7ffffe00, RZ, 0xc0, !PT ;  /* 0x7ffffe0000007812 */ /* 0x000fc400078ec0ff */
[C---:B------:R-:W-:Y:S01]  /*0b90*/  R2P PR, R2.reuse, 0x6 ;  /* 0x0000000602007804 */ /* 0x040fe20000000000 */
[----:B------:R-:W-:Y:S01]  /*0ba0*/  IMAD.SHL.U32 R2, R2, 0x40, RZ ;  /* 0x0000004002027824 */ /* 0x000fe200078e00ff */
[--C-:B------:R-:W-:Y:S01]  /*0bb0*/  SHF.R.S32.HI R8, RZ, 0x2, R6.reuse ;  /* 0x00000002ff087819 */ /* 0x100fe20000011406 */
[----:B------:R-:W-:Y:S01]  /*0bc0*/  IMAD.U32 R145, R10, 0x20, R7 ;  /* 0x000000200a917824 */ /* 0x000fe200078e0007 */
[----:B------:R-:W-:Y:S01]  /*0bd0*/  SHF.R.S32.HI R11, RZ, 0x1f, R6 ;  /* 0x0000001fff0b7819 */ /* 0x000fe20000011406 */
[----:B------:R-:W-:Y:S01]  /*0be0*/  IMAD R0, R4, 0x400, R0 ;  /* 0x0000040004007824 */ /* 0x000fe200078e0200 */
[----:B------:R-:W-:Y:S02]  /*0bf0*/  LOP3.LUT R2, R2, 0x1c0, RZ, 0xc0, !PT ;  /* 0x000001c002027812 */ /* 0x000fe400078ec0ff */
[----:B------:R-:W-:Y:S02]  /*0c00*/  SHF.R.S32.HI R143, RZ, 0x7, R143 ;  /* 0x00000007ff8f7819 */ /* 0x000fe4000001148f */
[----:B------:R-:W-:-:S02]  /*0c10*/  LOP3.LUT R7, R2, 0x8, R7, 0xf8, !PT ;  /* 0x0000000802077812 */ /* 0x000fc400078ef807 */
[----:B------:R-:W-:Y:S01]  /*0c20*/  SHF.R.U32.HI R2, RZ, 0x3, R2 ;  /* 0x00000003ff027819 */ /* 0x000fe20000011602 */
[----:B------:R-:W-:Y:S01]  /*0c30*/  IMAD.HI R4, R143, 0x55555556, RZ ;  /* 0x555555568f047827 */ /* 0x000fe200078e02ff */
[----:B------:R-:W-:Y:S02]  /*0c40*/  LOP3.LUT R5, R3, 0xfffffffc, RZ, 0xc0, !PT ;  /* 0xfffffffc03057812 */ /* 0x000fe400078ec0ff */
[----:B------:R-:W-:Y:S02]  /*0c50*/  LOP3.LUT R7, R7, R2, RZ, 0x3c, !PT ;  /* 0x0000000207077212 */ /* 0x000fe400078e3cff */
[----:B------:R-:W-:Y:S01]  /*0c60*/  LEA.HI R11, R11, R8, RZ, 0x3 ;  /* 0x000000080b0b7211 */ /* 0x000fe200078f18ff */
[----:B------:R-:W-:Y:S01]  /*0c70*/  IMAD.IADD R140, R148, 0x1, -R5 ;  /* 0x00000001948c7824 */ /* 0x000fe200078e0a05 */
[----:B------:R-:W-:Y:S01]  /*0c80*/  LEA.HI R9, R9, R142, RZ, 0x5 ;  /* 0x0000008e09097211 */ /* 0x000fe200078f28ff */
[----:B------:R-:W-:Y:S01]  /*0c90*/  IMAD.IADD R0, R0, 0x1, R7 ;  /* 0x0000000100007824 */ /* 0x000fe200078e0207 */
[----:B------:R-:W-:Y:S01]  /*0ca0*/  LOP3.LUT R11, R11, 0xfffffff8, RZ, 0xc0, !PT ;  /* 0xfffffff80b0b7812 */ /* 0x000fe200078ec0ff */
[----:B------:R-:W-:Y:S01]  /*0cb0*/  IMAD.SHL.U32 R137, R140, 0x8, RZ ;  /* 0x000000088c897824 */ /* 0x000fe200078e00ff */
[----:B------:R-:W-:-:S02]  /*0cc0*/  LEA.HI R4, R4, R4, RZ, 0x1 ;  /* 0x0000000404047211 */ /* 0x000fc400078f08ff */
[----:B------:R-:W-:Y:S01]  /*0cd0*/  SHF.R.S32.HI R9, RZ, 0x5, R9 ;  /* 0x00000005ff097819 */ /* 0x000fe20000011409 */
[----:B------:R-:W-:Y:S01]  /*0ce0*/  IMAD.IADD R8, R8, 0x1, -R11 ;  /* 0x0000000108087824 */ /* 0x000fe200078e0a0b */
[----:B------:R-:W-:Y:S01]  /*0cf0*/  LEA.HI R2, R140, R140, RZ, 0x1 ;  /* 0x0000008c8c027211 */ /* 0x000fe200078f08ff */
[----:B------:R-:W-:Y:S01]  /*0d00*/  IMAD R4, R4, -0x3, R143 ;  /* 0xfffffffd04047824 */ /* 0x000fe200078e028f */
[----:B------:R-:W-:Y:S01]  /*0d10*/  LEA R16, R0, UR40, 0x1 ;  /* 0x0000002800107c11 */ /* 0x000fe2000f8e08ff */
[----:B------:R-:W-:Y:S01]  /*0d20*/  IMAD R9, R9, 0x10, R8 ;  /* 0x0000001009097824 */ /* 0x000fe200078e0208 */
[----:B------:R-:W-:Y:S01]  /*0d30*/  SHF.R.S32.HI R141, RZ, 0x2, R3 ;  /* 0x00000002ff8d7819 */ /* 0x000fe20000011403 */
[----:B------:R-:W-:Y:S01]  /*0d40*/  VIADD R138, R137, 0x20 ;  /* 0x00000020898a7836 */ /* 0x000fe20000000000 */
[----:B------:R-:W-:Y:S01]  /*0d50*/  LOP3.LUT R3, R2, 0x1ffffffe, RZ, 0xc0, !PT ;  /* 0x1ffffffe02037812 */ /* 0x000fe200078ec0ff */
[----:B------:R-:W-:Y:S01]  /*0d60*/  VIADD R18, R16, 0x21800 ;  /* 0x0002180010127836 */ /* 0x000fe20000000000 */
[----:B------:R-:W-:Y:S01]  /*0d70*/  SEL R17, R17, 0xffffffc0, !P2 ;  /* 0xffffffc011117807 */ /* 0x000fe20005000000 */
[----:B------:R-:W-:Y:S01]  /*0d80*/  VIADD R139, R137, 0x40 ;  /* 0x00000040898b7836 */ /* 0x000fe20000000000 */
[----:B------:R-:W-:Y:S01]  /*0d90*/  LOP3.LUT R23, R6, 0x7ffffffc, RZ, 0xc0, !PT ;  /* 0x7ffffffc06177812 */ /* 0x000fe200078ec0ff */
        /* <DEDUP_REMOVED lines=11> */
.L_x_1915:
        /* <DEDUP_REMOVED lines=21> */
.L_x_1867:
[----:B------:R-:W-:Y:S01]  /*0fa0*/  ULDC UR7, c[0x0][0xc54] ;  /* 0x0003150000077ab9 */ /* 0x000fe20000000800 */
[----:B------:R-:W-:Y:S01]  /*0fb0*/  UMOV UR6, UR9 ;  /* 0x0000000900067c82 */ /* 0x000fe20008000000 */
[----:B------:R-:W-:-:S11]  /*0fc0*/  UISETP.NE.AND UP0, UPT, UR7, 0x1, UPT ;  /* 0x000000010700788c */ /* 0x000fd6000bf05270 */
[----:B------:R-:W-:Y:S02]  /*0fd0*/  @UP0 ULDC.64 UR10, c[0x0][0xc58] ;  /* 0x00031600000a0ab9 */ /* 0x000fe40000000a00 */
[----:B------:R-:W-:-:S04]  /*0fe0*/  UIMAD.WIDE.U32 UR4, UR9, UR10, URZ ;  /* 0x0000000a090472a5 */ /* 0x000fc8000f8e003f */
[----:B------:R-:W-:-:S04]  /*0ff0*/  @UP0 USHF.R.U32.HI UR6, URZ, UR11, UR5 ;  /* 0x0000000b3f060299 */ /* 0x000fc80008011605 */
[----:B------:R-:W-:-:S12]  /*1000*/  UIMAD UR4, UR6, UR7, URZ ;  /* 0x00000007060472a4 */ /* 0x000fd8000f8e023f */
.L_x_1868:
[----:B------:R-:W-:Y:S01]  /*1010*/  ULDC.64 UR10, c[0x0][0x418] ;  /* 0x00010600000a7ab9 */ /* 0x000fe20000000a00 */
[----:B------:R-:W-:Y:S01]  /*1020*/  ULOP3.LUT UR6, URZ, UR6, URZ, 0x33, !UPT ;  /* 0x000000063f067292 */ /* 0x000fe2000f8e333f */
[----:B------:R-:W-:Y:S01]  /*1030*/  PLOP3.LUT P0, PT, PT, PT, PT, 0x80, 0x0 ;  /* 0x000000000000781c */ /* 0x000fe20003f0f070 */
[----:B------:R-:W-:Y:S01]  /*1040*/  UISETP.NE.U32.AND UP0, UPT, UR10, URZ, UPT ;  /* 0x0000003f0a00728c */ /* 0x000fe2000bf05070 */
[----:B------:R-:W-:Y:S01]  /*1050*/  IMAD.MOV.U32 R38, RZ, RZ, RZ ;  /* 0x000000ffff267224 */ /* 0x000fe200078e00ff */
[----:B------:R-:W-:Y:S01]  /*1060*/  ULDC UR5, c[0x0][0xc3c] ;  /* 0x00030f0000057ab9 */ /* 0x000fe20000000800 */
[----:B------:R-:W-:Y:S01]  /*1070*/  UIADD3 UR4, UR9, -UR4, URZ ;  /* 0x8000000409047290 */ /* 0x000fe2000fffe03f */
[----:B------:R-:W-:Y:S01]  /*1080*/  IMAD.MOV.U32 R0, RZ, RZ, RZ ;  /* 0x000000ffff007224 */ /* 0x000fe200078e00ff */
[----:B------:R-:W-:Y:S01]  /*1090*/  UISETP.NE.AND.EX UP0, UPT, UR11, URZ, UPT, UP0 ;  /* 0x0000003f0b00728c */ /* 0x000fe2000bf05300 */
[----:B------:R-:W-:Y:S01]  /*10a0*/  IMAD.MOV.U32 R46, RZ, RZ, RZ ;  /* 0x000000ffff2e7224 */ /* 0x000fe200078e00ff */
[----:B------:R-:W-:Y:S01]  /*10b0*/  UIADD3 UR6, UR6, UR5, URZ ;  /* 0x0000000506067290 */ /* 0x000fe2000fffe03f */
[----:B------:R-:W-:Y:S01]  /*10c0*/  CS2R R34, SRZ ;  /* 0x0000000000227805 */ /* 0x000fe2000001ff00 */
[----:B------:R-:W-:Y:S01]  /*10d0*/  ULDC UR11, c[0x0][0x448] ;  /* 0x00011200000b7ab9 */ /* 0x000fe20000000800 */
[----:B------:R-:W-:Y:S01]  /*10e0*/  ULDC UR10, c[0x0][0xc54] ;  /* 0x00031500000a7ab9 */ /* 0x000fe20000000800 */
[----:B------:R-:W-:Y:S01]  /*10f0*/  UISETP.NE.AND UP2, UPT, UR11, 0x1, UPT ;  /* 0x000000010b00788c */ /* 0x000fe2000bf45270 */
[----:B------:R-:W-:Y:S01]  /*1100*/  IMAD.MOV.U32 R133, RZ, RZ, RZ ;  /* 0x000000ffff857224 */ /* 0x000fe200078e00ff */
[----:B------:R-:W-:Y:S01]  /*1110*/  UIMAD UR39, UR6, 0xc0, URZ ;  /* 0x000000c0062778a4 */ /* 0x000fe2000f8e023f */
[----:B------:R-:W-:Y:S01]  /*1120*/  IMAD.MOV.U32 R42, RZ, RZ, RZ ;  /* 0x000000ffff2a7224 */ /* 0x000fe200078e00ff */
[----:B------:R-:W-:Y:S01]  /*1130*/  UIMAD UR10, UR8, UR10, UR4 ;  /* 0x0000000a080a72a4 */ /* 0x000fe2000f8e0204 */
[----:B------:R-:W-:Y:S01]  /*1140*/  CS2R R32, SRZ ;  /* 0x0000000000207805 */ /* 0x000fe2000001ff00 */
[----:B------:R-:W-:Y:S01]  /*1150*/  UIADD3 UR6, UR39, 0xbf, URZ ;  /* 0x000000bf27067890 */ /* 0x000fe2000fffe03f */
[----:B------:R-:W-:Y:S01]  /*1160*/  IMAD.MOV.U32 R129, RZ, RZ, RZ ;  /* 0x000000ffff817224 */ /* 0x000fe200078e00ff */
[----:B------:R-:W-:Y:S01]  /*1170*/  ULDC UR48, c[0x0][0x424] ;  /* 0x0001090000307ab9 */ /* 0x000fe20000000800 */
[----:B------:R-:W-:Y:S01]  /*1180*/  ULDC UR7, c[0x0][0x288] ;  /* 0x0000a20000077ab9 */ /* 0x000fe20000000800 */
[----:B------:R-:W-:Y:S01]  /*1190*/  USEL UR48, UR48, 0x1, UP0 ;  /* 0x0000000130307887 */ /* 0x000fe20008000000 */
[----:B------:R-:W-:Y:S01]  /*11a0*/  IMAD.MOV.U32 R44, RZ, RZ, RZ ;  /* 0x000000ffff2c7224 */ /* 0x000fe200078e00ff */
[----:B------:R-:W-:Y:S01]  /*11b0*/  @UP2 ULDC UR4, c[0x0][0x44c] ;  /* 0x0001130000042ab9 */ /* 0x000fe20000000800 */
[----:B------:R-:W-:Y:S01]  /*11c0*/  UIADD3 UR7, -UR7, 0x80, URZ ;  /* 0x0000008007077890 */ /* 0x000fe2000fffe13f */
[----:B------:R-:W-:Y:S01]  /*11d0*/  CS2R R26, SRZ ;  /* 0x00000000001a7805 */ /* 0x000fe2000001ff00 */
[----:B------:R-:W-:Y:S01]  /*11e0*/  UIMAD.WIDE.U32 UR4, UR6, UR4, URZ ;  /* 0x00000004060472a5 */ /* 0x000fe2000f8e003f */
[----:B------:R-:W-:Y:S01]  /*11f0*/  IMAD.MOV.U32 R125, RZ, RZ, RZ ;  /* 0x000000ffff7d7224 */ /* 0x000fe200078e00ff */
[----:B------:R-:W-:Y:S01]  /*1200*/  ULDC UR9, c[0x0][0x2f0] ;  /* 0x0000bc0000097ab9 */ /* 0x000fe20000000800 */
[----:B------:R-:W-:Y:S01]  /*1210*/  @UP2 ULDC UR11, c[0x0][0x450] ;  /* 0x00011400000b2ab9 */ /* 0x000fe20000000800 */
[----:B------:R-:W-:Y:S01]  /*1220*/  UIMAD UR7, UR48, UR9, UR7 ;  /* 0x00000009300772a4 */ /* 0x000fe2000f8e0207 */
[----:B------:R-:W-:Y:S01]  /*1230*/  CS2R R122, SRZ ;  /* 0x00000000007a7805 */ /* 0x000fe2000001ff00 */
[----:B------:R-:W-:Y:S01]  /*1240*/  @UP2 USHF.R.U32.HI UR6, URZ, UR11, UR5 ;  /* 0x0000000b3f062299 */ /* 0x000fe20008011605 */
[----:B------:R-:W-:Y:S01]  /*1250*/  CS2R R120, SRZ ;  /* 0x0000000000787805 */ /* 0x000fe2000001ff00 */
[----:B------:R-:W-:Y:S01]  /*1260*/  UIMAD UR4, UR48, UR9, 0x7f ;  /* 0x0000007f300474a4 */ /* 0x000fe2000f8e0209 */
[----:B------:R-:W-:Y:S01]  /*1270*/  CS2R R118, SRZ ;  /* 0x0000000000767805 */ /* 0x000fe2000001ff00 */
[----:B------:R-:W-:Y:S01]  /*1280*/  UIADD3 UR6, UR7, UR6, URZ ;  /* 0x0000000607067290 */ /* 0x000fe2000fffe03f */
[----:B------:R-:W-:Y:S01]  /*1290*/  CS2R R116, SRZ ;  /* 0x0000000000747805 */ /* 0x000fe2000001ff00 */
[----:B------:R-:W-:Y:S01]  /*12a0*/  USHF.R.S32.HI UR5, URZ, 0x1f, UR4 ;  /* 0x0000001f3f057899 */ /* 0x000fe20008011404 */
[----:B------:R-:W-:Y:S01]  /*12b0*/  CS2R R114, SRZ ;  /* 0x0000000000727805 */ /* 0x000fe2000001ff00 */
[----:B------:R-:W-:Y:S01]  /*12c0*/  USHF.R.S32.HI UR7, URZ, 0x1f, UR6 ;  /* 0x0000001f3f077899 */ /* 0x000fe20008011406 */
[----:B------:R-:W-:Y:S01]  /*12d0*/  CS2R R112, SRZ ;  /* 0x0000000000707805 */ /* 0x000fe2000001ff00 */
[----:B------:R-:W-:Y:S01]  /*12e0*/  ULEA.HI UR5, UR5, UR4, URZ, 0x7 ;  /* 0x0000000405057291 */ /* 0x000fe2000f8f383f */
[----:B------:R-:W-:Y:S01]  /*12f0*/  CS2R R110, SRZ ;  /* 0x00000000006e7805 */ /* 0x000fe2000001ff00 */
[----:B------:R-:W-:Y:S01]  /*1300*/  ULEA.HI UR7, UR7, UR6, URZ, 0x7 ;  /* 0x0000000607077291 */ /* 0x000fe2000f8f383f */
[----:B------:R-:W-:Y:S01]  /*1310*/  CS2R R108, SRZ ;  /* 0x00000000006c7805 */ /* 0x000fe2000001ff00 */
[----:B------:R-:W-:Y:S01]  /*1320*/  USHF.R.S32.HI UR53, URZ, 0x7, UR5 ;  /* 0x000000073f357899 */ /* 0x000fe20008011405 */
[----:B------:R-:W-:Y:S01]  /*1330*/  CS2R R106, SRZ ;  /* 0x00000000006a7805 */ /* 0x000fe2000001ff00 */
[----:B------:R-:W-:Y:S01]  /*1340*/  USHF.R.S32.HI UR7, URZ, 0x7, UR7 ;  /* 0x000000073f077899 */ /* 0x000fe20008011407 */
[----:B------:R-:W-:Y:S01]  /*1350*/  CS2R R104, SRZ ;  /* 0x0000000000687805 */ /* 0x000fe2000001ff00 */
[----:B------:R-:W-:Y:S01]  /*1360*/  ULDC UR38, c[0x0][0xc48] ;  /* 0x0003120000267ab9 */ /* 0x000fe20000000800 */
[----:B------:R-:W-:Y:S01]  /*1370*/  UMOV UR43, UR10 ;  /* 0x0000000a002b7c82 */ /* 0x000fe20008000000 */
[----:B------:R-:W-:Y:S01]  /*1380*/  UISETP.LT.AND UP0, UPT, UR53, UR7, UPT ;  /* 0x000000073500728c */ /* 0x000fe2000bf01270 */
[----:B------:R-:W-:Y:S01]  /*1390*/  CS2R R102, SRZ ;  /* 0x0000000000667805 */ /* 0x000fe2000001ff00 */
[----:B------:R-:W-:Y:S01]  /*13a0*/  UISETP.NE.AND UP1, UPT, UR38, 0x1, UPT ;  /* 0x000000012600788c */ /* 0x000fe2000bf25270 */
[----:B------:R-:W-:Y:S01]  /*13b0*/  CS2R R100, SRZ ;  /* 0x0000000000647805 */ /* 0x000fe2000001ff00 */
[----:B------:R-:W-:Y:S01]  /*13c0*/  USEL UR53, UR53, UR7, UP0 ;  /* 0x0000000735357287 */ /* 0x000fe20008000000 */
[----:B------:R-:W-:Y:S01]  /*13d0*/  CS2R R98, SRZ ;  /* 0x0000000000627805 */ /* 0x000fe2000001ff00 */
[----:B------:R-:W-:Y:S01]  /*13e0*/  UP2UR UR49, UPR, URZ, 0x4 ;  /* 0x000000043f317883 */ /* 0x000fe20008000000 */
[----:B------:R-:W-:Y:S01]  /*13f0*/  CS2R R96, SRZ ;  /* 0x0000000000607805 */ /* 0x000fe2000001ff00 */
[----:B------:R-:W-:Y:S01]  /*1400*/  UISETP.GE.AND UP0, UPT, UR53, 0x1, UPT ;  /* 0x000000013500788c */ /* 0x000fe2000bf06270 */
[----:B------:R-:W-:Y:S01]  /*1410*/  IMAD.MOV.U32 R48, RZ, RZ, RZ ;  /* 0x000000ffff307224 */ /* 0x000fe200078e00ff */
[----:B------:R-:W-:Y:S01]  /*1420*/  CS2R R6, SRZ ;  /* 0x0000000000067805 */ /* 0x000fe2000001ff00 */
[----:B------:R-:W-:Y:S01]  /*1430*/  IMAD.MOV.U32 R93, RZ, RZ, RZ ;  /* 0x000000ffff5d7224 */ /* 0x000fe200078e00ff */
[----:B------:R-:W-:Y:S01]  /*1440*/  CS2R R90, SRZ ;  /* 0x00000000005a7805 */ /* 0x000fe2000001ff00 */
[----:B------:R-:W-:Y:S01]  /*1450*/  @UP1 ULDC UR8, c[0x0][0xc4c] ;  /* 0x0003130000081ab9 */ /* 0x000fe20000000800 */
[----:B------:R-:W-:Y:S01]  /*1460*/  PLOP3.LUT P1, PT, PT, PT, UP0, 0x80, 0x0 ;  /* 0x000000000000781c */ /* 0x000fe20003f2f008 */
[----:B------:R-:W-:Y:S01]  /*1470*/  UIMAD.WIDE.U32 UR4, UR10, UR8, URZ ;  /* 0x000000080a0472a5 */ /* 0x000fe2000f8e003f */
[----:B------:R-:W-:Y:S01]  /*1480*/  CS2R R88, SRZ ;  /* 0x0000000000587805 */ /* 0x000fe2000001ff00 */
[----:B------:R-:W-:-:S02]  /*1490*/  @UP1 ULDC UR6, c[0x0][0xc50] ;  /* 0x0003140000061ab9 */ /* 0x000fc40000000800 */
[----:B------:R-:W-:-:S04]  /*14a0*/  @UP1 USHF.R.U32.HI UR43, URZ, UR6, UR5 ;  /* 0x000000063f2b1299 */ /* 0x000fc80008011605 */
[----:B------:R-:W-:-:S04]  /*14b0*/  UIADD3 UR4, -UR43, URZ, URZ ;  /* 0x0000003f2b047290 */ /* 0x000fc8000fffe13f */
[----:B------:R-:W-:Y:S01]  /*14c0*/  UIMAD UR38, UR38, UR4, UR10 ;  /* 0x00000004262672a4 */ /* 0x000fe2000f8e020a */
[----:B------:R-:W-:Y:S11]  /*14d0*/  @!P1 BRA `(.L_x_1869) ;  /* 0x0000007c00009947 */ /* 0x000ff60003800000 */
[----:B------:R-:W0:Y:S01]  /*14e0*/  SHFL.IDX PT, R0, R143, RZ, 0x1f ;  /* 0x00001fff8f007589 */ /* 0x000e2200000e0000 */
[----:B------:R-:W-:-:S04]  /*14f0*/  UIADD3 UR6, UR40, 0x21800, URZ ;  /* 0x0002180028067890 */ /* 0x000fc8000fffe03f */
[----:B------:R-:W-:-:S06]  /*1500*/  ULOP3.LUT UP0, URZ, UR6, 0x3ff, URZ, 0xc0, !UPT ;  /* 0x000003ff063f7892 */ /* 0x000fcc000f80c03f */
[----:B------:R-:W-:Y:S02]  /*1510*/  PLOP3.LUT P0, PT, PT, PT, UP0, 0x80, 0x0 ;  /* 0x000000000000781c */ /* 0x000fe40003f0f008 */
[----:B0-----:R-:W-:-:S13]  /*1520*/  R2UR UR37, R0 ;  /* 0x00000000002572ca */ /* 0x001fda00000e0000 */
[----:B------:R-:W-:-:S04]  /*1530*/  UIMAD.WIDE UR4, UR37, 0x55555556, URZ ;  /* 0x55555556250478a5 */ /* 0x000fc8000f8e023f */
[----:B------:R-:W-:-:S04]  /*1540*/  ULEA.HI UR5, UR5, UR5, URZ, 0x1 ;  /* 0x0000000505057291 */ /* 0x000fc8000f8f083f */
[----:B------:R-:W-:-:S04]  /*1550*/  UIMAD UR5, UR5, -0x3, UR37 ;  /* 0xfffffffd050578a4 */ /* 0x000fc8000f8e0225 */
[----:B------:R-:W-:Y:S02]  /*1560*/  ULEA UR4, UR5, UR40, 0xc ;  /* 0x0000002805047291 */ /* 0x000fe4000f8e603f */
[----:B------:R-:W-:Y:S02]  /*1570*/  ULEA UR5, UR5, UR6, 0xd ;  /* 0x0000000605057291 */ /* 0x000fe4000f8e683f */
[----:B------:R-:W-:Y:S02]  /*1580*/  UIADD3 UR4, UR4, 0xc400, URZ ;  /* 0x0000c40004047890 */ /* 0x000fe4000fffe03f */
[----:B------:R-:W-:Y:S02]  /*1590*/  USHF.R.U32.HI UR5, URZ, 0x4, UR5 ;  /* 0x000000043f057899 */ /* 0x000fe40008011605 */
[----:B------:R-:W-:Y:S02]  /*15a0*/  USHF.R.U32.HI UR4, URZ, 0x4, UR4 ;  /* 0x000000043f047899 */ /* 0x000fe40008011604 */
[----:B------:R-:W-:-:S02]  /*15b0*/  ULOP3.LUT UR36, UR5, 0x3fff, URZ, 0xc0, !UPT ;  /* 0x00003fff05247892 */ /* 0x000fc4000f8ec03f */
[----:B------:R-:W-:Y:S01]  /*15c0*/  ULOP3.LUT UR52, UR4, 0x3fff, URZ, 0xc0, !UPT ;  /* 0x00003fff04347892 */ /* 0x000fe2000f8ec03f */
[----:B------:R-:W-:Y:S11]  /*15d0*/  @!P0 BRA `(.L_x_1870) ;  /* 0x0000000000408947 */ /* 0x000ff60003800000 */
        /* <DEDUP_REMOVED lines=16> */
.L_x_1870:
        /* <DEDUP_REMOVED lines=9> */
.L_x_1979:
[----:B------:R-:W-:Y:S05]  /*1770*/  @!P0 BRA `(.L_x_1872) ;  /* 0x0000000000048947 */ /* 0x000fea0003800000 */
[----:B------:R-:W-:Y:S01]  /*1780*/  BPT.TRAP 0x1 ;  /* 0x000000040000795c */ /* 0x000fe20000300000 */
.L_x_1872:
[----:B0-----:R-:W-:Y:S02]  /*1790*/  IMAD.U32 R0, RZ, RZ, UR44 ;  /* 0x0000002cff007e24 */ /* 0x001fe4000f8e00ff */
[----:B------:R-:W-:-:S03]  /*17a0*/  IMAD.U32 R3, RZ, RZ, UR45 ;  /* 0x0000002dff037e24 */ /* 0x000fc6000f8e00ff */
[----:B------:R-:W-:Y:S02]  /*17b0*/  LEA R0, R0, UR40, 0x3 ;  /* 0x0000002800007c11 */ /* 0x000fe4000f8e18ff */
[----:B------:R-:W-:-:S04]  /*17c0*/  SHF.L.U32 R3, R3, 0x1f, RZ ;  /* 0x0000001f03037819 */ /* 0x000fc800000006ff */
[----:B------:R0:W1:Y:S01]  /*17d0*/  SYNCS.PHASECHK.TRANS64.TRYWAIT P1, [R0+URZ+0x2d830], R3 ;  /* 0x02d83003000075a7 */ /* 0x000062000802017f */
[----:B------:R-:W-:Y:S05]  /*17e0*/  @!P0 BRA `(.L_x_1873) ;  /* 0x0000000000048947 */ /* 0x000fea0003800000 */
[----:B------:R-:W-:Y:S01]  /*17f0*/  BPT.TRAP 0x1 ;  /* 0x000000040000795c */ /* 0x000fe20000300000 */
.L_x_1873:
[----:B-1----:R-:W-:Y:S05]  /*1800*/  @P1 BRA `(.L_x_1874) ;  /* 0x0000000000081947 */ /* 0x002fea0003800000 */
[----:B------:R-:W1:Y:S02]  /*1810*/  SYNCS.PHASECHK.TRANS64.TRYWAIT P1, [R0+URZ+0x2d830], R3 ;  /* 0x02d83003000075a7 */ /* 0x000e64000802017f */
[----:B-1----:R-:W-:Y:S05]  /*1820*/  @!P1 BRA `(.L_x_1875) ;  /* 0x000000d000c49947 */ /* 0x002fea0003800000 */
.L_x_1874:
        /* <DEDUP_REMOVED lines=49> */
.L_x_1876:
[----:B------:R-:W-:Y:S01]  /*1b40*/  UISETP.NE.AND UP0, UPT, UR49, URZ, UPT ;  /* 0x0000003f3100728c */ /* 0x000fe2000bf05270 */
[----:B------:R-:W-:Y:S01]  /*1b50*/  VIADD R7, R136, UR39 ;  /* 0x0000002788077c36 */ /* 0x000fe20008000000 */
[----:B------:R-:W-:Y:S01]  /*1b60*/  ULDC UR11, c[0x0][0x2f0] ;  /* 0x0000bc00000b7ab9 */ /* 0x000fe20000000800 */
[----:B------:R-:W-:Y:S01]  /*1b70*/  ULDC UR14, c[0x0][0x288] ;  /* 0x0000a200000e7ab9 */ /* 0x000fe20000000800 */
[----:B------:R-:W-:Y:S01]  /*1b80*/  IMAD.U32 R5, RZ, RZ, UR11 ;  /* 0x0000000bff057e24 */ /* 0x000fe2000f8e00ff */
[----:B------:R-:W-:Y:S01]  /*1b90*/  ULDC UR33, c[0x0][0x988] ;  /* 0x0002620000217ab9 */ /* 0x000fe20000000800 */
[----:B------:R-:W-:Y:S01]  /*1ba0*/  PLOP3.LUT P1, PT, PT, PT, UP0, 0x80, 0x0 ;  /* 0x000000000000781c */ /* 0x000fe20003f2f008 */
[----:B------:R-:W-:Y:S01]  /*1bb0*/  UMOV UR10, UR39 ;  /* 0x00000027000a7c82 */ /* 0x000fe20008000000 */
[----:B------:R-:W-:Y:S02]  /*1bc0*/  PLOP3.LUT P2, PT, PT, PT, UP0, 0x80, 0x0 ;  /* 0x000000000000781c */ /* 0x000fe40003f4f008 */
[----:B------:R-:W-:-:S02]  /*1bd0*/  CS2R R134, SRZ ;  /* 0x0000000000867805 */ /* 0x000fc4000001ff00 */
[----:B------:R-:W-:Y:S01]  /*1be0*/  CS2R R132, SRZ ;  /* 0x0000000000847805 */ /* 0x000fe2000001ff00 */
[----:B------:R-:W-:Y:S01]  /*1bf0*/  @UP0 ULDC UR6, c[0x0][0x44c] ;  /* 0x0001130000060ab9 */ /* 0x000fe20000000800 */
[----:B------:R-:W-:Y:S01]  /*1c00*/  @UP0 ULDC UR15, c[0x0][0x450] ;  /* 0x00011400000f0ab9 */ /* 0x000fe20000000800 */
[----:B------:R-:W-:Y:S02]  /*1c10*/  CS2R R130, SRZ ;  /* 0x0000000000827805 */ /* 0x000fe4000001ff00 */
[----:B------:R-:W-:Y:S02]  /*1c20*/  CS2R R128, SRZ ;  /* 0x0000000000807805 */ /* 0x000fe4000001ff00 */
[----:B------:R-:W-:Y:S02]  /*1c30*/  CS2R R126, SRZ ;  /* 0x00000000007e7805 */ /* 0x000fe4000001ff00 */
[----:B------:R-:W-:Y:S02]  /*1c40*/  CS2R R124, SRZ ;  /* 0x00000000007c7805 */ /* 0x000fe4000001ff00 */
[----:B------:R-:W-:-:S02]  /*1c50*/  CS2R R122, SRZ ;  /* 0x00000000007a7805 */ /* 0x000fc4000001ff00 */
[----:B------:R-:W-:Y:S01]  /*1c60*/  CS2R R120, SRZ ;  /* 0x0000000000787805 */ /* 0x000fe2000001ff00 */
[----:B------:R-:W-:Y:S01]  /*1c70*/  @P1 IMAD.HI.U32 R2, R7, UR6, RZ ;  /* 0x0000000607021c27 */ /* 0x000fe2000f8e00ff */
[----:B------:R-:W-:Y:S01]  /*1c80*/  @UP0 ULDC UR6, c[0x0][0x450] ;  /* 0x0001140000060ab9 */ /* 0x000fe20000000800 */
[----:B------:R-:W-:Y:S02]  /*1c90*/  CS2R R118, SRZ ;  /* 0x0000000000767805 */ /* 0x000fe4000001ff00 */
[----:B------:R-:W-:Y:S02]  /*1ca0*/  CS2R R116, SRZ ;  /* 0x0000000000747805 */ /* 0x000fe4000001ff00 */
[----:B------:R-:W-:Y:S02]  /*1cb0*/  CS2R R114, SRZ ;  /* 0x0000000000727805 */ /* 0x000fe4000001ff00 */
[----:B------:R-:W-:Y:S01]  /*1cc0*/  @P2 SHF.R.U32.HI R7, RZ, UR6, R2 ;  /* 0x00000006ff072c19 */ /* 0x000fe20008011602 */
[----:B------:R-:W-:Y:S01]  /*1cd0*/  UMOV UR6, 0xffffff80 ;  /* 0xffffff8000067882 */ /* 0x000fe20000000000 */
[----:B------:R-:W-:Y:S01]  /*1ce0*/  CS2R R112, SRZ ;  /* 0x0000000000707805 */ /* 0x000fe2000001ff00 */
[----:B------:R-:W-:Y:S01]  /*1cf0*/  UIMAD UR6, UR53, UR6, 0x80 ;  /* 0x00000080350674a4 */ /* 0x000fe2000f8e0206 */
[----:B------:R-:W-:Y:S01]  /*1d00*/  CS2R R110, SRZ ;  /* 0x00000000006e7805 */ /* 0x000fe2000001ff00 */
[----:B01----:R-:W0:Y:S01]  /*1d10*/  SHFL.IDX PT, R3, R7, 0x1, 0x1c1f ;  /* 0x003c1f0007037f89 */ /* 0x003e2200000e0000 */
[----:B------:R-:W-:Y:S01]  /*1d20*/  UIADD3 UR53, UR53, -0x2, URZ ;  /* 0xfffffffe35357890 */ /* 0x000fe2000fffe03f */
[----:B------:R-:W-:Y:S01]  /*1d30*/  CS2R R108, SRZ ;  /* 0x00000000006c7805 */ /* 0x000fe2000001ff00 */
[----:B------:R-:W-:Y:S01]  /*1d40*/  UIADD3 UR7, UR6, 0x1, URZ ;  /* 0x0000000106077890 */ /* 0x000fe2000fffe03f */
[----:B------:R-:W1:Y:S01]  /*1d50*/  SHFL.IDX PT, R7, R7, RZ, 0x1c1f ;  /* 0x001c1fff07077589 */ /* 0x000e6200000e0000 */
[----:B------:R-:W-:Y:S01]  /*1d60*/  UIMAD UR6, UR48, UR11, UR6 ;  /* 0x0000000b300672a4 */ /* 0x000fe2000f8e0206 */
[----:B------:R-:W-:Y:S01]  /*1d70*/  CS2R R106, SRZ ;  /* 0x00000000006a7805 */ /* 0x000fe2000001ff00 */
[----:B------:R-:W-:Y:S01]  /*1d80*/  UIMAD UR11, UR48, UR11, -UR14 ;  /* 0x0000000b300b72a4 */ /* 0x000fe2000f8e0a0e */
[----:B------:R-:W-:Y:S01]  /*1d90*/  CS2R R104, SRZ ;  /* 0x0000000000687805 */ /* 0x000fe2000001ff00 */
[----:B------:R-:W-:Y:S01]  /*1da0*/  IMAD.U32 R2, RZ, RZ, UR7 ;  /* 0x00000007ff027e24 */ /* 0x000fe2000f8e00ff */
[----:B------:R-:W-:Y:S01]  /*1db0*/  CS2R R102, SRZ ;  /* 0x0000000000667805 */ /* 0x000fe2000001ff00 */
[----:B------:R-:W-:Y:S01]  /*1dc0*/  IMAD.U32 R4, RZ, RZ, UR6 ;  /* 0x00000006ff047e24 */ /* 0x000fe2000f8e00ff */
[----:B------:R-:W-:Y:S01]  /*1dd0*/  R2UR UR6, R0 ;  /* 0x00000000000672ca */ /* 0x000fe200000e0000 */
[C---:B------:R-:W-:Y:S01]  /*1de0*/  IMAD R2, R23.reuse, -0x2, R2 ;  /* 0xfffffffe17027824 */ /* 0x040fe200078e0202 */
[----:B------:R-:W-:Y:S01]  /*1df0*/  CS2R R100, SRZ ;  /* 0x0000000000647805 */ /* 0x000fe2000001ff00 */
[----:B------:R-:W-:Y:S01]  /*1e00*/  IMAD R21, R23, -0x2, R4 ;  /* 0xfffffffe17157824 */ /* 0x000fe200078e0204 */
[----:B------:R-:W-:Y:S01]  /*1e10*/  CS2R R98, SRZ ;  /* 0x0000000000627805 */ /* 0x000fe2000001ff00 */
[----:B------:R-:W-:Y:S01]  /*1e20*/  IMAD R2, R5, UR48, R2 ;  /* 0x0000003005027c24 */ /* 0x000fe2000f8e0202 */
[----:B------:R-:W-:-:S04]  /*1e30*/  CS2R R96, SRZ ;  /* 0x0000000000607805 */ /* 0x000fc8000001ff00 */
[----:B0-----:R-:W-:Y:S01]  /*1e40*/  IADD3 R4, R3, -UR14, R2 ;  /* 0x8000000e03047c10 */ /* 0x001fe2000fffe002 */
[----:B------:R-:W-:Y:S02]  /*1e50*/  VIADD R2, R2, -UR14 ;  /* 0x8000000e02027c36 */ /* 0x000fe40008000000 */
[----:B------:R-:W-:Y:S01]  /*1e60*/  UIADD3 UR6, UR6, 0x2d840, URZ ;  /* 0x0002d84006067890 */ /* 0x000fe2000fffe03f */
[----:B------:R-:W-:Y:S02]  /*1e70*/  VIMNMX R3, R21, R4, PT ;  /* 0x0000000415037248 */ /* 0x000fe40003fe0100 */
[----:B-1----:R-:W-:Y:S01]  /*1e80*/  VIADDMNMX R21, R7, R2, R21, PT ;  /* 0x0000000207157246 */ /* 0x002fe20003800115 */
[----:B------:R-:W-:Y:S01]  /*1e90*/  UPRMT UR6, UR41, 0x654, UR6 ;  /* 0x0000065429067896 */ /* 0x000fe20008000006 */
[C---:B------:R-:W-:Y:S02]  /*1ea0*/  ISETP.GT.AND P1, PT, R3.reuse, RZ, PT ;  /* 0x000000ff0300720c */ /* 0x040fe40003f24270 */
[----:B------:R-:W-:-:S02]  /*1eb0*/  ISETP.GT.AND P2, PT, R3, 0x1, PT ;  /* 0x000000010300780c */ /* 0x000fc40003f44270 */
[----:B------:R-:W-:Y:S02]  /*1ec0*/  ISETP.GT.AND P3, PT, R3, 0x8, PT ;  /* 0x000000080300780c */ /* 0x000fe40003f64270 */
[----:B------:R-:W-:Y:S02]  /*1ed0*/  FSEL R90, R26, -INF , P1 ;  /* 0xff8000001a5a7808 */ /* 0x000fe40000800000 */
[----:B------:R-:W-:Y:S01]  /*1ee0*/  FSEL R88, R27, -INF , P2 ;  /* 0xff8000001b587808 */ /* 0x000fe20001000000 */
[----:B------:R-:W-:Y:S01]  /*1ef0*/  SYNCS.ARRIVE.TRANS64.RED.A1T0 RZ, [UR6], RZ ;  /* 0x000000ffffff79a7 */ /* 0x000fe20008100406 */
[----:B------:R-:W-:Y:S01]  /*1f00*/  ISETP.GT.AND P1, PT, R3, 0x9, PT ;  /* 0x000000090300780c */ /* 0x000fe20003f24270 */
[----:B------:R-:W-:Y:S01]  /*1f10*/  @UP0 ULDC UR6, c[0x0][0x44c] ;  /* 0x0001130000060ab9 */ /* 0x000fe20000000800 */
[----:B------:R-:W-:Y:S01]  /*1f20*/  FSEL R30, R30, -INF , P3 ;  /* 0xff8000001e1e7808 */ /* 0x000fe20001800000 */
[----:B------:R-:W-:Y:S01]  /*1f30*/  UIMAD.WIDE.U32 UR6, UR39, UR6, URZ ;  /* 0x00000006270672a5 */ /* 0x000fe2000f8e003f */
[----:B------:R-:W-:-:S02]  /*1f40*/  FMNMX.FTZ R5, R90, R88, !PT ;  /* 0x000000585a057209 */ /* 0x000fc40007810000 */
[----:B------:R-:W-:Y:S01]  /*1f50*/  ISETP.GT.AND P2, PT, R3, 0x10, PT ;  /* 0x000000100300780c */ /* 0x000fe20003f44270 */
[----:B------:R-:W-:Y:S01]  /*1f60*/  @UP0 USHF.R.U32.HI UR10, URZ, UR15, UR7 ;  /* 0x0000000f3f0a0299 */ /* 0x000fe20008011607 */
[----:B------:R-:W-:Y:S02]  /*1f70*/  FSEL R6, R31, -INF , P1 ;  /* 0xff8000001f067808 */ /* 0x000fe40000800000 */
[----:B------:R-:W-:Y:S01]  /*1f80*/  FMNMX.FTZ R5, R30, R5, !PT ;  /* 0x000000051e057209 */ /* 0x000fe20007810000 */
[----:B------:R-:W-:Y:S01]  /*1f90*/  UIADD3 UR11, UR11, UR10, URZ ;  /* 0x0000000a0b0b7290 */ /* 0x000fe2000fffe03f */
[----:B------:R-:W-:Y:S02]  /*1fa0*/  ISETP.GT.AND P1, PT, R3, 0x11, PT ;  /* 0x000000110300780c */ /* 0x000fe40003f24270 */
[----:B------:R-:W-:Y:S01]  /*1fb0*/  FSEL R34, R34, -INF , P2 ;  /* 0xff80000022227808 */ /* 0x000fe20001000000 */
[----:B------:R-:W-:Y:S01]  /*1fc0*/  USHF.R.S32.HI UR6, URZ, 0x1f, UR11 ;  /* 0x0000001f3f067899 */ /* 0x000fe2000801140b */
[----:B------:R-:W-:-:S02]  /*1fd0*/  FMNMX.FTZ R5, R6, R5, !PT ;  /* 0x0000000506057209 */ /* 0x000fc40007810000 */
[----:B------:R-:W-:Y:S01]  /*1fe0*/  ISETP.GT.AND P2, PT, R3, 0x18, PT ;  /* 0x000000180300780c */ /* 0x000fe20003f44270 */
[----:B------:R-:W-:Y:S01]  /*1ff0*/  ULEA.HI UR6, UR6, UR11, URZ, 0x7 ;  /* 0x0000000b06067291 */ /* 0x000fe2000f8f383f */
[----:B------:R-:W-:Y:S02]  /*2000*/  FSEL R8, R35, -INF , P1 ;  /* 0xff80000023087808 */ /* 0x000fe40000800000 */
[----:B------:R-:W-:Y:S01]  /*2010*/  FMNMX.FTZ R5, R34, R5, !PT ;  /* 0x0000000522057209 */ /* 0x000fe20007810000 */
[----:B------:R-:W-:Y:S01]  /*2020*/  USHF.R.S32.HI UR6, URZ, 0x7, UR6 ;  /* 0x000000073f067899 */ /* 0x000fe20008011406 */
[----:B------:R-:W-:Y:S02]  /*2030*/  ISETP.GT.AND P1, PT, R3, 0x19, PT ;  /* 0x000000190300780c */ /* 0x000fe40003f24270 */
[----:B------:R-:W-:Y:S01]  /*2040*/  FSEL R38, R38, -INF , P2 ;  /* 0xff80000026267808 */ /* 0x000fe20001000000 */
[----:B------:R-:W-:Y:S01]  /*2050*/  UISETP.LT.AND UP0, UPT, URZ, UR6, UPT ;  /* 0x000000063f00728c */ /* 0x000fe2000bf01270 */
[----:B------:R-:W-:-:S02]  /*2060*/  FMNMX.FTZ R5, R8, R5, !PT ;  /* 0x0000000508057209 */ /* 0x000fc40007810000 */
[----:B------:R-:W-:Y:S01]  /*2070*/  ISETP.GT.AND P2, PT, R3, 0x20, PT ;  /* 0x000000200300780c */ /* 0x000fe20003f44270 */
[----:B------:R-:W-:Y:S01]  /*2080*/  USEL UR35, URZ, UR6, !UP0 ;  /* 0x000000063f237287 */ /* 0x000fe2000c000000 */
[----:B------:R-:W-:Y:S02]  /*2090*/  FSEL R10, R39, -INF , P1 ;  /* 0xff800000270a7808 */ /* 0x000fe40000800000 */
[----:B------:R-:W-:Y:S01]  /*20a0*/  FMNMX.FTZ R5, R38, R5, !PT ;  /* 0x0000000526057209 */ /* 0x000fe20007810000 */
[----:B------:R-:W-:Y:S01]  /*20b0*/  UISETP.GE.AND UP0, UPT, UR53, UR35, UPT ;  /* 0x000000233500728c */ /* 0x000fe2000bf06270 */
[----:B------:R-:W-:Y:S02]  /*20c0*/  ISETP.GT.AND P1, PT, R3, 0x21, PT ;  /* 0x000000210300780c */ /* 0x000fe40003f24270 */
[----:B------:R-:W-:Y:S02]  /*20d0*/  FSEL R42, R42, -INF , P2 ;  /* 0xff8000002a2a7808 */ /* 0x000fe40001000000 */
[----:B------:R-:W-:-:S02]  /*20e0*/  FMNMX.FTZ R5, R10, R5, !PT ;  /* 0x000000050a057209 */ /* 0x000fc40007810000 */
[----:B------:R-:W-:Y:S02]  /*20f0*/  ISETP.GT.AND P2, PT, R3, 0x28, PT ;  /* 0x000000280300780c */ /* 0x000fe40003f44270 */
[----:B------:R-:W-:Y:S02]  /*2100*/  FSEL R26, R43, -INF , P1 ;  /* 0xff8000002b1a7808 */ /* 0x000fe40000800000 */
[----:B------:R-:W-:Y:S02]  /*2110*/  FMNMX.FTZ R5, R42, R5, !PT ;  /* 0x000000052a057209 */ /* 0x000fe40007810000 */
        /* <DEDUP_REMOVED lines=63> */
[----:B------:R-:W-:Y:S02]  /*2510*/  FSEL R87, R87, -INF , P1 ;  /* 0xff80000057577808 */ /* 0x000fe40000800000 */
[----:B------:R-:W-:Y:S02]  /*2520*/  FMNMX.FTZ R92, R86, R3, !PT ;  /* 0x00000003565c7209 */ /* 0x000fe40007810000 */
[----:B------:R-:W-:Y:S02]  /*2530*/  ISETP.GT.AND P2, PT, R21, 0x1, PT ;  /* 0x000000011500780c */ /* 0x000fe40003f44270 */
[----:B------:R-:W-:Y:S02]  /*2540*/  FMNMX.FTZ R92, R87, R92, !PT ;  /* 0x0000005c575c7209 */ /* 0x000fe40007810000 */
[----:B------:R-:W-:Y:S02]  /*2550*/  ISETP.GT.AND P3, PT, R21, 0x8, PT ;  /* 0x000000081500780c */ /* 0x000fe40003f64270 */
[----:B------:R-:W-:Y:S01]  /*2560*/  FSEL R25, R25, -INF , P2 ;  /* 0xff80000019197808 */ /* 0x000fe20001000000 */
[----:B------:R-:W0:Y:S01]  /*2570*/  SHFL.BFLY PT, R3, R92, 0x2, 0x1f ;  /* 0x0c401f005c037f89 */ /* 0x000e2200000e0000 */
[----:B------:R-:W-:-:S02]  /*2580*/  FSEL R28, R28, -INF , P3 ;  /* 0xff8000001c1c7808 */ /* 0x000fc40001800000 */
[----:B------:R-:W-:-:S04]  /*2590*/  ISETP.GT.AND P2, PT, R21, 0x10, PT ;  /* 0x000000101500780c */ /* 0x000fc80003f44270 */
[----:B------:R-:W-:Y:S02]  /*25a0*/  FSEL R32, R32, -INF , P2 ;  /* 0xff80000020207808 */ /* 0x000fe40001000000 */
[----:B------:R-:W-:-:S04]  /*25b0*/  ISETP.GT.AND P2, PT, R21, 0x18, PT ;  /* 0x000000181500780c */ /* 0x000fc80003f44270 */
[----:B------:R-:W-:Y:S02]  /*25c0*/  FSEL R36, R36, -INF , P2 ;  /* 0xff80000024247808 */ /* 0x000fe40001000000 */
[----:B------:R-:W-:-:S04]  /*25d0*/  ISETP.GT.AND P2, PT, R21, 0x20, PT ;  /* 0x000000201500780c */ /* 0x000fc80003f44270 */
[----:B------:R-:W-:Y:S02]  /*25e0*/  FSEL R40, R40, -INF , P2 ;  /* 0xff80000028287808 */ /* 0x000fe40001000000 */
[C---:B------:R-:W-:Y:S02]  /*25f0*/  ISETP.GT.AND P2, PT, R21.reuse, 0x28, PT ;  /* 0x000000281500780c */ /* 0x040fe40003f44270 */
[----:B0-----:R-:W-:Y:S02]  /*2600*/  FMNMX.FTZ R11, R92, R3, !PT ;  /* 0x000000035c0b7209 */ /* 0x001fe40007810000 */
[----:B------:R-:W-:Y:S02]  /*2610*/  CS2R R92, SRZ ;  /* 0x00000000005c7805 */ /* 0x000fe4000001ff00 */
[----:B------:R-:W-:Y:S02]  /*2620*/  FSEL R44, R44, -INF , P2 ;  /* 0xff8000002c2c7808 */ /* 0x000fe40001000000 */
[----:B------:R-:W-:Y:S01]  /*2630*/  ISETP.GT.AND P2, PT, R21, 0x30, PT ;  /* 0x000000301500780c */ /* 0x000fe20003f44270 */
[----:B------:R-:W0:Y:S03]  /*2640*/  SHFL.BFLY PT, R94, R11, 0x1, 0x1f ;  /* 0x0c201f000b5e7f89 */ /* 0x000e2600000e0000 */
[----:B------:R-:W-:-:S02]  /*2650*/  FSEL R48, R48, -INF , P2 ;  /* 0xff80000030307808 */ /* 0x000fc40001000000 */
[----:B------:R-:W-:-:S04]  /*2660*/  ISETP.GT.AND P2, PT, R21, 0x38, PT ;  /* 0x000000381500780c */ /* 0x000fc80003f44270 */
[----:B------:R-:W-:Y:S02]  /*2670*/  FSEL R52, R52, -INF , P2 ;  /* 0xff80000034347808 */ /* 0x000fe40001000000 */
[----:B------:R-:W-:-:S04]  /*2680*/  ISETP.GT.AND P2, PT, R21, 0x40, PT ;  /* 0x000000401500780c */ /* 0x000fc80003f44270 */
[----:B------:R-:W-:Y:S02]  /*2690*/  FSEL R56, R56, -INF , P2 ;  /* 0xff80000038387808 */ /* 0x000fe40001000000 */
[----:B------:R-:W-:-:S04]  /*26a0*/  ISETP.GT.AND P2, PT, R21, 0x48, PT ;  /* 0x000000481500780c */ /* 0x000fc80003f44270 */
[----:B------:R-:W-:Y:S02]  /*26b0*/  FSEL R60, R60, -INF , P2 ;  /* 0xff8000003c3c7808 */ /* 0x000fe40001000000 */
[----:B------:R-:W-:Y:S02]  /*26c0*/  ISETP.GT.AND P2, PT, R21, 0x50, PT ;  /* 0x000000501500780c */ /* 0x000fe40003f44270 */
[----:B0-----:R-:W-:Y:S02]  /*26d0*/  FMNMX.FTZ R3, R11, R94, !PT ;  /* 0x0000005e0b037209 */ /* 0x001fe40007810000 */
[----:B------:R-:W-:Y:S02]  /*26e0*/  CS2R R94, SRZ ;  /* 0x00000000005e7805 */ /* 0x000fe4000001ff00 */
[----:B------:R-:W-:Y:S02]  /*26f0*/  FSEL R64, R64, -INF , P2 ;  /* 0xff80000040407808 */ /* 0x000fe40001000000 */
[C---:B------:R-:W-:Y:S01]  /*2700*/  FSETP.NEU.FTZ.AND P1, PT, R3.reuse, -INF , PT ;  /* 0xff8000000300780b */ /* 0x040fe20003f3d000 */
[----:B------:R-:W-:Y:S01]  /*2710*/  FMUL.FTZ R5, R3, UR33 ;  /* 0x0000002103057c20 */ /* 0x000fe20008410000 */
[----:B------:R-:W-:-:S04]  /*2720*/  ISETP.GT.AND P2, PT, R21, 0x58, PT ;  /* 0x000000581500780c */ /* 0x000fc80003f44270 */
[----:B------:R-:W-:Y:S02]  /*2730*/  FSEL R5, R5, RZ, P1 ;  /* 0x000000ff05057208 */ /* 0x000fe40000800000 */
[C---:B------:R-:W-:Y:S02]  /*2740*/  ISETP.GT.AND P1, PT, R21.reuse, RZ, PT ;  /* 0x000000ff1500720c */ /* 0x040fe40003f24270 */
[----:B------:R-:W-:Y:S01]  /*2750*/  FSEL R68, R68, -INF , P2 ;  /* 0xff80000044447808 */ /* 0x000fe20001000000 */
[--C-:B------:R-:W-:Y:S01]  /*2760*/  FFMA.FTZ R11, R30, UR33, -R5.reuse ;  /* 0x000000211e0b7c23 */ /* 0x100fe20008010805 */
[----:B------:R-:W-:Y:S01]  /*2770*/  FSEL R24, R24, -INF , P1 ;  /* 0xff80000018187808 */ /* 0x000fe20000800000 */
[--C-:B------:R-:W-:Y:S01]  /*2780*/  FFMA.FTZ R35, R20, UR33, -R5.reuse ;  /* 0x0000002114237c23 */ /* 0x100fe20008010805 */
[----:B------:R-:W-:Y:S01]  /*2790*/  ISETP.GT.AND P1, PT, R21, 0x9, PT ;  /* 0x000000091500780c */ /* 0x000fe20003f24270 */
[--C-:B------:R-:W-:Y:S01]  /*27a0*/  FFMA.FTZ R13, R34, UR33, -R5.reuse ;  /* 0x00000021220d7c23 */ /* 0x100fe20008010805 */
[----:B------:R-:W-:Y:S01]  /*27b0*/  FMNMX.FTZ R7, R24, R25, !PT ;  /* 0x0000001918077209 */ /* 0x000fe20007810000 */
[--C-:B------:R-:W-:Y:S01]  /*27c0*/  FFMA.FTZ R50, R50, UR33, -R5.reuse ;  /* 0x0000002132327c23 */ /* 0x100fe20008010805 */
[----:B------:R-:W-:Y:S01]  /*27d0*/  FSEL R29, R29, -INF , P1 ;  /* 0xff8000001d1d7808 */ /* 0x000fe20000800000 */
[--C-:B------:R-:W-:Y:S01]  /*27e0*/  FFMA.FTZ R47, R67, UR33, -R5.reuse ;  /* 0x00000021432f7c23 */ /* 0x100fe20008010805 */
[----:B------:R-:W-:Y:S01]  /*27f0*/  FMNMX.FTZ R30, R28, R7, !PT ;  /* 0x000000071c1e7209 */ /* 0x000fe20007810000 */
        /* <DEDUP_REMOVED lines=24> */
[----:B------:R-:W-:Y:S01]  /*2980*/  FFMA.FTZ R62, R83, UR33, -R5 ;  /* 0x00000021533e7c23 */ /* 0x000fe20008010805 */
[----:B------:R-:W-:Y:S01]  /*2990*/  ISETP.GT.AND P1, PT, R21, 0x29, PT ;  /* 0x000000291500780c */ /* 0x000fe20003f24270 */
[----:B------:R-:W-:Y:S01]  /*29a0*/  MUFU.EX2 R9, R9 ;  /* 0x0000000900097308 */ /* 0x000fe20000000800 */
[----:B------:R-:W-:-:S02]  /*29b0*/  FMNMX.FTZ R7, R41, R30, !PT ;  /* 0x0000001e29077209 */ /* 0x000fc40007810000 */
[----:B------:R-:W-:Y:S02]  /*29c0*/  CS2R R90, SRZ ;  /* 0x00000000005a7805 */ /* 0x000fe4000001ff00 */
[----:B------:R-:W-:Y:S02]  /*29d0*/  FSEL R45, R45, -INF , P1 ;  /* 0xff8000002d2d7808 */ /* 0x000fe40000800000 */
[----:B------:R-:W-:Y:S01]  /*29e0*/  FMNMX.FTZ R30, R44, R7, !PT ;  /* 0x000000072c1e7209 */ /* 0x000fe20007810000 */
[--C-:B------:R-:W-:Y:S01]  /*29f0*/  FFMA.FTZ R7, R42, UR33, -R5.reuse ;  /* 0x000000212a077c23 */ /* 0x100fe20008010805 */
[----:B------:R-:W-:Y:S01]  /*2a00*/  ISETP.GT.AND P1, PT, R21, 0x31, PT ;  /* 0x000000311500780c */ /* 0x000fe20003f24270 */
[--C-:B------:R-:W-:Y:S01]  /*2a10*/  FFMA.FTZ R42, R66, UR33, -R5.reuse ;  /* 0x00000021422a7c23 */ /* 0x100fe20008010805 */
[----:B------:R-:W-:Y:S01]  /*2a20*/  FMNMX.FTZ R27, R45, R30, !PT ;  /* 0x0000001e2d1b7209 */ /* 0x000fe20007810000 */
[----:B------:R-:W-:Y:S01]  /*2a30*/  FFMA.FTZ R66, R87, UR33, -R5 ;  /* 0x0000002157427c23 */ /* 0x000fe20008010805 */
[----:B------:R-:W-:Y:S01]  /*2a40*/  FSEL R49, R49, -INF , P1 ;  /* 0xff80000031317808 */ /* 0x000fe20000800000 */
[----:B------:R0:W1:Y:S01]  /*2a50*/  MUFU.EX2 R2, R88 ;  /* 0x0000005800027308 */ /* 0x0000620000000800 */
[----:B------:R-:W-:-:S02]  /*2a60*/  FMNMX.FTZ R30, R48, R27, !PT ;  /* 0x0000001b301e7209 */ /* 0x000fc40007810000 */
[----:B------:R-:W-:Y:S02]  /*2a70*/  ISETP.GT.AND P1, PT, R21, 0x39, PT ;  /* 0x000000391500780c */ /* 0x000fe40003f24270 */
[----:B------:R-:W-:Y:S02]  /*2a80*/  FMNMX.FTZ R27, R49, R30, !PT ;  /* 0x0000001e311b7209 */ /* 0x000fe40007810000 */
[----:B------:R-:W-:Y:S01]  /*2a90*/  FSEL R53, R53, -INF , P1 ;  /* 0xff80000035357808 */ /* 0x000fe20000800000 */
[----:B------:R-:W2:Y:S01]  /*2aa0*/  MUFU.EX2 R11, R11 ;  /* 0x0000000b000b7308 */ /* 0x000ea20000000800 */
[----:B------:R-:W-:Y:S01]  /*2ab0*/  FMNMX.FTZ R30, R52, R27, !PT ;  /* 0x0000001b341e7209 */ /* 0x000fe20007810000 */
[--C-:B------:R-:W-:Y:S01]  /*2ac0*/  FFMA.FTZ R27, R46, UR33, -R5.reuse ;  /* 0x000000212e1b7c23 */ /* 0x100fe20008010805 */
[----:B------:R-:W-:Y:S01]  /*2ad0*/  ISETP.GT.AND P1, PT, R21, 0x41, PT ;  /* 0x000000411500780c */ /* 0x000fe20003f24270 */
[----:B------:R-:W-:Y:S01]  /*2ae0*/  FFMA.FTZ R46, R71, UR33, -R5 ;  /* 0x00000021472e7c23 */ /* 0x000fe20008010805 */
[----:B------:R-:W-:-:S02]  /*2af0*/  FMNMX.FTZ R31, R53, R30, !PT ;  /* 0x0000001e351f7209 */ /* 0x000fc40007810000 */
[----:B0-----:R-:W-:Y:S02]  /*2b00*/  CS2R R88, SRZ ;  /* 0x0000000000587805 */ /* 0x001fe4000001ff00 */
[----:B------:R-:W-:Y:S01]  /*2b10*/  FSEL R57, R57, -INF , P1 ;  /* 0xff80000039397808 */ /* 0x000fe20000800000 */
[----:B------:R-:W0:Y:S01]  /*2b20*/  MUFU.EX2 R6, R6 ;  /* 0x0000000600067308 */ /* 0x000e220000000800 */
[----:B------:R-:W-:Y:S02]  /*2b30*/  FMNMX.FTZ R30, R56, R31, !PT ;  /* 0x0000001f381e7209 */ /* 0x000fe40007810000 */
[----:B------:R-:W-:Y:S02]  /*2b40*/  ISETP.GT.AND P1, PT, R21, 0x49, PT ;  /* 0x000000491500780c */ /* 0x000fe40003f24270 */
[----:B------:R-:W-:Y:S02]  /*2b50*/  FMNMX.FTZ R31, R57, R30, !PT ;  /* 0x0000001e391f7209 */ /* 0x000fe40007810000 */
[----:B------:R-:W-:Y:S01]  /*2b60*/  FSEL R61, R61, -INF , P1 ;  /* 0xff8000003d3d7808 */ /* 0x000fe20000800000 */
[----:B------:R3:W-:Y:S01]  /*2b70*/  MUFU.EX2 R30, R35 ;  /* 0x00000023001e7308 */ /* 0x0007e20000000800 */
[----:B------:R-:W-:-:S02]  /*2b80*/  FMNMX.FTZ R20, R60, R31, !PT ;  /* 0x0000001f3c147209 */ /* 0x000fc40007810000 */
[----:B------:R-:W-:Y:S02]  /*2b90*/  ISETP.GT.AND P1, PT, R21, 0x51, PT ;  /* 0x000000511500780c */ /* 0x000fe40003f24270 */
[----:B------:R-:W-:Y:S02]  /*2ba0*/  FMNMX.FTZ R31, R61, R20, !PT ;  /* 0x000000143d1f7209 */ /* 0x000fe40007810000 */
[----:B------:R-:W-:Y:S01]  /*2bb0*/  FSEL R65, R65, -INF , P1 ;  /* 0xff80000041417808 */ /* 0x000fe20000800000 */
[----:B------:R4:W-:Y:S01]  /*2bc0*/  MUFU.EX2 R20, R50 ;  /* 0x0000003200147308 */ /* 0x0009e20000000800 */
[----:B------:R-:W-:Y:S01]  /*2bd0*/  FMNMX.FTZ R34, R64, R31, !PT ;  /* 0x0000001f40227209 */ /* 0x000fe20007810000 */
[--C-:B------:R-:W-:Y:S01]  /*2be0*/  FFMA.FTZ R31, R14, UR33, -R5.reuse ;  /* 0x000000210e1f7c23 */ /* 0x100fe20008010805 */
[----:B------:R-:W-:Y:S02]  /*2bf0*/  ISETP.GT.AND P1, PT, R21, 0x59, PT ;  /* 0x000000591500780c */ /* 0x000fe40003f24270 */
[----:B---3--:R-:W-:Y:S01]  /*2c00*/  FMNMX.FTZ R35, R65, R34, !PT ;  /* 0x0000002241237209 */ /* 0x008fe20007810000 */
[--C-:B------:R-:W-:Y:S01]  /*2c10*/  FFMA.FTZ R34, R54, UR33, -R5.reuse ;  /* 0x0000002136227c23 */ /* 0x100fe20008010805 */
[----:B------:R-:W-:Y:S01]  /*2c20*/  ISETP.GT.AND P2, PT, R21, 0x60, PT ;  /* 0x000000601500780c */ /* 0x000fe20003f44270 */
[--C-:B------:R-:W-:Y:S01]  /*2c30*/  FFMA.FTZ R54, R74, UR33, -R5.reuse ;  /* 0x000000214a367c23 */ /* 0x100fe20008010805 */
[----:B------:R-:W-:Y:S01]  /*2c40*/  FSEL R69, R69, -INF , P1 ;  /* 0xff80000045457808 */ /* 0x000fe20000800000 */
[----:B----4-:R-:W-:Y:S01]  /*2c50*/  FFMA.FTZ R50, R63, UR33, -R5 ;  /* 0x000000213f327c23 */ /* 0x010fe20008010805 */
[----:B------:R-:W-:Y:S01]  /*2c60*/  FMNMX.FTZ R14, R68, R35, !PT ;  /* 0x00000023440e7209 */ /* 0x000fe20007810000 */
[----:B------:R-:W3:Y:S01]  /*2c70*/  MUFU.EX2 R13, R13 ;  /* 0x0000000d000d7308 */ /* 0x000ee20000000800 */
[----:B------:R-:W-:-:S02]  /*2c80*/  ISETP.GT.AND P1, PT, R21, 0x61, PT ;  /* 0x000000611500780c */ /* 0x000fc40003f24270 */
[----:B------:R-:W-:Y:S02]  /*2c90*/  FSEL R72, R72, -INF , P2 ;  /* 0xff80000048487808 */ /* 0x000fe40001000000 */
[----:B------:R-:W-:Y:S02]  /*2ca0*/  FMNMX.FTZ R35, R69, R14, !PT ;  /* 0x0000000e45237209 */ /* 0x000fe40007810000 */
[----:B------:R-:W-:Y:S01]  /*2cb0*/  ISETP.GT.AND P2, PT, R21, 0x68, PT ;  /* 0x000000681500780c */ /* 0x000fe20003f44270 */
[----:B------:R-:W4:Y:S01]  /*2cc0*/  MUFU.EX2 R8, R8 ;  /* 0x0000000800087308 */ /* 0x000f220000000800 */
[----:B------:R-:W-:Y:S02]  /*2cd0*/  FSEL R73, R73, -INF , P1 ;  /* 0xff80000049497808 */ /* 0x000fe40000800000 */
[----:B------:R-:W-:Y:S01]  /*2ce0*/  FMNMX.FTZ R14, R72, R35, !PT ;  /* 0x00000023480e7209 */ /* 0x000fe20007810000 */
[----:B------:R-:W-:Y:S01]  /*2cf0*/  FFMA.FTZ R35, R12, UR33, -R5 ;  /* 0x000000210c237c23 */ /* 0x000fe20008010805 */
[----:B------:R-:W-:-:S02]  /*2d00*/  ISETP.GT.AND P1, PT, R21, 0x69, PT ;  /* 0x000000691500780c */ /* 0x000fc40003f24270 */
[----:B------:R-:W-:Y:S01]  /*2d10*/  FSEL R76, R76, -INF , P2 ;  /* 0xff8000004c4c7808 */ /* 0x000fe20001000000 */
[----:B------:R-:W-:Y:S01]  /*2d20*/  MUFU.EX2 R15, R15 ;  /* 0x0000000f000f7308 */ /* 0x000fe20000000800 */
[----:B------:R-:W-:Y:S02]  /*2d30*/  FMNMX.FTZ R39, R73, R14, !PT ;  /* 0x0000000e49277209 */ /* 0x000fe40007810000 */
[----:B------:R-:W-:Y:S02]  /*2d40*/  ISETP.GT.AND P2, PT, R21, 0x70, PT ;  /* 0x000000701500780c */ /* 0x000fe40003f44270 */
[----:B------:R-:W-:Y:S02]  /*2d50*/  FSEL R77, R77, -INF , P1 ;  /* 0xff8000004d4d7808 */ /* 0x000fe40000800000 */
[----:B------:R-:W-:Y:S01]  /*2d60*/  FMNMX.FTZ R12, R76, R39, !PT ;  /* 0x000000274c0c7209 */ /* 0x000fe20007810000 */
[----:B------:R-:W-:Y:S01]  /*2d70*/  MUFU.EX2 R10, R10 ;  /* 0x0000000a000a7308 */ /* 0x000fe20000000800 */
[----:B------:R-:W-:-:S02]  /*2d80*/  ISETP.GT.AND P1, PT, R21, 0x71, PT ;  /* 0x000000711500780c */ /* 0x000fc40003f24270 */
[----:B------:R-:W-:Y:S02]  /*2d90*/  FSEL R80, R80, -INF , P2 ;  /* 0xff80000050507808 */ /* 0x000fe40001000000 */
[----:B------:R-:W-:Y:S02]  /*2da0*/  FMNMX.FTZ R39, R77, R12, !PT ;  /* 0x0000000c4d277209 */ /* 0x000fe40007810000 */
[----:B------:R-:W-:Y:S01]  /*2db0*/  ISETP.GT.AND P2, PT, R21, 0x78, PT ;  /* 0x000000781500780c */ /* 0x000fe20003f44270 */
[----:B------:R-:W-:Y:S01]  /*2dc0*/  MUFU.EX2 R7, R7 ;  /* 0x0000000700077308 */ /* 0x000fe20000000800 */
[----:B------:R-:W-:Y:S02]  /*2dd0*/  FSEL R81, R81, -INF , P1 ;  /* 0xff80000051517808 */ /* 0x000fe40000800000 */
[----:B------:R-:W-:Y:S02]  /*2de0*/  FMNMX.FTZ R12, R80, R39, !PT ;  /* 0x00000027500c7209 */ /* 0x000fe40007810000 */
[----:B------:R-:W-:Y:S01]  /*2df0*/  ISETP.GT.AND P1, PT, R21, 0x79, PT ;  /* 0x000000791500780c */ /* 0x000fe20003f24270 */
[----:B------:R-:W-:Y:S01]  /*2e00*/  FFMA.FTZ R21, R4, UR33, -R5 ;  /* 0x0000002104157c23 */ /* 0x000fe20008010805 */
[----:B------:R-:W-:Y:S01]  /*2e10*/  FSEL R84, R84, -INF , P2 ;  /* 0xff80000054547808 */ /* 0x000fe20001000000 */
[----:B------:R-:W-:Y:S01]  /*2e20*/  MUFU.EX2 R26, R26 ;  /* 0x0000001a001a7308 */ /* 0x000fe20000000800 */
[----:B------:R-:W-:-:S02]  /*2e30*/  FMNMX.FTZ R39, R81, R12, !PT ;  /* 0x0000000c51277209 */ /* 0x000fc40007810000 */
[----:B------:R-:W-:Y:S02]  /*2e40*/  FSEL R85, R85, -INF , P1 ;  /* 0xff80000055557808 */ /* 0x000fe40000800000 */
[----:B------:R-:W-:Y:S01]  /*2e50*/  FMNMX.FTZ R4, R84, R39, !PT ;  /* 0x0000002754047209 */ /* 0x000fe20007810000 */
[----:B------:R-:W-:Y:S02]  /*2e60*/  FFMA.FTZ R39, R70, UR33, -R5 ;  /* 0x0000002146277c23 */ /* 0x000fe40008010805 */
[----:B------:R-:W-:Y:S01]  /*2e70*/  MUFU.EX2 R27, R27 ;  /* 0x0000001b001b7308 */ /* 0x000fe20000000800 */
[----:B------:R-:W-:-:S05]  /*2e80*/  FMNMX.FTZ R4, R85, R4, !PT ;  /* 0x0000000455047209 */ /* 0x000fca0007810000 */
[----:B------:R-:W5:Y:S02]  /*2e90*/  SHFL.BFLY PT, R51, R4, 0x2, 0x1f ;  /* 0x0c401f0004337f89 */ /* 0x000f6400000e0000 */
[----:B------:R-:W-:Y:S08]  /*2ea0*/  MUFU.EX2 R31, R31 ;  /* 0x0000001f001f7308 */ /* 0x000ff00000000800 */
[----:B------:R-:W-:Y:S08]  /*2eb0*/  MUFU.EX2 R34, R34 ;  /* 0x0000002200227308 */ /* 0x000ff00000000800 */
[----:B------:R-:W-:Y:S01]  /*2ec0*/  MUFU.EX2 R35, R35 ;  /* 0x0000002300237308 */ /* 0x000fe20000000800 */
[----:B-----5:R-:W-:Y:S01]  /*2ed0*/  FMNMX.FTZ R12, R4, R51, !PT ;  /* 0x00000033040c7209 */ /* 0x020fe20007810000 */
[----:B------:R-:W-:-:S06]  /*2ee0*/  FFMA.FTZ R51, R78, UR33, -R5 ;  /* 0x000000214e337c23 */ /* 0x000fcc0008010805 */
[----:B------:R-:W-:Y:S01]  /*2ef0*/  MUFU.EX2 R38, R38 ;  /* 0x0000002600267308 */ /* 0x000fe20000000800 */
[----:B------:R-:W5:Y:S07]  /*2f00*/  SHFL.BFLY PT, R63, R12, 0x1, 0x1f ;  /* 0x0c201f000c3f7f89 */ /* 0x000f6e00000e0000 */
[----:B------:R-:W-:Y:S08]  /*2f10*/  MUFU.EX2 R21, R21 ;  /* 0x0000001500157308 */ /* 0x000ff00000000800 */
[----:B------:R-:W-:Y:S08]  /*2f20*/  MUFU.EX2 R43, R43 ;  /* 0x0000002b002b7308 */ /* 0x000ff00000000800 */
[----:B------:R-:W-:Y:S01]  /*2f30*/  MUFU.EX2 R50, R50 ;  /* 0x0000003200327308 */ /* 0x000fe20000000800 */
[----:B-----5:R-:W-:Y:S01]  /*2f40*/  FMNMX.FTZ R4, R12, R63, !PT ;  /* 0x0000003f0c047209 */ /* 0x020fe20007810000 */
        /* <DEDUP_REMOVED lines=18> */
[----:B-1----:R-:W-:Y:S01]  /*3070*/  FADD.FTZ R56, R9, R2 ;  /* 0x0000000209387221 */ /* 0x002fe20000010000 */
[--C-:B------:R-:W-:Y:S01]  /*3080*/  FFMA.FTZ R37, R37, UR33, -R67.reuse ;  /* 0x0000002125257c23 */ /* 0x100fe20008010843 */
[--C-:B------:R-:W-:Y:S01]  /*3090*/  FFMA.FTZ R36, R44, UR33, -R67.reuse ;  /* 0x000000212c247c23 */ /* 0x100fe20008010843 */
[--C-:B------:R-:W-:Y:S01]  /*30a0*/  FFMA.FTZ R44, R52, UR33, -R67.reuse ;  /* 0x00000021342c7c23 */ /* 0x100fe20008010843 */
[----:B------:R-:W1:Y:S01]  /*30b0*/  MUFU.EX2 R12, R12 ;  /* 0x0000000c000c7308 */ /* 0x000e620000000800 */
[----:B--2---:R-:W-:Y:S01]  /*30c0*/  FADD.FTZ R71, R11, R56 ;  /* 0x000000380b477221 */ /* 0x004fe20000010000 */
[--C-:B------:R-:W-:Y:S01]  /*30d0*/  FFMA.FTZ R52, R64, UR33, -R67.reuse ;  /* 0x0000002140347c23 */ /* 0x100fe20008010843 */
[--C-:B------:R-:W-:Y:S01]  /*30e0*/  FFMA.FTZ R41, R41, UR33, -R67.reuse ;  /* 0x0000002129297c23 */ /* 0x100fe20008010843 */
[----:B------:R-:W-:Y:S01]  /*30f0*/  FFMA.FTZ R60, R60, UR33, -R67 ;  /* 0x000000213c3c7c23 */ /* 0x000fe20008010843 */
[----:B0-----:R-:W-:Y:S01]  /*3100*/  FADD.FTZ R64, R6, R71 ;  /* 0x0000004706407221 */ /* 0x001fe20000010000 */
[--C-:B------:R-:W-:Y:S01]  /*3110*/  FFMA.FTZ R45, R45, UR33, -R67.reuse ;  /* 0x000000212d2d7c23 */ /* 0x100fe20008010843 */
[--C-:B------:R-:W-:Y:S01]  /*3120*/  FFMA.FTZ R49, R49, UR33, -R67.reuse ;  /* 0x0000002131317c23 */ /* 0x100fe20008010843 */
[----:B------:R-:W0:Y:S01]  /*3130*/  MUFU.EX2 R14, R14 ;  /* 0x0000000e000e7308 */ /* 0x000e220000000800 */
[----:B---3--:R-:W-:Y:S01]  /*3140*/  FADD.FTZ R71, R13, R64 ;  /* 0x000000400d477221 */ /* 0x008fe20000010000 */
[----:B------:R-:W-:Y:S01]  /*3150*/  F2FP.F16.F32.PACK_AB R9, R2, R9 ;  /* 0x000000090209723e */ /* 0x000fe200000000ff */
[--C-:B------:R-:W-:Y:S01]  /*3160*/  FFMA.FTZ R53, R53, UR33, -R67.reuse ;  /* 0x0000002135357c23 */ /* 0x100fe20008010843 */
[----:B------:R-:W-:Y:S01]  /*3170*/  F2FP.F16.F32.PACK_AB R11, R6, R11 ;  /* 0x0000000b060b723e */ /* 0x000fe200000000ff */
[--C-:B------:R-:W-:Y:S01]  /*3180*/  FFMA.FTZ R57, R57, UR33, -R67.reuse ;  /* 0x0000002139397c23 */ /* 0x100fe20008010843 */
[----:B----4-:R-:W-:Y:S01]  /*3190*/  F2FP.F16.F32.PACK_AB R13, R8, R13 ;  /* 0x0000000d080d723e */ /* 0x010fe200000000ff */
[--C-:B------:R-:W-:Y:S01]  /*31a0*/  FFMA.FTZ R61, R61, UR33, -R67.reuse ;  /* 0x000000213d3d7c23 */ /* 0x100fe20008010843 */
        /* <DEDUP_REMOVED lines=14> */
[----:B------:R-:W-:-:S02]  /*3290*/  FFMA.FTZ R67, R85, UR33, -R67 ;  /* 0x0000002155437c23 */ /* 0x000fc40008010843 */
        /* <DEDUP_REMOVED lines=8> */
[----:B------:R2:W-:Y:S01]  /*3320*/  MUFU.EX2 R0, R60 ;  /* 0x0000003c00007308 */ /* 0x0005e20000000800 */
[----:B-1----:R-:W-:-:S07]  /*3330*/  FADD.FTZ R25, R37, R56 ;  /* 0x0000003825197221 */ /* 0x002fce0000010000 */
[----:B------:R-:W1:Y:S01]  /*3340*/  MUFU.EX2 R41, R41 ;  /* 0x0000002900297308 */ /* 0x000e620000000800 */
[----:B--2---:R-:W-:Y:S01]  /*3350*/  FADD.FTZ R60, R8, R71 ;  /* 0x00000047083c7221 */ /* 0x004fe20000010000 */
[----:B0-----:R-:W-:Y:S01]  /*3360*/  FADD.FTZ R2, R32, R25 ;  /* 0x0000001920027221 */ /* 0x001fe20000010000 */
[----:B------:R-:W-:Y:S02]  /*3370*/  F2FP.F16.F32.PACK_AB R8, R12, R5 ;  /* 0x000000050c08723e */ /* 0x000fe400000000ff */
[----:B------:R-:W-:Y:S01]  /*3380*/  FADD.FTZ R71, R15, R60 ;  /* 0x0000003c0f477221 */ /* 0x000fe20000010000 */
[----:B------:R-:W-:Y:S02]  /*3390*/  F2FP.F16.F32.PACK_AB R25, R26, R7 ;  /* 0x000000071a19723e */ /* 0x000fe400000000ff */
[----:B------:R-:W0:Y:S01]  /*33a0*/  MUFU.EX2 R36, R36 ;  /* 0x0000002400247308 */ /* 0x000e220000000800 */
[C---:B------:R-:W-:Y:S01]  /*33b0*/  FADD.FTZ R60, R10.reuse, R71 ;  /* 0x000000470a3c7221 */ /* 0x040fe20000010000 */
[----:B------:R-:W-:-:S02]  /*33c0*/  F2FP.F16.F32.PACK_AB R15, R10, R15 ;  /* 0x0000000f0a0f723e */ /* 0x000fc400000000ff */
[----:B------:R-:W-:Y:S01]  /*33d0*/  F2FP.F16.F32.PACK_AB R10, R29, R14 ;  /* 0x0000000e1d0a723e */ /* 0x000fe200000000ff */
[----:B------:R-:W-:Y:S01]  /*33e0*/  FADD.FTZ R71, R7, R60 ;  /* 0x0000003c07477221 */ /* 0x000fe20000010000 */
[----:B------:R-:W-:Y:S02]  /*33f0*/  F2FP.F16.F32.PACK_AB R12, R33, R24 ;  /* 0x00000018210c723e */ /* 0x000fe400000000ff */
[----:B------:R-:W2:Y:S01]  /*3400*/  MUFU.EX2 R45, R45 ;  /* 0x0000002d002d7308 */ /* 0x000ea20000000800 */
[----:B------:R-:W-:Y:S01]  /*3410*/  FADD.FTZ R6, R26, R71 ;  /* 0x000000471a067221 */ /* 0x000fe20000010000 */
[----:B-1----:R-:W-:Y:S01]  /*3420*/  FADD.FTZ R71, R41, R2 ;  /* 0x0000000229477221 */ /* 0x002fe20000010000 */
[----:B------:R1:W-:Y:S01]  /*3430*/  STSM.16.M88.4 [R16+0x21800], R8 ;  /* 0x0218000810007844 */ /* 0x0003e20000000200 */
[----:B------:R-:W-:Y:S01]  /*3440*/  F2FP.F16.F32.PACK_AB R14, R37, R28 ;  /* 0x0000001c250e723e */ /* 0x000fe200000000ff */
[----:B------:R-:W-:Y:S01]  /*3450*/  FADD.FTZ R75, R27, R6 ;  /* 0x000000061b4b7221 */ /* 0x000fe20000010000 */
[----:B------:R-:W-:-:S02]  /*3460*/  F2FP.F16.F32.PACK_AB R27, R30, R27 ;  /* 0x0000001b1e1b723e */ /* 0x000fc400000000ff */
[----:B------:R-:W3:Y:S01]  /*3470*/  MUFU.EX2 R40, R40 ;  /* 0x0000002800287308 */ /* 0x000ee20000000800 */
[----:B0-----:R-:W-:Y:S01]  /*3480*/  FADD.FTZ R2, R36, R71 ;  /* 0x0000004724027221 */ /* 0x001fe20000010000 */
[----:B------:R-:W-:Y:S01]  /*3490*/  FADD.FTZ R75, R30, R75 ;  /* 0x0000004b1e4b7221 */ /* 0x000fe20000010000 */
[----:B------:R-:W-:Y:S01]  /*34a0*/  F2FP.F16.F32.PACK_AB R24, R41, R32 ;  /* 0x000000202918723e */ /* 0x000fe200000000ff */
[----:B------:R0:W-:Y:S01]  /*34b0*/  STSM.16.M88.4 [R19], R12 ;  /* 0x0000000c13007844 */ /* 0x0001e20000000200 */
[----:B------:R-:W-:Y:S01]  /*34c0*/  F2FP.F16.F32.PACK_AB R29, R31, R20 ;  /* 0x000000141f1d723e */ /* 0x000fe200000000ff */
[----:B------:R-:W-:Y:S01]  /*34d0*/  FADD.FTZ R6, R20, R75 ;  /* 0x0000004b14067221 */ /* 0x000fe20000010000 */
[----:B------:R-:W-:Y:S01]  /*34e0*/  F2FP.F16.F32.PACK_AB R37, R47, R42 ;  /* 0x0000002a2f25723e */ /* 0x000fe200000000ff */
[----:B------:R-:W4:Y:S01]  /*34f0*/  MUFU.EX2 R49, R49 ;  /* 0x0000003100317308 */ /* 0x000f220000000800 */
[----:B--2---:R-:W-:Y:S01]  /*3500*/  FADD.FTZ R5, R45, R2 ;  /* 0x000000022d057221 */ /* 0x004fe20000010000 */
[----:B------:R-:W-:Y:S01]  /*3510*/  FADD.FTZ R7, R31, R6 ;  /* 0x000000061f077221 */ /* 0x000fe20000010000 */
[----:B------:R-:W-:-:S02]  /*3520*/  F2FP.F16.F32.PACK_AB R26, R45, R36 ;  /* 0x000000242d1a723e */ /* 0x000fc400000000ff */
[----:B------:R-:W-:Y:S01]  /*3530*/  F2FP.F16.F32.PACK_AB R31, R35, R34 ;  /* 0x00000022231f723e */ /* 0x000fe200000000ff */
[----:B------:R-:W-:Y:S01]  /*3540*/  FADD.FTZ R6, R34, R7 ;  /* 0x0000000722067221 */ /* 0x000fe20000010000 */
[----:B-1----:R-:W-:Y:S01]  /*3550*/  F2FP.F16.F32.PACK_AB R9, R21, R38 ;  /* 0x000000261509723e */ /* 0x002fe200000000ff */
[----:B------:R-:W1:Y:S01]  /*3560*/  MUFU.EX2 R44, R44 ;  /* 0x0000002c002c7308 */ /* 0x000e620000000800 */
[----:B---3--:R-:W-:Y:S01]  /*3570*/  FADD.FTZ R2, R40, R5 ;  /* 0x0000000528027221 */ /* 0x008fe20000010000 */
[----:B------:R-:W-:Y:S01]  /*3580*/  FADD.FTZ R7, R35, R6 ;  /* 0x0000000623077221 */ /* 0x000fe20000010000 */
[----:B------:R-:W-:Y:S01]  /*3590*/  F2FP.F16.F32.PACK_AB R11, R50, R43 ;  /* 0x0000002b320b723e */ /* 0x000fe200000000ff */
[----:B------:R0:W-:Y:S02]  /*35a0*/  STSM.16.M88.4 [R18], R24 ;  /* 0x0000001812007844 */ /* 0x0001e40000000200 */
[----:B------:R-:W-:Y:S02]  /*35b0*/  FADD.FTZ R6, R38, R7 ;  /* 0x0000000726067221 */ /* 0x000fe40000010000 */
[----:B------:R-:W2:Y:S01]  /*35c0*/  MUFU.EX2 R53, R53 ;  /* 0x0000003500357308 */ /* 0x000ea20000000800 */
[----:B----4-:R-:W-:Y:S01]  /*35d0*/  FADD.FTZ R5, R49, R2 ;  /* 0x0000000231057221 */ /* 0x010fe20000010000 */
[----:B------:R-:W-:Y:S01]  /*35e0*/  FADD.FTZ R6, R21, R6 ;  /* 0x0000000615067221 */ /* 0x000fe20000010000 */
[----:B------:R-:W-:-:S05]  /*35f0*/  F2FP.F16.F32.PACK_AB R28, R49, R40 ;  /* 0x00000028311c723e */ /* 0x000fca00000000ff */
[----:B------:R-:W3:Y:S01]  /*3600*/  MUFU.EX2 R48, R48 ;  /* 0x0000003000307308 */ /* 0x000ee20000000800 */
[----:B-1----:R-:W-:-:S07]  /*3610*/  FADD.FTZ R2, R44, R5 ;  /* 0x000000052c027221 */ /* 0x002fce0000010000 */
[----:B------:R-:W1:Y:S01]  /*3620*/  MUFU.EX2 R57, R57 ;  /* 0x0000003900397308 */ /* 0x000e620000000800 */
[C---:B--2---:R-:W-:Y:S01]  /*3630*/  FADD.FTZ R5, R53.reuse, R2 ;  /* 0x0000000235057221 */ /* 0x044fe20000010000 */
[----:B------:R-:W-:-:S05]  /*3640*/  F2FP.F16.F32.PACK_AB R30, R53, R44 ;  /* 0x0000002c351e723e */ /* 0x000fca00000000ff */
[----:B------:R0:W-:Y:S01]  /*3650*/  STSM.16.M88.4 [R17], R28 ;  /* 0x0000001c11007844 */ /* 0x0001e20000000200 */
[----:B------:R-:W2:Y:S01]  /*3660*/  MUFU.EX2 R61, R61 ;  /* 0x0000003d003d7308 */ /* 0x000ea20000000800 */
[----:B---3--:R-:W-:-:S07]  /*3670*/  FADD.FTZ R2, R48, R5 ;  /* 0x0000000530027221 */ /* 0x008fce0000010000 */
[----:B------:R-:W3:Y:S01]  /*3680*/  MUFU.EX2 R52, R52 ;  /* 0x0000003400347308 */ /* 0x000ee20000000800 */
[C---:B-1----:R-:W-:Y:S01]  /*3690*/  FADD.FTZ R5, R57.reuse, R2 ;  /* 0x0000000239057221 */ /* 0x042fe20000010000 */
[----:B------:R-:W-:-:S03]  /*36a0*/  F2FP.F16.F32.PACK_AB R8, R57, R48 ;  /* 0x000000303908723e */ /* 0x000fc600000000ff */
[----:B------:R-:W-:Y:S01]  /*36b0*/  FADD.FTZ R2, R0, R5 ;  /* 0x0000000500027221 */ /* 0x000fe20000010000 */
[----:B------:R-:W-:Y:S02]  /*36c0*/  FADD.FTZ R5, R43, R6 ;  /* 0x000000062b057221 */ /* 0x000fe40000010000 */
[----:B------:R-:W1:Y:S01]  /*36d0*/  MUFU.EX2 R65, R65 ;  /* 0x0000004100417308 */ /* 0x000e620000000800 */
[C---:B--2---:R-:W-:Y:S01]  /*36e0*/  FADD.FTZ R7, R61.reuse, R2 ;  /* 0x000000023d077221 */ /* 0x044fe20000010000 */
[----:B------:R-:W-:Y:S01]  /*36f0*/  FADD.FTZ R5, R50, R5 ;  /* 0x0000000532057221 */ /* 0x000fe20000010000 */
[----:B------:R-:W-:-:S03]  /*3700*/  F2FP.F16.F32.PACK_AB R10, R61, R0 ;  /* 0x000000003d0a723e */ /* 0x000fc600000000ff */
[----:B------:R-:W-:Y:S02]  /*3710*/  FADD.FTZ R6, R42, R5 ;  /* 0x000000052a067221 */ /* 0x000fe40000010000 */
[----:B------:R-:W2:Y:S01]  /*3720*/  MUFU.EX2 R68, R68 ;  /* 0x0000004400447308 */ /* 0x000ea20000000800 */
[----:B---3--:R-:W-:Y:S01]  /*3730*/  FADD.FTZ R2, R52, R7 ;  /* 0x0000000734027221 */ /* 0x008fe20000010000 */
[----:B------:R-:W-:Y:S01]  /*3740*/  FADD.FTZ R6, R47, R6 ;  /* 0x000000062f067221 */ /* 0x000fe20000010000 */
[----:B------:R0:W-:Y:S05]  /*3750*/  STSM.16.M88.4 [R16+0x27800], R8 ;  /* 0x0278000810007844 */ /* 0x0001ea0000000200 */
[----:B------:R-:W3:Y:S01]  /*3760*/  MUFU.EX2 R39, R39 ;  /* 0x0000002700277308 */ /* 0x000ee20000000800 */
[C---:B-1----:R-:W-:Y:S01]  /*3770*/  FADD.FTZ R5, R65.reuse, R2 ;  /* 0x0000000241057221 */ /* 0x042fe20000010000 */
[----:B------:R-:W-:-:S06]  /*3780*/  F2FP.F16.F32.PACK_AB R36, R65, R52 ;  /* 0x000000344124723e */ /* 0x000fcc00000000ff */
[----:B------:R-:W1:Y:S01]  /*3790*/  MUFU.EX2 R69, R69 ;  /* 0x0000004500457308 */ /* 0x000e620000000800 */
[----:B--2---:R-:W-:-:S07]  /*37a0*/  FADD.FTZ R2, R68, R5 ;  /* 0x0000000544027221 */ /* 0x004fce0000010000 */
[----:B------:R-:W2:Y:S01]  /*37b0*/  MUFU.EX2 R46, R46 ;  /* 0x0000002e002e7308 */ /* 0x000ea20000000800 */
[----:B---3--:R-:W-:-:S07]  /*37c0*/  FADD.FTZ R5, R39, R6 ;  /* 0x0000000627057221 */ /* 0x008fce0000010000 */
[----:B------:R-:W3:Y:S01]  /*37d0*/  MUFU.EX2 R72, R72 ;  /* 0x0000004800487308 */ /* 0x000ee20000000800 */
[C---:B-1----:R-:W-:Y:S01]  /*37e0*/  FADD.FTZ R7, R69.reuse, R2 ;  /* 0x0000000245077221 */ /* 0x042fe20000010000 */
[----:B------:R-:W-:-:S06]  /*37f0*/  F2FP.F16.F32.PACK_AB R38, R69, R68 ;  /* 0x000000444526723e */ /* 0x000fcc00000000ff */
[----:B------:R-:W1:Y:S01]  /*3800*/  MUFU.EX2 R54, R54 ;  /* 0x0000003600367308 */ /* 0x000e620000000800 */
[C---:B--2---:R-:W-:Y:S01]  /*3810*/  FADD.FTZ R5, R46.reuse, R5 ;  /* 0x000000052e057221 */ /* 0x044fe20000010000 */
[----:B------:R-:W-:-:S05]  /*3820*/  F2FP.F16.F32.PACK_AB R39, R46, R39 ;  /* 0x000000272e27723e */ /* 0x000fca00000000ff */
[----:B------:R0:W-:Y:S01]  /*3830*/  STSM.16.M88.4 [R22], R36 ;  /* 0x0000002416007844 */ /* 0x0001e20000000200 */
[----:B------:R-:W2:Y:S01]  /*3840*/  MUFU.EX2 R73, R73 ;  /* 0x0000004900497308 */ /* 0x000ea20000000800 */
[----:B---3--:R-:W-:-:S07]  /*3850*/  FADD.FTZ R0, R72, R7 ;  /* 0x0000000748007221 */ /* 0x008fce0000010000 */
[----:B------:R-:W3:Y:S01]  /*3860*/  MUFU.EX2 R76, R76 ;  /* 0x0000004c004c7308 */ /* 0x000ee20000000800 */
[----:B-1----:R-:W-:-:S07]  /*3870*/  FADD.FTZ R2, R54, R5 ;  /* 0x0000000536027221 */ /* 0x002fce0000010000 */
[----:B------:R-:W1:Y:S01]  /*3880*/  MUFU.EX2 R55, R55 ;  /* 0x0000003700377308 */ /* 0x000e620000000800 */
[C---:B--2---:R-:W-:Y:S01]  /*3890*/  FADD.FTZ R5, R73.reuse, R0 ;  /* 0x0000000049057221 */ /* 0x044fe20000010000 */
[----:B------:R-:W-:-:S06]  /*38a0*/  F2FP.F16.F32.PACK_AB R48, R73, R72 ;  /* 0x000000484930723e */ /* 0x000fcc00000000ff */
[----:B------:R-:W2:Y:S01]  /*38b0*/  MUFU.EX2 R77, R77 ;  /* 0x0000004d004d7308 */ /* 0x000ea20000000800 */
[----:B---3--:R-:W-:-:S07]  /*38c0*/  FADD.FTZ R0, R76, R5 ;  /* 0x000000054c007221 */ /* 0x008fce0000010000 */
[----:B------:R-:W3:Y:S01]  /*38d0*/  MUFU.EX2 R51, R51 ;  /* 0x0000003300337308 */ /* 0x000ee20000000800 */
[C---:B-1----:R-:W-:Y:S01]  /*38e0*/  FADD.FTZ R2, R55.reuse, R2 ;  /* 0x0000000237027221 */ /* 0x042fe20000010000 */
[----:B------:R-:W-:-:S06]  /*38f0*/  F2FP.F16.F32.PACK_AB R49, R55, R54 ;  /* 0x000000363731723e */ /* 0x000fcc00000000ff */
[----:B------:R-:W1:Y:S01]  /*3900*/  MUFU.EX2 R80, R80 ;  /* 0x0000005000507308 */ /* 0x000e620000000800 */
[C---:B--2---:R-:W-:Y:S01]  /*3910*/  FADD.FTZ R7, R77.reuse, R0 ;  /* 0x000000004d077221 */ /* 0x044fe20000010000 */
[----:B------:R-:W-:-:S06]  /*3920*/  F2FP.F16.F32.PACK_AB R50, R77, R76 ;  /* 0x0000004c4d32723e */ /* 0x000fcc00000000ff */
[----:B------:R-:W2:Y:S01]  /*3930*/  MUFU.EX2 R58, R58 ;  /* 0x0000003a003a7308 */ /* 0x000ea20000000800 */
[----:B---3--:R-:W-:-:S07]  /*3940*/  FADD.FTZ R5, R51, R2 ;  /* 0x0000000233057221 */ /* 0x008fce0000010000 */
[----:B------:R-:W3:Y:S01]  /*3950*/  MUFU.EX2 R81, R81 ;  /* 0x0000005100517308 */ /* 0x000ee20000000800 */
[----:B-1----:R-:W-:-:S07]  /*3960*/  FADD.FTZ R2, R80, R7 ;  /* 0x0000000750027221 */ /* 0x002fce0000010000 */
[----:B------:R-:W1:Y:S01]  /*3970*/  MUFU.EX2 R59, R59 ;  /* 0x0000003b003b7308 */ /* 0x000e620000000800 */
[C---:B--2---:R-:W-:Y:S01]  /*3980*/  F2FP.F16.F32.PACK_AB R51, R58.reuse, R51 ;  /* 0x000000333a33723e */ /* 0x044fe200000000ff */
[----:B------:R-:W-:-:S04]  /*3990*/  FADD.FTZ R0, R58, R5 ;  /* 0x000000053a007221 */ /* 0x000fc80000010000 */
[----:B------:R0:W-:Y:S02]  /*39a0*/  STSM.16.M88.4 [R18+0x6000], R48 ;  /* 0x0060003012007844 */ /* 0x0001e40000000200 */
[----:B------:R-:W2:Y:S01]  /*39b0*/  MUFU.EX2 R62, R62 ;  /* 0x0000003e003e7308 */ /* 0x000ea20000000800 */
[C---:B---3--:R-:W-:Y:S01]  /*39c0*/  FADD.FTZ R7, R81.reuse, R2 ;  /* 0x0000000251077221 */ /* 0x048fe20000010000 */
[----:B------:R-:W-:-:S06]  /*39d0*/  F2FP.F16.F32.PACK_AB R80, R81, R80 ;  /* 0x000000505150723e */ /* 0x000fcc00000000ff */
[----:B------:R-:W-:Y:S01]  /*39e0*/  MUFU.EX2 R63, R63 ;  /* 0x0000003f003f7308 */ /* 0x000fe20000000800 */
[----:B-1----:R-:W-:-:S07]  /*39f0*/  FADD.FTZ R5, R59, R0 ;  /* 0x000000003b057221 */ /* 0x002fce0000010000 */
[----:B------:R-:W1:Y:S01]  /*3a00*/  MUFU.EX2 R66, R66 ;  /* 0x0000004200427308 */ /* 0x000e620000000800 */
[C---:B--2---:R-:W-:Y:S01]  /*3a10*/  F2FP.F16.F32.PACK_AB R81, R62.reuse, R59 ;  /* 0x0000003b3e51723e */ /* 0x044fe200000000ff */
[----:B------:R-:W-:-:S06]  /*3a20*/  FADD.FTZ R0, R62, R5 ;  /* 0x000000053e007221 */ /* 0x000fcc0000010000 */
[----:B------:R-:W2:Y:S08]  /*3a30*/  MUFU.EX2 R84, R84 ;  /* 0x0000005400547308 */ /* 0x000eb00000000800 */
[----:B------:R-:W3:Y:S01]  /*3a40*/  MUFU.EX2 R67, R67 ;  /* 0x0000004300437308 */ /* 0x000ee20000000800 */
[----:B-1----:R-:W-:Y:S01]  /*3a50*/  F2FP.F16.F32.PACK_AB R83, R66, R63 ;  /* 0x0000003f4253723e */ /* 0x002fe200000000ff */
[----:B------:R-:W-:-:S04]  /*3a60*/  FADD.FTZ R63, R63, R0 ;  /* 0x000000003f3f7221 */ /* 0x000fc80000010000 */
[----:B------:R-:W-:Y:S01]  /*3a70*/  FADD.FTZ R0, R66, R63 ;  /* 0x0000003f42007221 */ /* 0x000fe20000010000 */
[----:B--2---:R-:W-:Y:S01]  /*3a80*/  FADD.FTZ R2, R84, R7 ;  /* 0x0000000754027221 */ /* 0x004fe20000010000 */
[----:B---3--:R-:W-:-:S03]  /*3a90*/  F2FP.F16.F32.PACK_AB R82, R67, R84 ;  /* 0x000000544352723e */ /* 0x008fc600000000ff */
[----:B------:R-:W-:Y:S02]  /*3aa0*/  FADD.FTZ R2, R67, R2 ;  /* 0x0000000243027221 */ /* 0x000fe40000010000 */
[----:B------:R0:W-:Y:S01]  /*3ab0*/  STSM.16.M88.4 [R17+0x6000], R80 ;  /* 0x0060005011007844 */ /* 0x0001e20000000200 */
[----:B------:R1:W-:Y:S06]  /*3ac0*/  MEMBAR.ALL.CTA ;  /* 0x0000000000007992 */ /* 0x0003ec0000008000 */
[----:B-1----:R-:W1:Y:S02]  /*3ad0*/  FENCE.VIEW.ASYNC.S ;  /* 0x00000000000073c6 */ /* 0x002e640000000000 */
[----:B-1----:R-:W-:Y:S01]  /*3ae0*/  NOP ;  /* 0x0000000000007918 */ /* 0x002fe20000000000 */
[----:B------:R-:W-:Y:S05]  /*3af0*/  @!P1 BRA `(.L_x_1877) ;  /* 0x0000002800b09947 */ /* 0x000fea0003800000 */
[----:B------:R-:W-:Y:S01]  /*3b00*/  IMAD.MOV.U32 R6, RZ, RZ, R3 ;  /* 0x000000ffff067224 */ /* 0x000fe200078e0003 */
[----:B------:R-:W-:Y:S01]  /*3b10*/  UMOV UR28, UR45 ;  /* 0x0000002d001c7c82 */ /* 0x000fe20008000000 */
[----:B------:R-:W-:Y:S01]  /*3b20*/  IMAD.MOV.U32 R5, RZ, RZ, R4 ;  /* 0x000000ffff057224 */ /* 0x000fe200078e0004 */
[----:B------:R-:W-:Y:S01]  /*3b30*/  UMOV UR52, UR44 ;  /* 0x0000002c00347c82 */ /* 0x000fe20008000000 */
[----:B------:R-:W-:Y:S01]  /*3b40*/  IMAD.MOV.U32 R135, RZ, RZ, RZ ;  /* 0x000000ffff877224 */ /* 0x000fe200078e00ff */
[----:B------:R-:W-:Y:S01]  /*3b50*/  ULDC UR34, c[0x0][0x288] ;  /* 0x0000a20000227ab9 */ /* 0x000fe20000000800 */
[----:B------:R-:W-:-:S05]  /*3b60*/  ULDC UR33, c[0x0][0x988] ;  /* 0x0002620000217ab9 */ /* 0x000fca0000000800 */
.L_x_1888:
[----:B------:R-:W-:Y:S01]  /*3b70*/  ISETP.NE.AND P2, PT, RZ, UR37, PT ;  /* 0x00000025ff007c0c */ /* 0x000fe2000bf45270 */
[----:B------:R-:W-:-:S04]  /*3b80*/  UISETP.NE.AND UP0, UPT, UR52, 0x1, UPT ;  /* 0x000000013400788c */ /* 0x000fc8000bf05270 */
[----:B------:R-:W-:-:S04]  /*3b90*/  USEL UR45, URZ, 0x1, UP0 ;  /* 0x000000013f2d7887 */ /* 0x000fc80008000000 */
[----:B------:R-:W-:-:S04]  /*3ba0*/  ULOP3.LUT UR45, UR28, UR45, URZ, 0x3c, !UPT ;  /* 0x0000002d1c2d7292 */ /* 0x000fc8000f8e3c3f */
[----:B------:R-:W-:Y:S08]  /*3bb0*/  @P2 BRA `(.L_x_1878) ;  /* 0x0000000000382947 */ /* 0x000ff00003800000 */
[----:B------:R-:W-:Y:S05]  /*3bc0*/  @!P0 BRA `(.L_x_1879) ;  /* 0x0000000000048947 */ /* 0x000fea0003800000 */
[----:B------:R-:W-:Y:S01]  /*3bd0*/  BPT.TRAP 0x1 ;  /* 0x000000040000795c */ /* 0x000fe20000300000 */
.L_x_1879:
        /* <DEDUP_REMOVED lines=9> */
.L_x_1880:
[----:B--2---:R-:W-:Y:S05]  /*3c70*/  @P1 BRA `(.L_x_1878) ;  /* 0x0000000000081947 */ /* 0x004fea0003800000 */
[----:B------:R-:W2:Y:S02]  /*3c80*/  SYNCS.PHASECHK.TRANS64.TRYWAIT P1, [UR6+0x2d830], R3 ;  /* 0x02d83003ff0075a7 */ /* 0x000ea40008020146 */
[----:B--2---:R-:W-:Y:S05]  /*3c90*/  @!P1 BRA `(.L_x_1881) ;  /* 0x000000ac00bc9947 */ /* 0x004fea0003800000 */
.L_x_1878:
        /* <DEDUP_REMOVED lines=17> */
[----:B-1----:R-:W-:-:S05]  /*3db0*/  VIADD R3, R4, 0x8 ;  /* 0x0000000804037836 */ /* 0x002fca0000000000 */
        /* <DEDUP_REMOVED lines=22> */
.L_x_1883:
[----:B------:R-:W-:Y:S01]  /*3f20*/  ULEA UR6, UR52, UR40, 0x3 ;  /* 0x0000002834067291 */ /* 0x000fe2000f8e183f */
[----:B------:R-:W-:-:S05]  /*3f30*/  IMAD.U32 R3, RZ, RZ, UR28 ;  /* 0x0000001cff037e24 */ /* 0x000fca000f8e00ff */
[----:B------:R-:W-:-:S04]  /*3f40*/  SHF.L.U32 R3, R3, 0x1f, RZ ;  /* 0x0000001f03037819 */ /* 0x000fc800000006ff */
[----:B------:R0:W1:Y:S01]  /*3f50*/  SYNCS.PHASECHK.TRANS64.TRYWAIT P1, [UR6+0x2d850], R3 ;  /* 0x02d85003ff0075a7 */ /* 0x0000620008020146 */
[----:B------:R-:W-:Y:S05]  /*3f60*/  @!P0 BRA `(.L_x_1884) ;  /* 0x0000000000048947 */ /* 0x000fea0003800000 */
[----:B------:R-:W-:Y:S01]  /*3f70*/  BPT.TRAP 0x1 ;  /* 0x000000040000795c */ /* 0x000fe20000300000 */
.L_x_1884:
[----:B-1----:R-:W-:Y:S05]  /*3f80*/  @P1 BRA `(.L_x_1882) ;  /* 0x0000000000081947 */ /* 0x002fea0003800000 */
[----:B------:R-:W1:Y:S02]  /*3f90*/  SYNCS.PHASECHK.TRANS64.TRYWAIT P1, [UR6+0x2d850], R3 ;  /* 0x02d85003ff0075a7 */ /* 0x000e640008020146 */
[----:B-1----:R-:W-:Y:S05]  /*3fa0*/  @!P1 BRA `(.L_x_1885) ;  /* 0x000000ac00109947 */ /* 0x002fea0003800000 */
.L_x_1882:
        /* <DEDUP_REMOVED lines=70> */
.L_x_1886:
[----:B------:R-:W-:Y:S01]  /*4410*/  UISETP.NE.AND UP0, UPT, UR49, URZ, UPT ;  /* 0x0000003f3100728c */ /* 0x000fe2000bf05270 */
[----:B------:R-:W-:Y:S01]  /*4420*/  VIADD R4, R136, UR39 ;  /* 0x0000002788047c36 */ /* 0x000fe20008000000 */
[----:B------:R-:W1:Y:S01]  /*4430*/  LDC R10, c[0x0][0x2f0] ;  /* 0x0000bc00ff0a7b82 */ /* 0x000e620000000800 */
[----:B------:R-:W-:-:S03]  /*4440*/  IMAD.MOV.U32 R12, RZ, RZ, -0x2 ;  /* 0xfffffffeff0c7424 */ /* 0x000fc600078e00ff */
[----:B------:R-:W-:Y:S02]  /*4450*/  PLOP3.LUT P1, PT, PT, PT, UP0, 0x80, 0x0 ;  /* 0x000000000000781c */ /* 0x000fe40003f2f008 */
[----:B------:R-:W-:-:S03]  /*4460*/  PLOP3.LUT P2, PT, PT, PT, UP0, 0x80, 0x0 ;  /* 0x000000000000781c */ /* 0x000fc60003f4f008 */
[----:B------:R-:W-:-:S08]  /*4470*/  @UP0 ULDC UR6, c[0x0][0x44c] ;  /* 0x0001130000060ab9 */ /* 0x000fd00000000800 */
[----:B0-----:R-:W-:Y:S01]  /*4480*/  @P1 IMAD.HI.U32 R3, R4, UR6, RZ ;  /* 0x0000000604031c27 */ /* 0x001fe2000f8e00ff */
[----:B------:R-:W-:-:S04]  /*4490*/  @UP0 ULDC UR6, c[0x0][0x450] ;  /* 0x0001140000060ab9 */ /* 0x000fc80000000800 */
[----:B------:R-:W-:Y:S01]  /*44a0*/  @P2 SHF.R.U32.HI R4, RZ, UR6, R3 ;  /* 0x00000006ff042c19 */ /* 0x000fe20008011603 */
[----:B------:R-:W-:Y:S02]  /*44b0*/  UMOV UR6, 0xffffff80 ;  /* 0xffffff8000067882 */ /* 0x000fe40000000000 */
[----:B------:R-:W-:Y:S02]  /*44c0*/  UIMAD UR6, UR53, UR6, 0x1 ;  /* 0x00000001350674a4 */ /* 0x000fe4000f8e0206 */
[----:B------:R-:W0:Y:S04]  /*44d0*/  SHFL.IDX PT, R8, R4, RZ, 0x1c1f ;  /* 0x001c1fff04087589 */ /* 0x000e2800000e0000 */
[----:B------:R-:W-:Y:S01]  /*44e0*/  IMAD R3, R23, R12, UR6 ;  /* 0x0000000617037e24 */ /* 0x000fe2000f8e020c */
[----:B------:R-:W-:-:S03]  /*44f0*/  ULEA UR6, UR44, UR40, 0x3 ;  /* 0x000000282c067291 */ /* 0x000fc6000f8e183f */
[----:B-1----:R-:W-:Y:S01]  /*4500*/  IMAD R3, R10, UR48, R3 ;  /* 0x000000300a037c24 */ /* 0x002fe2000f8e0203 */
[----:B------:R-:W-:Y:S01]  /*4510*/  UIADD3 UR6, UR6, 0x2d840, URZ ;  /* 0x0002d84006067890 */ /* 0x000fe2000fffe03f */
[----:B------:R-:W1:Y:S03]  /*4520*/  SHFL.IDX PT, R10, R4, 0x1, 0x1c1f ;  /* 0x003c1f00040a7f89 */ /* 0x000e6600000e0000 */
[----:B------:R-:W-:-:S09]  /*4530*/  UPRMT UR6, UR41, 0x654, UR6 ;  /* 0x0000065429067896 */ /* 0x000fd20008000006 */
[----:B------:R-:W-:Y:S01]  /*4540*/  SYNCS.ARRIVE.TRANS64.RED.A1T0 RZ, [UR6], RZ ;  /* 0x000000ffffff79a7 */ /* 0x000fe20008100406 */
[----:B0-----:R-:W-:-:S04]  /*4550*/  IADD3 R7, R8, -UR34, R3 ;  /* 0x8000002208077c10 */ /* 0x001fc8000fffe003 */
[C---:B------:R-:W-:Y:S02]  /*4560*/  ISETP.GT.AND P1, PT, R7.reuse, RZ, PT ;  /* 0x000000ff0700720c */ /* 0x040fe40003f24270 */
[C---:B------:R-:W-:Y:S02]  /*4570*/  ISETP.GT.AND P2, PT, R7.reuse, 0x1, PT ;  /* 0x000000010700780c */ /* 0x040fe40003f44270 */
[----:B------:R-:W-:Y:S02]  /*4580*/  FSEL R24, R24, -INF , P1 ;  /* 0xff80000018187808 */ /* 0x000fe40000800000 */
        /* <DEDUP_REMOVED lines=90> */
[----:B------:R-:W-:Y:S02]  /*4b30*/  FSEL R85, R85, -INF , P2 ;  /* 0xff80000055557808 */ /* 0x000fe40001000000 */
[----:B------:R-:W-:Y:S02]  /*4b40*/  FMNMX.FTZ R8, R84, R7, !PT ;  /* 0x0000000754087209 */ /* 0x000fe40007810000 */
[----:B-1----:R-:W-:-:S02]  /*4b50*/  IADD3 R3, R10, -UR34, R3 ;  /* 0x800000220a037c10 */ /* 0x002fc4000fffe003 */
[----:B------:R-:W-:Y:S02]  /*4b60*/  FMNMX.FTZ R9, R85, R8, !PT ;  /* 0x0000000855097209 */ /* 0x000fe40007810000 */
[C---:B------:R-:W-:Y:S02]  /*4b70*/  ISETP.GT.AND P2, PT, R3.reuse, RZ, PT ;  /* 0x000000ff0300720c */ /* 0x040fe40003f44270 */
[C---:B------:R-:W-:Y:S01]  /*4b80*/  ISETP.GT.AND P3, PT, R3.reuse, 0x1, PT ;  /* 0x000000010300780c */ /* 0x040fe20003f64270 */
[----:B------:R-:W0:Y:S01]  /*4b90*/  SHFL.BFLY PT, R8, R9, 0x2, 0x1f ;  /* 0x0c401f0009087f89 */ /* 0x000e2200000e0000 */
[----:B------:R-:W-:Y:S02]  /*4ba0*/  FSEL R26, R26, -INF , P2 ;  /* 0xff8000001a1a7808 */ /* 0x000fe40001000000 */
[----:B------:R-:W-:Y:S02]  /*4bb0*/  ISETP.GT.AND P2, PT, R3, 0x8, PT ;  /* 0x000000080300780c */ /* 0x000fe40003f44270 */
[----:B------:R-:W-:-:S02]  /*4bc0*/  FSEL R27, R27, -INF , P3 ;  /* 0xff8000001b1b7808 */ /* 0x000fc40001800000 */
[----:B------:R-:W-:Y:S02]  /*4bd0*/  FMNMX.FTZ R12, R26, R6, !PT ;  /* 0x000000061a0c7209 */ /* 0x000fe40007810000 */
[----:B------:R-:W-:Y:S02]  /*4be0*/  ISETP.GT.AND P3, PT, R3, 0x9, PT ;  /* 0x000000090300780c */ /* 0x000fe40003f64270 */
[----:B------:R-:W-:Y:S02]  /*4bf0*/  FSEL R30, R30, -INF , P2 ;  /* 0xff8000001e1e7808 */ /* 0x000fe40001000000 */
[----:B------:R-:W-:Y:S02]  /*4c00*/  FMNMX.FTZ R13, R27, R12, !PT ;  /* 0x0000000c1b0d7209 */ /* 0x000fe40007810000 */
[----:B------:R-:W-:Y:S02]  /*4c10*/  ISETP.GT.AND P2, PT, R3, 0x10, PT ;  /* 0x000000100300780c */ /* 0x000fe40003f44270 */
[----:B------:R-:W-:-:S02]  /*4c20*/  FSEL R31, R31, -INF , P3 ;  /* 0xff8000001f1f7808 */ /* 0x000fc40001800000 */
[----:B------:R-:W-:Y:S02]  /*4c30*/  FMNMX.FTZ R12, R30, R13, !PT ;  /* 0x0000000d1e0c7209 */ /* 0x000fe40007810000 */
[----:B------:R-:W-:Y:S02]  /*4c40*/  ISETP.GT.AND P3, PT, R3, 0x11, PT ;  /* 0x000000110300780c */ /* 0x000fe40003f64270 */
[----:B------:R-:W-:Y:S02]  /*4c50*/  FSEL R34, R34, -INF , P2 ;  /* 0xff80000022227808 */ /* 0x000fe40001000000 */
[----:B0-----:R-:W-:Y:S02]  /*4c60*/  FMNMX.FTZ R11, R9, R8, !PT ;  /* 0x00000008090b7209 */ /* 0x001fe40007810000 */
[----:B------:R-:W-:Y:S02]  /*4c70*/  FMNMX.FTZ R13, R31, R12, !PT ;  /* 0x0000000c1f0d7209 */ /* 0x000fe40007810000 */
[----:B------:R-:W-:Y:S01]  /*4c80*/  ISETP.GT.AND P2, PT, R3, 0x18, PT ;  /* 0x000000180300780c */ /* 0x000fe20003f44270 */
[----:B------:R-:W0:Y:S01]  /*4c90*/  SHFL.BFLY PT, R8, R11, 0x1, 0x1f ;  /* 0x0c201f000b087f89 */ /* 0x000e2200000e0000 */
        /* <DEDUP_REMOVED lines=10> */
[----:B------:R-:W-:Y:S02]  /*4d40*/  FMNMX.FTZ R15, R39, R14, !PT ;  /* 0x0000000e270f7209 */ /* 0x000fe40007810000 */
[----:B------:R-:W-:Y:S02]  /*4d50*/  ISETP.GT.AND P2, PT, R3, 0x28, PT ;  /* 0x000000280300780c */ /* 0x000fe40003f44270 */
[----:B0-----:R-:W-:-:S02]  /*4d60*/  FMNMX.FTZ R4, R11, R8, !PT ;  /* 0x000000080b047209 */ /* 0x001fc40007810000 */
[----:B------:R-:W-:Y:S02]  /*4d70*/  FSEL R43, R43, -INF , P3 ;  /* 0xff8000002b2b7808 */ /* 0x000fe40001800000 */
[----:B------:R-:W-:Y:S01]  /*4d80*/  FMNMX.FTZ R20, R42, R15, !PT ;  /* 0x0000000f2a147209 */ /* 0x000fe20007810000 */
[----:B------:R-:W-:Y:S01]  /*4d90*/  FMUL.FTZ R7, R4, UR33 ;  /* 0x0000002104077c20 */ /* 0x000fe20008410000 */
[----:B------:R-:W-:Y:S02]  /*4da0*/  ISETP.GT.AND P3, PT, R3, 0x29, PT ;  /* 0x000000290300780c */ /* 0x000fe40003f64270 */
[----:B------:R-:W-:Y:S02]  /*4db0*/  FSEL R46, R46, -INF , P2 ;  /* 0xff8000002e2e7808 */ /* 0x000fe40001000000 */
[----:B------:R-:W-:Y:S02]  /*4dc0*/  FMNMX.FTZ R21, R43, R20, !PT ;  /* 0x000000142b157209 */ /* 0x000fe40007810000 */
[----:B------:R-:W-:-:S02]  /*4dd0*/  FSETP.NEU.FTZ.AND P1, PT, R4, -INF , PT ;  /* 0xff8000000400780b */ /* 0x000fc40003f3d000 */
[----:B------:R-:W-:Y:S02]  /*4de0*/  ISETP.GT.AND P2, PT, R3, 0x30, PT ;  /* 0x000000300300780c */ /* 0x000fe40003f44270 */
[----:B------:R-:W-:Y:S02]  /*4df0*/  FSEL R47, R47, -INF , P3 ;  /* 0xff8000002f2f7808 */ /* 0x000fe40001800000 */
[----:B------:R-:W-:Y:S02]  /*4e00*/  FMNMX.FTZ R20, R46, R21, !PT ;  /* 0x000000152e147209 */ /* 0x000fe40007810000 */
[----:B------:R-:W-:Y:S02]  /*4e10*/  FSEL R7, R7, RZ, P1 ;  /* 0x000000ff07077208 */ /* 0x000fe40000800000 */
[----:B------:R-:W-:Y:S02]  /*4e20*/  ISETP.GT.AND P3, PT, R3, 0x31, PT ;  /* 0x000000310300780c */ /* 0x000fe40003f64270 */
[----:B------:R-:W-:Y:S01]  /*4e30*/  FSEL R50, R50, -INF , P2 ;  /* 0xff80000032327808 */ /* 0x000fe20001000000 */
[--C-:B------:R-:W-:Y:S01]  /*4e40*/  FFMA.FTZ R8, R24, UR33, -R7.reuse ;  /* 0x0000002118087c23 */ /* 0x100fe20008010807 */
[----:B------:R-:W-:Y:S01]  /*4e50*/  FMNMX.FTZ R21, R47, R20, !PT ;  /* 0x000000142f157209 */ /* 0x000fe20007810000 */
[--C-:B------:R-:W-:Y:S01]  /*4e60*/  FFMA.FTZ R9, R25, UR33, -R7.reuse ;  /* 0x0000002119097c23 */ /* 0x100fe20008010807 */
[----:B------:R-:W-:Y:S01]  /*4e70*/  ISETP.GT.AND P2, PT, R3, 0x38, PT ;  /* 0x000000380300780c */ /* 0x000fe20003f44270 */
[--C-:B------:R-:W-:Y:S01]  /*4e80*/  FFMA.FTZ R10, R28, UR33, -R7.reuse ;  /* 0x000000211c0a7c23 */ /* 0x100fe20008010807 */
[----:B------:R-:W-:Y:S01]  /*4e90*/  FSEL R51, R51, -INF , P3 ;  /* 0xff80000033337808 */ /* 0x000fe20001800000 */
[--C-:B------:R-:W-:Y:S01]  /*4ea0*/  FFMA.FTZ R11, R29, UR33, -R7.reuse ;  /* 0x000000211d0b7c23 */ /* 0x100fe20008010807 */
[----:B------:R-:W-:Y:S01]  /*4eb0*/  FMNMX.FTZ R24, R50, R21, !PT ;  /* 0x0000001532187209 */ /* 0x000fe20007810000 */
[--C-:B------:R-:W-:Y:S01]  /*4ec0*/  FFMA.FTZ R32, R32, UR33, -R7.reuse ;  /* 0x0000002120207c23 */ /* 0x100fe20008010807 */
[----:B------:R-:W-:Y:S01]  /*4ed0*/  ISETP.GT.AND P3, PT, R3, 0x39, PT ;  /* 0x000000390300780c */ /* 0x000fe20003f64270 */
[--C-:B------:R-:W-:Y:S01]  /*4ee0*/  FFMA.FTZ R13, R33, UR33, -R7.reuse ;  /* 0x00000021210d7c23 */ /* 0x100fe20008010807 */
[----:B------:R-:W-:Y:S01]  /*4ef0*/  FSEL R54, R54, -INF , P2 ;  /* 0xff80000036367808 */ /* 0x000fe20001000000 */
[----:B------:R0:W-:Y:S01]  /*4f00*/  MUFU.EX2 R12, R32 ;  /* 0x00000020000c7308 */ /* 0x0001e20000000800 */
[----:B------:R-:W-:Y:S01]  /*4f10*/  FMNMX.FTZ R25, R51, R24, !PT ;  /* 0x0000001833197209 */ /* 0x000fe20007810000 */
[--C-:B------:R-:W-:Y:S01]  /*4f20*/  FFMA.FTZ R36, R36, UR33, -R7.reuse ;  /* 0x0000002124247c23 */ /* 0x100fe20008010807 */
[----:B------:R-:W-:Y:S01]  /*4f30*/  ISETP.GT.AND P2, PT, R3, 0x40, PT ;  /* 0x000000400300780c */ /* 0x000fe20003f44270 */
[--C-:B------:R-:W-:Y:S01]  /*4f40*/  FFMA.FTZ R15, R37, UR33, -R7.reuse ;  /* 0x00000021250f7c23 */ /* 0x100fe20008010807 */
[----:B------:R-:W-:Y:S01]  /*4f50*/  FSEL R55, R55, -INF , P3 ;  /* 0xff80000037377808 */ /* 0x000fe20001800000 */
[--C-:B------:R-:W-:Y:S01]  /*4f60*/  FFMA.FTZ R40, R40, UR33, -R7.reuse ;  /* 0x0000002128287c23 */ /* 0x100fe20008010807 */
[----:B------:R-:W-:Y:S01]  /*4f70*/  FMNMX.FTZ R24, R54, R25, !PT ;  /* 0x0000001936187209 */ /* 0x000fe20007810000 */
[----:B------:R1:W-:Y:S01]  /*4f80*/  MUFU.EX2 R14, R36 ;  /* 0x00000024000e7308 */ /* 0x0003e20000000800 */
[----:B------:R-:W-:Y:S01]  /*4f90*/  ISETP.GT.AND P3, PT, R3, 0x41, PT ;  /* 0x000000410300780c */ /* 0x000fe20003f64270 */
[--C-:B------:R-:W-:Y:S01]  /*4fa0*/  FFMA.FTZ R44, R44, UR33, -R7.reuse ;  /* 0x000000212c2c7c23 */ /* 0x100fe20008010807 */
[----:B------:R-:W-:Y:S01]  /*4fb0*/  FSEL R58, R58, -INF , P2 ;  /* 0xff8000003a3a7808 */ /* 0x000fe20001000000 */
[--C-:B------:R-:W-:Y:S01]  /*4fc0*/  FFMA.FTZ R56, R56, UR33, -R7.reuse ;  /* 0x0000002138387c23 */ /* 0x100fe20008010807 */
[----:B------:R-:W-:Y:S01]  /*4fd0*/  FMNMX.FTZ R25, R55, R24, !PT ;  /* 0x0000001837197209 */ /* 0x000fe20007810000 */
[--C-:B------:R-:W-:Y:S01]  /*4fe0*/  FFMA.FTZ R60, R60, UR33, -R7.reuse ;  /* 0x000000213c3c7c23 */ /* 0x100fe20008010807 */
[----:B------:R-:W-:Y:S01]  /*4ff0*/  ISETP.GT.AND P2, PT, R3, 0x48, PT ;  /* 0x000000480300780c */ /* 0x000fe20003f44270 */
[----:B------:R-:W-:Y:S01]  /*5000*/  MUFU.EX2 R20, R40 ;  /* 0x0000002800147308 */ /* 0x000fe20000000800 */
[----:B------:R-:W-:Y:S01]  /*5010*/  FSEL R59, R59, -INF , P3 ;  /* 0xff8000003b3b7808 */ /* 0x000fe20001800000 */
[--C-:B------:R-:W-:Y:S01]  /*5020*/  FFMA.FTZ R21, R41, UR33, -R7.reuse ;  /* 0x0000002129157c23 */ /* 0x100fe20008010807 */
[----:B------:R-:W-:Y:S01]  /*5030*/  FMNMX.FTZ R28, R58, R25, !PT ;  /* 0x000000193a1c7209 */ /* 0x000fe20007810000 */
[--C-:B------:R-:W-:Y:S01]  /*5040*/  FFMA.FTZ R41, R61, UR33, -R7.reuse ;  /* 0x000000213d297c23 */ /* 0x100fe20008010807 */
[----:B------:R-:W-:Y:S01]  /*5050*/  ISETP.GT.AND P3, PT, R3, 0x49, PT ;  /* 0x000000490300780c */ /* 0x000fe20003f64270 */
[--C-:B------:R-:W-:Y:S01]  /*5060*/  FFMA.FTZ R61, R77, UR33, -R7.reuse ;  /* 0x000000214d3d7c23 */ /* 0x100fe20008010807 */
[----:B------:R-:W-:Y:S01]  /*5070*/  FSEL R62, R62, -INF , P2 ;  /* 0xff8000003e3e7808 */ /* 0x000fe20001000000 */
[----:B------:R-:W-:Y:S01]  /*5080*/  MUFU.EX2 R24, R44 ;  /* 0x0000002c00187308 */ /* 0x000fe20000000800 */
[----:B------:R-:W-:Y:S01]  /*5090*/  FMNMX.FTZ R29, R59, R28, !PT ;  /* 0x0000001c3b1d7209 */ /* 0x000fe20007810000 */
[--C-:B------:R-:W-:Y:S01]  /*50a0*/  FFMA.FTZ R52, R52, UR33, -R7.reuse ;  /* 0x0000002134347c23 */ /* 0x100fe20008010807 */
[----:B------:R-:W-:Y:S01]  /*50b0*/  ISETP.GT.AND P2, PT, R3, 0x50, PT ;  /* 0x000000500300780c */ /* 0x000fe20003f44270 */
[--C-:B------:R-:W-:Y:S01]  /*50c0*/  FFMA.FTZ R25, R45, UR33, -R7.reuse ;  /* 0x000000212d197c23 */ /* 0x100fe20008010807 */
[----:B------:R-:W-:Y:S01]  /*50d0*/  FSEL R63, R63, -INF , P3 ;  /* 0xff8000003f3f7808 */ /* 0x000fe20001800000 */
[----:B------:R-:W-:Y:S01]  /*50e0*/  FFMA.FTZ R48, R48, UR33, -R7 ;  /* 0x0000002130307c23 */ /* 0x000fe20008010807 */
        /* <DEDUP_REMOVED lines=8> */
[----:B0-----:R-:W-:Y:S01]  /*5170*/  FMNMX.FTZ R32, R66, R29, !PT ;  /* 0x0000001d42207209 */ /* 0x001fe20007810000 */
[--C-:B------:R-:W-:Y:S01]  /*5180*/  FFMA.FTZ R29, R49, UR33, -R7.reuse ;  /* 0x00000021311d7c23 */ /* 0x100fe20008010807 */
[----:B------:R-:W-:Y:S01]  /*5190*/  ISETP.GT.AND P3, PT, R3, 0x59, PT ;  /* 0x000000590300780c */ /* 0x000fe20003f64270 */
[--C-:B------:R-:W-:Y:S01]  /*51a0*/  FFMA.FTZ R49, R65, UR33, -R7.reuse ;  /* 0x0000002141317c23 */ /* 0x100fe20008010807 */
[----:B------:R-:W-:Y:S01]  /*51b0*/  FSEL R70, R70, -INF , P2 ;  /* 0xff80000046467808 */ /* 0x000fe20001000000 */
[----:B------:R-:W-:Y:S01]  /*51c0*/  MUFU.EX2 R10, R10 ;  /* 0x0000000a000a7308 */ /* 0x000fe20000000800 */
[----:B------:R-:W-:Y:S01]  /*51d0*/  FMNMX.FTZ R33, R67, R32, !PT ;  /* 0x0000002043217209 */ /* 0x000fe20007810000 */
[----:B------:R-:W-:Y:S01]  /*51e0*/  FFMA.FTZ R65, R81, UR33, -R7 ;  /* 0x0000002151417c23 */ /* 0x000fe20008010807 */
[----:B------:R-:W-:-:S02]  /*51f0*/  ISETP.GT.AND P2, PT, R3, 0x60, PT ;  /* 0x000000600300780c */ /* 0x000fc40003f44270 */
[----:B------:R-:W-:Y:S02]  /*5200*/  FSEL R71, R71, -INF , P3 ;  /* 0xff80000047477808 */ /* 0x000fe40001800000 */
[----:B------:R-:W-:Y:S01]  /*5210*/  FMNMX.FTZ R32, R70, R33, !PT ;  /* 0x0000002146207209 */ /* 0x000fe20007810000 */
[----:B------:R-:W-:Y:S01]  /*5220*/  MUFU.EX2 R11, R11 ;  /* 0x0000000b000b7308 */ /* 0x000fe20000000800 */
[----:B------:R-:W-:Y:S02]  /*5230*/  ISETP.GT.AND P3, PT, R3, 0x61, PT ;  /* 0x000000610300780c */ /* 0x000fe40003f64270 */
[----:B------:R-:W-:Y:S02]  /*5240*/  FSEL R74, R74, -INF , P2 ;  /* 0xff8000004a4a7808 */ /* 0x000fe40001000000 */
[----:B------:R-:W-:Y:S02]  /*5250*/  FMNMX.FTZ R33, R71, R32, !PT ;  /* 0x0000002047217209 */ /* 0x000fe40007810000 */
[----:B------:R-:W-:Y:S01]  /*5260*/  ISETP.GT.AND P2, PT, R3, 0x68, PT ;  /* 0x000000680300780c */ /* 0x000fe20003f44270 */
[----:B------:R0:W-:Y:S01]  /*5270*/  MUFU.EX2 R32, R52 ;  /* 0x0000003400207308 */ /* 0x0001e20000000800 */
[----:B------:R-:W-:-:S02]  /*5280*/  FSEL R75, R75, -INF , P3 ;  /* 0xff8000004b4b7808 */ /* 0x000fc40001800000 */
[----:B-1----:R-:W-:Y:S01]  /*5290*/  FMNMX.FTZ R36, R74, R33, !PT ;  /* 0x000000214a247209 */ /* 0x002fe20007810000 */
[--C-:B------:R-:W-:Y:S01]  /*52a0*/  FFMA.FTZ R33, R53, UR33, -R7.reuse ;  /* 0x0000002135217c23 */ /* 0x100fe20008010807 */
[----:B------:R-:W-:Y:S01]  /*52b0*/  ISETP.GT.AND P3, PT, R3, 0x69, PT ;  /* 0x000000690300780c */ /* 0x000fe20003f64270 */
[--C-:B------:R-:W-:Y:S01]  /*52c0*/  FFMA.FTZ R53, R69, UR33, -R7.reuse ;  /* 0x0000002145357c23 */ /* 0x100fe20008010807 */
[----:B------:R-:W-:Y:S01]  /*52d0*/  FSEL R78, R78, -INF , P2 ;  /* 0xff8000004e4e7808 */ /* 0x000fe20001000000 */
[----:B------:R-:W-:Y:S01]  /*52e0*/  MUFU.EX2 R13, R13 ;  /* 0x0000000d000d7308 */ /* 0x000fe20000000800 */
[----:B------:R-:W-:Y:S01]  /*52f0*/  FMNMX.FTZ R37, R75, R36, !PT ;  /* 0x000000244b257209 */ /* 0x000fe20007810000 */
[--C-:B0-----:R-:W-:Y:S01]  /*5300*/  FFMA.FTZ R52, R68, UR33, -R7.reuse ;  /* 0x0000002144347c23 */ /* 0x101fe20008010807 */
[----:B------:R-:W-:Y:S01]  /*5310*/  ISETP.GT.AND P2, PT, R3, 0x70, PT ;  /* 0x000000700300780c */ /* 0x000fe20003f44270 */
[----:B------:R-:W-:Y:S01]  /*5320*/  FFMA.FTZ R68, R84, UR33, -R7 ;  /* 0x0000002154447c23 */ /* 0x000fe20008010807 */
[----:B------:R-:W-:-:S02]  /*5330*/  FSEL R79, R79, -INF , P3 ;  /* 0xff8000004f4f7808 */ /* 0x000fc40001800000 */
        /* <DEDUP_REMOVED lines=8> */
[----:B------:R-:W-:Y:S01]  /*53c0*/  FMNMX.FTZ R40, R82, R37, !PT ;  /* 0x0000002552287209 */ /* 0x000fe20007810000 */
[--C-:B------:R-:W-:Y:S01]  /*53d0*/  FFMA.FTZ R37, R57, UR33, -R7.reuse ;  /* 0x0000002139257c23 */ /* 0x100fe20008010807 */
[----:B------:R-:W-:Y:S01]  /*53e0*/  ISETP.GT.AND P3, PT, R3, 0x79, PT ;  /* 0x000000790300780c */ /* 0x000fe20003f64270 */
[--C-:B------:R-:W-:Y:S01]  /*53f0*/  FFMA.FTZ R57, R73, UR33, -R7.reuse ;  /* 0x0000002149397c23 */ /* 0x100fe20008010807 */
[----:B------:R-:W-:Y:S01]  /*5400*/  FSEL R86, R86, -INF , P2 ;  /* 0xff80000056567808 */ /* 0x000fe20001000000 */
[----:B------:R-:W-:Y:S01]  /*5410*/  MUFU.EX2 R21, R21 ;  /* 0x0000001500157308 */ /* 0x000fe20000000800 */
[----:B------:R-:W-:Y:S01]  /*5420*/  FMNMX.FTZ R3, R83, R40, !PT ;  /* 0x0000002853037209 */ /* 0x000fe20007810000 */
[----:B0-----:R-:W-:Y:S01]  /*5430*/  FFMA.FTZ R56, R72, UR33, -R7 ;  /* 0x0000002148387c23 */ /* 0x001fe20008010807 */
[----:B------:R-:W-:Y:S02]  /*5440*/  FSEL R87, R87, -INF , P3 ;  /* 0xff80000057577808 */ /* 0x000fe40001800000 */
[----:B------:R-:W-:-:S03]  /*5450*/  FMNMX.FTZ R40, R86, R3, !PT ;  /* 0x0000000356287209 */ /* 0x000fc60007810000 */
[----:B------:R-:W-:Y:S01]  /*5460*/  MUFU.EX2 R25, R25 ;  /* 0x0000001900197308 */ /* 0x000fe20000000800 */
[----:B------:R-:W-:-:S05]  /*5470*/  FMNMX.FTZ R3, R87, R40, !PT ;  /* 0x0000002857037209 */ /* 0x000fca0007810000 */
[----:B------:R-:W0:Y:S02]  /*5480*/  SHFL.BFLY PT, R44, R3, 0x2, 0x1f ;  /* 0x0c401f00032c7f89 */ /* 0x000e2400000e0000 */
[----:B------:R1:W-:Y:S08]  /*5490*/  MUFU.EX2 R40, R60 ;  /* 0x0000003c00287308 */ /* 0x0003f00000000800 */
[----:B------:R2:W-:Y:S01]  /*54a0*/  MUFU.EX2 R28, R48 ;  /* 0x00000030001c7308 */ /* 0x0005e20000000800 */
[----:B-1----:R-:W-:-:S07]  /*54b0*/  FFMA.FTZ R60, R76, UR33, -R7 ;  /* 0x000000214c3c7c23 */ /* 0x002fce0008010807 */
[----:B------:R-:W-:Y:S01]  /*54c0*/  MUFU.EX2 R29, R29 ;  /* 0x0000001d001d7308 */ /* 0x000fe20000000800 */
[--C-:B--2---:R-:W-:Y:S01]  /*54d0*/  FFMA.FTZ R48, R64, UR33, -R7.reuse ;  /* 0x0000002140307c23 */ /* 0x104fe20008010807 */
[--C-:B------:R-:W-:Y:S01]  /*54e0*/  FFMA.FTZ R64, R80, UR33, -R7.reuse ;  /* 0x0000002150407c23 */ /* 0x100fe20008010807 */
[----:B------:R-:W-:Y:S01]  /*54f0*/  FFMA.FTZ R7, R85, UR33, -R7 ;  /* 0x0000002155077c23 */ /* 0x000fe20008010807 */
[----:B0-----:R-:W-:-:S04]  /*5500*/  FMNMX.FTZ R44, R3, R44, !PT ;  /* 0x0000002c032c7209 */ /* 0x001fc80007810000 */
        /* <DEDUP_REMOVED lines=12> */
[--C-:B------:R-:W-:Y:S01]  /*55d0*/  FFMA.FTZ R31, R34, UR33, -R72.reuse ;  /* 0x00000021221f7c23 */ /* 0x100fe20008010848 */
[--C-:B------:R-:W-:Y:S01]  /*55e0*/  FFMA.FTZ R73, R35, UR33, -R72.reuse ;  /* 0x0000002123497c23 */ /* 0x100fe20008010848 */
[----:B------:R-:W-:Y:S01]  /*55f0*/  FSEL R34, R4, RZ, P1 ;  /* 0x000000ff04227208 */ /* 0x000fe20000800000 */
[--C-:B------:R-:W-:Y:S01]  /*5600*/  FFMA.FTZ R35, R51, UR33, -R72.reuse ;  /* 0x0000002133237c23 */ /* 0x100fe20008010848 */
[----:B------:R-:W-:Y:S01]  /*5610*/  FSEL R51, R3, RZ, P2 ;  /* 0x000000ff03337208 */ /* 0x000fe20001000000 */
[--C-:B------:R-:W-:Y:S01]  /*5620*/  FFMA.FTZ R44, R30, UR33, -R72.reuse ;  /* 0x000000211e2c7c23 */ /* 0x100fe20008010848 */
[--C-:B------:R-:W-:Y:S01]  /*5630*/  FFMA.FTZ R30, R38, UR33, -R72.reuse ;  /* 0x00000021261e7c23 */ /* 0x100fe20008010848 */
[----:B------:R-:W-:Y:S01]  /*5640*/  FADD.FTZ R5, -R34, R5 ;  /* 0x0000000522057221 */ /* 0x000fe20000010100 */
[----:B------:R-:W-:Y:S01]  /*5650*/  FFMA.FTZ R38, R43, UR33, -R72 ;  /* 0x000000212b267c23 */ /* 0x000fe20008010848 */
[----:B------:R-:W-:Y:S01]  /*5660*/  FADD.FTZ R51, -R51, R6 ;  /* 0x0000000633337221 */ /* 0x000fe20000010100 */
[--C-:B------:R-:W-:Y:S01]  /*5670*/  FFMA.FTZ R69, R26, UR33, -R72.reuse ;  /* 0x000000211a457c23 */ /* 0x100fe20008010848 */
[----:B------:R-:W-:Y:S01]  /*5680*/  FMUL.FTZ R43, R5, UR33 ;  /* 0x00000021052b7c20 */ /* 0x000fe20008410000 */
[--C-:B------:R-:W-:Y:S01]  /*5690*/  FFMA.FTZ R77, R27, UR33, -R72.reuse ;  /* 0x000000211b4d7c23 */ /* 0x100fe20008010848 */
[----:B------:R-:W-:Y:S01]  /*56a0*/  FMUL.FTZ R5, R51, UR33 ;  /* 0x0000002133057c20 */ /* 0x000fe20008410000 */
        /* <DEDUP_REMOVED lines=18> */
[----:B------:R-:W-:-:S06]  /*57d0*/  FFMA.FTZ R58, R82, UR33, -R72 ;  /* 0x00000021523a7c23 */ /* 0x000fcc0008010848 */
[----:B------:R-:W1:Y:S01]  /*57e0*/  MUFU.EX2 R5, R5 ;  /* 0x0000000500057308 */ /* 0x000e620000000800 */
[----:B0-----:R-:W-:-:S04]  /*57f0*/  FFMA.FTZ R2, R6, R2, R8 ;  /* 0x0000000206027223 */ /* 0x001fc80000010008 */
[----:B------:R-:W-:-:S03]  /*5800*/  FADD.FTZ R51, R9, R2 ;  /* 0x0000000209337221 */ /* 0x000fc60000010000 */
[----:B------:R-:W0:Y:S08]  /*5810*/  MUFU.EX2 R77, R77 ;  /* 0x0000004d004d7308 */ /* 0x000e300000000800 */
[----:B------:R-:W2:Y:S01]  /*5820*/  MUFU.EX2 R76, R76 ;  /* 0x0000004c004c7308 */ /* 0x000ea20000000800 */
[----:B-1----:R-:W-:-:S07]  /*5830*/  FFMA.FTZ R0, R5, R0, R69 ;  /* 0x0000000005007223 */ /* 0x002fce0000010045 */
[----:B------:R-:W1:Y:S01]  /*5840*/  MUFU.EX2 R31, R31 ;  /* 0x0000001f001f7308 */ /* 0x000e620000000800 */
[----:B0-----:R-:W-:Y:S01]  /*5850*/  FADD.FTZ R55, R77, R0 ;  /* 0x000000004d377221 */ /* 0x001fe20000010000 */
[----:B------:R-:W-:-:S03]  /*5860*/  FADD.FTZ R0, R10, R51 ;  /* 0x000000330a007221 */ /* 0x000fc60000010000 */
[----:B------:R-:W-:Y:S01]  /*5870*/  FADD.FTZ R55, R44, R55 ;  /* 0x000000372c377221 */ /* 0x000fe20000010000 */
[----:B------:R-:W-:Y:S02]  /*5880*/  FADD.FTZ R51, R11, R0 ;  /* 0x000000000b337221 */ /* 0x000fe40000010000 */
[----:B------:R-:W0:Y:S01]  /*5890*/  MUFU.EX2 R73, R73 ;  /* 0x0000004900497308 */ /* 0x000e220000000800 */
[----:B--2---:R-:W-:Y:S01]  /*58a0*/  FADD.FTZ R0, R76, R55 ;  /* 0x000000374c007221 */ /* 0x004fe20000010000 */
[----:B------:R-:W-:-:S04]  /*58b0*/  FADD.FTZ R2, R12, R51 ;  /* 0x000000330c027221 */ /* 0x000fc80000010000 */
[----:B------:R-:W-:Y:S02]  /*58c0*/  FADD.FTZ R51, R13, R2 ;  /* 0x000000020d337221 */ /* 0x000fe40000010000 */
[----:B------:R-:W2:Y:S01]  /*58d0*/  MUFU.EX2 R30, R30 ;  /* 0x0000001e001e7308 */ /* 0x000ea20000000800 */
[----:B-1----:R-:W-:-:S07]  /*58e0*/  FADD.FTZ R0, R31, R0 ;  /* 0x000000001f007221 */ /* 0x002fce0000010000 */
[----:B------:R-:W1:Y:S01]  /*58f0*/  MUFU.EX2 R39, R39 ;  /* 0x0000002700277308 */ /* 0x000e620000000800 */
[----:B0-----:R-:W-:Y:S01]  /*5900*/  FADD.FTZ R55, R73, R0 ;  /* 0x0000000049377221 */ /* 0x001fe20000010000 */
[----:B------:R-:W-:Y:S01]  /*5910*/  FADD.FTZ R0, R14, R51 ;  /* 0x000000330e007221 */ /* 0x000fe20000010000 */
[--C-:B------:R-:W-:Y:S01]  /*5920*/  FFMA.FTZ R51, R70, UR33, -R72.reuse ;  /* 0x0000002146337c23 */ /* 0x100fe20008010848 */
[----:B------:R-:W-:-:S04]  /*5930*/  FFMA.FTZ R70, R86, UR33, -R72 ;  /* 0x0000002156467c23 */ /* 0x000fc80008010848 */
[----:B------:R-:W0:Y:S01]  /*5940*/  MUFU.EX2 R45, R45 ;  /* 0x0000002d002d7308 */ /* 0x000e220000000800 */
[----:B--2---:R-:W-:Y:S01]  /*5950*/  FADD.FTZ R2, R30, R55 ;  /* 0x000000371e027221 */ /* 0x004fe20000010000 */
[----:B------:R-:W-:-:S04]  /*5960*/  FADD.FTZ R55, R15, R0 ;  /* 0x000000000f377221 */ /* 0x000fc80000010000 */
[----:B------:R-:W-:Y:S02]  /*5970*/  FADD.FTZ R0, R20, R55 ;  /* 0x0000003714007221 */ /* 0x000fe40000010000 */
[----:B------:R-:W2:Y:S01]  /*5980*/  MUFU.EX2 R38, R38 ;  /* 0x0000002600267308 */ /* 0x000ea20000000800 */
[----:B-1----:R-:W-:Y:S01]  /*5990*/  FADD.FTZ R2, R39, R2 ;  /* 0x0000000227027221 */ /* 0x002fe20000010000 */
[----:B------:R-:W-:-:S06]  /*59a0*/  FADD.FTZ R59, R21, R0 ;  /* 0x00000000153b7221 */ /* 0x000fcc0000010000 */
[----:B------:R-:W1:Y:S01]  /*59b0*/  MUFU.EX2 R27, R27 ;  /* 0x0000001b001b7308 */ /* 0x000e620000000800 */
[----:B0-----:R-:W-:Y:S01]  /*59c0*/  FADD.FTZ R55, R45, R2 ;  /* 0x000000022d377221 */ /* 0x001fe20000010000 */
[----:B------:R-:W-:-:S06]  /*59d0*/  FADD.FTZ R2, R24, R59 ;  /* 0x0000003b18027221 */ /* 0x000fcc0000010000 */
[----:B------:R-:W0:Y:S01]  /*59e0*/  MUFU.EX2 R47, R47 ;  /* 0x0000002f002f7308 */ /* 0x000e220000000800 */
[----:B--2---:R-:W-:Y:S01]  /*59f0*/  FADD.FTZ R0, R38, R55 ;  /* 0x0000003726007221 */ /* 0x004fe20000010000 */
[----:B------:R-:W-:-:S06]  /*5a00*/  FADD.FTZ R55, R25, R2 ;  /* 0x0000000219377221 */ /* 0x000fcc0000010000 */
[----:B------:R-:W2:Y:S01]  /*5a10*/  MUFU.EX2 R26, R26 ;  /* 0x0000001a001a7308 */ /* 0x000ea20000000800 */
[----:B-1----:R-:W-:-:S07]  /*5a20*/  FADD.FTZ R0, R27, R0 ;  /* 0x000000001b007221 */ /* 0x002fce0000010000 */
[----:B------:R-:W1:Y:S01]  /*5a30*/  MUFU.EX2 R35, R35 ;  /* 0x0000002300237308 */ /* 0x000e620000000800 */
[----:B0-----:R-:W-:Y:S01]  /*5a40*/  FADD.FTZ R59, R47, R0 ;  /* 0x000000002f3b7221 */ /* 0x001fe20000010000 */
[----:B------:R-:W-:-:S04]  /*5a50*/  FADD.FTZ R0, R28, R55 ;  /* 0x000000371c007221 */ /* 0x000fc80000010000 */
[----:B------:R-:W-:Y:S02]  /*5a60*/  FADD.FTZ R55, R29, R0 ;  /* 0x000000001d377221 */ /* 0x000fe40000010000 */
[----:B------:R-:W0:Y:S01]  /*5a70*/  MUFU.EX2 R34, R34 ;  /* 0x0000002200227308 */ /* 0x000e220000000800 */
[----:B--2---:R-:W-:Y:S01]  /*5a80*/  FADD.FTZ R2, R26, R59 ;  /* 0x0000003b1a027221 */ /* 0x004fe20000010000 */
[----:B------:R-:W-:Y:S01]  /*5a90*/  FADD.FTZ R0, R32, R55 ;  /* 0x0000003720007221 */ /* 0x000fe20000010000 */
[----:B------:R-:W-:-:S03]  /*5aa0*/  FFMA.FTZ R55, R78, UR33, -R72 ;  /* 0x000000214e377c23 */ /* 0x000fc60008010848 */
[----:B------:R-:W-:Y:S02]  /*5ab0*/  FADD.FTZ R67, R33, R0 ;  /* 0x0000000021437221 */ /* 0x000fe40000010000 */
        /* <DEDUP_REMOVED lines=10> */
[----:B------:R-:W-:-:S04]  /*5b60*/  FADD.FTZ R0, R48, R71 ;  /* 0x0000004730007221 */ /* 0x000fc80000010000 */
[----:B------:R-:W-:Y:S02]  /*5b70*/  FADD.FTZ R71, R49, R0 ;  /* 0x0000000031477221 */ /* 0x000fe40000010000 */
[----:B------:R2:W3:Y:S01]  /*5b80*/  MUFU.EX2 R43, R62 ;  /* 0x0000003e002b7308 */ /* 0x0004e20000000800 */
[----:B-1----:R-:W-:Y:S01]  /*5b90*/  FADD.FTZ R2, R42, R59 ;  /* 0x0000003b2a027221 */ /* 0x002fe20000010000 */
[----:B------:R-:W-:-:S06]  /*5ba0*/  FFMA.FTZ R59, R79, UR33, -R72 ;  /* 0x000000214f3b7c23 */ /* 0x000fcc0008010848 */
[----:B------:R-:W1:Y:S01]  /*5bb0*/  MUFU.EX2 R80, R80 ;  /* 0x0000005000507308 */ /* 0x000e620000000800 */
[----:B0-----:R-:W-:Y:S01]  /*5bc0*/  FADD.FTZ R2, R81, R2 ;  /* 0x0000000251027221 */ /* 0x001fe20000010000 */
[----:B--2---:R-:W-:-:S06]  /*5bd0*/  FFMA.FTZ R62, R75, UR33, -R72 ;  /* 0x000000214b3e7c23 */ /* 0x004fcc0008010848 */
[----:B------:R-:W0:Y:S01]  /*5be0*/  MUFU.EX2 R50, R50 ;  /* 0x0000003200327308 */ /* 0x000e220000000800 */
[----:B---3--:R-:W-:Y:S01]  /*5bf0*/  FADD.FTZ R67, R43, R2 ;  /* 0x000000022b437221 */ /* 0x008fe20000010000 */
[----:B------:R-:W-:-:S06]  /*5c00*/  FADD.FTZ R2, R52, R71 ;  /* 0x0000004734027221 */ /* 0x000fcc0000010000 */
        /* <DEDUP_REMOVED lines=46> */
.L_x_1887:
[----:B------:R-:W-:Y:S01]  /*5ef0*/  ULEA UR6, UR52, UR40, 0x3 ;  /* 0x0000002834067291 */ /* 0x000fe2000f8e183f */
[----:B------:R-:W-:Y:S01]  /*5f00*/  F2FP.F16.F32.PACK_AB R8, R9, R8 ;  /* 0x000000080908723e */ /* 0x000fe200000000ff */
[----:B------:R-:W-:Y:S01]  /*5f10*/  UISETP.GT.AND UP0, UPT, UR53, UR35, UPT ;  /* 0x000000233500728c */ /* 0x000fe2000bf04270 */
[----:B------:R-:W-:Y:S01]  /*5f20*/  F2FP.F16.F32.PACK_AB R10, R11, R10 ;  /* 0x0000000a0b0a723e */ /* 0x000fe200000000ff */
[----:B------:R-:W-:Y:S01]  /*5f30*/  UIADD3 UR6, UR6, 0x2d860, URZ ;  /* 0x0002d86006067890 */ /* 0x000fe2000fffe03f */
[----:B------:R-:W-:Y:S01]  /*5f40*/  F2FP.F16.F32.PACK_AB R9, R77, R69 ;  /* 0x000000454d09723e */ /* 0x000fe200000000ff */
[----:B------:R-:W-:Y:S01]  /*5f50*/  UMOV UR28, UR45 ;  /* 0x0000002d001c7c82 */ /* 0x000fe20008000000 */
[----:B------:R-:W-:Y:S01]  /*5f60*/  F2FP.F16.F32.PACK_AB R11, R76, R44 ;  /* 0x0000002c4c0b723e */ /* 0x000fe200000000ff */
[----:B------:R-:W-:Y:S01]  /*5f70*/  UPRMT UR6, UR41, 0x654, UR6 ;  /* 0x0000065429067896 */ /* 0x000fe20008000006 */
[----:B------:R-:W-:Y:S01]  /*5f80*/  F2FP.F16.F32.PACK_AB R12, R13, R12 ;  /* 0x0000000c0d0c723e */ /* 0x000fe200000000ff */
[----:B------:R-:W-:Y:S01]  /*5f90*/  UMOV UR52, UR44 ;  /* 0x0000002c00347c82 */ /* 0x000fe20008000000 */
[----:B------:R-:W-:Y:S01]  /*5fa0*/  F2FP.F16.F32.PACK_AB R14, R15, R14 ;  /* 0x0000000e0f0e723e */ /* 0x000fe200000000ff */
[-C--:B------:R-:W-:Y:S01]  /*5fb0*/  FMUL.FTZ R88, R88, R6.reuse ;  /* 0x0000000658587220 */ /* 0x080fe20000410000 */
        /* <DEDUP_REMOVED lines=9> */
[----:B------:R-:W-:Y:S01]  /*6050*/  UIADD3 UR6, UR53, -0x1, URZ ;  /* 0xffffffff35067890 */ /* 0x000fe2000fffe03f */
[----:B------:R-:W-:Y:S01]  /*6060*/  F2FP.F16.F32.PACK_AB R47, R47, R27 ;  /* 0x0000001b2f2f723e */ /* 0x000fe200000000ff */
[----:B------:R1:W-:Y:S01]  /*6070*/  STSM.16.M88.4 [R19], R12 ;  /* 0x0000000c13007844 */ /* 0x0003e20000000200 */
[----:B------:R-:W-:Y:S01]  /*6080*/  F2FP.F16.F32.PACK_AB R28, R29, R28 ;  /* 0x0000001c1d1c723e */ /* 0x000fe200000000ff */
[----:B------:R-:W-:Y:S01]  /*6090*/  FMUL.FTZ R93, R93, R6 ;  /* 0x000000065d5d7220 */ /* 0x000fe20000410000 */
[----:B------:R-:W-:Y:S01]  /*60a0*/  F2FP.F16.F32.PACK_AB R48, R49, R48 ;  /* 0x000000303130723e */ /* 0x000fe200000000ff */
[----:B------:R1:W-:Y:S01]  /*60b0*/  STSM.16.M88.4 [R18], R44 ;  /* 0x0000002c12007844 */ /* 0x0003e20000000200 */
[----:B------:R-:W-:Y:S01]  /*60c0*/  F2FP.F16.F32.PACK_AB R29, R35, R26 ;  /* 0x0000001a231d723e */ /* 0x000fe200000000ff */
[----:B------:R-:W-:Y:S01]  /*60d0*/  UMOV UR53, UR6 ;  /* 0x0000000600357c82 */ /* 0x000fe20008000000 */
        /* <DEDUP_REMOVED lines=34> */
[----:B------:R-:W-:Y:S01]  /*6300*/  PLOP3.LUT P1, PT, PT, PT, UP0, 0x80, 0x0 ;  /* 0x000000000000781c */ /* 0x000fe20003f2f008 */
[-C--:B------:R-:W-:Y:S01]  /*6310*/  FMUL.FTZ R121, R121, R6.reuse ;  /* 0x0000000679797220 */ /* 0x080fe20000410000 */
[-C--:B------:R-:W-:Y:S01]  /*6320*/  FMUL.FTZ R124, R124, R6.reuse ;  /* 0x000000067c7c7220 */ /* 0x080fe20000410000 */
        /* <DEDUP_REMOVED lines=40> */
[----:B------:R-:W-:-:S05]  /*65b0*/  UMOV UR53, UR6 ;  /* 0x0000000600357c82 */ /* 0x000fca0008000000 */
.L_x_1877:
[----:B------:R-:W-:-:S13]  /*65c0*/  ISETP.LE.AND P1, PT, RZ, UR53, PT ;  /* 0x00000035ff007c0c */ /* 0x000fda000bf23270 */
[----:B------:R-:W-:Y:S05]  /*65d0*/  @!P1 BRA `(.L_x_1889) ;  /* 0x0000002000409947 */ /* 0x000fea0003800000 */
[----:B------:R-:W-:Y:S01]  /*65e0*/  IMAD.MOV.U32 R6, RZ, RZ, R3 ;  /* 0x000000ffff067224 */ /* 0x000fe200078e0003 */
[----:B------:R-:W-:Y:S01]  /*65f0*/  UMOV UR28, UR45 ;  /* 0x0000002d001c7c82 */ /* 0x000fe20008000000 */
[----:B------:R-:W-:Y:S01]  /*6600*/  IMAD.MOV.U32 R5, RZ, RZ, R4 ;  /* 0x000000ffff057224 */ /* 0x000fe200078e0004 */
[----:B------:R-:W-:Y:S01]  /*6610*/  UMOV UR34, UR44 ;  /* 0x0000002c00227c82 */ /* 0x000fe20008000000 */
[----:B------:R-:W-:-:S05]  /*6620*/  ULDC UR33, c[0x0][0x988] ;  /* 0x0002620000217ab9 */ /* 0x000fca0000000800 */
.L_x_1900:
[----:B------:R-:W-:Y:S01]  /*6630*/  ISETP.NE.AND P2, PT, RZ, UR37, PT ;  /* 0x00000025ff007c0c */ /* 0x000fe2000bf45270 */
[----:B------:R-:W-:-:S04]  /*6640*/  UISETP.NE.AND UP0, UPT, UR34, 0x1, UPT ;  /* 0x000000012200788c */ /* 0x000fc8000bf05270 */
[----:B------:R-:W-:-:S04]  /*6650*/  USEL UR45, URZ, 0x1, UP0 ;  /* 0x000000013f2d7887 */ /* 0x000fc80008000000 */
[----:B------:R-:W-:-:S04]  /*6660*/  ULOP3.LUT UR45, UR28, UR45, URZ, 0x3c, !UPT ;  /* 0x0000002d1c2d7292 */ /* 0x000fc8000f8e3c3f */
[----:B------:R-:W-:Y:S08]  /*6670*/  @P2 BRA `(.L_x_1890) ;  /* 0x0000000000382947 */ /* 0x000ff00003800000 */
[----:B------:R-:W-:Y:S05]  /*6680*/  @!P0 BRA `(.L_x_1891) ;  /* 0x0000000000048947 */ /* 0x000fea0003800000 */
[----:B------:R-:W-:Y:S01]  /*6690*/  BPT.TRAP 0x1 ;  /* 0x000000040000795c */ /* 0x000fe20000300000 */
.L_x_1891:
        /* <DEDUP_REMOVED lines=9> */
.L_x_1892:
[----:B--2---:R-:W-:Y:S05]  /*6730*/  @P1 BRA `(.L_x_1890) ;  /* 0x0000000000081947 */ /* 0x004fea0003800000 */
[----:B------:R-:W2:Y:S02]  /*6740*/  SYNCS.PHASECHK.TRANS64.TRYWAIT P1, [UR6+0x2d830], R3 ;  /* 0x02d83003ff0075a7 */ /* 0x000ea40008020146 */
[----:B--2---:R-:W-:Y:S05]  /*6750*/  @!P1 BRA `(.L_x_1893) ;  /* 0x00000084003c9947 */ /* 0x004fea0003800000 */
.L_x_1890:
        /* <DEDUP_REMOVED lines=40> */
.L_x_1895:
[----:B------:R-:W-:Y:S01]  /*69e0*/  ULEA UR6, UR34, UR40, 0x3 ;  /* 0x0000002822067291 */ /* 0x000fe2000f8e183f */
[----:B------:R-:W-:-:S05]  /*69f0*/  IMAD.U32 R3, RZ, RZ, UR28 ;  /* 0x0000001cff037e24 */ /* 0x000fca000f8e00ff */
[----:B------:R-:W-:-:S04]  /*6a00*/  SHF.L.U32 R3, R3, 0x1f, RZ ;  /* 0x0000001f03037819 */ /* 0x000fc800000006ff */
[----:B------:R0:W1:Y:S01]  /*6a10*/  SYNCS.PHASECHK.TRANS64.TRYWAIT P1, [UR6+0x2d850], R3 ;  /* 0x02d85003ff0075a7 */ /* 0x0000620008020146 */
[----:B------:R-:W-:Y:S05]  /*6a20*/  @!P0 BRA `(.L_x_1896) ;  /* 0x0000000000048947 */ /* 0x000fea0003800000 */
[----:B------:R-:W-:Y:S01]  /*6a30*/  BPT.TRAP 0x1 ;  /* 0x000000040000795c */ /* 0x000fe20000300000 */
.L_x_1896:
[----:B-1----:R-:W-:Y:S05]  /*6a40*/  @P1 BRA `(.L_x_1894) ;  /* 0x0000000000081947 */ /* 0x002fea0003800000 */
[----:B------:R-:W1:Y:S02]  /*6a50*/  SYNCS.PHASECHK.TRANS64.TRYWAIT P1, [UR6+0x2d850], R3 ;  /* 0x02d85003ff0075a7 */ /* 0x000e640008020146 */
[----:B-1----:R-:W-:Y:S05]  /*6a60*/  @!P1 BRA `(.L_x_1897) ;  /* 0x0000008000909947 */ /* 0x002fea0003800000 */
.L_x_1894:
        /* <DEDUP_REMOVED lines=70> */
.L_x_1898:
[----:B------:R-:W-:Y:S01]  /*6ed0*/  FMNMX.FTZ R4, R24, R5, !PT ;  /* 0x0000000518047209 */ /* 0x000fe20007810000 */
[----:B------:R-:W-:Y:S01]  /*6ee0*/  ULEA UR6, UR44, UR40, 0x3 ;  /* 0x000000282c067291 */ /* 0x000fe2000f8e183f */
[----:B------:R-:W-:Y:S02]  /*6ef0*/  FMNMX.FTZ R8, R26, R6, !PT ;  /* 0x000000061a087209 */ /* 0x000fe40007810000 */
[----:B0-----:R-:W-:Y:S01]  /*6f00*/  FMNMX.FTZ R3, R25, R4, !PT ;  /* 0x0000000419037209 */ /* 0x001fe20007810000 */
        /* <DEDUP_REMOVED lines=72> */
[C---:B------:R-:W-:Y:S01]  /*7390*/  FADD.FTZ R5, -R4.reuse, R5 ;  /* 0x0000000504057221 */ /* 0x040fe20000010100 */
[----:B------:R-:W-:-:S03]  /*73a0*/  FMUL.FTZ R7, R4, UR33 ;  /* 0x0000002104077c20 */ /* 0x000fc60008410000 */
[----:B------:R-:W-:Y:S01]  /*73b0*/  FMUL.FTZ R11, R5, UR33 ;  /* 0x00000021050b7c20 */ /* 0x000fe20008410000 */
[--C-:B------:R-:W-:Y:S01]  /*73c0*/  FFMA.FTZ R20, R40, UR33, -R7.reuse ;  /* 0x0000002128147c23 */ /* 0x100fe20008010807 */
[C---:B------:R-:W-:Y:S01]  /*73d0*/  FADD.FTZ R5, -R3.reuse, R6 ;  /* 0x0000000603057221 */ /* 0x040fe20000010100 */
[----:B------:R-:W-:Y:S01]  /*73e0*/  FMUL.FTZ R40, R3, UR33 ;  /* 0x0000002103287c20 */ /* 0x000fe20008410000 */
[--C-:B------:R-:W-:Y:S01]  /*73f0*/  FFMA.FTZ R8, R24, UR33, -R7.reuse ;  /* 0x0000002118087c23 */ /* 0x100fe20008010807 */
[--C-:B------:R-:W-:Y:S01]  /*7400*/  FFMA.FTZ R12, R32, UR33, -R7.reuse ;  /* 0x00000021200c7c23 */ /* 0x100fe20008010807 */
[----:B------:R-:W-:Y:S01]  /*7410*/  FMUL.FTZ R5, R5, UR33 ;  /* 0x0000002105057c20 */ /* 0x000fe20008410000 */
        /* <DEDUP_REMOVED lines=48> */
[--C-:B0-----:R-:W-:Y:S01]  /*7720*/  FFMA.FTZ R29, R49, UR33, -R7.reuse ;  /* 0x00000021311d7c23 */ /* 0x101fe20008010807 */
[--C-:B------:R-:W-:Y:S01]  /*7730*/  FFMA.FTZ R49, R65, UR33, -R7.reuse ;  /* 0x0000002141317c23 */ /* 0x100fe20008010807 */
[--C-:B------:R-:W-:Y:S01]  /*7740*/  FFMA.FTZ R65, R81, UR33, -R7.reuse ;  /* 0x0000002151417c23 */ /* 0x100fe20008010807 */
[----:B------:R-:W-:Y:S01]  /*7750*/  FFMA.FTZ R81, R31, UR33, -R40 ;  /* 0x000000211f517c23 */ /* 0x000fe20008010828 */
[----:B-1----:R-:W-:Y:S01]  /*7760*/  FFMA.FTZ R47, R5, R0, R26 ;  /* 0x00000000052f7223 */ /* 0x002fe2000001001a */
        /* <DEDUP_REMOVED lines=12> */
[----:B------:R-:W-:-:S06]  /*7830*/  FFMA.FTZ R7, R85, UR33, -R7 ;  /* 0x0000002155077c23 */ /* 0x000fcc0008010807 */
[----:B------:R-:W2:Y:S01]  /*7840*/  MUFU.EX2 R27, R27 ;  /* 0x0000001b001b7308 */ /* 0x000ea20000000800 */
[----:B0-----:R-:W-:-:S07]  /*7850*/  FADD.FTZ R0, R84, R47 ;  /* 0x0000002f54007221 */ /* 0x001fce0000010000 */
[----:B------:R-:W0:Y:S01]  /*7860*/  MUFU.EX2 R81, R81 ;  /* 0x0000005100517308 */ /* 0x000e220000000800 */
[----:B-1----:R-:W-:-:S04]  /*7870*/  FADD.FTZ R2, R10, R51 ;  /* 0x000000330a027221 */ /* 0x002fc80000010000 */
[----:B------:R-:W-:-:S03]  /*7880*/  FADD.FTZ R47, R11, R2 ;  /* 0x000000020b2f7221 */ /* 0x000fc60000010000 */
        /* <DEDUP_REMOVED lines=12> */
[--C-:B------:R-:W-:Y:S01]  /*7950*/  FFMA.FTZ R51, R70, UR33, -R40.reuse ;  /* 0x0000002146337c23 */ /* 0x100fe20008010828 */
[----:B------:R-:W-:-:S05]  /*7960*/  FFMA.FTZ R70, R87, UR33, -R40 ;  /* 0x0000002157467c23 */ /* 0x000fca0008010828 */
        /* <DEDUP_REMOVED lines=24> */
[----:B------:R-:W-:-:S06]  /*7af0*/  FFMA.FTZ R47, R74, UR33, -R40 ;  /* 0x000000214a2f7c23 */ /* 0x000fcc0008010828 */
        /* <DEDUP_REMOVED lines=83> */
.L_x_1899:
        /* <DEDUP_REMOVED lines=107> */
.L_x_1889:
[----:B------:R-:W-:Y:S06]  /*86e0*/  BAR.ARV 0x8, 0x200 ;  /* 0x0208000000007b1d */ /* 0x000fec0000002000 */
[----:B------:R-:W-:Y:S05]  /*86f0*/  @!P0 BRA `(.L_x_1901) ;  /* 0x0000000000048947 */ /* 0x000fea0003800000 */
[----:B------:R-:W-:Y:S01]  /*8700*/  BPT.TRAP 0x1 ;  /* 0x000000040000795c */ /* 0x000fe20000300000 */
.L_x_1901:
[----:B------:R-:W-:Y:S01]  /*8710*/  ULEA UR8, UR44, UR40, 0x3 ;  /* 0x000000282c087291 */ /* 0x000fe2000f8e183f */
[----:B------:R-:W-:-:S05]  /*8720*/  IMAD.U32 R5, RZ, RZ, UR45 ;  /* 0x0000002dff057e24 */ /* 0x000fca000f8e00ff */
[----:B------:R-:W-:-:S04]  /*8730*/  SHF.L.U32 R5, R5, 0x1f, RZ ;  /* 0x0000001f05057819 */ /* 0x000fc800000006ff */
[----:B------:R1:W2:Y:S01]  /*8740*/  SYNCS.PHASECHK.TRANS64.TRYWAIT P1, [UR8+0x2d850], R5 ;  /* 0x02d85005ff0075a7 */ /* 0x0002a20008020148 */
[----:B------:R-:W-:Y:S05]  /*8750*/  @!P0 BRA `(.L_x_1902) ;  /* 0x0000000000048947 */ /* 0x000fea0003800000 */
[----:B------:R-:W-:Y:S01]  /*8760*/  BPT.TRAP 0x1 ;  /* 0x000000040000795c */ /* 0x000fe20000300000 */
.L_x_1902:
[----:B--2---:R-:W-:Y:S05]  /*8770*/  @P1 BRA `(.L_x_1903) ;  /* 0x0000000000081947 */ /* 0x004fea0003800000 */
[----:B------:R-:W2:Y:S02]  /*8780*/  SYNCS.PHASECHK.TRANS64.TRYWAIT P1, [UR8+0x2d850], R5 ;  /* 0x02d85005ff0075a7 */ /* 0x000ea40008020148 */
[----:B--2---:R-:W-:Y:S05]  /*8790*/  @!P1 BRA `(.L_x_1904) ;  /* 0x00000064005c9947 */ /* 0x004fea0003800000 */
.L_x_1903:
[----:B------:R-:W-:Y:S01]  /*87a0*/  UIADD3 UR40, UR40, 0x400, URZ ;  /* 0x0000040028287890 */ /* 0x000fe2000fffe03f */
[----:B------:R-:W-:Y:S01]  /*87b0*/  WARPGROUP.ARRIVE ;  /* 0x00000000000079c5 */ /* 0x000fe20000000000 */
[----:B------:R-:W-:Y:S01]  /*87c0*/  ULOP3.LUT UR36, UR36, 0x10000, URZ, 0xfc, !UPT ;  /* 0x0001000024247892 */ /* 0x000fe2000f8efc3f */
[----:B-12---:R-:W1:Y:S01]  /*87d0*/  SHFL.BFLY PT, R5, R2, 0x2, 0x1f ;  /* 0x0c401f0002057f89 */ /* 0x006e6200000e0000 */
[----:B------:R-:W-:Y:S01]  /*87e0*/  USHF.R.U32.HI UR40, URZ, 0x4, UR40 ;  /* 0x000000043f287899 */ /* 0x000fe20008011628 */
[----:B------:R-:W-:Y:S01]  /*87f0*/  IMAD.MOV.U32 R46, RZ, RZ, RZ ;  /* 0x000000ffff2e7224 */ /* 0x000fe200078e00ff */
[----:B------:R-:W-:Y:S01]  /*8800*/  UMOV UR5, 0x40000040 ;  /* 0x4000004000057882 */ /* 0x000fe20000000000 */
[----:B------:R-:W-:Y:S01]  /*8810*/  UMOV UR7, 0x80000020 ;  /* 0x8000002000077882 */ /* 0x000fe20000000000 */
[----:B------:R-:W-:Y:S01]  /*8820*/  ULOP3.LUT UR40, UR40, 0x3fff, URZ, 0xc0, !UPT ;  /* 0x00003fff28287892 */ /* 0x000fe2000f8ec03f */
[----:B------:R-:W2:Y:S01]  /*8830*/  SHFL.BFLY PT, R7, R0, 0x2, 0x1f ;  /* 0x0c401f0000077f89 */ /* 0x000ea200000e0000 */
[----:B------:R-:W-:Y:S01]  /*8840*/  UMOV UR4, UR36 ;  /* 0x0000002400047c82 */ /* 0x000fe20008000000 */
[----:B0-----:R-:W-:Y:S01]  /*8850*/  IMAD.MOV.U32 R38, RZ, RZ, -0x800000 ;  /* 0xff800000ff267424 */ /* 0x001fe200078e00ff */
[----:B------:R-:W-:-:S04]  /*8860*/  ULOP3.LUT UR9, UR40, 0x2000000, URZ, 0xfc, !UPT ;  /* 0x0200000028097892 */ /* 0x000fc8000f8efc3f */
[----:B------:R-:W-:-:S07]  /*8870*/  UIMAD UR9, UR44, 0x600, UR9 ;  /* 0x000006002c0978a4 */ /* 0x000fce000f8e0209 */
[----:B------:R-:W-:Y:S02]  /*8880*/  UMOV UR6, UR9 ;  /* 0x0000000900067c82 */ /* 0x000fe40008000000 */
[----:B------:R-:W-:Y:S01]  /*8890*/  HGMMA.64x96x16.F32 R88, gdesc[UR4].tnspB, R88, gsb0 ;  /* 0x41600000045879f0 */ /* 0x000fe20008000858 */
[----:B------:R-:W-:Y:S01]  /*88a0*/  UIADD3 UR4, UR36, 0x2, URZ ;  /* 0x0000000224047890 */ /* 0x000fe2000fffe03f */
[----:B-1----:R-:W-:Y:S01]  /*88b0*/  FADD.FTZ R5, R5, R2 ;  /* 0x0000000205057221 */ /* 0x002fe20000010000 */
[----:B------:R-:W-:Y:S01]  /*88c0*/  UIADD3 UR6, UR9, 0x40, URZ ;  /* 0x0000004009067890 */ /* 0x000fe2000fffe03f */
[----:B------:R-:W-:Y:S01]  /*88d0*/  IMAD.MOV.U32 R2, RZ, RZ, RZ ;  /* 0x000000ffff027224 */ /* 0x000fe200078e00ff */
[----:B------:R-:W-:Y:S01]  /*88e0*/  UMOV UR5, 0x40000040 ;  /* 0x4000004000057882 */ /* 0x000fe20000000000 */
[----:B------:R-:W-:Y:S01]  /*88f0*/  UMOV UR7, 0x80000020 ;  /* 0x8000002000077882 */ /* 0x000fe20000000000 */
[----:B------:R-:W0:Y:S01]  /*8900*/  SHFL.BFLY PT, R6, R5, 0x1, 0x1f ;  /* 0x0c201f0005067f89 */ /* 0x000e2200000e0000 */
[----:B--2---:R-:W-:Y:S01]  /*8910*/  FADD.FTZ R7, R7, R0 ;  /* 0x0000000007077221 */ /* 0x004fe20000010000 */
[----:B------:R-:W-:-:S04]  /*8920*/  IMAD.MOV.U32 R0, RZ, RZ, -0x800000 ;  /* 0xff800000ff007424 */ /* 0x000fc800078e00ff */
[----:B------:R-:W1:Y:S01]  /*8930*/  SHFL.BFLY PT, R8, R7, 0x1, 0x1f ;  /* 0x0c201f0007087f89 */ /* 0x000e6200000e0000 */
[----:B0-----:R-:W-:Y:S01]  /*8940*/  FADD.FTZ R9, R5, R6 ;  /* 0x0000000605097221 */ /* 0x001fe20000010000 */
[----:B------:R-:W-:-:S04]  /*8950*/  IMAD.U32 R5, RZ, RZ, UR33 ;  /* 0x00000021ff057e24 */ /* 0x000fc8000f8e00ff */
[----:B------:R-:W-:Y:S01]  /*8960*/  FSETP.NE.FTZ.AND P1, PT, R9, RZ, PT ;  /* 0x000000ff0900720b */ /* 0x000fe20003f35000 */
[----:B-1----:R-:W-:Y:S01]  /*8970*/  FADD.FTZ R10, R7, R8 ;  /* 0x00000008070a7221 */ /* 0x002fe20000010000 */
[----:B------:R-:W-:-:S04]  /*8980*/  IMAD.U32 R7, RZ, RZ, UR33 ;  /* 0x00000021ff077e24 */ /* 0x000fc8000f8e00ff */
[----:B------:R-:W-:-:S07]  /*8990*/  FSETP.NE.FTZ.AND P2, PT, R10, RZ, PT ;  /* 0x000000ff0a00720b */ /* 0x000fce0003f55000 */
[----:B------:R-:W0:Y:S01]  /*89a0*/  @P1 MUFU.LG2 R6, R9 ;  /* 0x0000000900061308 */ /* 0x000e220000000c00 */
[----:B------:R-:W-:-:S05]  /*89b0*/  @P1 FMUL.FTZ R5, R5, 0.69314718246459960938 ;  /* 0x3f31721805051820 */ /* 0x000fca0000410000 */
[----:B------:R-:W-:Y:S02]  /*89c0*/  @P2 FMUL.FTZ R7, R7, 0.69314718246459960938 ;  /* 0x3f31721807072820 */ /* 0x000fe40000410000 */
        /* <DEDUP_REMOVED lines=55> */
.L_x_1905:
        /* <DEDUP_REMOVED lines=58> */
.L_x_1869:
        /* <DEDUP_REMOVED lines=23> */
[----:B------:R-:W-:Y:S02]  /*9250*/  F2FP.F16.F32.PACK_AB R34, R133, R34 ;  /* 0x000000228522723e */ /* 0x000fe400000000ff */
        /* <DEDUP_REMOVED lines=16> */
[C---:B------:R-:W-:Y:S01]  /*9360*/  IADD3 R8, P3, R4.reuse, 0x3000, RZ ;  /* 0x0000300004087810 */ /* 0x040fe20007f7e0ff */
        /* <DEDUP_REMOVED lines=36> */
[----:B------:R-:W-:Y:S01]  /*95b0*/  LOP3.LUT R10, R29, 0x180, RZ, 0xc0, !PT ;  /* 0x000001801d0a7812 */ /* 0x000fe200078ec0ff */
[----:B------:R-:W-:Y:S01]  /*95c0*/  IMAD.MOV R48, RZ, RZ, -R43 ;  /* 0x000000ffff307224 */ /* 0x000fe200078e0a2b */
[----:B------:R-:W-:Y:S02]  /*95d0*/  MOV R47, R4 ;  /* 0x00000004002f7202 */ /* 0x000fe40000000f00 */
[----:B------:R-:W-:-:S02]  /*95e0*/  SHF.R.U64 R36, R36, 0x3, RZ ;  /* 0x0000000324247819 */ /* 0x000fc400000012ff */
[----:B------:R-:W-:Y:S02]  /*95f0*/  F2FP.F16.F32.PACK_AB R4, R89, R88 ;  /* 0x000000585904723e */ /* 0x000fe400000000ff */
[----:B------:R-:W-:Y:S02]  /*9600*/  F2FP.F16.F32.PACK_AB R5, R91, R90 ;  /* 0x0000005a5b05723e */ /* 0x000fe400000000ff */
[----:B------:R-:W-:Y:S01]  /*9610*/  MOV R57, R14 ;  /* 0x0000000e00397202 */ /* 0x000fe20000000f00 */
[C---:B------:R-:W-:Y:S01]  /*9620*/  IMAD R15, R39.reuse, R48, R52 ;  /* 0x00000030270f7224 */ /* 0x040fe200078e0234 */
        /* <DEDUP_REMOVED lines=60> */
[C---:B------:R-:W-:Y:S02]  /*99f0*/  IADD3 R21, P4, R40.reuse, 0x6000, RZ ;  /* 0x0000600028157810 */ /* 0x040fe40007f9e0ff */
[----:B------:R-:W-:Y:S01]  /*9a00*/  LOP3.LUT R3, R40, 0x180, RZ, 0xc0, !PT ;  /* 0x0000018028037812 */ /* 0x000fe200078ec0ff */
[----:B------:R3:W-:Y:S01]  /*9a10*/  STSM.16.M88.4 [R62], R24 ;  /* 0x000000183e007844 */ /* 0x0007e20000000200 */
[----:B------:R-:W-:Y:S01]  /*9a20*/  UIMAD UR5, UR10, UR8, URZ ;  /* 0x000000080a0572a4 */ /* 0x000fe2000f8e023f */
[----:B------:R-:W-:-:S02]  /*9a30*/  LOP3.LUT R20, R21, 0x180, RZ, 0xc0, !PT ;  /* 0x0000018015147812 */ /* 0x000fc400078ec0ff */
[----:B------:R-:W-:Y:S01]  /*9a40*/  STSM.16.M88.4 [R57], R32 ;  /* 0x0000002039007844 */ /* 0x000fe20000000200 */
[----:B------:R-:W-:Y:S01]  /*9a50*/  UIMAD.WIDE.U32 UR6, UR38, UR8, URZ ;  /* 0x00000008260672a5 */ /* 0x000fe2000f8e003f */
[----:B------:R-:W-:Y:S01]  /*9a60*/  SHF.R.U64 R3, R3, 0x3, RZ ;  /* 0x0000000303037819 */ /* 0x000fe200000012ff */
[----:B------:R-:W-:Y:S01]  /*9a70*/  ULDC.64 UR10, c[0x0][0xaf0] ;  /* 0x0002bc00000a7ab9 */ /* 0x000fe20000000a00 */
[----:B------:R-:W-:Y:S08]  /*9a80*/  BAR.SYNC.DEFER_BLOCKING 0x1, 0x180 ;  /* 0x0046000000007b1d */ /* 0x000ff00000010000 */
[----:B--2---:R-:W2:Y:S08]  /*9a90*/  @P1 LDC R15, c[0x0][0xbec] ;  /* 0x0002fb00ff0f1b82 */ /* 0x004eb00000000800 */
[----:B---3--:R-:W3:Y:S01]  /*9aa0*/  @P1 LDC R25, c[0x0][0xbf0] ;  /* 0x0002fc00ff191b82 */ /* 0x008ee20000000800 */
[----:B------:R-:W-:Y:S01]  /*9ab0*/  UIMAD UR5, UR38, UR9, UR5 ;  /* 0x00000009260572a4 */ /* 0x000fe2000f8e0205 */
[----:B------:R-:W-:-:S02]  /*9ac0*/  SHF.R.U64 R20, R20, 0x3, RZ ;  /* 0x0000000314147819 */ /* 0x000fc400000012ff */
[----:B------:R-:W-:Y:S01]  /*9ad0*/  LOP3.LUT R40, R3, R40, RZ, 0x3c, !PT ;  /* 0x0000002803287212 */ /* 0x000fe200078e3cff */
[----:B0-----:R0:W-:Y:S01]  /*9ae0*/  @!P2 ST.E desc[UR50][R58.64], R0 ;  /* 0x000000003a00a985 */ /* 0x0011e2000c101932 */
[----:B------:R-:W-:Y:S01]  /*9af0*/  UIMAD UR8, UR12, UR10, URZ ;  /* 0x0000000a0c0872a4 */ /* 0x000fe2000f8e023f */
[----:B------:R-:W-:Y:S01]  /*9b00*/  IMAD.X R3, RZ, RZ, R41, P5 ;  /* 0x000000ffff037224 */ /* 0x000fe200028e0629 */
[----:B------:R-:W-:Y:S01]  /*9b10*/  UIADD3 UR7, UR7, UR5, URZ ;  /* 0x0000000507077290 */ /* 0x000fe2000fffe03f */
[----:B------:R-:W-:Y:S01]  /*9b20*/  LOP3.LUT R20, R20, R21, RZ, 0x3c, !PT ;  /* 0x0000001514147212 */ /* 0x000fe200078e3cff */
[----:B0-----:R-:W-:Y:S01]  /*9b30*/  IMAD R0, R140, 0x60, R141 ;  /* 0x000000608c007824 */ /* 0x001fe200078e028d */
[----:B------:R-:W-:Y:S01]  /*9b40*/  UIMAD UR5, UR43, UR11, UR8 ;  /* 0x0000000b2b0572a4 */ /* 0x000fe2000f8e0208 */
[----:B------:R-:W-:Y:S01]  /*9b50*/  IMAD.X R21, RZ, RZ, R41, P4 ;  /* 0x000000ffff157224 */ /* 0x000fe200020e0629 */
[----:B-1----:R0:W-:Y:S01]  /*9b60*/  @!P0 ST.E desc[UR50][R60.64], R38 ;  /* 0x000000263c008985 */ /* 0x0021e2000c101932 */
[----:B------:R-:W-:Y:S01]  /*9b70*/  VIADD R14, R0, UR39 ;  /* 0x00000027000e7c36 */ /* 0x000fe20008000000 */
[----:B------:R-:W-:Y:S01]  /*9b80*/  UIMAD.WIDE.U32 UR6, UR43, UR10, UR6 ;  /* 0x0000000a2b0672a5 */ /* 0x000fe2000f8e0006 */
[----:B------:R-:W-:-:S02]  /*9b90*/  ULDC.64 UR8, c[0x0][0xae0] ;  /* 0x0002b80000087ab9 */ /* 0x000fc40000000a00 */
[----:B--2---:R-:W-:Y:S01]  /*9ba0*/  @P1 IMAD.HI.U32 R0, R14, R15, RZ ;  /* 0x0000000f0e001227 */ /* 0x004fe200078e00ff */
[----:B------:R1:W5:Y:S03]  /*9bb0*/  LD.E.128 R8, desc[UR50][R2.64] ;  /* 0x0000003202087980 */ /* 0x000366000c101d00 */
[----:B------:R-:W-:Y:S01]  /*9bc0*/  IMAD.MOV.U32 R13, RZ, RZ, R14 ;  /* 0x000000ffff0d7224 */ /* 0x000fe200078e000e */
[----:B---3--:R-:W-:Y:S01]  /*9bd0*/  @P1 SHF.R.U32.HI R13, RZ, R25, R0 ;  /* 0x00000019ff0d1219 */ /* 0x008fe20000011600 */
[----:B------:R-:W-:Y:S01]  /*9be0*/  UIADD3 UR5, UR7, UR5, URZ ;  /* 0x0000000507057290 */ /* 0x000fe2000fffe03f */
[----:B------:R-:W5:Y:S02]  /*9bf0*/  LD.E.128 R40, desc[UR50][R40.64] ;  /* 0x0000003228287980 */ /* 0x000f64000c101d00 */
[--C-:B------:R-:W-:Y:S01]  /*9c00*/  SHF.R.S32.HI R0, RZ, 0x1f, R13.reuse ;  /* 0x0000001fff007819 */ /* 0x100fe2000001140d */
[----:B------:R-:W-:Y:S01]  /*9c10*/  IMAD.MOV R12, RZ, RZ, -R13 ;  /* 0x000000ffff0c7224 */ /* 0x000fe200078e0a0d */
[----:B------:R0:W5:Y:S01]  /*9c20*/  LD.E.128 R44, desc[UR50][R36.64] ;  /* 0x00000032242c7980 */ /* 0x000162000c101d00 */
[----:B-1----:R-:W-:-:S02]  /*9c30*/  IMAD.U32 R3, RZ, RZ, UR7 ;  /* 0x00000007ff037e24 */ /* 0x002fc4000f8e00ff */
[----:B------:R-:W-:Y:S01]  /*9c40*/  IMAD R0, R0, UR8, RZ ;  /* 0x0000000800007c24 */ /* 0x000fe2000f8e02ff */
[----:B------:R0:W5:Y:S01]  /*9c50*/  LD.E.128 R48, desc[UR50][R30.64] ;  /* 0x000000321e307980 */ /* 0x000162000c101d00 */
[----:B------:R-:W-:Y:S02]  /*9c60*/  IMAD R39, R39, R12, R14 ;  /* 0x0000000c27277224 */ /* 0x000fe400078e020e */
[----:B------:R-:W-:Y:S01]  /*9c70*/  IMAD.U32 R2, RZ, RZ, UR6 ;  /* 0x00000006ff027e24 */ /* 0x000fe2000f8e00ff */
[----:B------:R0:W5:Y:S01]  /*9c80*/  LD.E.128 R4, desc[UR50][R28.64] ;  /* 0x000000321c047980 */ /* 0x000162000c101d00 */
[----:B------:R-:W-:Y:S01]  /*9c90*/  IMAD.U32 R3, RZ, RZ, UR5 ;  /* 0x00000005ff037e24 */ /* 0x000fe2000f8e00ff */
[----:B------:R-:W-:Y:S01]  /*9ca0*/  ULDC.64 UR6, c[0x0][0xad8] ;  /* 0x0002b60000067ab9 */ /* 0x000fe20000000a00 */
[C---:B------:R-:W-:Y:S01]  /*9cb0*/  IMAD R15, R13.reuse, UR9, R0 ;  /* 0x000000090d0f7c24 */ /* 0x040fe2000f8e0200 */
[----:B------:R0:W5:Y:S01]  /*9cc0*/  LD.E.128 R52, desc[UR50][R20.64] ;  /* 0x0000003214347980 */ /* 0x000162000c101d00 */
[----:B------:R-:W-:Y:S01]  /*9cd0*/  SHF.R.S32.HI R0, RZ, 0x1f, R39 ;  /* 0x0000001fff007819 */ /* 0x000fe20000011427 */
[----:B------:R-:W-:Y:S01]  /*9ce0*/  IMAD.WIDE.U32 R2, R13, UR8, R2 ;  /* 0x000000080d027c25 */ /* 0x000fe2000f8e0002 */
[----:B------:R-:W-:Y:S01]  /*9cf0*/  @!PT LDS RZ, [RZ] ;  /* 0x00000000fffff984 */ /* 0x000fe20000000800 */
[----:B------:R-:W-:Y:S01]  /*9d00*/  @!PT LDS RZ, [RZ] ;  /* 0x00000000fffff984 */ /* 0x000fe20000000800 */
[----:B------:R-:W-:Y:S01]  /*9d10*/  @!PT LDS RZ, [RZ] ;  /* 0x00000000fffff984 */ /* 0x000fe20000000800 */
[----:B------:R-:W-:Y:S01]  /*9d20*/  @!PT LDS RZ, [RZ] ;  /* 0x00000000fffff984 */ /* 0x000fe20000000800 */
[----:B------:R1:W-:Y:S06]  /*9d30*/  MEMBAR.ALL.CTA ;  /* 0x0000000000007992 */ /* 0x0003ec0000008000 */
[----:B-1----:R-:W1:Y:S01]  /*9d40*/  FENCE.VIEW.ASYNC.S ;  /* 0x00000000000073c6 */ /* 0x002e620000000000 */
[----:B------:R-:W-:-:S02]  /*9d50*/  IMAD.IADD R3, R3, 0x1, R15 ;  /* 0x0000000103037824 */ /* 0x000fc400078e020f */
[----:B------:R-:W-:Y:S02]  /*9d60*/  IMAD R0, R0, UR6, RZ ;  /* 0x0000000600007c24 */ /* 0x000fe4000f8e02ff */
        /* <DEDUP_REMOVED lines=10> */
[----:B-1----:R0:W1:Y:S01]  /*9e10*/  SHFL.IDX PT, R12, R0, RZ, 0x1c1f ;  /* 0x001c1fff000c7589 */ /* 0x00206200000e0000 */
        /* <DEDUP_REMOVED lines=8> */
[CC--:B-1----:R-:W-:Y:S02]  /*9ea0*/  @!P1 LEA R14, P3, R138.reuse, R12.reuse, 0x1 ;  /* 0x0000000c8a0e9211 */ /* 0x0c2fe400078608ff */
[----:B0-----:R-:W-:Y:S02]  /*9eb0*/  @!P2 LEA R20, P4, R139, R12, 0x1 ;  /* 0x0000000c8b14a211 */ /* 0x001fe400078808ff */
[----:B--2---:R-:W-:Y:S01]  /*9ec0*/  @!P0 IMAD.WIDE R2, R137, 0x2, R12 ;  /* 0x0000000289028825 */ /* 0x004fe200078e020c */
[-C--:B------:R-:W-:Y:S02]  /*9ed0*/  @!P1 LEA.HI.X R15, R138, R13.reuse, R147, 0x1, P3 ;  /* 0x0000000d8a0f9211 */ /* 0x080fe400018f0c93 */
[----:B------:R-:W-:Y:S02]  /*9ee0*/  @!P2 LEA.HI.X R21, R139, R13, R146, 0x1, P4 ;  /* 0x0000000d8b15a211 */ /* 0x000fe400020f0c92 */
[----:B-----5:R3:W-:Y:S04]  /*9ef0*/  @!P0 ST.E.128 desc[UR50][R2.64], R40 ;  /* 0x0000002802008985 */ /* 0x0207e8000c101d32 */
[----:B------:R3:W-:Y:S04]  /*9f00*/  @!P1 ST.E.128 desc[UR50][R14.64], R48 ;  /* 0x000000300e009985 */ /* 0x0007e8000c101d32 */
[----:B------:R3:W-:Y:S02]  /*9f10*/  @!P2 ST.E.128 desc[UR50][R20.64], R52 ;  /* 0x000000341400a985 */ /* 0x0007e4000c101d32 */
.L_x_1909:
[----:B------:R-:W-:Y:S05]  /*9f20*/  BSYNC B1 ;  /* 0x0000000000017941 */ /* 0x000fea0003800000 */
.L_x_1908:
[----:B---3--:R-:W-:Y:S01]  /*9f30*/  VIADD R3, R25, 0x60 ;  /* 0x0000006019037836 */ /* 0x008fe20000000000 */
[----:B--2---:R2:W3:Y:S04]  /*9f40*/  SHFL.IDX PT, R13, R24, 0x1, 0x1c1f ;  /* 0x003c1f00180d7f89 */ /* 0x0044e800000e0000 */
[----:B------:R-:W-:Y:S01]  /*9f50*/  ISETP.GE.AND P0, PT, R3, R56, PT ;  /* 0x000000380300720c */ /* 0x000fe20003f06270 */
[----:B-1----:R2:W1:-:S12]  /*9f60*/  SHFL.IDX PT, R12, R0, 0x1, 0x1c1f ;  /* 0x003c1f00000c7f89 */ /* 0x00245800000e0000 */
[----:B--2---:R-:W-:Y:S05]  /*9f70*/  @P0 BRA `(.L_x_1910) ;  /* 0x0000000800240947 */ /* 0x004fea0003800000 */
[----:B------:R-:W-:Y:S02]  /*9f80*/  ULDC UR5, c[0x0][0xac8] ;  /* 0x0002b20000057ab9 */ /* 0x000fe40000000800 */
[----:B------:R-:W-:Y:S02]  /*9f90*/  ISETP.GE.AND P2, PT, R138, UR5, PT ;  /* 0x000000058a007c0c */ /* 0x000fe4000bf46270 */
[----:B------:R-:W-:-:S11]  /*9fa0*/  ISETP.GE.AND P1, PT, R137, UR5, PT ;  /* 0x0000000589007c0c */ /* 0x000fd6000bf26270 */
[C---:B-1----:R-:W-:Y:S02]  /*9fb0*/  @!P2 LEA R14, P0, R138.reuse, R12, 0x1 ;  /* 0x0000000c8a0ea211 */ /* 0x042fe400078008ff */
[----:B---3--:R-:W-:Y:S02]  /*9fc0*/  @!P1 IMAD.WIDE R2, R137, 0x2, R12 ;  /* 0x0000000289029825 */ /* 0x008fe400078e020c */
        /* <DEDUP_REMOVED lines=9> */
.L_x_1907:
        /* <DEDUP_REMOVED lines=50> */
.L_x_1912:
[----:B------:R-:W-:Y:S05]  /*a380*/  BSYNC B1 ;  /* 0x0000000000017941 */ /* 0x000fea0003800000 */
.L_x_1911:
        /* <DEDUP_REMOVED lines=54> */
.L_x_1914:
[----:B------:R-:W-:Y:S05]  /*a6f0*/  BSYNC B1 ;  /* 0x0000000000017941 */ /* 0x000fea0003800000 */
.L_x_1913:
        /* <DEDUP_REMOVED lines=17> */
.L_x_1910:
[----:B------:R-:W-:Y:S05]  /*a810*/  BSYNC B0 ;  /* 0x0000000000007941 */ /* 0x000fea0003800000 */
.L_x_1906:
[----:B------:R-:W-:Y:S02]  /*a820*/  ULDC UR5, c[0x0][0xc38] ;  /* 0x00030e0000057ab9 */ /* 0x000fe40000000800 */
[----:B------:R-:W-:-:S06]  /*a830*/  UISETP.GE.AND UP0, UPT, UR4, UR5, UPT ;  /* 0x000000050400728c */ /* 0x000fcc000bf06270 */
[----:B------:R-:W-:-:S13]  /*a840*/  PLOP3.LUT P0, PT, PT, PT, UP0, 0x80, 0x0 ;  /* 0x000000000000781c */ /* 0x000fda0003f0f008 */
[----:B------:R-:W-:Y:S05]  /*a850*/  @!P0 BRA `(.L_x_1915) ;  /* 0xffffff64007c8947 */ /* 0x000fea000383ffff */
[----:B------:R-:W-:Y:S05]  /*a860*/  EXIT ;  /* 0x000000000000794d */ /* 0x000fea0003800000 */
.L_x_1865:
[----:B------:R-:W-:-:S08]  /*a870*/  NOP ;  /* 0x0000000000007918 */ /* 0x000fd00000000000 */
[----:B------:R-:W0:-:S00]  /*a880*/  USETMAXREG.DEALLOC.CTAPOOL 0x20 ;  /* 0x00000020000079c8 */ /* 0x000e0000080e0500 */
[----:B0-----:R-:W-:-:S06]  /*a890*/  LOP3.LUT R0, R0, 0x3, RZ, 0xc0, !PT ;  /* 0x0000000300007812 */ /* 0x001fcc00078ec0ff */
[----:B------:R-:W0:Y:S01]  /*a8a0*/  S2UR UR10, SR_CTAID.X ;  /* 0x00000000000a79c3 */ /* 0x000e220000002500 */
[----:B------:R-:W-:Y:S01]  /*a8b0*/  LOP3.LUT R16, R16, 0xfffff7ff, RZ, 0xc0, !PT ;  /* 0xfffff7ff10107812 */ /* 0x000fe200078ec0ff */
[----:B------:R-:W-:Y:S01]  /*a8c0*/  STL [R1+0x14], RZ ;  /* 0x000014ff01007387 */ /* 0x000fe20000100800 */
[----:B------:R-:W-:Y:S02]  /*a8d0*/  IMAD.MOV.U32 R26, RZ, RZ, 0x1 ;  /* 0x00000001ff1a7424 */ /* 0x000fe400078e00ff */
[----:B------:R-:W-:Y:S01]  /*a8e0*/  IMAD.MOV.U32 R23, RZ, RZ, RZ ;  /* 0x000000ffff177224 */ /* 0x000fe200078e00ff */
        /* <DEDUP_REMOVED lines=31> */
[----:B------:R-:W-:Y:S02]  /*aae0*/  LOP3.LUT R6, R7, 0x7f, RZ, 0xc0, !PT ;  /* 0x0000007f07067812 */ /* 0x000fe400078ec0ff */
        /* <DEDUP_REMOVED lines=21> */
[----:B------:R-:W-:Y:S02]  /*ac40*/  ISETP.GE.AND P1, PT, R0, UR9, PT ;  /* 0x0000000900007c0c */ /* 0x000fe4000bf26270 */
        /* <DEDUP_REMOVED lines=12> */
[----:B------:R-:W-:Y:S02]  /*ad10*/  ISETP.GE.AND P1, PT, R4, UR7, PT ;  /* 0x0000000704007c0c */ /* 0x000fe4000bf26270 */
        /* <DEDUP_REMOVED lines=9> */
.L_x_1965:
        /* <DEDUP_REMOVED lines=23> */
.L_x_1917:
[----:B------:R-:W-:Y:S01]  /*af20*/  ULDC UR8, c[0x0][0xc54] ;  /* 0x0003150000087ab9 */ /* 0x000fe20000000800 */
[----:B------:R-:W-:Y:S01]  /*af30*/  UMOV UR6, UR7 ;  /* 0x0000000700067c82 */ /* 0x000fe20008000000 */
[----:B------:R-:W-:-:S11]  /*af40*/  UISETP.NE.AND UP0, UPT, UR8, 0x1, UPT ;  /* 0x000000010800788c */ /* 0x000fd6000bf05270 */
[----:B------:R-:W-:Y:S02]  /*af50*/  @UP0 ULDC.64 UR10, c[0x0][0xc58] ;  /* 0x00031600000a0ab9 */ /* 0x000fe40000000a00 */
[----:B------:R-:W-:-:S04]  /*af60*/  UIMAD.WIDE.U32 UR4, UR7, UR10, URZ ;  /* 0x0000000a070472a5 */ /* 0x000fc8000f8e003f */
[----:B------:R-:W-:-:S04]  /*af70*/  @UP0 USHF.R.U32.HI UR6, URZ, UR11, UR5 ;  /* 0x0000000b3f060299 */ /* 0x000fc80008011605 */
[----:B------:R-:W-:-:S12]  /*af80*/  UIMAD UR4, UR6, UR8, URZ ;  /* 0x00000008060472a4 */ /* 0x000fd8000f8e023f */
.L_x_1918:
        /* <DEDUP_REMOVED lines=23> */
[----:B------:R-:W-:Y:S01]  /*b100*/  UISETP.NE.AND UP2, UPT, UR5, 0x1, UPT ;  /* 0x000000010500788c */ /* 0x000fe2000bf45270 */
[----:B------:R-:W-:Y:S01]  /*b110*/  BSSY B7, `(.L_x_1919) ;  /* 0x0000346000077945 */ /* 0x000fe20003800000 */
[----:B------:R-:W-:Y:S02]  /*b120*/  UIADD3 UR43, UR43, UR4, URZ ;  /* 0x000000042b2b7290 */ /* 0x000fe4000fffe03f */
[----:B------:R-:W-:Y:S02]  /*b130*/  UP2UR UR47, UPR, URZ, 0x4 ;  /* 0x000000043f2f7883 */ /* 0x000fe40008000000 */
[----:B------:R-:W-:-:S04]  /*b140*/  UIMAD UR6, UR43, 0xc0, URZ ;  /* 0x000000c02b0678a4 */ /* 0x000fc8000f8e023f */
[----:B------:R-:W-:Y:S01]  /*b150*/  UIADD3 UR6, UR6, 0xbf, URZ ;  /* 0x000000bf06067890 */ /* 0x000fe2000fffe03f */
[----:B------:R-:W-:Y:S01]  /*b160*/  @UP2 ULDC UR4, c[0x0][0x44c] ;  /* 0x0001130000042ab9 */ /* 0x000fe20000000800 */
[----:B------:R-:W-:Y:S02]  /*b170*/  @UP2 ULDC UR7, c[0x0][0x450] ;  /* 0x0001140000072ab9 */ /* 0x000fe40000000800 */
[----:B------:R-:W-:-:S04]  /*b180*/  UIMAD.WIDE.U32 UR4, UR6, UR4, URZ ;  /* 0x00000004060472a5 */ /* 0x000fc8000f8e003f */
[----:B------:R-:W-:-:S04]  /*b190*/  @UP2 USHF.R.U32.HI UR6, URZ, UR7, UR5 ;  /* 0x000000073f062299 */ /* 0x000fc80008011605 */
[----:B------:R-:W-:-:S04]  /*b1a0*/  UIADD3 UR6, UR38, UR6, URZ ;  /* 0x0000000626067290 */ /* 0x000fc8000fffe03f */
[----:B------:R-:W-:-:S04]  /*b1b0*/  USHF.R.S32.HI UR4, URZ, 0x1f, UR6 ;  /* 0x0000001f3f047899 */ /* 0x000fc80008011406 */
[----:B------:R-:W-:-:S04]  /*b1c0*/  ULEA.HI UR4, UR4, UR6, URZ, 0x7 ;  /* 0x0000000604047291 */ /* 0x000fc8000f8f383f */
[----:B------:R-:W-:-:S04]  /*b1d0*/  USHF.R.S32.HI UR4, URZ, 0x7, UR4 ;  /* 0x000000073f047899 */ /* 0x000fc80008011404 */
[----:B------:R-:W-:-:S04]  /*b1e0*/  UISETP.LT.AND UP0, UPT, UR39, UR4, UPT ;  /* 0x000000042700728c */ /* 0x000fc8000bf01270 */
[----:B------:R-:W-:-:S06]  /*b1f0*/  USEL UR44, UR39, UR4, UP0 ;  /* 0x00000004272c7287 */ /* 0x000fcc0008000000 */
[----:B------:R-:W-:Y:S01]  /*b200*/  ISETP.LT.AND P0, PT, RZ, UR44, PT ;  /* 0x0000002cff007c0c */ /* 0x000fe2000bf01270 */
[----:B--2---:R0:W-:-:S12]  /*b210*/  STL [R1+0x8], R19 ;  /* 0x0000081301007387 */ /* 0x0041d80000100800 */
        /* <DEDUP_REMOVED lines=19> */
.L_x_1920:
        /* <DEDUP_REMOVED lines=20> */
.L_x_1923:
[----:B------:R-:W-:Y:S05]  /*b490*/  BSYNC B6 ;  /* 0x0000000000067941 */ /* 0x000fea0003800000 */
.L_x_1922:
        /* <DEDUP_REMOVED lines=20> */
.L_x_1926:
        /* <DEDUP_REMOVED lines=15> */
.L_x_1925:
[----:B------:R-:W-:Y:S05]  /*b6d0*/  BSYNC B6 ;  /* 0x0000000000067941 */ /* 0x000fea0003800000 */
.L_x_1924:
        /* <DEDUP_REMOVED lines=16> */
.L_x_1981:
        /* <DEDUP_REMOVED lines=46> */
.L_x_1928:
        /* <DEDUP_REMOVED lines=25> */
.L_x_1982:
[----:B------:R-:W-:Y:S05]  /*bc50*/  BSYNC B0 ;  /* 0x0000000000007941 */ /* 0x000fea0003800000 */
.L_x_1929:
[----:B------:R-:W1:Y:S01]  /*bc60*/  S2R R9, SR_TID.X ;  /* 0x0000000000097919 */ /* 0x000e620000002100 */
[----:B------:R-:W-:Y:S01]  /*bc70*/  ULDC.64 UR4, c[0x0][0x300] ;  /* 0x0000c00000047ab9 */ /* 0x000fe20000000a00 */
[----:B------:R-:W-:Y:S01]  /*bc80*/  LOP3.LUT P4, RZ, R16, 0x4, RZ, 0xc0, !PT ;  /* 0x0000000410ff7812 */ /* 0x000fe2000788c0ff */
[----:B------:R-:W-:Y:S01]  /*bc90*/  IMAD R4, R4, UR4, RZ ;  /* 0x0000000404047c24 */ /* 0x000fe2000f8e02ff */
[C---:B------:R-:W-:Y:S01]  /*bca0*/  LOP3.LUT P3, RZ, R16.reuse, 0x2, RZ, 0xc0, !PT ;  /* 0x0000000210ff7812 */ /* 0x040fe2000786c0ff */
        /* <DEDUP_REMOVED lines=69> */
.L_x_1992:
        /* <DEDUP_REMOVED lines=12> */
.L_x_1932:
        /* <DEDUP_REMOVED lines=11> */
.L_x_1933:
        /* <DEDUP_REMOVED lines=23> */
.L_x_1935:
[----:B------:R-:W-:Y:S05]  /*c3e0*/  BSYNC B6 ;  /* 0x0000000000067941 */ /* 0x000fea0003800000 */
.L_x_1934:
[----:B------:R2:W5:Y:S01]  /*c3f0*/  LDL R10, [R1+0xc] ;  /* 0x00000c00010a7983 */ /* 0x0005620000100800 */
[----:B------:R-:W-:Y:S01]  /*c400*/  UISETP.NE.AND UP0, UPT, UR47, URZ, UPT ;  /* 0x0000003f2f00728c */ /* 0x000fe2000bf05270 */
[----:B-1----:R-:W-:Y:S01]  /*c410*/  IMAD.U32 R6, RZ, RZ, UR43 ;  /* 0x0000002bff067e24 */ /* 0x002fe2000f8e00ff */
[----:B------:R-:W1:Y:S01]  /*c420*/  S2R R20, SR_TID.X ;  /* 0x0000000000147919 */ /* 0x000e620000002100 */
[----:B0-----:R-:W0:Y:S03]  /*c430*/  S2R R2, SR_TID.X ;  /* 0x0000000000027919 */ /* 0x001e260000002100 */
[----:B------:R-:W-:Y:S01]  /*c440*/  PLOP3.LUT P0, PT, PT, PT, UP0, 0x80, 0x0 ;  /* 0x000000000000781c */ /* 0x000fe20003f0f008 */
[----:B------:R-:W-:Y:S01]  /*c450*/  ULDC.64 UR8, c[0x0][0x2d8] ;  /* 0x0000b60000087ab9 */ /* 0x000fe20000000a00 */
[----:B------:R-:W-:-:S03]  /*c460*/  R2UR UR6, R29 ;  /* 0x000000001d0672ca */ /* 0x000fc600000e0000 */
[----:B------:R-:W-:Y:S01]  /*c470*/  @UP0 ULDC UR4, c[0x0][0x44c] ;  /* 0x0001130000040ab9 */ /* 0x000fe20000000800 */
[----:B------:R-:W-:Y:S01]  /*c480*/  R2UR UR7, R22 ;  /* 0x00000000160772ca */ /* 0x000fe200000e0000 */
[----:B------:R-:W-:Y:S01]  /*c490*/  ULDC UR12, c[0x0][0x448] ;  /* 0x00011200000c7ab9 */ /* 0x000fe20000000800 */
[----:B------:R-:W-:Y:S01]  /*c4a0*/  ULDC.64 UR10, c[0x0][0x280] ;  /* 0x0000a000000a7ab9 */ /* 0x000fe20000000a00 */
[----:B------:R-:W-:Y:S01]  /*c4b0*/  @UP0 ULDC UR13, c[0x0][0x44c] ;  /* 0x00011300000d0ab9 */ /* 0x000fe20000000800 */
[C---:B------:R-:W-:Y:S02]  /*c4c0*/  LOP3.LUT P3, RZ, R16.reuse, 0x400, RZ, 0xc0, !PT ;  /* 0x0000040010ff7812 */ /* 0x040fe4000786c0ff */
[C---:B------:R-:W-:Y:S02]  /*c4d0*/  LOP3.LUT P4, RZ, R16.reuse, 0x200, RZ, 0xc0, !PT ;  /* 0x0000020010ff7812 */ /* 0x040fe4000788c0ff */
[----:B------:R-:W-:Y:S01]  /*c4e0*/  LOP3.LUT P5, RZ, R16, 0x100, RZ, 0xc0, !PT ;  /* 0x0000010010ff7812 */ /* 0x000fe200078ac0ff */
[----:B-1----:R-:W-:Y:S01]  /*c4f0*/  IMAD.SHL.U32 R20, R20, 0x20, RZ ;  /* 0x0000002014147824 */ /* 0x002fe200078e00ff */
[----:B0-----:R-:W-:-:S04]  /*c500*/  LOP3.LUT R2, R2, 0x7f, RZ, 0xc0, !PT ;  /* 0x0000007f02027812 */ /* 0x001fc800078ec0ff */
[----:B------:R-:W-:Y:S02]  /*c510*/  LOP3.LUT R20, R20, 0x60, RZ, 0xc0, !PT ;  /* 0x0000006014147812 */ /* 0x000fe400078ec0ff */
[----:B------:R-:W-:-:S04]  /*c520*/  SHF.R.U32.HI R2, RZ, 0x2, R2 ;  /* 0x00000002ff027819 */ /* 0x000fc80000011602 */
[----:B------:R-:W-:-:S05]  /*c530*/  LOP3.LUT R2, R2, R20, RZ, 0xfc, !PT ;  /* 0x0000001402027212 */ /* 0x000fca00078efcff */
[----:B------:R-:W-:-:S04]  /*c540*/  IMAD R6, R6, 0xc0, R2 ;  /* 0x000000c006067824 */ /* 0x000fc800078e0202 */
        /* <DEDUP_REMOVED lines=62> */
[----:B------:R-:W-:-:S03]  /*c930*/  IMAD.U32 R4, RZ, RZ, UR43 ;  /* 0x0000002bff047e24 */ /* 0x000fc6000f8e00ff */
[----:B------:R-:W1:Y:S01]  /*c940*/  SHFL.IDX PT, R2, R5, RZ, 0x1c1f ;  /* 0x001c1fff05027589 */ /* 0x000e6200000e0000 */
[----:B------:R-:W-:-:S03]  /*c950*/  IMAD R4, R4, 0xc0, R21 ;  /* 0x000000c004047824 */ /* 0x000fc600078e0215 */
[----:B------:R-:W-:Y:S01]  /*c960*/  SHFL.IDX PT, R14, R7, 0x1, 0x1c1f ;  /* 0x003c1f00070e7f89 */ /* 0x000fe200000e0000 */
[C---:B------:R-:W-:Y:S01]  /*c970*/  VIADD R8, R4.reuse, 0x20 ;  /* 0x0000002004087836 */ /* 0x040fe20000000000 */
[----:B------:R-:W-:-:S13]  /*c980*/  ISETP.GE.AND P0, PT, R4, UR37, PT ;  /* 0x0000002504007c0c */ /* 0x000fda000bf06270 */
        /* <DEDUP_REMOVED lines=54> */
.L_x_2005:
        /* <DEDUP_REMOVED lines=12> */
.L_x_1937:
        /* <DEDUP_REMOVED lines=18> */
.L_x_2006:
[----:B------:R-:W-:Y:S05]  /*ced0*/  BSYNC B0 ;  /* 0x0000000000007941 */ /* 0x000fea0003800000 */
.L_x_1938:
[----:B------:R-:W-:-:S06]  /*cee0*/  UISETP.GE.AND UP0, UPT, UR44, 0x2, UPT ;  /* 0x000000022c00788c */ /* 0x000fcc000bf06270 */
[----:B------:R-:W-:-:S13]  /*cef0*/  PLOP3.LUT P0, PT, PT, PT, UP0, 0x40, 0x0 ;  /* 0x000000000000781c */ /* 0x000fda0003f0e808 */
[----:B------:R-:W-:Y:S05]  /*cf00*/  @P0 BRA `(.L_x_1940) ;  /* 0x0000000c00d40947 */ /* 0x000fea0003800000 */
[----:B------:R-:W-:Y:S01]  /*cf10*/  UIADD3 UR4, UR44, -0x2, URZ ;  /* 0xfffffffe2c047890 */ /* 0x000fe2000fffe03f */
[----:B------:R-:W-:Y:S01]  /*cf20*/  BSSY B0, `(.L_x_1940) ;  /* 0x00000f3000007945 */ /* 0x000fe20003800000 */
[----:B------:R-:W-:Y:S02]  /*cf30*/  IMAD.MOV.U32 R20, RZ, RZ, R26 ;  /* 0x000000ffff147224 */ /* 0x000fe400078e001a */
[----:B------:R-:W-:Y:S02]  /*cf40*/  IMAD.MOV.U32 R9, RZ, RZ, R23 ;  /* 0x000000ffff097224 */ /* 0x000fe400078e0017 */
[----:B------:R-:W-:Y:S02]  /*cf50*/  IMAD.MOV.U32 R28, RZ, RZ, R24 ;  /* 0x000000ffff1c7224 */ /* 0x000fe400078e0018 */
[----:B0-----:R-:W-:-:S07]  /*cf60*/  IMAD.U32 R0, RZ, RZ, UR4 ;  /* 0x00000004ff007e24 */ /* 0x001fce000f8e00ff */
.L_x_1953:
[----:B------:R-:W2:Y:S01]  /*cf70*/  LDL R8, [R1+0x8] ;  /* 0x0000080001087983 */ /* 0x000ea20000100800 */
[----:B------:R-:W0:Y:S03]  /*cf80*/  LDC R4, c[0x0][0x430] ;  /* 0x00010c00ff047b82 */ /* 0x000e260000000800 */
[----:B------:R-:W3:Y:S04]  /*cf90*/  LDL R6, [R1+0x4] ;  /* 0x0000040001067983 */ /* 0x000ee80000100800 */
[----:B------:R-:W4:Y:S01]  /*cfa0*/  LDL R7, [R1] ;  /* 0x0000000001077983 */ /* 0x000f220000100800 */
        /* <DEDUP_REMOVED lines=10> */
[----:B------:R-:W-:Y:S01]  /*d050*/  ULDC.64 UR4, c[0x0][0x428] ;  /* 0x00010a0000047ab9 */ /* 0x000fe20000000a00 */
        /* <DEDUP_REMOVED lines=28> */
.L_x_1941:
[----:B------:R-:W-:Y:S01]  /*d220*/  IMAD R6, R23, 0x8, R17 ;  /* 0x0000000817067824 */ /* 0x000fe200078e0211 */
[----:B------:R-:W-:Y:S01]  /*d230*/  SHF.L.U32 R0, R26, 0x1f, RZ ;  /* 0x0000001f1a007819 */ /* 0x000fe200000006ff */
[----:B------:R-:W-:Y:S03]  /*d240*/  BSSY B1, `(.L_x_1942) ;  /* 0x0000003000017945 */ /* 0x000fe60003800000 */
[----:B------:R-:W0:Y:S02]  /*d250*/  SYNCS.PHASECHK.TRANS64.TRYWAIT P0, [R6+URZ+0x2d840], R0 ;  /* 0x02d84000060075a7 */ /* 0x000e24000800017f */
[----:B0-----:R-:W-:Y:S05]  /*d260*/  @!P0 BRA `(.L_x_1943) ;  /* 0x0000002800888947 */ /* 0x001fea0003800000 */
.L_x_2007:
[----:B------:R-:W-:Y:S05]  /*d270*/  BSYNC B1 ;  /* 0x0000000000017941 */ /* 0x000fea0003800000 */
.L_x_1942:
[----:B------:R-:W1:Y:S01]  /*d280*/  S2R R12, SR_TID.X ;  /* 0x00000000000c7919 */ /* 0x000e620000002100 */
[----:B------:R-:W-:Y:S01]  /*d290*/  SHF.R.S32.HI R21, RZ, 0x1f, R5 ;  /* 0x0000001fff157819 */ /* 0x000fe20000011405 */
[----:B------:R-:W-:Y:S01]  /*d2a0*/  ULDC.64 UR4, c[0x0][0x300] ;  /* 0x0000c00000047ab9 */ /* 0x000fe20000000a00 */
[C---:B------:R-:W-:Y:S01]  /*d2b0*/  LOP3.LUT P3, RZ, R16.reuse, 0x4, RZ, 0xc0, !PT ;  /* 0x0000000410ff7812 */ /* 0x040fe2000786c0ff */
        /* <DEDUP_REMOVED lines=55> */
.L_x_2017:
        /* <DEDUP_REMOVED lines=10> */
.L_x_1945:
        /* <DEDUP_REMOVED lines=11> */
.L_x_1946:
[----:B------:R1:W-:Y:S01]  /*d780*/  SYNCS.ARRIVE.TRANS64.A1T0 RZ, [R6+URZ+0x2d830], RZ ;  /* 0x02d830ff06ff79a7 */ /* 0x0003e2000810003f */
[----:B------:R-:W-:Y:S05]  /*d790*/  @!P2 BRA `(.L_x_1947) ;  /* 0x000000000004a947 */ /* 0x000fea0003800000 */
[----:B------:R-:W-:Y:S01]  /*d7a0*/  BPT.TRAP 0x1 ;  /* 0x000000040000795c */ /* 0x000fe20000300000 */
.L_x_1947:
[----:B------:R-:W-:Y:S01]  /*d7b0*/  SHF.L.U32 R2, R20, 0x1f, RZ ;  /* 0x0000001f14027819 */ /* 0x000fe200000006ff */
[----:B-1----:R-:W-:Y:S01]  /*d7c0*/  IMAD R6, R9, 0x8, R17 ;  /* 0x0000000809067824 */ /* 0x002fe200078e0211 */
[----:B------:R-:W-:Y:S03]  /*d7d0*/  BSSY B1, `(.L_x_1948) ;  /* 0x0000003000017945 */ /* 0x000fe60003800000 */
[----:B------:R-:W1:Y:S02]  /*d7e0*/  SYNCS.PHASECHK.TRANS64.TRYWAIT P0, [R6+URZ+0x2d860], R2 ;  /* 0x02d86002060075a7 */ /* 0x000e64000800017f */
[----:B-1----:R-:W-:Y:S05]  /*d7f0*/  @!P0 BRA `(.L_x_1949) ;  /* 0x00000028007c8947 */ /* 0x002fea0003800000 */
.L_x_2018:
[----:B------:R-:W-:Y:S05]  /*d800*/  BSYNC B1 ;  /* 0x0000000000017941 */ /* 0x000fea0003800000 */
.L_x_1948:
[----:B------:R-:W0:Y:S01]  /*d810*/  S2R R3, SR_TID.X ;  /* 0x0000000000037919 */ /* 0x000e220000002100 */
[----:B-1----:R-:W-:Y:S01]  /*d820*/  IMAD.MOV.U32 R2, RZ, RZ, -0x80 ;  /* 0xffffff80ff027424 */ /* 0x002fe200078e00ff */
[----:B------:R-:W-:Y:S01]  /*d830*/  UMOV UR4, 0xffffffff ;  /* 0xffffffff00047882 */ /* 0x000fe20000000000 */
[----:B------:R-:W-:Y:S02]  /*d840*/  LOP3.LUT P3, RZ, R16, 0x20, RZ, 0xc0, !PT ;  /* 0x0000002010ff7812 */ /* 0x000fe4000786c0ff */
        /* <DEDUP_REMOVED lines=47> */
.L_x_2028:
        /* <DEDUP_REMOVED lines=31> */
.L_x_1951:
        /* <DEDUP_REMOVED lines=11> */
.L_x_1952:
        /* <DEDUP_REMOVED lines=8> */
.L_x_1940:
[----:B0-----:R-:W0:Y:S01]  /*de60*/  S2R R0, SR_TID.X ;  /* 0x0000000000007919 */ /* 0x001e220000002100 */
[----:B------:R-:W-:Y:S01]  /*de70*/  BSSY B0, `(.L_x_1954) ;  /* 0x0000011000007945 */ /* 0x000fe20003800000 */
[----:B0-----:R-:W-:-:S04]  /*de80*/  LOP3.LUT R0, R0, 0x7f, RZ, 0xc0, !PT ;  /* 0x0000007f00007812 */ /* 0x001fc800078ec0ff */
[----:B------:R-:W-:-:S13]  /*de90*/  ISETP.NE.AND P2, PT, R0, RZ, PT ;  /* 0x000000ff0000720c */ /* 0x000fda0003f45270 */
[----:B------:R-:W-:Y:S05]  /*dea0*/  @P2 BRA `(.L_x_1955) ;  /* 0x0000000000342947 */ /* 0x000fea0003800000 */
[----:B------:R-:W0:Y:S01]  /*deb0*/  S2R R7, SR_LANEID ;  /* 0x0000000000077919 */ /* 0x000e220000000000 */
[----:B------:R-:W-:Y:S01]  /*dec0*/  VOTEU.ANY UR4, UPT, PT ;  /* 0x0000000000047886 */ /* 0x000fe200038e0100 */
[----:B------:R-:W1:Y:S01]  /*ded0*/  LDC.64 R2, c[0x0][0xc80] ;  /* 0x00032000ff027b82 */ /* 0x000e620000000a00 */
[----:B------:R-:W0:Y:S08]  /*dee0*/  FLO.U32 R0, UR4 ;  /* 0x0000000400007d00 */ /* 0x000e3000080e0000 */
[----:B------:R-:W1:Y:S01]  /*def0*/  POPC R5, UR4 ;  /* 0x0000000400057d09 */ /* 0x000e620008000000 */
[----:B0-----:R-:W-:-:S13]  /*df00*/  ISETP.EQ.U32.AND P0, PT, R0, R7, PT ;  /* 0x000000070000720c */ /* 0x001fda0003f02070 */
[----:B-1----:R-:W2:Y:S01]  /*df10*/  @P0 ATOMG.E.ADD.STRONG.GPU PT, R3, desc[UR50][R2.64], R5 ;  /* 0x00000005020309a8 */ /* 0x002ea200081ee1f2 */
[----:B------:R-:W0:Y:S02]  /*df20*/  S2R R4, SR_LTMASK ;  /* 0x0000000000047919 */ /* 0x000e240000003900 */
[----:B0-----:R-:W-:-:S04]  /*df30*/  LOP3.LUT R4, R4, UR4, RZ, 0xc0, !PT ;  /* 0x0000000404047c12 */ /* 0x001fc8000f8ec0ff */
[----:B------:R-:W0:Y:S01]  /*df40*/  POPC R7, R4 ;  /* 0x0000000400077309 */ /* 0x000e220000000000 */
[----:B--2---:R-:W0:Y:S02]  /*df50*/  SHFL.IDX PT, R0, R3, R0, 0x1f ;  /* 0x00001f0003007589 */ /* 0x004e2400000e0000 */
[----:B0-----:R-:W-:-:S05]  /*df60*/  IADD3 R0, R0, UR45, R7 ;  /* 0x0000002d00007c10 */ /* 0x001fca000fffe007 */
[----:B------:R0:W-:Y:S02]  /*df70*/  STL [R1+0x10], R0 ;  /* 0x0000100001007387 */ /* 0x0001e40000100800 */
.L_x_1955:
[----:B------:R-:W-:Y:S05]  /*df80*/  BSYNC B0 ;  /* 0x0000000000007941 */ /* 0x000fea0003800000 */
.L_x_1954:
[----:B0-----:R-:W-:-:S05]  /*df90*/  IMAD.U32 R0, RZ, RZ, UR46 ;  /* 0x0000002eff007e24 */ /* 0x001fca000f8e00ff */
[----:B------:R-:W-:-:S13]  /*dfa0*/  ISETP.NE.AND P0, PT, R0, 0x3, PT ;  /* 0x000000030000780c */ /* 0x000fda0003f05270 */
[----:B------:R-:W-:Y:S05]  /*dfb0*/  @!P0 BRA `(.L_x_1956) ;  /* 0x0000000000048947 */ /* 0x000fea0003800000 */
[----:B------:R-:W-:Y:S01]  /*dfc0*/  BPT.TRAP 0x1 ;  /* 0x000000040000795c */ /* 0x000fe20000300000 */
.L_x_1956:
[----:B------:R-:W-:Y:S01]  /*dfd0*/  IMAD R4, R23, 0x8, R17 ;  /* 0x0000000817047824 */ /* 0x000fe200078e0211 */
[----:B------:R-:W-:Y:S01]  /*dfe0*/  SHF.L.U32 R3, R26, 0x1f, RZ ;  /* 0x0000001f1a037819 */ /* 0x000fe200000006ff */
[----:B------:R-:W-:Y:S03]  /*dff0*/  BSSY B0, `(.L_x_1957) ;  /* 0x0000003000007945 */ /* 0x000fe60003800000 */
[----:B------:R-:W0:Y:S02]  /*e000*/  SYNCS.PHASECHK.TRANS64.TRYWAIT P0, [R4+URZ+0x2d860], R3 ;  /* 0x02d86003040075a7 */ /* 0x000e24000800017f */
[----:B0-----:R-:W-:Y:S05]  /*e010*/  @!P0 BRA `(.L_x_1958) ;  /* 0x0000002400ec8947 */ /* 0x001fea0003800000 */
.L_x_2029:
[----:B------:R-:W-:Y:S05]  /*e020*/  BSYNC B0 ;  /* 0x0000000000007941 */ /* 0x000fea0003800000 */
.L_x_1957:
[----:B------:R-:W1:Y:S01]  /*e030*/  S2R R7, SR_TID.X ;  /* 0x0000000000077919 */ /* 0x000e620000002100 */
[----:B------:R-:W-:Y:S01]  /*e040*/  IMAD.MOV.U32 R5, RZ, RZ, -0x80 ;  /* 0xffffff80ff057424 */ /* 0x000fe200078e00ff */
[----:B------:R-:W-:Y:S01]  /*e050*/  UMOV UR4, 0xffffffff ;  /* 0xffffffff00047882 */ /* 0x000fe20000000000 */
[----:B------:R-:W-:Y:S02]  /*e060*/  LOP3.LUT P4, RZ, R16, 0x20, RZ, 0xc0, !PT ;  /* 0x0000002010ff7812 */ /* 0x000fe4000788c0ff */
        /* <DEDUP_REMOVED lines=50> */
.L_x_2039:
        /* <DEDUP_REMOVED lines=13> */
.L_x_1960:
        /* <DEDUP_REMOVED lines=11> */
.L_x_1961:
[----:B------:R0:W-:Y:S01]  /*e510*/  SYNCS.ARRIVE.TRANS64.A1T0 RZ, [R4+URZ+0x2d850], RZ ;  /* 0x02d850ff04ff79a7 */ /* 0x0001e2000810003f */
[----:B------:R-:W-:-:S05]  /*e520*/  VIADD R23, R23, 0x1 ;  /* 0x0000000117177836 */ /* 0x000fca0000000000 */
[----:B------:R-:W-:-:S04]  /*e530*/  ISETP.NE.AND P0, PT, R23, 0x2, PT ;  /* 0x000000021700780c */ /* 0x000fc80003f05270 */
[----:B------:R-:W-:Y:S02]  /*e540*/  SEL R3, RZ, 0x1, P0 ;  /* 0x00000001ff037807 */ /* 0x000fe40000000000 */
[----:B------:R-:W-:Y:S02]  /*e550*/  SEL R23, R23, RZ, P0 ;  /* 0x000000ff17177207 */ /* 0x000fe40000000000 */
[----:B0-----:R-:W-:-:S07]  /*e560*/  LOP3.LUT R26, R26, R3, RZ, 0x3c, !PT ;  /* 0x000000031a1a7212 */ /* 0x001fce00078e3cff */
.L_x_1921:
[----:B------:R-:W-:Y:S05]  /*e570*/  BSYNC B7 ;  /* 0x0000000000077941 */ /* 0x000fea0003800000 */
.L_x_1919:
        /* <DEDUP_REMOVED lines=13> */
.L_x_1962:
[----:B------:R-:W-:-:S03]  /*e650*/  UMOV UR4, 0xffffffff ;  /* 0xffffffff00047882 */ /* 0x000fc60000000000 */
[----:B------:R-:W-:Y:S05]  /*e660*/  BRA.DIV UR4, `(.L_x_1964) ;  /* 0x0000002604d07947 */ /* 0x000fea000b800000 */
[----:B-----5:R2:W3:Y:S02]  /*e670*/  SHFL.IDX PT, R14, R2, RZ, 0x1f ;  /* 0x00001fff020e7589 */ /* 0x0204e400000e0000 */
.L_x_2042:
        /* <DEDUP_REMOVED lines=8> */
.L_x_1963:
[----:B-1----:R-:W4:Y:S01]  /*e700*/  LDL R0, [R1+0x10] ;  /* 0x0000100001007983 */ /* 0x002f220000100800 */
[----:B------:R-:W-:Y:S02]  /*e710*/  ULDC UR4, c[0x0][0xc38] ;  /* 0x00030e0000047ab9 */ /* 0x000fe40000000800 */
[----:B----4-:R-:W-:-:S13]  /*e720*/  ISETP.GE.AND P0, PT, R0, UR4, PT ;  /* 0x0000000400007c0c */ /* 0x010fda000bf06270 */
[----:B------:R-:W-:Y:S05]  /*e730*/  @!P0 BRA `(.L_x_1965) ;  /* 0xffffffc4009c8947 */ /* 0x000fea000383ffff */
.L_x_1916:
        /* <DEDUP_REMOVED lines=12> */
.L_x_2043:
[----:B------:R-:W-:Y:S05]  /*e800*/  BSYNC B0 ;  /* 0x0000000000007941 */ /* 0x000fea0003800000 */
.L_x_1966:
[----:B------:R-:W-:-:S03]  /*e810*/  UMOV UR4, 0xffffffff ;  /* 0xffffffff00047882 */ /* 0x000fc60000000000 */
[----:B------:R-:W-:Y:S05]  /*e820*/  BRA.DIV UR4, `(.L_x_1968) ;  /* 0x00000026049c7947 */ /* 0x000fea000b800000 */
[----:B-1----:R-:W1:Y:S02]  /*e830*/  S2R R0, SR_TID.X ;  /* 0x0000000000007919 */ /* 0x002e640000002100 */
[----:B-1----:R-:W-:-:S04]  /*e840*/  SHF.R.U32.HI R0, RZ, 0x5, R0 ;  /* 0x00000005ff007819 */ /* 0x002fc80000011600 */
[----:B------:R-:W-:-:S05]  /*e850*/  LOP3.LUT R0, R0, 0x3, RZ, 0xc0, !PT ;  /* 0x0000000300007812 */ /* 0x000fca00078ec0ff */
[----:B------:R1:W2:Y:S02]  /*e860*/  SHFL.IDX PT, R14, R0, RZ, 0x1f ;  /* 0x00001fff000e7589 */ /* 0x0002a400000e0000 */
.L_x_2046:
[----:B--2---:R-:W-:Y:S01]  /*e870*/  ISETP.NE.AND P0, PT, R14, RZ, PT ;  /* 0x000000ff0e00720c */ /* 0x004fe20003f05270 */
[----:B------:R-:W-:-:S12]  /*e880*/  BSSY B0, `(.L_x_1969) ;  /* 0x0000024000007945 */ /* 0x000fd80003800000 */
[----:B------:R-:W-:Y:S05]  /*e890*/  @P0 BRA `(.L_x_1970) ;  /* 0x0000000000880947 */ /* 0x000fea0003800000 */
[----:B------:R-:W-:-:S03]  /*e8a0*/  UMOV UR4, 0xffffffff ;  /* 0xffffffff00047882 */ /* 0x000fc60000000000 */
[----:B------:R-:W-:Y:S05]  /*e8b0*/  BRA.DIV UR4, `(.L_x_1971) ;  /* 0x0000002604ac7947 */ /* 0x000fea000b800000 */
[----:B------:R-:W-:-:S13]  /*e8c0*/  ELECT P6, URZ, PT ;  /* 0x00000000003f782f */ /* 0x000fda00038c0000 */
.L_x_2049:
[----:B------:R-:W-:Y:S05]  /*e8d0*/  @!P6 BRA `(.L_x_1970) ;  /* 0x000000000078e947 */ /* 0x000fea0003800000 */
[----:B------:R-:W-:-:S06]  /*e8e0*/  ULOP3.LUT UR4, UR42, 0x2, URZ, 0xfc, !UPT ;  /* 0x000000022a047892 */ /* 0x000fcc000f8efc3f */
[----:B-1----:R-:W-:-:S05]  /*e8f0*/  IMAD.U32 R0, RZ, RZ, UR4 ;  /* 0x00000004ff007e24 */ /* 0x002fca000f8e00ff */
[----:B------:R-:W-:-:S13]  /*e900*/  ISETP.NE.AND P0, PT, R0, 0x3, PT ;  /* 0x000000030000780c */ /* 0x000fda0003f05270 */
[----:B------:R-:W-:Y:S05]  /*e910*/  @!P0 BRA `(.L_x_1972) ;  /* 0x0000000000048947 */ /* 0x000fea0003800000 */
[----:B------:R-:W-:Y:S01]  /*e920*/  BPT.TRAP 0x1 ;  /* 0x000000040000795c */ /* 0x000fe20000300000 */
.L_x_1972:
[C---:B------:R-:W-:Y:S01]  /*e930*/  IMAD R5, R23.reuse, 0x8, R4 ;  /* 0x0000000817057824 */ /* 0x040fe200078e0204 */
[----:B------:R-:W-:Y:S01]  /*e940*/  SHF.L.U32 R0, R26, 0x1f, RZ ;  /* 0x0000001f1a007819 */ /* 0x000fe200000006ff */
[----:B------:R-:W-:-:S03]  /*e950*/  VIADD R23, R23, 0x1 ;  /* 0x0000000117177836 */ /* 0x000fc60000000000 */
[----:B------:R-:W1:Y:S02]  /*e960*/  SYNCS.PHASECHK.TRANS64.TRYWAIT P1, [R5+URZ+0x2d840], R0 ;  /* 0x02d84000050075a7 */ /* 0x000e64000802017f */
[----:B------:R-:W-:-:S04]  /*e970*/  ISETP.NE.AND P2, PT, R23, 0x2, PT ;  /* 0x000000021700780c */ /* 0x000fc80003f45270 */
[----:B------:R-:W-:Y:S01]  /*e980*/  SEL R3, RZ, 0x1, P2 ;  /* 0x00000001ff037807 */ /* 0x000fe20001000000 */
[----:B-1----:R-:W-:Y:S08]  /*e990*/  @!P1 BRA `(.L_x_1973) ;  /* 0x0000002400949947 */ /* 0x002ff00003800000 */
.L_x_2050:
[----:B------:R-:W-:Y:S02]  /*e9a0*/  SEL R23, R23, RZ, P2 ;  /* 0x000000ff17177207 */ /* 0x000fe40001000000 */
[----:B------:R-:W-:Y:S01]  /*e9b0*/  LOP3.LUT R2, R26, R3, RZ, 0x3c, !PT ;  /* 0x000000031a027212 */ /* 0x000fe200078e3cff */
[----:B------:R-:W-:Y:S06]  /*e9c0*/  @!P0 BRA `(.L_x_1974) ;  /* 0x0000000000048947 */ /* 0x000fec0003800000 */
[----:B------:R-:W-:Y:S01]  /*e9d0*/  BPT.TRAP 0x1 ;  /* 0x000000040000795c */ /* 0x000fe20000300000 */
.L_x_1974:
[----:B------:R-:W-:Y:S01]  /*e9e0*/  IMAD R23, R23, 0x8, R4 ;  /* 0x0000000817177824 */ /* 0x000fe200078e0204 */
[----:B------:R-:W-:-:S04]  /*e9f0*/  SHF.L.U32 R2, R2, 0x1f, RZ ;  /* 0x0000001f02027819 */ /* 0x000fc800000006ff */
[----:B------:R-:W2:Y:S02]  /*ea00*/  SYNCS.PHASECHK.TRANS64.TRYWAIT P1, [R23+URZ+0x2d840], R2 ;  /* 0x02d84002170075a7 */ /* 0x000ea4000802017f */
[----:B--2---:R-:W-:Y:S05]  /*ea10*/  @!P1 BRA `(.L_x_1975) ;  /* 0x0000002400889947 */ /* 0x004fea0003800000 */
.L_x_2051:
[----:B------:R-:W-:Y:S05]  /*ea20*/  @!P0 BRA `(.L_x_1976) ;  /* 0x0000000000048947 */ /* 0x000fea0003800000 */
[----:B------:R-:W-:Y:S01]  /*ea30*/  BPT.TRAP 0x1 ;  /* 0x000000040000795c */ /* 0x000fe20000300000 */
.L_x_1976:
[----:B------:R-:W3:Y:S02]  /*ea40*/  SYNCS.PHASECHK.TRANS64.TRYWAIT P1, [R5+URZ+0x2d860], R0 ;  /* 0x02d86000050075a7 */ /* 0x000ee4000802017f */
[----:B---3--:R-:W-:Y:S05]  /*ea50*/  @!P1 BRA `(.L_x_1977) ;  /* 0x00000024008c9947 */ /* 0x008fea0003800000 */
.L_x_2052:
[----:B------:R-:W-:Y:S05]  /*ea60*/  @!P0 BRA `(.L_x_1978) ;  /* 0x0000000000048947 */ /* 0x000fea0003800000 */
[----:B------:R-:W-:Y:S01]  /*ea70*/  BPT.TRAP 0x1 ;  /* 0x000000040000795c */ /* 0x000fe20000300000 */
.L_x_1978:
[----:B----4-:R4:W0:Y:S02]  /*ea80*/  SYNCS.PHASECHK.TRANS64.TRYWAIT P0, [R23+URZ+0x2d860], R2 ;  /* 0x02d86002170075a7 */ /* 0x010824000800017f */
[----:B0-----:R-:W-:Y:S05]  /*ea90*/  @!P0 NANOSLEEP.SYNCS 0x989680 ;  /* 0x009896800000895d */ /* 0x001fea0003900000 */
[----:B------:R-:W0:Y:S02]  /*eaa0*/  @!P0 SYNCS.PHASECHK.TRANS64 P0, [R23+URZ+0x2d860], R2 ;  /* 0x02d86002170085a7 */ /* 0x000e24000800007f */
[----:B0-----:R-:W-:Y:S05]  /*eab0*/  @!P0 BRA `(.L_x_1978) ;  /* 0xfffffffc00f08947 */ /* 0x001fea000383ffff */
.L_x_1970:
[----:B------:R-:W-:Y:S05]  /*eac0*/  BSYNC B0 ;  /* 0x0000000000007941 */ /* 0x000fea0003800000 */
.L_x_1969:
[----:B------:R-:W-:Y:S05]  /*ead0*/  EXIT ;  /* 0x000000000000794d */ /* 0x000fea0003800000 */
.L_x_1871:
[----:B0-----:R-:W-:-:S04]  /*eae0*/  IMAD.U32 R3, RZ, RZ, UR40 ;  /* 0x00000028ff037e24 */ /* 0x001fc8000f8e00ff */
[----:B------:R0:W1:Y:S03]  /*eaf0*/  SYNCS.PHASECHK.TRANS64.TRYWAIT P1, [R3+URZ+0x2d800], R0 ;  /* 0x02d80000030075a7 */ /* 0x000066000802017f */
[----:B-1----:R-:W-:Y:S05]  /*eb00*/  @!P1 NANOSLEEP.SYNCS 0x989680 ;  /* 0x009896800000995d */ /* 0x002fea0003900000 */
[----:B------:R-:W1:Y:S02]  /*eb10*/  @!P1 SYNCS.PHASECHK.TRANS64 P1, [R3+URZ+0x2d800], R0 ;  /* 0x02d80000030095a7 */ /* 0x000e64000802007f */
[----:B-1----:R-:W-:Y:S05]  /*eb20*/  @!P1 BRA `(.L_x_1871) ;  /* 0xfffffffc00ec9947 */ /* 0x002fea000383ffff */
[----:B------:R-:W-:Y:S05]  /*eb30*/  BRA `(.L_x_1979) ;  /* 0xffffff2c000c7947 */ /* 0x000fea000383ffff */
.L_x_1875:
[----:B-1----:R1:W2:Y:S02]  /*eb40*/  SYNCS.PHASECHK.TRANS64.TRYWAIT P1, [R0+URZ+0x2d830], R3 ;  /* 0x02d83003000075a7 */ /* 0x0022a4000802017f */
[----:B--2---:R-:W-:Y:S05]  /*eb50*/  @!P1 NANOSLEEP.SYNCS 0x989680 ;  /* 0x009896800000995d */ /* 0x004fea0003900000 */
[----:B------:R-:W2:Y:S02]  /*eb60*/  @!P1 SYNCS.PHASECHK.TRANS64 P1, [R0+URZ+0x2d830], R3 ;  /* 0x02d83003000095a7 */ /* 0x000ea4000802007f */
[----:B--2---:R-:W-:Y:S05]  /*eb70*/  @!P1 BRA `(.L_x_1875) ;  /* 0xfffffffc00f09947 */ /* 0x004fea000383ffff */
[----:B------:R-:W-:Y:S05]  /*eb80*/  BRA `(.L_x_1874) ;  /* 0xffffff2c00287947 */ /* 0x000fea000383ffff */
.L_x_1881:
[----:B--2---:R-:W-:-:S04]  /*eb90*/  IMAD.U32 R4, RZ, RZ, UR6 ;  /* 0x00000006ff047e24 */ /* 0x004fc8000f8e00ff */
[----:B------:R2:W3:Y:S03]  /*eba0*/  SYNCS.PHASECHK.TRANS64.TRYWAIT P1, [R4+URZ+0x2d830], R3 ;  /* 0x02d83003040075a7 */ /* 0x0004e6000802017f */
[----:B---3--:R-:W-:Y:S05]  /*ebb0*/  @!P1 NANOSLEEP.SYNCS 0x989680 ;  /* 0x009896800000995d */ /* 0x008fea0003900000 */
[----:B------:R-:W3:Y:S02]  /*ebc0*/  @!P1 SYNCS.PHASECHK.TRANS64 P1, [R4+URZ+0x2d830], R3 ;  /* 0x02d83003040095a7 */ /* 0x000ee4000802007f */
[----:B---3--:R-:W-:Y:S05]  /*ebd0*/  @!P1 BRA `(.L_x_1881) ;  /* 0xfffffffc00ec9947 */ /* 0x008fea000383ffff */
[----:B------:R-:W-:Y:S05]  /*ebe0*/  BRA `(.L_x_1878) ;  /* 0xffffff50002c7947 */ /* 0x000fea000383ffff */
.L_x_1885:
[----:B-1----:R-:W-:-:S04]  /*ebf0*/  IMAD.U32 R4, RZ, RZ, UR6 ;  /* 0x00000006ff047e24 */ /* 0x002fc8000f8e00ff */
[----:B------:R1:W2:Y:S03]  /*ec00*/  SYNCS.PHASECHK.TRANS64.TRYWAIT P1, [R4+URZ+0x2d850], R3 ;  /* 0x02d85003040075a7 */ /* 0x0002a6000802017f */
[----:B--2---:R-:W-:Y:S05]  /*ec10*/  @!P1 NANOSLEEP.SYNCS 0x989680 ;  /* 0x009896800000995d */ /* 0x004fea0003900000 */
[----:B------:R-:W2:Y:S02]  /*ec20*/  @!P1 SYNCS.PHASECHK.TRANS64 P1, [R4+URZ+0x2d850], R3 ;  /* 0x02d85003040095a7 */ /* 0x000ea4000802007f */
[----:B--2---:R-:W-:Y:S05]  /*ec30*/  @!P1 BRA `(.L_x_1885) ;  /* 0xfffffffc00ec9947 */ /* 0x004fea000383ffff */
[----:B------:R-:W-:Y:S05]  /*ec40*/  BRA `(.L_x_1882) ;  /* 0xffffff5000d87947 */ /* 0x000fea000383ffff */
.L_x_1893:
[----:B--2---:R-:W-:-:S04]  /*ec50*/  IMAD.U32 R4, RZ, RZ, UR6 ;  /* 0x00000006ff047e24 */ /* 0x004fc8000f8e00ff */
[----:B------:R2:W3:Y:S03]  /*ec60*/  SYNCS.PHASECHK.TRANS64.TRYWAIT P1, [R4+URZ+0x2d830], R3 ;  /* 0x02d83003040075a7 */ /* 0x0004e6000802017f */
[----:B---3--:R-:W-:Y:S05]  /*ec70*/  @!P1 NANOSLEEP.SYNCS 0x989680 ;  /* 0x009896800000995d */ /* 0x008fea0003900000 */
[----:B------:R-:W3:Y:S02]  /*ec80*/  @!P1 SYNCS.PHASECHK.TRANS64 P1, [R4+URZ+0x2d830], R3 ;  /* 0x02d83003040095a7 */ /* 0x000ee4000802007f */
[----:B---3--:R-:W-:Y:S05]  /*ec90*/  @!P1 BRA `(.L_x_1893) ;  /* 0xfffffffc00ec9947 */ /* 0x008fea000383ffff */
[----:B------:R-:W-:Y:S05]  /*eca0*/  BRA `(.L_x_1890) ;  /* 0xffffff7800ac7947 */ /* 0x000fea000383ffff */
.L_x_1897:
[----:B-1----:R-:W-:-:S04]  /*ecb0*/  IMAD.U32 R4, RZ, RZ, UR6 ;  /* 0x00000006ff047e24 */ /* 0x002fc8000f8e00ff */
[----:B------:R1:W2:Y:S03]  /*ecc0*/  SYNCS.PHASECHK.TRANS64.TRYWAIT P1, [R4+URZ+0x2d850], R3 ;  /* 0x02d85003040075a7 */ /* 0x0002a6000802017f */
[----:B--2---:R-:W-:Y:S05]  /*ecd0*/  @!P1 NANOSLEEP.SYNCS 0x989680 ;  /* 0x009896800000995d */ /* 0x004fea0003900000 */
[----:B------:R-:W2:Y:S02]  /*ece0*/  @!P1 SYNCS.PHASECHK.TRANS64 P1, [R4+URZ+0x2d850], R3 ;  /* 0x02d85003040095a7 */ /* 0x000ea4000802007f */
[----:B--2---:R-:W-:Y:S05]  /*ecf0*/  @!P1 BRA `(.L_x_1897) ;  /* 0xfffffffc00ec9947 */ /* 0x004fea000383ffff */
[----:B------:R-:W-:Y:S05]  /*ed00*/  BRA `(.L_x_1894) ;  /* 0xffffff7c00587947 */ /* 0x000fea000383ffff */
.L_x_1904:
[----:B--2---:R-:W-:-:S04]  /*ed10*/  IMAD.U32 R6, RZ, RZ, UR8 ;  /* 0x00000008ff067e24 */ /* 0x004fc8000f8e00ff */
[----:B------:R2:W3:Y:S03]  /*ed20*/  SYNCS.PHASECHK.TRANS64.TRYWAIT P1, [R6+URZ+0x2d850], R5 ;  /* 0x02d85005060075a7 */ /* 0x0004e6000802017f */
[----:B---3--:R-:W-:Y:S05]  /*ed30*/  @!P1 NANOSLEEP.SYNCS 0x989680 ;  /* 0x009896800000995d */ /* 0x008fea0003900000 */
[----:B------:R-:W3:Y:S02]  /*ed40*/  @!P1 SYNCS.PHASECHK.TRANS64 P1, [R6+URZ+0x2d850], R5 ;  /* 0x02d85005060095a7 */ /* 0x000ee4000802007f */
[----:B---3--:R-:W-:Y:S05]  /*ed50*/  @!P1 BRA `(.L_x_1904) ;  /* 0xfffffffc00ec9947 */ /* 0x008fea000383ffff */
[----:B------:R-:W-:Y:S05]  /*ed60*/  BRA `(.L_x_1903) ;  /* 0xffffff98008c7947 */ /* 0x000fea000383ffff */
.L_x_1927:
        /* <DEDUP_REMOVED lines=10> */
.L_x_1980:
[----:B------:R-:W-:Y:S05]  /*ee10*/  BRA `(.L_x_1981) ;  /* 0xffffffc800707947 */ /* 0x000fea000383ffff */
.L_x_1930:
[----:B0-----:R0:W1:Y:S02]  /*ee20*/  SYNCS.PHASECHK.TRANS64.TRYWAIT P0, [R6+URZ+0x2d840], R2 ;  /* 0x02d84002060075a7 */ /* 0x001064000800017f */
[----:B-1----:R-:W-:Y:S05]  /*ee30*/  @!P0 NANOSLEEP.SYNCS 0x989680 ;  /* 0x009896800000895d */ /* 0x002fea0003900000 */
[----:B------:R-:W1:Y:S02]  /*ee40*/  @!P0 SYNCS.PHASECHK.TRANS64 P0, [R6+URZ+0x2d840], R2 ;  /* 0x02d84002060085a7 */ /* 0x000e64000800007f */
[----:B-1----:R-:W-:Y:S05]  /*ee50*/  @!P0 BRA `(.L_x_1930) ;  /* 0xfffffffc00f08947 */ /* 0x002fea000383ffff */
[----:B------:R-:W-:Y:S05]  /*ee60*/  BRA `(.L_x_1982) ;  /* 0xffffffcc00787947 */ /* 0x000fea000383ffff */
.L_x_1931:
        /* <DEDUP_REMOVED lines=8> */
.L_x_1984:
[----:B------:R-:W-:Y:S05]  /*eef0*/  BSYNC B0 ;  /* 0x0000000000007941 */ /* 0x000fea0003800000 */
.L_x_1983:
        /* <DEDUP_REMOVED lines=9> */
.L_x_1985:
[----:B------:R-:W-:Y:S02]  /*ef90*/  IMAD.MOV.U32 R13, RZ, RZ, R0 ;  /* 0x000000ffff0d7224 */ /* 0x000fe400078e0000 */
[----:B------:R-:W-:Y:S02]  /*efa0*/  IMAD.MOV.U32 R12, RZ, RZ, 0x1 ;  /* 0x00000001ff0c7424 */ /* 0x000fe400078e00ff */
[----:B------:R-:W-:-:S07]  /*efb0*/  IMAD.MOV.U32 R3, RZ, RZ, R14 ;  /* 0x000000ffff037224 */ /* 0x000fce00078e000e */
[----:B------:R-:W-:Y:S05]  /*efc0*/  WARPSYNC.COLLECTIVE R15, `(.L_x_1986) ;  /* 0x000000000f087348 */ /* 0x000fea0003c00000 */
[----:B------:R0:W1:Y:S02]  /*efd0*/  SHFL.IDX P6, R14, R13, R12, R11 ;  /* 0x0000000c0d0e7389 */ /* 0x00006400000c000b */
[----:B01----:R-:W-:Y:S01]  /*efe0*/  ENDCOLLECTIVE ;  /* 0x000000000000791b */ /* 0x003fe20003800000 */
.L_x_1986:
        /* <DEDUP_REMOVED lines=17> */
.L_x_1987:
[----:B------:R-:W-:Y:S02]  /*f100*/  @P0 IMAD R8, R7, 0x2, R17 ;  /* 0x0000000207080824 */ /* 0x000fe400078e0211 */
[----:B------:R-:W-:Y:S02]  /*f110*/  IMAD.MOV.U32 R13, RZ, RZ, R0 ;  /* 0x000000ffff0d7224 */ /* 0x000fe400078e0000 */
[----:B------:R-:W-:Y:S02]  /*f120*/  IMAD.MOV.U32 R12, RZ, RZ, 0x2 ;  /* 0x00000002ff0c7424 */ /* 0x000fe400078e00ff */
[----:B------:R-:W-:-:S07]  /*f130*/  IMAD.MOV.U32 R3, RZ, RZ, R14 ;  /* 0x000000ffff037224 */ /* 0x000fce00078e000e */
[----:B------:R-:W-:Y:S05]  /*f140*/  WARPSYNC.COLLECTIVE R15, `(.L_x_1988) ;  /* 0x000000000f087348 */ /* 0x000fea0003c00000 */
[----:B------:R0:W1:Y:S02]  /*f150*/  SHFL.IDX P6, R14, R13, R12, R11 ;  /* 0x0000000c0d0e7389 */ /* 0x00006400000c000b */
[----:B01----:R-:W-:Y:S01]  /*f160*/  ENDCOLLECTIVE ;  /* 0x000000000000791b */ /* 0x003fe20003800000 */
.L_x_1988:
        /* <DEDUP_REMOVED lines=17> */
.L_x_1989:
[----:B------:R-:W-:Y:S02]  /*f280*/  @P0 IMAD R8, R7, 0x2, R17 ;  /* 0x0000000207080824 */ /* 0x000fe400078e0211 */
[----:B------:R-:W-:Y:S02]  /*f290*/  IMAD.MOV.U32 R13, RZ, RZ, R0 ;  /* 0x000000ffff0d7224 */ /* 0x000fe400078e0000 */
[----:B------:R-:W-:Y:S02]  /*f2a0*/  IMAD.MOV.U32 R12, RZ, RZ, 0x3 ;  /* 0x00000003ff0c7424 */ /* 0x000fe400078e00ff */
[----:B------:R-:W-:-:S07]  /*f2b0*/  IMAD.MOV.U32 R3, RZ, RZ, R14 ;  /* 0x000000ffff037224 */ /* 0x000fce00078e000e */
[----:B------:R-:W-:Y:S05]  /*f2c0*/  WARPSYNC.COLLECTIVE R15, `(.L_x_1990) ;  /* 0x000000000f087348 */ /* 0x000fea0003c00000 */
[----:B------:R0:W1:Y:S02]  /*f2d0*/  SHFL.IDX P6, R14, R13, R12, R11 ;  /* 0x0000000c0d0e7389 */ /* 0x00006400000c000b */
[----:B01----:R-:W-:Y:S01]  /*f2e0*/  ENDCOLLECTIVE ;  /* 0x000000000000791b */ /* 0x003fe20003800000 */
.L_x_1990:
        /* <DEDUP_REMOVED lines=16> */
.L_x_1991:
[----:B------:R-:W-:Y:S05]  /*f3f0*/  BRA `(.L_x_1992) ;  /* 0xffffffcc00407947 */ /* 0x000fea000383ffff */
.L_x_1936:
[----:B------:R-:W-:Y:S02]  /*f400*/  IMAD.MOV.U32 R13, RZ, RZ, R5 ;  /* 0x000000ffff0d7224 */ /* 0x000fe400078e0005 */
[----:B------:R-:W-:Y:S02]  /*f410*/  IMAD.MOV.U32 R12, RZ, RZ, RZ ;  /* 0x000000ffff0c7224 */ /* 0x000fe400078e00ff */
[----:B------:R-:W-:Y:S02]  /*f420*/  IMAD.MOV.U32 R11, RZ, RZ, 0x1c1f ;  /* 0x00001c1fff0b7424 */ /* 0x000fe400078e00ff */
[----:B------:R-:W-:Y:S02]  /*f430*/  IMAD.MOV.U32 R15, RZ, RZ, -0x1 ;  /* 0xffffffffff0f7424 */ /* 0x000fe400078e00ff */
[----:B------:R-:W-:-:S07]  /*f440*/  IMAD.U32 R4, RZ, RZ, UR43 ;  /* 0x0000002bff047e24 */ /* 0x000fce000f8e00ff */
[----:B-----5:R-:W-:Y:S05]  /*f450*/  WARPSYNC.COLLECTIVE R15, `(.L_x_1993) ;  /* 0x000000000f087348 */ /* 0x020fea0003c00000 */
[----:B------:R0:W1:Y:S02]  /*f460*/  SHFL.IDX P6, R14, R13, R12, R11 ;  /* 0x0000000c0d0e7389 */ /* 0x00006400000c000b */
[----:B01---5:R-:W-:Y:S01]  /*f470*/  ENDCOLLECTIVE ;  /* 0x000000000000791b */ /* 0x023fe20003800000 */
.L_x_1993:
[----:B------:R-:W-:-:S05]  /*f480*/  IMAD R4, R4, 0xc0, R21 ;  /* 0x000000c004047824 */ /* 0x000fca00078e0215 */
[----:B------:R-:W-:Y:S01]  /*f490*/  ISETP.GE.AND P0, PT, R4, UR37, PT ;  /* 0x0000002504007c0c */ /* 0x000fe2000bf06270 */
[----:B------:R-:W-:Y:S02]  /*f4a0*/  IMAD.MOV.U32 R13, RZ, RZ, R0 ;  /* 0x000000ffff0d7224 */ /* 0x000fe400078e0000 */
[----:B------:R-:W-:-:S10]  /*f4b0*/  IMAD.MOV.U32 R2, RZ, RZ, R14 ;  /* 0x000000ffff027224 */ /* 0x000fd400078e000e */
[----:B------:R-:W-:Y:S05]  /*f4c0*/  WARPSYNC.COLLECTIVE R15, `(.L_x_1994) ;  /* 0x000000000f087348 */ /* 0x000fea0003c00000 */
[----:B------:R0:W1:Y:S02]  /*f4d0*/  SHFL.IDX P6, R14, R13, R12, R11 ;  /* 0x0000000c0d0e7389 */ /* 0x00006400000c000b */
[----:B01----:R-:W-:Y:S01]  /*f4e0*/  ENDCOLLECTIVE ;  /* 0x000000000000791b */ /* 0x003fe20003800000 */
.L_x_1994:
[----:B------:R-:W-:Y:S02]  /*f4f0*/  IMAD.MOV.U32 R13, RZ, RZ, R5 ;  /* 0x000000ffff0d7224 */ /* 0x000fe400078e0005 */
[----:B------:R-:W-:Y:S02]  /*f500*/  IMAD.MOV.U32 R12, RZ, RZ, 0x1 ;  /* 0x00000001ff0c7424 */ /* 0x000fe400078e00ff */
[----:B------:R-:W-:-:S07]  /*f510*/  IMAD.MOV.U32 R3, RZ, RZ, R14 ;  /* 0x000000ffff037224 */ /* 0x000fce00078e000e */
[----:B------:R-:W-:Y:S05]  /*f520*/  WARPSYNC.COLLECTIVE R15, `(.L_x_1995) ;  /* 0x000000000f087348 */ /* 0x000fea0003c00000 */
[----:B------:R0:W1:Y:S02]  /*f530*/  SHFL.IDX P6, R14, R13, R12, R11 ;  /* 0x0000000c0d0e7389 */ /* 0x00006400000c000b */
[----:B01----:R-:W-:Y:S01]  /*f540*/  ENDCOLLECTIVE ;  /* 0x000000000000791b */ /* 0x003fe20003800000 */
.L_x_1995:
        /* <DEDUP_REMOVED lines=18> */
.L_x_1996:
[----:B------:R-:W-:Y:S02]  /*f670*/  IMAD.MOV.U32 R13, RZ, RZ, R5 ;  /* 0x000000ffff0d7224 */ /* 0x000fe400078e0005 */
[----:B------:R-:W-:Y:S02]  /*f680*/  IMAD.MOV.U32 R12, RZ, RZ, 0x2 ;  /* 0x00000002ff0c7424 */ /* 0x000fe400078e00ff */
[----:B------:R-:W-:-:S07]  /*f690*/  IMAD.MOV.U32 R3, RZ, RZ, R14 ;  /* 0x000000ffff037224 */ /* 0x000fce00078e000e */
[----:B------:R-:W-:Y:S05]  /*f6a0*/  WARPSYNC.COLLECTIVE R15, `(.L_x_1997) ;  /* 0x000000000f087348 */ /* 0x000fea0003c00000 */
[----:B------:R0:W1:Y:S02]  /*f6b0*/  SHFL.IDX P6, R14, R13, R12, R11 ;  /* 0x0000000c0d0e7389 */ /* 0x00006400000c000b */
[----:B01----:R-:W-:Y:S01]  /*f6c0*/  ENDCOLLECTIVE ;  /* 0x000000000000791b */ /* 0x003fe20003800000 */
.L_x_1997:
        /* <DEDUP_REMOVED lines=18> */
.L_x_1998:
[----:B------:R-:W-:Y:S02]  /*f7f0*/  IMAD.MOV.U32 R13, RZ, RZ, R5 ;  /* 0x000000ffff0d7224 */ /* 0x000fe400078e0005 */
[----:B------:R-:W-:Y:S02]  /*f800*/  IMAD.MOV.U32 R12, RZ, RZ, 0x3 ;  /* 0x00000003ff0c7424 */ /* 0x000fe400078e00ff */
[----:B------:R-:W-:-:S07]  /*f810*/  IMAD.MOV.U32 R3, RZ, RZ, R14 ;  /* 0x000000ffff037224 */ /* 0x000fce00078e000e */
[----:B------:R-:W-:Y:S05]  /*f820*/  WARPSYNC.COLLECTIVE R15, `(.L_x_1999) ;  /* 0x000000000f087348 */ /* 0x000fea0003c00000 */
[----:B------:R0:W1:Y:S02]  /*f830*/  SHFL.IDX P6, R14, R13, R12, R11 ;  /* 0x0000000c0d0e7389 */ /* 0x00006400000c000b */
[----:B01----:R-:W-:Y:S01]  /*f840*/  ENDCOLLECTIVE ;  /* 0x000000000000791b */ /* 0x003fe20003800000 */
.L_x_1999:
        /* <DEDUP_REMOVED lines=10> */
.L_x_2000:
        /* <DEDUP_REMOVED lines=13> */
.L_x_2001:
        /* <DEDUP_REMOVED lines=18> */
.L_x_2002:
[----:B------:R-:W-:Y:S02]  /*fae0*/  IMAD.MOV.U32 R13, RZ, RZ, R6 ;  /* 0x000000ffff0d7224 */ /* 0x000fe400078e0006 */
[----:B------:R-:W-:Y:S02]  /*faf0*/  IMAD.MOV.U32 R12, RZ, RZ, 0x1 ;  /* 0x00000001ff0c7424 */ /* 0x000fe400078e00ff */
[----:B------:R-:W-:-:S07]  /*fb00*/  IMAD.MOV.U32 R2, RZ, RZ, R14 ;  /* 0x000000ffff027224 */ /* 0x000fce00078e000e */
[----:B------:R-:W-:Y:S05]  /*fb10*/  WARPSYNC.COLLECTIVE R15, `(.L_x_2003) ;  /* 0x000000000f087348 */ /* 0x000fea0003c00000 */
[----:B------:R0:W1:Y:S02]  /*fb20*/  SHFL.IDX P6, R14, R13, R12, R11 ;  /* 0x0000000c0d0e7389 */ /* 0x00006400000c000b */
[----:B01----:R-:W-:Y:S01]  /*fb30*/  ENDCOLLECTIVE ;  /* 0x000000000000791b */ /* 0x003fe20003800000 */
.L_x_2003:
        /* <DEDUP_REMOVED lines=15> */
.L_x_2004:
[----:B------:R-:W-:Y:S05]  /*fc30*/  BRA `(.L_x_2005) ;  /* 0xffffffd0002c7947 */ /* 0x000fea000383ffff */
.L_x_1939:
[----:B0-----:R0:W1:Y:S02]  /*fc40*/  SYNCS.PHASECHK.TRANS64.TRYWAIT P0, [R17+URZ+0x2d820], R0 ;  /* 0x02d82000110075a7 */ /* 0x001064000800017f */
[----:B-1----:R-:W-:Y:S05]  /*fc50*/  @!P0 NANOSLEEP.SYNCS 0x989680 ;  /* 0x009896800000895d */ /* 0x002fea0003900000 */
[----:B------:R-:W1:Y:S02]  /*fc60*/  @!P0 SYNCS.PHASECHK.TRANS64 P0, [R17+URZ+0x2d820], R0 ;  /* 0x02d82000110085a7 */ /* 0x000e64000800007f */
[----:B-1----:R-:W-:Y:S05]  /*fc70*/  @!P0 BRA `(.L_x_1939) ;  /* 0xfffffffc00f08947 */ /* 0x002fea000383ffff */
[----:B------:R-:W-:Y:S05]  /*fc80*/  BRA `(.L_x_2006) ;  /* 0xffffffd000907947 */ /* 0x000fea000383ffff */
.L_x_1943:
[----:B0-----:R0:W1:Y:S02]  /*fc90*/  SYNCS.PHASECHK.TRANS64.TRYWAIT P0, [R6+URZ+0x2d840], R0 ;  /* 0x02d84000060075a7 */ /* 0x001064000800017f */
[----:B-1----:R-:W-:Y:S05]  /*fca0*/  @!P0 NANOSLEEP.SYNCS 0x989680 ;  /* 0x009896800000895d */ /* 0x002fea0003900000 */
[----:B------:R-:W1:Y:S02]  /*fcb0*/  @!P0 SYNCS.PHASECHK.TRANS64 P0, [R6+URZ+0x2d840], R0 ;  /* 0x02d84000060085a7 */ /* 0x000e64000800007f */
[----:B-1----:R-:W-:Y:S05]  /*fcc0*/  @!P0 BRA `(.L_x_1943) ;  /* 0xfffffffc00f08947 */ /* 0x002fea000383ffff */
[----:B------:R-:W-:Y:S05]  /*fcd0*/  BRA `(.L_x_2007) ;  /* 0xffffffd400647947 */ /* 0x000fea000383ffff */
.L_x_1944:
        /* <DEDUP_REMOVED lines=8> */
.L_x_2009:
[----:B------:R-:W-:Y:S05]  /*fd60*/  BSYNC B1 ;  /* 0x0000000000017941 */ /* 0x000fea0003800000 */
.L_x_2008:
        /* <DEDUP_REMOVED lines=10> */
.L_x_2010:
        /* <DEDUP_REMOVED lines=8> */
.L_x_2011:
        /* <DEDUP_REMOVED lines=14> */
.L_x_2012:
[----:B------:R-:W-:Y:S02]  /*ff70*/  IMAD.MOV.U32 R13, RZ, RZ, R10 ;  /* 0x000000ffff0d7224 */ /* 0x000fe400078e000a */
[----:B------:R-:W-:Y:S02]  /*ff80*/  IMAD.MOV.U32 R12, RZ, RZ, 0x2 ;  /* 0x00000002ff0c7424 */ /* 0x000fe400078e00ff */
[----:B------:R-:W-:-:S07]  /*ff90*/  IMAD.MOV.U32 R2, RZ, RZ, R14 ;  /* 0x000000ffff027224 */ /* 0x000fce00078e000e */
[----:B------:R-:W-:Y:S05]  /*ffa0*/  WARPSYNC.COLLECTIVE R15, `(.L_x_2013) ;  /* 0x000000000f087348 */ /* 0x000fea0003c00000 */
[----:B------:R0:W1:Y:S02]  /*ffb0*/  SHFL.IDX P6, R14, R13, R12, R11 ;  /* 0x0000000c0d0e7389 */ /* 0x00006400000c000b */
[----:B01----:R-:W-:Y:S01]  /*ffc0*/  ENDCOLLECTIVE ;  /* 0x000000000000791b */ /* 0x003fe20003800000 */
.L_x_2013:
        /* <DEDUP_REMOVED lines=13> */
.L_x_2014:
[----:B------:R-:W-:Y:S02]  /*100a0*/  IMAD.MOV.U32 R13, RZ, RZ, R10 ;  /* 0x000000ffff0d7224 */ /* 0x000fe400078e000a */
[----:B------:R-:W-:Y:S02]  /*100b0*/  IMAD.MOV.U32 R12, RZ, RZ, 0x3 ;  /* 0x00000003ff0c7424 */ /* 0x000fe400078e00ff */
[----:B------:R-:W-:-:S07]  /*100c0*/  IMAD.MOV.U32 R2, RZ, RZ, R14 ;  /* 0x000000ffff027224 */ /* 0x000fce00078e000e */
[----:B------:R-:W-:Y:S05]  /*100d0*/  WARPSYNC.COLLECTIVE R15, `(.L_x_2015) ;  /* 0x000000000f087348 */ /* 0x000fea0003c00000 */
[----:B------:R0:W1:Y:S02]  /*100e0*/  SHFL.IDX P6, R14, R13, R12, R11 ;  /* 0x0000000c0d0e7389 */ /* 0x00006400000c000b */
[----:B01----:R-:W-:Y:S01]  /*100f0*/  ENDCOLLECTIVE ;  /* 0x000000000000791b */ /* 0x003fe20003800000 */
.L_x_2015:
        /* <DEDUP_REMOVED lines=13> */
.L_x_2016:
[----:B------:R-:W-:Y:S01]  /*101d0*/  IMAD.MOV.U32 R2, RZ, RZ, R14 ;  /* 0x000000ffff027224 */ /* 0x000fe200078e000e */
[----:B------:R-:W-:Y:S06]  /*101e0*/  BRA `(.L_x_2017) ;  /* 0xffffffd400107947 */ /* 0x000fec000383ffff */
.L_x_1949:
[----:B-1----:R1:W2:Y:S02]  /*101f0*/  SYNCS.PHASECHK.TRANS64.TRYWAIT P0, [R6+URZ+0x2d860], R2 ;  /* 0x02d86002060075a7 */ /* 0x0022a4000800017f */
[----:B--2---:R-:W-:Y:S05]  /*10200*/  @!P0 NANOSLEEP.SYNCS 0x989680 ;  /* 0x009896800000895d */ /* 0x004fea0003900000 */
[----:B------:R-:W2:Y:S02]  /*10210*/  @!P0 SYNCS.PHASECHK.TRANS64 P0, [R6+URZ+0x2d860], R2 ;  /* 0x02d86002060085a7 */ /* 0x000ea4000800007f */
[----:B--2---:R-:W-:Y:S05]  /*10220*/  @!P0 BRA `(.L_x_1949) ;  /* 0xfffffffc00f08947 */ /* 0x004fea000383ffff */
[----:B------:R-:W-:Y:S05]  /*10230*/  BRA `(.L_x_2018) ;  /* 0xffffffd400707947 */ /* 0x000fea000383ffff */
.L_x_1950:
        /* <DEDUP_REMOVED lines=8> */
.L_x_2020:
[----:B------:R-:W-:Y:S05]  /*102c0*/  BSYNC B1 ;  /* 0x0000000000017941 */ /* 0x000fea0003800000 */
.L_x_2019:
        /* <DEDUP_REMOVED lines=9> */
.L_x_2021:
[----:B------:R-:W-:Y:S02]  /*10360*/  IMAD.MOV.U32 R13, RZ, RZ, R19 ;  /* 0x000000ffff0d7224 */ /* 0x000fe400078e0013 */
[----:B------:R-:W-:Y:S02]  /*10370*/  IMAD.MOV.U32 R12, RZ, RZ, 0x1 ;  /* 0x00000001ff0c7424 */ /* 0x000fe400078e00ff */
[----:B------:R-:W-:-:S07]  /*10380*/  IMAD.MOV.U32 R2, RZ, RZ, R14 ;  /* 0x000000ffff027224 */ /* 0x000fce00078e000e */
[----:B------:R-:W-:Y:S05]  /*10390*/  WARPSYNC.COLLECTIVE R15, `(.L_x_2022) ;  /* 0x000000000f087348 */ /* 0x000fea0003c00000 */
[----:B------:R0:W1:Y:S02]  /*103a0*/  SHFL.IDX P6, R14, R13, R12, R11 ;  /* 0x0000000c0d0e7389 */ /* 0x00006400000c000b */
[----:B01----:R-:W-:Y:S01]  /*103b0*/  ENDCOLLECTIVE ;  /* 0x000000000000791b */ /* 0x003fe20003800000 */
.L_x_2022:
        /* <DEDUP_REMOVED lines=16> */
.L_x_2023:
[----:B------:R-:W-:Y:S02]  /*104c0*/  IMAD.MOV.U32 R13, RZ, RZ, R19 ;  /* 0x000000ffff0d7224 */ /* 0x000fe400078e0013 */
[----:B------:R-:W-:Y:S02]  /*104d0*/  IMAD.MOV.U32 R12, RZ, RZ, 0x2 ;  /* 0x00000002ff0c7424 */ /* 0x000fe400078e00ff */
[----:B------:R-:W-:-:S07]  /*104e0*/  IMAD.MOV.U32 R2, RZ, RZ, R14 ;  /* 0x000000ffff027224 */ /* 0x000fce00078e000e */
[----:B------:R-:W-:Y:S05]  /*104f0*/  WARPSYNC.COLLECTIVE R15, `(.L_x_2024) ;  /* 0x000000000f087348 */ /* 0x000fea0003c00000 */
[----:B------:R0:W1:Y:S02]  /*10500*/  SHFL.IDX P6, R14, R13, R12, R11 ;  /* 0x0000000c0d0e7389 */ /* 0x00006400000c000b */
[----:B01----:R-:W-:Y:S01]  /*10510*/  ENDCOLLECTIVE ;  /* 0x000000000000791b */ /* 0x003fe20003800000 */
.L_x_2024:
        /* <DEDUP_REMOVED lines=16> */
.L_x_2025:
[----:B------:R-:W-:Y:S02]  /*10620*/  IMAD.MOV.U32 R13, RZ, RZ, R19 ;  /* 0x000000ffff0d7224 */ /* 0x000fe400078e0013 */
[----:B------:R-:W-:Y:S02]  /*10630*/  IMAD.MOV.U32 R12, RZ, RZ, 0x3 ;  /* 0x00000003ff0c7424 */ /* 0x000fe400078e00ff */
[----:B------:R-:W-:-:S07]  /*10640*/  IMAD.MOV.U32 R2, RZ, RZ, R14 ;  /* 0x000000ffff027224 */ /* 0x000fce00078e000e */
[----:B------:R-:W-:Y:S05]  /*10650*/  WARPSYNC.COLLECTIVE R15, `(.L_x_2026) ;  /* 0x000000000f087348 */ /* 0x000fea0003c00000 */
[----:B------:R0:W1:Y:S02]  /*10660*/  SHFL.IDX P6, R14, R13, R12, R11 ;  /* 0x0000000c0d0e7389 */ /* 0x00006400000c000b */
[----:B01----:R-:W-:Y:S01]  /*10670*/  ENDCOLLECTIVE ;  /* 0x000000000000791b */ /* 0x003fe20003800000 */
.L_x_2026:
        /* <DEDUP_REMOVED lines=13> */
.L_x_2027:
        /* <DEDUP_REMOVED lines=8> */
.L_x_1958:
[----:B0-----:R0:W1:Y:S02]  /*107d0*/  SYNCS.PHASECHK.TRANS64.TRYWAIT P0, [R4+URZ+0x2d860], R3 ;  /* 0x02d86003040075a7 */ /* 0x001064000800017f */
[----:B-1----:R-:W-:Y:S05]  /*107e0*/  @!P0 NANOSLEEP.SYNCS 0x989680 ;  /* 0x009896800000895d */ /* 0x002fea0003900000 */
[----:B------:R-:W1:Y:S02]  /*107f0*/  @!P0 SYNCS.PHASECHK.TRANS64 P0, [R4+URZ+0x2d860], R3 ;  /* 0x02d86003040085a7 */ /* 0x000e64000800007f */
[----:B-1----:R-:W-:Y:S05]  /*10800*/  @!P0 BRA `(.L_x_1958) ;  /* 0xfffffffc00f08947 */ /* 0x002fea000383ffff */
[----:B------:R-:W-:Y:S05]  /*10810*/  BRA `(.L_x_2029) ;  /* 0xffffffd800007947 */ /* 0x000fea000383ffff */
.L_x_1959:
        /* <DEDUP_REMOVED lines=8> */
.L_x_2031:
[----:B------:R-:W-:Y:S05]  /*108a0*/  BSYNC B0 ;  /* 0x0000000000007941 */ /* 0x000fea0003800000 */
.L_x_2030:
        /* <DEDUP_REMOVED lines=9> */
.L_x_2032:
        /* <DEDUP_REMOVED lines=9> */
.L_x_2033:
        /* <DEDUP_REMOVED lines=16> */
.L_x_2034:
[----:B------:R-:W-:Y:S02]  /*10ad0*/  IMAD.MOV.U32 R13, RZ, RZ, R19 ;  /* 0x000000ffff0d7224 */ /* 0x000fe400078e0013 */
[----:B------:R-:W-:Y:S01]  /*10ae0*/  IMAD.MOV.U32 R12, RZ, RZ, 0x2 ;  /* 0x00000002ff0c7424 */ /* 0x000fe200078e00ff */
[----:B------:R-:W-:-:S13]  /*10af0*/  IADD3 R2, P0, R14, R6, RZ ;  /* 0x000000060e027210 */ /* 0x000fda0007f1e0ff */
[----:B------:R-:W-:Y:S05]  /*10b00*/  WARPSYNC.COLLECTIVE R15, `(.L_x_2035) ;  /* 0x000000000f087348 */ /* 0x000fea0003c00000 */
[----:B------:R0:W1:Y:S02]  /*10b10*/  SHFL.IDX P6, R14, R13, R12, R11 ;  /* 0x0000000c0d0e7389 */ /* 0x00006400000c000b */
[----:B01----:R-:W-:Y:S01]  /*10b20*/  ENDCOLLECTIVE ;  /* 0x000000000000791b */ /* 0x003fe20003800000 */
.L_x_2035:
        /* <DEDUP_REMOVED lines=15> */
.L_x_2036:
[----:B------:R-:W-:Y:S02]  /*10c20*/  IMAD.MOV.U32 R13, RZ, RZ, R19 ;  /* 0x000000ffff0d7224 */ /* 0x000fe400078e0013 */
[----:B------:R-:W-:Y:S01]  /*10c30*/  IMAD.MOV.U32 R12, RZ, RZ, 0x3 ;  /* 0x00000003ff0c7424 */ /* 0x000fe200078e00ff */
[----:B------:R-:W-:-:S13]  /*10c40*/  IADD3 R2, P0, R14, R6, RZ ;  /* 0x000000060e027210 */ /* 0x000fda0007f1e0ff */
[----:B------:R-:W-:Y:S05]  /*10c50*/  WARPSYNC.COLLECTIVE R15, `(.L_x_2037) ;  /* 0x000000000f087348 */ /* 0x000fea0003c00000 */
[----:B------:R0:W1:Y:S02]  /*10c60*/  SHFL.IDX P6, R14, R13, R12, R11 ;  /* 0x0000000c0d0e7389 */ /* 0x00006400000c000b */
[----:B01----:R-:W-:Y:S01]  /*10c70*/  ENDCOLLECTIVE ;  /* 0x000000000000791b */ /* 0x003fe20003800000 */
.L_x_2037:
        /* <DEDUP_REMOVED lines=12> */
.L_x_2038:
[----:B------:R-:W-:Y:S01]  /*10d40*/  @!PT LDS RZ, [RZ] ;  /* 0x00000000fffff984 */ /* 0x000fe20000000800 */
[----:B------:R-:W-:Y:S01]  /*10d50*/  @!PT LDS RZ, [RZ] ;  /* 0x00000000fffff984 */ /* 0x000fe20000000800 */
[----:B------:R-:W-:Y:S01]  /*10d60*/  @!PT LDS RZ, [RZ] ;  /* 0x00000000fffff984 */ /* 0x000fe20000000800 */
[----:B------:R0:W-:Y:S01]  /*10d70*/  LDGSTS.E.BYPASS.LTC128B.128 [R0+0x3400], desc[UR50][R2.64+0x40], !P0 ;  /* 0x0340004002007fae */ /* 0x0001e2000c101d72 */
[----:B------:R-:W-:-:S13]  /*10d80*/  ISETP.LT.OR P0, PT, R5, 0x41, P1 ;  /* 0x000000410500780c */ /* 0x000fda0000f01670 */
[----:B------:R0:W-:Y:S01]  /*10d90*/  LDGSTS.E.BYPASS.LTC128B.128 [R0+0x5400], desc[UR50][R2.64+0x80], !P0 ;  /* 0x0540008002007fae */ /* 0x0001e2000c101d72 */
[----:B------:R-:W-:Y:S05]  /*10da0*/  BRA `(.L_x_2039) ;  /* 0xffffffd400787947 */ /* 0x000fea000383ffff */
.L_x_1964:
        /* <DEDUP_REMOVED lines=8> */
.L_x_2041:
[----:B------:R-:W-:Y:S05]  /*10e30*/  BSYNC B0 ;  /* 0x0000000000007941 */ /* 0x000fea0003800000 */
.L_x_2040:
[----:B------:R-:W-:Y:S05]  /*10e40*/  BRA `(.L_x_2042) ;  /* 0xffffffd8000c7947 */ /* 0x000fea000383ffff */
.L_x_1967:
[----:B-1----:R1:W2:Y:S02]  /*10e50*/  SYNCS.PHASECHK.TRANS64.TRYWAIT P0, [R4+URZ+0x2d820], R0 ;  /* 0x02d82000040075a7 */ /* 0x0022a4000800017f */
[----:B--2---:R-:W-:Y:S05]  /*10e60*/  @!P0 NANOSLEEP.SYNCS 0x989680 ;  /* 0x009896800000895d */ /* 0x004fea0003900000 */
[----:B------:R-:W2:Y:S02]  /*10e70*/  @!P0 SYNCS.PHASECHK.TRANS64 P0, [R4+URZ+0x2d820], R0 ;  /* 0x02d82000040085a7 */ /* 0x000ea4000800007f */
[----:B--2---:R-:W-:Y:S05]  /*10e80*/  @!P0 BRA `(.L_x_1967) ;  /* 0xfffffffc00f08947 */ /* 0x004fea000383ffff */
[----:B------:R-:W-:Y:S05]  /*10e90*/  BRA `(.L_x_2043) ;  /* 0xffffffd800587947 */ /* 0x000fea000383ffff */
.L_x_1968:
        /* <DEDUP_REMOVED lines=11> */
.L_x_2045:
[----:B------:R-:W-:Y:S05]  /*10f50*/  BSYNC B0 ;  /* 0x0000000000007941 */ /* 0x000fea0003800000 */
.L_x_2044:
[----:B------:R-:W-:Y:S05]  /*10f60*/  BRA `(.L_x_2046) ;  /* 0xffffffd800407947 */ /* 0x000fea000383ffff */
.L_x_1971:
[----:B------:R-:W-:Y:S01]  /*10f70*/  BSSY B1, `(.L_x_2047) ;  /* 0x0000006000017945 */ /* 0x000fe20003800000 */
[----:B------:R-:W-:-:S07]  /*10f80*/  IMAD.MOV.U32 R15, RZ, RZ, -0x1 ;  /* 0xffffffffff0f7424 */ /* 0x000fce00078e00ff */
[----:B01----:R-:W-:Y:S05]  /*10f90*/  WARPSYNC.COLLECTIVE R15, `(.L_x_2048) ;  /* 0x000000000f0c7348 */ /* 0x003fea0003c00000 */
[----:B------:R-:W-:Y:S02]  /*10fa0*/  ELECT P6, UR62, PT ;  /* 0x00000000003e782f */ /* 0x000fe400038c0000 */
[----:B------:R-:W-:Y:S01]  /*10fb0*/  MOV R14, UR62 ;  /* 0x0000003e000e7c02 */ /* 0x000fe20008000f00 */
[----:B01----:R-:W-:Y:S10]  /*10fc0*/  ENDCOLLECTIVE ;  /* 0x000000000000791b */ /* 0x003ff40003800000 */
.L_x_2048:
[----:B------:R-:W-:Y:S05]  /*10fd0*/  BSYNC B1 ;  /* 0x0000000000017941 */ /* 0x000fea0003800000 */
.L_x_2047:
[----:B------:R-:W-:Y:S05]  /*10fe0*/  BRA `(.L_x_2049) ;  /* 0xffffffd800387947 */ /* 0x000fea000383ffff */
.L_x_1973:
[----:B-1----:R1:W2:Y:S02]  /*10ff0*/  SYNCS.PHASECHK.TRANS64.TRYWAIT P1, [R5+URZ+0x2d840], R0 ;  /* 0x02d84000050075a7 */ /* 0x0022a4000802017f */
[----:B--2---:R-:W-:Y:S05]  /*11000*/  @!P1 NANOSLEEP.SYNCS 0x989680 ;  /* 0x009896800000995d */ /* 0x004fea0003900000 */
[----:B------:R-:W2:Y:S02]  /*11010*/  @!P1 SYNCS.PHASECHK.TRANS64 P1, [R5+URZ+0x2d840], R0 ;  /* 0x02d84000050095a7 */ /* 0x000ea4000802007f */
[----:B--2---:R-:W-:Y:S05]  /*11020*/  @!P1 BRA `(.L_x_1973) ;  /* 0xfffffffc00f09947 */ /* 0x004fea000383ffff */
[----:B------:R-:W-:Y:S05]  /*11030*/  BRA `(.L_x_2050) ;  /* 0xffffffd800587947 */ /* 0x000fea000383ffff */
.L_x_1975:
[----:B--2---:R2:W3:Y:S02]  /*11040*/  SYNCS.PHASECHK.TRANS64.TRYWAIT P1, [R23+URZ+0x2d840], R2 ;  /* 0x02d84002170075a7 */ /* 0x0044e4000802017f */
[----:B---3--:R-:W-:Y:S05]  /*11050*/  @!P1 NANOSLEEP.SYNCS 0x989680 ;  /* 0x009896800000995d */ /* 0x008fea0003900000 */
[----:B------:R-:W3:Y:S02]  /*11060*/  @!P1 SYNCS.PHASECHK.TRANS64 P1, [R23+URZ+0x2d840], R2 ;  /* 0x02d84002170095a7 */ /* 0x000ee4000802007f */
[----:B---3--:R-:W-:Y:S05]  /*11070*/  @!P1 BRA `(.L_x_1975) ;  /* 0xfffffffc00f09947 */ /* 0x008fea000383ffff */
[----:B------:R-:W-:Y:S05]  /*11080*/  BRA `(.L_x_2051) ;  /* 0xffffffd800647947 */ /* 0x000fea000383ffff */
.L_x_1977:
[----:B---3--:R3:W4:Y:S02]  /*11090*/  SYNCS.PHASECHK.TRANS64.TRYWAIT P1, [R5+URZ+0x2d860], R0 ;  /* 0x02d86000050075a7 */ /* 0x008724000802017f */
[----:B----4-:R-:W-:Y:S05]  /*110a0*/  @!P1 NANOSLEEP.SYNCS 0x989680 ;  /* 0x009896800000995d */ /* 0x010fea0003900000 */
[----:B------:R-:W4:Y:S02]  /*110b0*/  @!P1 SYNCS.PHASECHK.TRANS64 P1, [R5+URZ+0x2d860], R0 ;  /* 0x02d86000050095a7 */ /* 0x000f24000802007f */
[----:B----4-:R-:W-:Y:S05]  /*110c0*/  @!P1 BRA `(.L_x_1977) ;  /* 0xfffffffc00f09947 */ /* 0x010fea000383ffff */
[----:B------:R-:W-:Y:S05]  /*110d0*/  BRA `(.L_x_2052) ;  /* 0xffffffd800607947 */ /* 0x000fea000383ffff */
.L_x_2053:
        /* <DEDUP_REMOVED lines=10> */
.L_x_2734:


//--------------------- .text._ZN7cutlass13device_kernelIN5flash11enable_sm90INS1_16FlashAttnFwdSm90INS1_25CollectiveMainloopFwdSm90ILi2EN4cute5tupleIJNS5_1CILi1EEES8_S8_EEENS6_IJNS7_ILi192EEENS7_ILi128EEENS7_ILi96EEEEEELi96ENS_6half_tEfNS_4arch4Sm90ELb1ELb0ELb0ELb1ELb1ELb0ELb0ELb0ELb1ELb1ELb0ELb0EEENS1_21CollectiveEpilogueFwdINS6_IJSA_SC_SB_EEES9_SE_SG_Li384ELb1ELb1ELb0ELb0EEENS1_36VarlenDynamicPersistentTileSchedulerILi192ELi128ELi384ELi128ELb0ELb1ELb1ELb1ELb1ELb1EEEEEEEEEvNT_6ParamsE --------------------------
	.section	.text._ZN7cutlass13device_kernelIN5flash11enable_sm90INS1_16FlashAttnFwdSm90INS1_25CollectiveMainloopFwdSm90ILi2EN4cute5tupleIJNS5_1CILi1EEES8_S8_EEENS6_IJNS7_ILi192EEENS7_ILi128EEENS7_ILi96EEEEEELi96ENS_6half_tEfNS_4arch4Sm90ELb1ELb0ELb0ELb1ELb1ELb0ELb0ELb0ELb1ELb1ELb0ELb0EEENS1_21CollectiveEpilogueFwdINS6_IJSA_SC_SB_EEES9_SE_SG_Li384ELb1ELb1ELb0ELb0EEENS1_36VarlenDynamicPersistentTileSchedulerILi192ELi128ELi384ELi128ELb0ELb1ELb1ELb1ELb1ELb1EEEEEEEEEvNT_6ParamsE,"ax",@progbits
	.align	128
.text._ZN7cutlass13device_kernelIN5flash11enable_sm90INS1_16FlashAttnFwdSm90INS1_25CollectiveMainloopFwdSm90ILi2EN4cute5tupleIJNS5_1CILi1EEES8_S8_EEENS6_IJNS7_ILi192EEENS7_ILi128EEENS7_ILi96EEEEEELi96ENS_6half_tEfNS_4arch4Sm90ELb1ELb0ELb0ELb1ELb1ELb0ELb0ELb0ELb1ELb1ELb0ELb0EEENS1_21CollectiveEpilogueFwdINS6_IJSA_SC_SB_EEES9_SE_SG_Li384ELb1ELb1ELb0ELb0EEENS1_36VarlenDynamicPersistentTileSchedulerILi192ELi128ELi384ELi128ELb0ELb1ELb1ELb1ELb1ELb1EEEEEEEEEvNT_6ParamsE:
        .type           _ZN7cutlass13device_kernelIN5flash11enable_sm90INS1_16FlashAttnFwdSm90INS1_25CollectiveMainloopFwdSm90ILi2EN4cute5tupleIJNS5_1CILi1EEES8_S8_EEENS6_IJNS7_ILi192EEENS7_ILi128EEENS7_ILi96EEEEEELi96ENS_6half_tEfNS_4arch4Sm90ELb1ELb0ELb0ELb1ELb1ELb0ELb0ELb0ELb1ELb1ELb0ELb0EEENS1_21CollectiveEpilogueFwdINS6_IJSA_SC_SB_EEES9_SE_SG_Li384ELb1ELb1ELb0ELb0EEENS1_36VarlenDynamicPersistentTileSchedulerILi192ELi128ELi384ELi128ELb0ELb1ELb1ELb1ELb1ELb1EEEEEEEEEvNT_6ParamsE,@function
        .size           _ZN7cutlass13device_kernelIN5flash11enable_sm90INS1_16FlashAttnFwdSm90INS1_25CollectiveMainloopFwdSm90ILi2EN4cute5tupleIJNS5_1CILi1EEES8_S8_EEENS6_IJNS7_ILi192EEENS7_ILi128EEENS7_ILi96EEEEEELi96ENS_6half_tEfNS_4arch4Sm90ELb1ELb0ELb0ELb1ELb1ELb0ELb0ELb0ELb1ELb1ELb0ELb0EEENS1_21CollectiveEpilogueFwdINS6_IJSA_SC_SB_EEES9_SE_SG_Li384ELb1ELb1ELb0ELb0EEENS1_36VarlenDynamicPersistentTileSchedulerILi192ELi128ELi384ELi128ELb0ELb1ELb1ELb1ELb1ELb1EEEEEEEEEvNT_6ParamsE,(.L_x_2735 - _ZN7cutlass13device_kernelIN5flash11enable_sm90INS1_16FlashAttnFwdSm90INS1_25CollectiveMainloopFwdSm90ILi2EN4cute5tupleIJNS5_1CILi1EEES8_S8_EEENS6_IJNS7_ILi192EEENS7_ILi128EEENS7_ILi96EEEEEELi96ENS_6half_tEfNS_4arch4Sm90ELb1ELb0ELb0ELb1ELb1ELb0ELb0ELb0ELb1ELb1ELb0ELb0EEENS1_21CollectiveEpilogueFwdINS6_IJSA_SC_SB_EEES9_SE_SG_Li384ELb1ELb1ELb0ELb0EEENS1_36VarlenDynamicPersistentTileSchedulerILi192ELi128ELi384ELi128ELb0ELb1ELb1ELb1ELb1ELb1EEEEEEEEEvNT_6ParamsE)
        .other          _ZN7cutlass13device_kernelIN5flash11enable_sm90INS1_16FlashAttnFwdSm90INS1_25CollectiveMainloopFwdSm90ILi2EN4cute5tupleIJNS5_1CILi1EEES8_S8_EEENS6_IJNS7_ILi192EEENS7_ILi128EEENS7_ILi96EEEEEELi96ENS_6half_tEfNS_4arch4Sm90ELb1ELb0ELb0ELb1ELb1ELb0ELb0ELb0ELb1ELb1ELb0ELb0EEENS1_21CollectiveEpilogueFwdINS6_IJSA_SC_SB_EEES9_SE_SG_Li384ELb1ELb1ELb0ELb0EEENS1_36VarlenDynamicPersistentTileSchedulerILi192ELi128ELi384ELi128ELb0ELb1ELb1ELb1ELb1ELb1EEEEEEEEEvNT_6ParamsE,@"STO_CUDA_ENTRY STV_DEFAULT"
_ZN7cutlass13device_kernelIN5flash11enable_sm90INS1_16FlashAttnFwdSm90INS1_25CollectiveMainloopFwdSm90ILi2EN4cute5tupleIJNS5_1CILi1EEES8_S8_EEENS6_IJNS7_ILi192EEENS7_ILi128EEENS7_ILi96EEEEEELi96ENS_6half_tEfNS_4arch4Sm90ELb1ELb0ELb0ELb1ELb1ELb0ELb0ELb0ELb1ELb1ELb0ELb0EEENS1_21CollectiveEpilogueFwdINS6_IJSA_SC_SB_EEES9_SE_SG_Li384ELb1ELb1ELb0ELb0EEENS1_36VarlenDynamicPersistentTileSchedulerILi192ELi128ELi384ELi128ELb0ELb1ELb1ELb1ELb1ELb1EEEEEEEEEvNT_6ParamsE:
        /* <DEDUP_REMOVED lines=45> */
.L_x_2054:
        /* <DEDUP_REMOVED lines=22> */
.L_x_2055:
        /* <DEDUP_REMOVED lines=18> */
.L_x_2056:
        /* <DEDUP_REMOVED lines=22> */
.L_x_2057:
        /* <DEDUP_REMOVED lines=22> */
.L_x_2058:
        /* <DEDUP_REMOVED lines=8> */
.L_x_2060:
        /* <DEDUP_REMOVED lines=24> */
[----:B------:R-:W-:-:S03]  /*0a10*/  LOP3.LUT R4, R2, 0xfffffff0, RZ, 0xc0, !PT ;  /* 0xfffffff002047812 */ /* 0x000fc600078ec0ff */
[C---:B------:R-:W-:Y:S02]  /*0a20*/  IMAD.IADD R150, R157.reuse, 0x1, -R150 ;  /* 0x000000019d967824 */ /* 0x040fe400078e0a96 */
[----:B------:R-:W-:-:S03]  /*0a30*/  IMAD.IADD R4, R157, 0x1, -R4 ;  /* 0x000000019d047824 */ /* 0x000fc600078e0a04 */
[----:B------:R-:W-:Y:S02]  /*0a40*/  SHF.R.S32.HI R11, RZ, 0x1f, R150 ;  /* 0x0000001fff0b7819 */ /* 0x000fe40000011496 */
[----:B------:R-:W-:Y:S02]  /*0a50*/  SHF.R.S32.HI R3, RZ, 0x1f, R4 ;  /* 0x0000001fff037819 */ /* 0x000fe40000011404 */
[----:B------:R-:W-:Y:S02]  /*0a60*/  LEA.HI R10, R11, R150, RZ, 0x2 ;  /* 0x000000960b0a7211 */ /* 0x000fe400078f10ff */
[----:B------:R-:W-:Y:S02]  /*0a70*/  LEA.HI R5, R0, R157, RZ, 0x5 ;  /* 0x0000009d00057211 */ /* 0x000fe400078f28ff */
[--C-:B------:R-:W-:Y:S02]  /*0a80*/  SHF.R.S32.HI R8, RZ, 0x2, R10.reuse ;  /* 0x00000002ff087819 */ /* 0x100fe4000001140a */
[----:B------:R-:W-:-:S02]  /*0a90*/  SHF.R.S32.HI R9, RZ, 0x1f, R10 ;  /* 0x0000001fff097819 */ /* 0x000fc4000001140a */
[----:B------:R-:W-:Y:S02]  /*0aa0*/  SHF.R.S32.HI R7, RZ, 0x4, R2 ;  /* 0x00000004ff077819 */ /* 0x000fe40000011402 */
[----:B------:R-:W-:Y:S02]  /*0ab0*/  LEA.HI R3, R3, R4, RZ, 0x3 ;  /* 0x0000000403037211 */ /* 0x000fe400078f18ff */
[----:B------:R-:W-:Y:S02]  /*0ac0*/  LEA.HI R6, R9, R8, RZ, 0x3 ;  /* 0x0000000809067211 */ /* 0x000fe400078f18ff */
[----:B------:R-:W-:Y:S02]  /*0ad0*/  SHF.R.S32.HI R9, RZ, 0x5, R5 ;  /* 0x00000005ff097819 */ /* 0x000fe40000011405 */
[----:B------:R-:W-:Y:S02]  /*0ae0*/  LEA.HI R2, R2, R7, RZ, 0x1 ;  /* 0x0000000702027211 */ /* 0x000fe400078f08ff */
[----:B------:R-:W-:-:S02]  /*0af0*/  LOP3.LUT R5, R3, 0xfffffff8, RZ, 0xc0, !PT ;  /* 0xfffffff803057812 */ /* 0x000fc400078ec0ff */
[----:B------:R-:W-:Y:S02]  /*0b00*/  SHF.R.S32.HI R151, RZ, 0x7, R151 ;  /* 0x00000007ff977819 */ /* 0x000fe40000011497 */
[----:B------:R-:W-:Y:S01]  /*0b10*/  LOP3.LUT R2, R2, 0x1ffffffe, RZ, 0xc0, !PT ;  /* 0x1ffffffe02027812 */ /* 0x000fe200078ec0ff */
[----:B------:R-:W-:Y:S01]  /*0b20*/  IMAD.IADD R5, R4, 0x1, -R5 ;  /* 0x0000000104057824 */ /* 0x000fe200078e0a05 */
[----:B------:R-:W-:Y:S01]  /*0b30*/  LOP3.LUT R13, R6, 0xfffffff8, RZ, 0xc0, !PT ;  /* 0xfffffff8060d7812 */ /* 0x000fe200078ec0ff */
[----:B------:R-:W-:-:S04]  /*0b40*/  IMAD.HI R6, R151, 0x55555556, RZ ;  /* 0x5555555697067827 */ /* 0x000fc800078e02ff */
[----:B------:R-:W-:Y:S02]  /*0b50*/  IMAD R14, R9, 0x10, R4 ;  /* 0x00000010090e7824 */ /* 0x000fe400078e0204 */
[----:B------:R-:W-:Y:S02]  /*0b60*/  IMAD.IADD R2, R7, 0x1, -R2 ;  /* 0x0000000107027824 */ /* 0x000fe400078e0a02 */
[----:B------:R-:W-:Y:S02]  /*0b70*/  IMAD.SHL.U32 R4, R5, 0x40, RZ ;  /* 0x0000004005047824 */ /* 0x000fe400078e00ff */
[----:B------:R-:W-:Y:S01]  /*0b80*/  IMAD.IADD R12, R8, 0x1, -R13 ;  /* 0x00000001080c7824 */ /* 0x000fe200078e0a0d */
[----:B------:R-:W-:Y:S01]  /*0b90*/  LEA.HI R8, R6, R6, RZ, 0x1 ;  /* 0x0000000606087211 */ /* 0x000fe200078f08ff */
[----:B------:R-:W-:Y:S01]  /*0ba0*/  IMAD.SHL.U32 R6, R3, 0x40, RZ ;  /* 0x0000004003067824 */ /* 0x000fe200078e00ff */
[----:B------:R-:W-:Y:S01]  /*0bb0*/  LOP3.LUT R4, R4, 0x1c0, RZ, 0xc0, !PT ;  /* 0x000001c004047812 */ /* 0x000fe200078ec0ff */
[----:B------:R-:W-:Y:S01]  /*0bc0*/  IMAD.SHL.U32 R3, R2, 0x8, RZ ;  /* 0x0000000802037824 */ /* 0x000fe200078e00ff */
[----:B------:R-:W-:-:S03]  /*0bd0*/  LEA.HI R0, R0, R157, RZ, 0x2 ;  /* 0x0000009d00007211 */ /* 0x000fc600078f10ff */
[--C-:B------:R-:W-:Y:S01]  /*0be0*/  IMAD.U32 R153, R14, 0x20, R3.reuse ;  /* 0x000000200e997824 */ /* 0x100fe200078e0003 */
[----:B------:R-:W-:Y:S02]  /*0bf0*/  LOP3.LUT R3, R4, 0x8, R3, 0xf8, !PT ;  /* 0x0000000804037812 */ /* 0x000fe400078ef803 */
[----:B------:R-:W-:Y:S02]  /*0c00*/  LOP3.LUT R6, R6, 0x7ffffe00, RZ, 0xc0, !PT ;  /* 0x7ffffe0006067812 */ /* 0x000fe400078ec0ff */
[----:B------:R-:W-:Y:S02]  /*0c10*/  SHF.R.U32.HI R4, RZ, 0x3, R4 ;  /* 0x00000003ff047819 */ /* 0x000fe40000011604 */
[----:B------:R-:W-:Y:S01]  /*0c20*/  LOP3.LUT R2, R0, 0xfffffffc, RZ, 0xc0, !PT ;  /* 0xfffffffc00027812 */ /* 0x000fe200078ec0ff */
[----:B------:R-:W-:Y:S01]  /*0c30*/  IMAD R6, R9, 0x400, R6 ;  /* 0x0000040009067824 */ /* 0x000fe200078e0206 */
[----:B------:R-:W-:Y:S02]  /*0c40*/  LOP3.LUT R3, R3, R4, RZ, 0x3c, !PT ;  /* 0x0000000403037212 */ /* 0x000fe400078e3cff */
[----:B------:R-:W-:Y:S01]  /*0c50*/  LEA.HI R11, R11, R150, RZ, 0x5 ;  /* 0x000000960b0b7211 */ /* 0x000fe200078f28ff */
[----:B------:R-:W-:Y:S01]  /*0c60*/  IMAD.IADD R147, R157, 0x1, -R2 ;  /* 0x000000019d937824 */ /* 0x000fe200078e0a02 */
[----:B------:R-:W-:Y:S01]  /*0c70*/  R2P PR, R5, 0x6 ;  /* 0x0000000605007804 */ /* 0x000fe20000000000 */
[----:B------:R-:W-:Y:S01]  /*0c80*/  IMAD.IADD R3, R6, 0x1, R3 ;  /* 0x0000000106037824 */ /* 0x000fe200078e0203 */
[----:B------:R-:W-:-:S02]  /*0c90*/  SHF.R.S32.HI R11, RZ, 0x5, R11 ;  /* 0x00000005ff0b7819 */ /* 0x000fc4000001140b */
[----:B------:R-:W-:Y:S02]  /*0ca0*/  LEA.HI R4, R147, R147, RZ, 0x1 ;  /* 0x0000009393047211 */ /* 0x000fe400078f08ff */
[----:B------:R-:W-:Y:S01]  /*0cb0*/  LEA R16, R3, UR40, 0x1 ;  /* 0x0000002803107c11 */ /* 0x000fe2000f8e08ff */
[----:B------:R-:W-:Y:S01]  /*0cc0*/  IMAD.MOV.U32 R17, RZ, RZ, 0x40 ;  /* 0x00000040ff117424 */ /* 0x000fe200078e00ff */
[----:B------:R-:W-:Y:S01]  /*0cd0*/  LOP3.LUT R4, R4, 0x1ffffffe, RZ, 0xc0, !PT ;  /* 0x1ffffffe04047812 */ /* 0x000fe200078ec0ff */
[----:B------:R-:W-:Y:S02]  /*0ce0*/  IMAD.SHL.U32 R142, R147, 0x8, RZ ;  /* 0x00000008938e7824 */ /* 0x000fe400078e00ff */
[----:B------:R-:W-:Y:S02]  /*0cf0*/  IMAD R8, R8, -0x3, R151 ;  /* 0xfffffffd08087824 */ /* 0x000fe400078e0297 */
[----:B------:R-:W-:Y:S02]  /*0d00*/  IMAD R11, R11, 0x10, R12 ;  /* 0x000000100b0b7824 */ /* 0x000fe400078e020c */
[----:B------:R-:W-:Y:S01]  /*0d10*/  VIADD R18, R16, 0x21800 ;  /* 0x0002180010127836 */ /* 0x000fe20000000000 */
[----:B------:R-:W-:Y:S01]  /*0d20*/  SEL R17, R17, 0xffffffc0, !P2 ;  /* 0xffffffc011117807 */ /* 0x000fe20005000000 */
[----:B------:R-:W-:Y:S01]  /*0d30*/  VIADD R144, R142, 0x20 ;  /* 0x000000208e907836 */ /* 0x000fe20000000000 */
[----:B------:R-:W-:Y:S01]  /*0d40*/  LOP3.LUT R139, R10, 0x7ffffffc, RZ, 0xc0, !PT ;  /* 0x7ffffffc0a8b7812 */ /* 0x000fe200078ec0ff */
[----:B------:R-:W-:-:S02]  /*0d50*/  VIADD R146, R142, 0x40 ;  /* 0x000000408e927836 */ /* 0x000fc40000000000 */
[----:B------:R-:W-:Y:S02]  /*0d60*/  VIADD R22, R16, 0x21820 ;  /* 0x0002182010167836 */ /* 0x000fe40000000000 */
[----:B------:R-:W-:Y:S02]  /*0d70*/  IMAD R152, R8, 0x40, R11 ;  /* 0x0000004008987824 */ /* 0x000fe400078e020b */
[----:B------:R-:W-:Y:S02]  /*0d80*/  IMAD.IADD R3, R147, 0x1, -R4 ;  /* 0x0000000193037824 */ /* 0x000fe400078e0a04 */
[C---:B------:R-:W-:Y:S01]  /*0d90*/  @P1 VIADD R22, R18.reuse, 0xffffffe0 ;  /* 0xffffffe012161836 */ /* 0x040fe20000000000 */
[----:B------:R-:W-:Y:S01]  /*0da0*/  SHF.R.S32.HI R148, RZ, 0x2, R0 ;  /* 0x00000002ff947819 */ /* 0x000fe20000011400 */
[----:B------:R-:W-:Y:S01]  /*0db0*/  IMAD.IADD R18, R18, 0x1, R17 ;  /* 0x0000000112127824 */ /* 0x000fe200078e0211 */
[----:B------:R-:W-:Y:S01]  /*0dc0*/  SHF.R.S32.HI R156, RZ, 0x1f, R144 ;  /* 0x0000001fff9c7819 */ /* 0x000fe20000011490 */
[----:B------:R-:W-:Y:S01]  /*0dd0*/  IMAD.MOV.U32 R149, RZ, RZ, RZ ;  /* 0x000000ffff957224 */ /* 0x000fe200078e00ff */
[----:B------:R-:W-:Y:S01]  /*0de0*/  SHF.R.S32.HI R155, RZ, 0x1f, R146 ;  /* 0x0000001fff9b7819 */ /* 0x000fe20000011492 */
[----:B------:R-:W-:-:S02]  /*0df0*/  IMAD.MOV.U32 R2, RZ, RZ, RZ ;  /* 0x000000ffff027224 */ /* 0x000fc400078e00ff */
[----:B------:R-:W-:Y:S02]  /*0e00*/  IMAD.IADD R139, R150, 0x1, -R139 ;  /* 0x00000001968b7824 */ /* 0x000fe400078e0a8b */
[----:B------:R-:W-:Y:S02]  /*0e10*/  IMAD R140, R3, 0x8, R152 ;  /* 0x00000008038c7824 */ /* 0x000fe400078e0298 */
[----:B------:R-:W-:Y:S02]  /*0e20*/  IMAD.IADD R17, R17, 0x1, R22 ;  /* 0x0000000111117824 */ /* 0x000fe400078e0216 */
[----:B------:R-:W-:Y:S01]  /*0e30*/  VIADD R23, R22, 0x6000 ;  /* 0x0000600016177836 */ /* 0x000fe20000000000 */
[----:B------:R-:W-:Y:S01]  /*0e40*/  UMOV UR38, URZ ;  /* 0x0000003f00267c82 */ /* 0x000fe20008000000 */
[----:B--2---:R-:W-:-:S07]  /*0e50*/  LOP3.LUT R19, R15, 0x1, RZ, 0xfc, !PT ;  /* 0x000000010f137812 */ /* 0x004fce00078efcff */
.L_x_2112:
[----:B--2---:R-:W0:Y:S01]  /*0e60*/  LDC.64 R4, c[0x0][0xc88] ;  /* 0x00032200ff047b82 */ /* 0x004e220000000a00 */
[----:B------:R-:W-:Y:S01]  /*0e70*/  ULDC.64 UR4, c[0x0][0xa28] ;  /* 0x00028a0000047ab9 */ /* 0x000fe20000000a00 */
[----:B------:R-:W-:Y:S01]  /*0e80*/  ULDC.64 UR6, c[0x0][0xa18] ;  /* 0x0002860000067ab9 */ /* 0x000fe20000000a00 */
[----:B------:R-:W-:Y:S01]  /*0e90*/  IMAD.MOV.U32 R0, RZ, RZ, RZ ;  /* 0x000000ffff007224 */ /* 0x000fe200078e00ff */
[----:B------:R-:W-:Y:S01]  /*0ea0*/  ULDC.64 UR8, c[0x0][0xa20] ;  /* 0x0002880000087ab9 */ /* 0x000fe20000000a00 */
[----:B0-----:R-:W-:-:S05]  /*0eb0*/  IMAD.WIDE R4, R31, 0x4, R4 ;  /* 0x000000041f047825 */ /* 0x001fca00078e0204 */
[----:B------:R-:W2:Y:S01]  /*0ec0*/  LDG.E R141, desc[UR36][R4.64] ;  /* 0x00000024048d7981 */ /* 0x000ea2000c1e1900 */
[----:B------:R-:W-:Y:S02]  /*0ed0*/  ISETP.NE.U32.AND P0, PT, RZ, UR4, PT ;  /* 0x00000004ff007c0c */ /* 0x000fe4000bf05070 */
[----:B------:R-:W-:Y:S02]  /*0ee0*/  ISETP.NE.U32.AND P1, PT, RZ, UR6, PT ;  /* 0x00000006ff007c0c */ /* 0x000fe4000bf25070 */
[----:B------:R-:W-:Y:S02]  /*0ef0*/  ISETP.NE.AND.EX P0, PT, RZ, UR5, PT, P0 ;  /* 0x00000005ff007c0c */ /* 0x000fe4000bf05300 */
[----:B------:R-:W-:Y:S02]  /*0f00*/  ISETP.NE.AND.EX P1, PT, RZ, UR7, PT, P1 ;  /* 0x00000007ff007c0c */ /* 0x000fe4000bf25310 */
[----:B--2---:R-:W-:-:S09]  /*0f10*/  SHF.R.S32.HI R145, RZ, 0x1f, R141 ;  /* 0x0000001fff917819 */ /* 0x004fd2000001148d */
[----:B-1-3--:R-:W-:-:S04]  /*0f20*/  @P0 LEA R6, P2, R141, UR4, 0x2 ;  /* 0x000000048d060c11 */ /* 0x00afc8000f8410ff */
[C---:B------:R-:W-:Y:S01]  /*0f30*/  @P0 LEA.HI.X R7, R141.reuse, UR5, R145, 0x2, P2 ;  /* 0x000000058d070c11 */ /* 0x040fe200090f1491 */
[----:B------:R-:W-:Y:S01]  /*0f40*/  ULDC.64 UR4, c[0x0][0x418] ;  /* 0x0001060000047ab9 */ /* 0x000fe20000000a00 */
[----:B------:R-:W-:-:S03]  /*0f50*/  @P1 LEA R4, P2, R141, UR6, 0x2 ;  /* 0x000000068d041c11 */ /* 0x000fc6000f8410ff */
[----:B------:R0:W5:Y:S01]  /*0f60*/  @P0 LDG.E R0, desc[UR36][R6.64] ;  /* 0x0000002406000981 */ /* 0x000162000c1e1900 */
[----:B------:R-:W-:-:S05]  /*0f70*/  @P1 LEA.HI.X R5, R141, UR7, R145, 0x2, P2 ;  /* 0x000000078d051c11 */ /* 0x000fca00090f1491 */
[----:B------:R0:W5:Y:S01]  /*0f80*/  @P1 LDG.E R138, desc[UR36][R4.64] ;  /* 0x00000024048a1981 */ /* 0x000162000c1e1900 */
[----:B------:R-:W-:Y:S01]  /*0f90*/  UISETP.NE.U32.AND UP0, UPT, UR4, URZ, UPT ;  /* 0x0000003f0400728c */ /* 0x000fe2000bf05070 */
[----:B------:R-:W-:Y:S02]  /*0fa0*/  ISETP.NE.U32.AND P2, PT, RZ, UR8, PT ;  /* 0x00000008ff007c0c */ /* 0x000fe4000bf45070 */
[----:B------:R-:W-:Y:S01]  /*0fb0*/  ULDC UR4, c[0x0][0x424] ;  /* 0x0001090000047ab9 */ /* 0x000fe20000000800 */
[----:B------:R-:W-:Y:S01]  /*0fc0*/  UISETP.NE.AND.EX UP0, UPT, UR5, URZ, UPT, UP0 ;  /* 0x0000003f0500728c */ /* 0x000fe2000bf05300 */
[----:B------:R-:W-:Y:S02]  /*0fd0*/  ISETP.NE.AND.EX P2, PT, RZ, UR9, PT, P2 ;  /* 0x00000009ff007c0c */ /* 0x000fe4000bf45320 */
[----:B------:R-:W-:Y:S01]  /*0fe0*/  ULDC UR5, c[0x0][0x2f0] ;  /* 0x0000bc0000057ab9 */ /* 0x000fe20000000800 */
[----:B------:R-:W-:-:S04]  /*0ff0*/  USEL UR4, UR4, 0x1, UP0 ;  /* 0x0000000104047887 */ /* 0x000fc80008000000 */
[----:B------:R-:W-:Y:S01]  /*1000*/  UIMAD UR4, UR4, UR5, URZ ;  /* 0x00000005040472a4 */ /* 0x000fe2000f8e023f */
[----:B0---4-:R-:W-:Y:S11]  /*1010*/  @P1 BRA `(.L_x_2061) ;  /* 0x0000000000281947 */ /* 0x011ff60003800000 */
[----:B------:R-:W-:Y:S01]  /*1020*/  ULDC.64 UR6, c[0x0][0xa00] ;  /* 0x0002800000067ab9 */ /* 0x000fe20000000a00 */
[----:B-----5:R-:W0:Y:S01]  /*1030*/  LDC R138, c[0x0][0x288] ;  /* 0x0000a200ff8a7b82 */ /* 0x020e220000000800 */
[----:B------:R-:W-:-:S04]  /*1040*/  ISETP.NE.U32.AND P0, PT, RZ, UR6, PT ;  /* 0x00000006ff007c0c */ /* 0x000fc8000bf05070 */
[----:B------:R-:W-:-:S13]  /*1050*/  ISETP.NE.AND.EX P0, PT, RZ, UR7, PT, P0 ;  /* 0x00000007ff007c0c */ /* 0x000fda000bf05300 */
[----:B------:R-:W-:Y:S05]  /*1060*/  @!P0 BRA `(.L_x_2061) ;  /* 0x0000000000148947 */ /* 0x000fea0003800000 */
[----:B------:R-:W1:Y:S02]  /*1070*/  LDC.64 R4, c[0x0][0xa00] ;  /* 0x00028000ff047b82 */ /* 0x000e640000000a00 */
[----:B-1----:R-:W-:-:S05]  /*1080*/  IMAD.WIDE R4, R141, 0x4, R4 ;  /* 0x000000048d047825 */ /* 0x002fca00078e0204 */
[----:B0-----:R-:W2:Y:S04]  /*1090*/  LDG.E R138, desc[UR36][R4.64] ;  /* 0x00000024048a7981 */ /* 0x001ea8000c1e1900 */
[----:B------:R-:W2:Y:S02]  /*10a0*/  LDG.E R3, desc[UR36][R4.64+0x4] ;  /* 0x0000042404037981 */ /* 0x000ea4000c1e1900 */
[----:B--2---:R-:W-:-:S07]  /*10b0*/  IMAD.IADD R138, R3, 0x1, -R138 ;  /* 0x00000001038a7824 */ /* 0x004fce00078e0a8a */
.L_x_2061:
[----:B------:R-:W-:Y:S02]  /*10c0*/  IMAD.U32 R137, RZ, RZ, UR4 ;  /* 0x00000004ff897e24 */ /* 0x000fe4000f8e00ff */
[----:B------:R-:W-:Y:S01]  /*10d0*/  IMAD.MOV.U32 R143, RZ, RZ, R30 ;  /* 0x000000ffff8f7224 */ /* 0x000fe200078e001e */
[----:B------:R-:W-:Y:S06]  /*10e0*/  @!P2 BRA `(.L_x_2062) ;  /* 0x000000000010a947 */ /* 0x000fec0003800000 */
[----:B------:R-:W-:-:S04]  /*10f0*/  LEA R4, P0, R141, UR8, 0x2 ;  /* 0x000000088d047c11 */ /* 0x000fc8000f8010ff */
[----:B------:R-:W-:-:S05]  /*1100*/  LEA.HI.X R5, R141, UR9, R145, 0x2, P0 ;  /* 0x000000098d057c11 */ /* 0x000fca00080f1491 */
[----:B------:R1:W5:Y:S01]  /*1110*/  LDG.E R137, desc[UR36][R4.64] ;  /* 0x0000002404897981 */ /* 0x000362000c1e1900 */
[----:B------:R-:W-:Y:S05]  /*1120*/  BRA `(.L_x_2063) ;  /* 0x0000000000247947 */ /* 0x000fea0003800000 */
.L_x_2062:
        /* <DEDUP_REMOVED lines=9> */
.L_x_2063:
[----:B------:R-:W2:Y:S01]  /*11c0*/  LDC R154, c[0x0][0x448] ;  /* 0x00011200ff9a7b82 */ /* 0x000ea20000000800 */
[----:B------:R-:W-:Y:S01]  /*11d0*/  IMAD R136, R29, 0xc0, RZ ;  /* 0x000000c01d887824 */ /* 0x000fe200078e02ff */
[----:B------:R-:W-:Y:S01]  /*11e0*/  CS2R R134, SRZ ;  /* 0x0000000000867805 */ /* 0x000fe2000001ff00 */
[----:B-----5:R-:W-:Y:S01]  /*11f0*/  IMAD.IADD R137, R137, 0x1, -R0 ;  /* 0x0000000189897824 */ /* 0x020fe200078e0a00 */
[----:B------:R-:W-:Y:S01]  /*1200*/  CS2R R132, SRZ ;  /* 0x0000000000847805 */ /* 0x000fe2000001ff00 */
[----:B------:R-:W-:Y:S01]  /*1210*/  VIADD R3, R136, 0xbf ;  /* 0x000000bf88037836 */ /* 0x000fe20000000000 */
[----:B------:R-:W-:Y:S01]  /*1220*/  CS2R R130, SRZ ;  /* 0x0000000000827805 */ /* 0x000fe2000001ff00 */
[----:B------:R-:W-:Y:S01]  /*1230*/  IMAD.MOV.U32 R32, RZ, RZ, RZ ;  /* 0x000000ffff207224 */ /* 0x000fe200078e00ff */
        /* <DEDUP_REMOVED lines=11> */
[----:B------:R-:W-:Y:S01]  /*12f0*/  CS2R R106, SRZ ;  /* 0x00000000006a7805 */ /* 0x000fe2000001ff00 */
[----:B------:R-:W-:Y:S01]  /*1300*/  IMAD.MOV.U32 R109, RZ, RZ, RZ ;  /* 0x000000ffff6d7224 */ /* 0x000fe200078e00ff */
[----:B------:R-:W-:Y:S02]  /*1310*/  CS2R R104, SRZ ;  /* 0x0000000000687805 */ /* 0x000fe4000001ff00 */
[----:B------:R-:W-:Y:S02]  /*1320*/  CS2R R102, SRZ ;  /* 0x0000000000667805 */ /* 0x000fe4000001ff00 */
[----:B------:R-:W-:-:S02]  /*1330*/  CS2R R100, SRZ ;  /* 0x0000000000647805 */ /* 0x000fc4000001ff00 */
[----:B--2---:R-:W-:Y:S02]  /*1340*/  ISETP.NE.AND P0, PT, R154, 0x1, PT ;  /* 0x000000019a00780c */ /* 0x004fe40003f05270 */
[----:B------:R-:W-:Y:S02]  /*1350*/  CS2R R98, SRZ ;  /* 0x0000000000627805 */ /* 0x000fe4000001ff00 */
[----:B------:R-:W-:Y:S02]  /*1360*/  CS2R R96, SRZ ;  /* 0x0000000000607805 */ /* 0x000fe4000001ff00 */
[----:B------:R-:W-:Y:S01]  /*1370*/  CS2R R6, SRZ ;  /* 0x0000000000067805 */ /* 0x000fe2000001ff00 */
[----:B------:R-:W-:Y:S01]  /*1380*/  IMAD.MOV.U32 R94, RZ, RZ, RZ ;  /* 0x000000ffff5e7224 */ /* 0x000fe200078e00ff */
[----:B------:R-:W-:Y:S01]  /*1390*/  CS2R R90, SRZ ;  /* 0x00000000005a7805 */ /* 0x000fe2000001ff00 */
[----:B------:R-:W-:Y:S02]  /*13a0*/  IMAD.MOV.U32 R93, RZ, RZ, RZ ;  /* 0x000000ffff5d7224 */ /* 0x000fe400078e00ff */
[----:B------:R-:W-:-:S02]  /*13b0*/  IMAD.MOV.U32 R89, RZ, RZ, RZ ;  /* 0x000000ffff597224 */ /* 0x000fc400078e00ff */
[----:B-1----:R-:W1:Y:S08]  /*13c0*/  @P0 LDC R4, c[0x0][0x44c] ;  /* 0x00011300ff040b82 */ /* 0x002e700000000800 */
[----:B------:R-:W2:Y:S01]  /*13d0*/  @P0 LDC R5, c[0x0][0x450] ;  /* 0x00011400ff050b82 */ /* 0x000ea20000000800 */
[----:B-1----:R-:W-:Y:S01]  /*13e0*/  @P0 IMAD.HI.U32 R0, R3, R4, RZ ;  /* 0x0000000403000227 */ /* 0x002fe200078e00ff */
[----:B0-----:R-:W-:-:S04]  /*13f0*/  IADD3 R4, R137, 0x80, -R138 ;  /* 0x0000008089047810 */ /* 0x001fc80007ffe88a */
[----:B--2---:R-:W-:Y:S01]  /*1400*/  @P0 SHF.R.U32.HI R3, RZ, R5, R0 ;  /* 0x00000005ff030219 */ /* 0x004fe20000011600 */
[----:B------:R-:W-:Y:S01]  /*1410*/  VIADD R0, R137, 0x7f ;  /* 0x0000007f89007836 */ /* 0x000fe20000000000 */
[----:B------:R-:W-:-:S03]  /*1420*/  PLOP3.LUT P0, PT, PT, PT, PT, 0x80, 0x0 ;  /* 0x000000000000781c */ /* 0x000fc60003f0f070 */
[----:B------:R-:W-:Y:S01]  /*1430*/  IMAD.IADD R4, R4, 0x1, R3 ;  /* 0x0000000104047824 */ /* 0x000fe200078e0203 */
[----:B------:R-:W-:-:S04]  /*1440*/  SHF.R.S32.HI R3, RZ, 0x1f, R0 ;  /* 0x0000001fff037819 */ /* 0x000fc80000011400 */
[----:B------:R-:W-:Y:S02]  /*1450*/  SHF.R.S32.HI R5, RZ, 0x1f, R4 ;  /* 0x0000001fff057819 */ /* 0x000fe40000011404 */
[----:B------:R-:W-:Y:S01]  /*1460*/  LEA.HI R3, R3, R0, RZ, 0x7 ;  /* 0x0000000003037211 */ /* 0x000fe200078f38ff */
[----:B------:R-:W-:Y:S01]  /*1470*/  IMAD.MOV.U32 R0, RZ, RZ, RZ ;  /* 0x000000ffff007224 */ /* 0x000fe200078e00ff */
[----:B------:R-:W-:Y:S02]  /*1480*/  LEA.HI R5, R5, R4, RZ, 0x7 ;  /* 0x0000000405057211 */ /* 0x000fe400078f38ff */
[----:B------:R-:W-:Y:S02]  /*1490*/  SHF.R.S32.HI R3, RZ, 0x7, R3 ;  /* 0x00000007ff037819 */ /* 0x000fe40000011403 */
[----:B------:R-:W-:-:S04]  /*14a0*/  SHF.R.S32.HI R88, RZ, 0x7, R5 ;  /* 0x00000007ff587819 */ /* 0x000fc80000011405 */
[----:B------:R-:W-:Y:S01]  /*14b0*/  VIMNMX R88, R3, R88, PT ;  /* 0x0000005803587248 */ /* 0x000fe20003fe0100 */
[----:B------:R-:W-:-:S03]  /*14c0*/  IMAD.MOV.U32 R3, RZ, RZ, RZ ;  /* 0x000000ffff037224 */ /* 0x000fc600078e00ff */
[----:B------:R-:W-:-:S13]  /*14d0*/  ISETP.GE.AND P1, PT, R88, 0x1, PT ;  /* 0x000000015800780c */ /* 0x000fda0003f26270 */
[----:B------:R-:W-:Y:S05]  /*14e0*/  @!P1 BRA `(.L_x_2064) ;  /* 0x0000007800989947 */ /* 0x000fea0003800000 */
        /* <DEDUP_REMOVED lines=32> */
.L_x_2065:
[----:B------:R-:W-:Y:S02]  /*16f0*/  LEA.HI R0, R149, R149, RZ, 0x1 ;  /* 0x0000009595007211 */ /* 0x000fe400078f08ff */
[----:B------:R-:W-:Y:S02]  /*1700*/  ISETP.NE.AND P0, PT, R19, 0x3, PT ;  /* 0x000000031300780c */ /* 0x000fe40003f05270 */
[----:B------:R-:W-:-:S05]  /*1710*/  LOP3.LUT R0, R0, 0xfffffffe, RZ, 0xc0, !PT ;  /* 0xfffffffe00007812 */ /* 0x000fca00078ec0ff */
[----:B------:R-:W-:-:S05]  /*1720*/  IMAD.IADD R0, R149, 0x1, -R0 ;  /* 0x0000000195007824 */ /* 0x000fca00078e0a00 */
[----:B------:R-:W-:-:S04]  /*1730*/  SHF.L.U32 R0, R0, 0x1f, RZ ;  /* 0x0000001f00007819 */ /* 0x000fc800000006ff */
[----:B------:R-:W0:Y:S02]  /*1740*/  SYNCS.PHASECHK.TRANS64.TRYWAIT P1, [UR40+0x2d800], R0 ;  /* 0x02d80000ff0075a7 */ /* 0x000e240008020168 */
[----:B0-----:R-:W-:Y:S05]  /*1750*/  @!P1 BRA `(.L_x_2066) ;  /* 0x000000e800c89947 */ /* 0x001fea0003800000 */
.L_x_2197:
[----:B------:R-:W-:Y:S05]  /*1760*/  @!P0 BRA `(.L_x_2067) ;  /* 0x0000000000048947 */ /* 0x000fea0003800000 */
[----:B------:R-:W-:Y:S01]  /*1770*/  BPT.TRAP 0x1 ;  /* 0x000000040000795c */ /* 0x000fe20000300000 */
.L_x_2067:
[----:B0-----:R-:W-:Y:S01]  /*1780*/  IMAD.U32 R3, RZ, RZ, UR38 ;  /* 0x00000026ff037e24 */ /* 0x001fe2000f8e00ff */
[----:B------:R-:W-:-:S04]  /*1790*/  SHF.L.U32 R0, R2, 0x1f, RZ ;  /* 0x0000001f02007819 */ /* 0x000fc800000006ff */
[----:B------:R-:W-:-:S04]  /*17a0*/  LEA R3, R3, UR40, 0x3 ;  /* 0x0000002803037c11 */ /* 0x000fc8000f8e18ff */
[----:B------:R0:W1:Y:S01]  /*17b0*/  SYNCS.PHASECHK.TRANS64.TRYWAIT P1, [R3+URZ+0x2d830], R0 ;  /* 0x02d83000030075a7 */ /* 0x000062000802017f */
[----:B------:R-:W-:Y:S05]  /*17c0*/  @!P0 BRA `(.L_x_2068) ;  /* 0x0000000000048947 */ /* 0x000fea0003800000 */
[----:B------:R-:W-:Y:S01]  /*17d0*/  BPT.TRAP 0x1 ;  /* 0x000000040000795c */ /* 0x000fe20000300000 */
.L_x_2068:
[----:B-1----:R-:W-:Y:S05]  /*17e0*/  @P1 BRA `(.L_x_2069) ;  /* 0x0000000000081947 */ /* 0x002fea0003800000 */
[----:B------:R-:W1:Y:S02]  /*17f0*/  SYNCS.PHASECHK.TRANS64.TRYWAIT P1, [R3+URZ+0x2d830], R0 ;  /* 0x02d83000030075a7 */ /* 0x000e64000802017f */
[----:B-1----:R-:W-:Y:S05]  /*1800*/  @!P1 BRA `(.L_x_2070) ;  /* 0x000000e800b49947 */ /* 0x002fea0003800000 */
.L_x_2069:
        /* <DEDUP_REMOVED lines=49> */
.L_x_2071:
[----:B------:R-:W-:Y:S01]  /*1b20*/  ISETP.NE.AND P4, PT, R154, 0x1, PT ;  /* 0x000000019a00780c */ /* 0x000fe20003f85270 */
[----:B------:R-:W-:Y:S01]  /*1b30*/  IMAD.IADD R89, R140, 0x1, R136 ;  /* 0x000000018c597824 */ /* 0x000fe200078e0288 */
[----:B------:R-:W-:Y:S01]  /*1b40*/  ULDC UR6, c[0x0][0x988] ;  /* 0x0002620000067ab9 */ /* 0x000fe20000000800 */
[----:B------:R-:W-:Y:S01]  /*1b50*/  IMAD.MOV.U32 R7, RZ, RZ, -0x80 ;  /* 0xffffff80ff077424 */ /* 0x000fe200078e00ff */
        /* <DEDUP_REMOVED lines=8> */
[----:B01----:R-:W0:Y:S08]  /*1be0*/  @P4 LDC R0, c[0x0][0x44c] ;  /* 0x00011300ff004b82 */ /* 0x003e300000000800 */
[----:B------:R-:W1:Y:S01]  /*1bf0*/  @P4 LDC R5, c[0x0][0x450] ;  /* 0x00011400ff054b82 */ /* 0x000e620000000800 */
[----:B0-----:R-:W-:-:S05]  /*1c00*/  @P4 IMAD.HI.U32 R0, R89, R0, RZ ;  /* 0x0000000059004227 */ /* 0x001fca00078e00ff */
[----:B-1----:R-:W-:Y:S01]  /*1c10*/  @P4 SHF.R.U32.HI R89, RZ, R5, R0 ;  /* 0x00000005ff594219 */ /* 0x002fe20000011600 */
[----:B------:R-:W-:-:S04]  /*1c20*/  IMAD R0, R88, R7, 0x80 ;  /* 0x0000008058007424 */ /* 0x000fc800078e0207 */
[----:B------:R-:W0:Y:S01]  /*1c30*/  SHFL.IDX PT, R5, R89, 0x1, 0x1c1f ;  /* 0x003c1f0059057f89 */ /* 0x000e2200000e0000 */
[----:B------:R-:W-:Y:S02]  /*1c40*/  VIADD R4, R0, 0x1 ;  /* 0x0000000100047836 */ /* 0x000fe40000000000 */
[----:B------:R-:W-:Y:S02]  /*1c50*/  IMAD.IADD R0, R137, 0x1, R0 ;  /* 0x0000000189007824 */ /* 0x000fe400078e0200 */
[C---:B------:R-:W-:Y:S02]  /*1c60*/  IMAD R4, R139.reuse, -0x2, R4 ;  /* 0xfffffffe8b047824 */ /* 0x040fe400078e0204 */
[----:B------:R-:W-:-:S03]  /*1c70*/  IMAD R91, R139, -0x2, R0 ;  /* 0xfffffffe8b5b7824 */ /* 0x000fc600078e0200 */
[----:B------:R-:W-:-:S04]  /*1c80*/  IADD3 R98, -R138, R4, R137 ;  /* 0x000000048a627210 */ /* 0x000fc80007ffe189 */
[----:B0-----:R-:W-:-:S04]  /*1c90*/  VIADDMNMX R0, R5, R98, R91, PT ;  /* 0x0000006205007246 */ /* 0x001fc8000380015b */
        /* <DEDUP_REMOVED lines=56> */
[C---:B------:R-:W-:Y:S02]  /*2020*/  ISETP.GT.AND P2, PT, R0.reuse, 0x50, PT ;  /* 0x000000500000780c */ /* 0x040fe40003f44270 */
        /* <DEDUP_REMOVED lines=35> */
[----:B------:R-:W-:Y:S02]  /*2260*/  FSEL R87, R87, -INF , P1 ;  /* 0xff80000057577808 */ /* 0x000fe40000800000 */
[----:B------:R-:W-:-:S04]  /*2270*/  FMNMX.FTZ R62, R9, R62, !PT ;  /* 0x0000003e093e7209 */ /* 0x000fc80007810000 */
[----:B------:R-:W-:Y:S02]  /*2280*/  FMNMX.FTZ R27, R87, R62, !PT ;  /* 0x0000003e571b7209 */ /* 0x000fe40007810000 */
[----:B------:R-:W0:Y:S04]  /*2290*/  SHFL.IDX PT, R62, R89, RZ, 0x1c1f ;  /* 0x001c1fff593e7589 */ /* 0x000e2800000e0000 */
[----:B------:R-:W1:Y:S01]  /*22a0*/  SHFL.BFLY PT, R0, R27, 0x2, 0x1f ;  /* 0x0c401f001b007f89 */ /* 0x000e6200000e0000 */
[----:B0-----:R-:W-:Y:S02]  /*22b0*/  VIADDMNMX R62, R62, R98, R91, PT ;  /* 0x000000623e3e7246 */ /* 0x001fe4000380015b */
[----:B-1----:R-:W-:Y:S01]  /*22c0*/  FMNMX.FTZ R31, R27, R0, !PT ;  /* 0x000000001b1f7209 */ /* 0x002fe20007810000 */
[----:B------:R-:W-:Y:S01]  /*22d0*/  IMAD.U32 R0, RZ, RZ, UR6 ;  /* 0x00000006ff007e24 */ /* 0x000fe2000f8e00ff */
[----:B------:R-:W-:-:S02]  /*22e0*/  ISETP.GT.AND P2, PT, R62, 0x1, PT ;  /* 0x000000013e00780c */ /* 0x000fc40003f44270 */
[C---:B------:R-:W-:Y:S01]  /*22f0*/  ISETP.GT.AND P3, PT, R62.reuse, 0x8, PT ;  /* 0x000000083e00780c */ /* 0x040fe20003f64270 */
[----:B------:R-:W0:Y:S01]  /*2300*/  SHFL.BFLY PT, R74, R31, 0x1, 0x1f ;  /* 0x0c201f001f4a7f89 */ /* 0x000e2200000e0000 */
[----:B------:R-:W-:Y:S02]  /*2310*/  FSEL R25, R25, -INF , P2 ;  /* 0xff80000019197808 */ /* 0x000fe40001000000 */
[----:B------:R-:W-:Y:S02]  /*2320*/  ISETP.GT.AND P2, PT, R62, 0x10, PT ;  /* 0x000000103e00780c */ /* 0x000fe40003f44270 */
[----:B------:R-:W-:Y:S02]  /*2330*/  R2UR UR6, R3 ;  /* 0x00000000030672ca */ /* 0x000fe400000e0000 */
[----:B------:R-:W-:Y:S02]  /*2340*/  FSEL R39, R32, -INF , P2 ;  /* 0xff80000020277808 */ /* 0x000fe40001000000 */
[----:B------:R-:W-:-:S04]  /*2350*/  ISETP.GT.AND P2, PT, R62, 0x18, PT ;  /* 0x000000183e00780c */ /* 0x000fc80003f44270 */
[----:B------:R-:W-:Y:S02]  /*2360*/  FSEL R47, R36, -INF , P2 ;  /* 0xff800000242f7808 */ /* 0x000fe40001000000 */
[----:B------:R-:W-:-:S03]  /*2370*/  ISETP.GT.AND P2, PT, R62, 0x20, PT ;  /* 0x000000203e00780c */ /* 0x000fc60003f44270 */
[----:B------:R-:W-:Y:S01]  /*2380*/  UIADD3 UR6, UR6, 0x2d840, URZ ;  /* 0x0002d84006067890 */ /* 0x000fe2000fffe03f */
[----:B------:R-:W-:Y:S02]  /*2390*/  FSEL R55, R40, -INF , P2 ;  /* 0xff80000028377808 */ /* 0x000fe40001000000 */
[----:B------:R-:W-:Y:S01]  /*23a0*/  ISETP.GT.AND P2, PT, R62, 0x28, PT ;  /* 0x000000283e00780c */ /* 0x000fe20003f44270 */
[----:B------:R-:W-:Y:S01]  /*23b0*/  UPRMT UR6, UR41, 0x654, UR6 ;  /* 0x0000065429067896 */ /* 0x000fe20008000006 */
[----:B0-----:R-:W-:Y:S02]  /*23c0*/  FMNMX.FTZ R5, R31, R74, !PT ;  /* 0x0000004a1f057209 */ /* 0x001fe40007810000 */
[----:B------:R-:W-:Y:S02]  /*23d0*/  FSEL R31, R28, -INF , P3 ;  /* 0xff8000001c1f7808 */ /* 0x000fe40001800000 */
[C---:B------:R-:W-:Y:S01]  /*23e0*/  FSETP.NEU.FTZ.AND P1, PT, R5.reuse, -INF , PT ;  /* 0xff8000000500780b */ /* 0x040fe20003f3d000 */
[----:B------:R-:W-:Y:S01]  /*23f0*/  FMUL.FTZ R21, R5, R0 ;  /* 0x0000000005157220 */ /* 0x000fe20000410000 */
[----:B------:R-:W-:-:S02]  /*2400*/  FSEL R67, R44, -INF , P2 ;  /* 0xff8000002c437808 */ /* 0x000fc40001000000 */
[----:B------:R-:W-:Y:S01]  /*2410*/  SYNCS.ARRIVE.TRANS64.RED.A1T0 RZ, [UR6], RZ ;  /* 0x000000ffffff79a7 */ /* 0x000fe20008100406 */
[C---:B------:R-:W-:Y:S02]  /*2420*/  ISETP.GT.AND P2, PT, R62.reuse, 0x30, PT ;  /* 0x000000303e00780c */ /* 0x040fe40003f44270 */
[----:B------:R-:W-:Y:S02]  /*2430*/  FSEL R21, R21, RZ, P1 ;  /* 0x000000ff15157208 */ /* 0x000fe40000800000 */
[----:B------:R-:W-:Y:S02]  /*2440*/  ISETP.GT.AND P1, PT, R62, RZ, PT ;  /* 0x000000ff3e00720c */ /* 0x000fe40003f24270 */
[----:B------:R-:W-:Y:S01]  /*2450*/  FSEL R71, R48, -INF , P2 ;  /* 0xff80000030477808 */ /* 0x000fe20001000000 */
[-CC-:B------:R-:W-:Y:S01]  /*2460*/  FFMA.FTZ R26, R26, R0.reuse, -R21.reuse ;  /* 0x000000001a1a7223 */ /* 0x180fe20000010815 */
[----:B------:R-:W-:Y:S01]  /*2470*/  FSEL R27, R24, -INF , P1 ;  /* 0xff800000181b7808 */ /* 0x000fe20000800000 */
[-CC-:B------:R-:W-:Y:S01]  /*2480*/  FFMA.FTZ R35, R100, R0.reuse, -R21.reuse ;  /* 0x0000000064237223 */ /* 0x180fe20000010815 */
[----:B------:R-:W-:Y:S01]  /*2490*/  ISETP.GT.AND P1, PT, R62, 0x9, PT ;  /* 0x000000093e00780c */ /* 0x000fe20003f24270 */
[-CC-:B------:R-:W-:Y:S01]  /*24a0*/  FFMA.FTZ R79, R12, R0.reuse, -R21.reuse ;  /* 0x000000000c4f7223 */ /* 0x180fe20000010815 */
[----:B------:R-:W-:Y:S01]  /*24b0*/  FMNMX.FTZ R24, R27, R25, !PT ;  /* 0x000000191b187209 */ /* 0x000fe20007810000 */
[----:B------:R-:W-:Y:S01]  /*24c0*/  MUFU.EX2 R26, R26 ;  /* 0x0000001a001a7308 */ /* 0x000fe20000000800 */
[----:B------:R-:W-:Y:S01]  /*24d0*/  FSEL R29, R29, -INF , P1 ;  /* 0xff8000001d1d7808 */ /* 0x000fe20000800000 */
[--C-:B------:R-:W-:Y:S01]  /*24e0*/  FFMA.FTZ R96, R96, R0, -R21.reuse ;  /* 0x0000000060607223 */ /* 0x100fe20000010815 */
[----:B------:R-:W-:Y:S01]  /*24f0*/  FMNMX.FTZ R28, R31, R24, !PT ;  /* 0x000000181f1c7209 */ /* 0x000fe20007810000 */
[-CC-:B------:R-:W-:Y:S01]  /*2500*/  FFMA.FTZ R43, R94, R0.reuse, -R21.reuse ;  /* 0x000000005e2b7223 */ /* 0x180fe20000010815 */
[----:B------:R-:W-:Y:S01]  /*2510*/  ISETP.GT.AND P1, PT, R62, 0x11, PT ;  /* 0x000000113e00780c */ /* 0x000fe20003f24270 */
[--C-:B------:R-:W-:Y:S01]  /*2520*/  FFMA.FTZ R92, R92, R0, -R21.reuse ;  /* 0x000000005c5c7223 */ /* 0x100fe20000010815 */
[----:B------:R-:W-:Y:S01]  /*2530*/  FMNMX.FTZ R28, R29, R28, !PT ;  /* 0x0000001c1d1c7209 */ /* 0x000fe20007810000 */
[----:B------:R-:W0:Y:S01]  /*2540*/  MUFU.EX2 R35, R35 ;  /* 0x0000002300237308 */ /* 0x000e220000000800 */
[----:B------:R-:W-:Y:S01]  /*2550*/  FSEL R33, R33, -INF , P1 ;  /* 0xff80000021217808 */ /* 0x000fe20000800000 */
[--C-:B------:R-:W-:Y:S01]  /*2560*/  FFMA.FTZ R30, R30, R0, -R21.reuse ;  /* 0x000000001e1e7223 */ /* 0x100fe20000010815 */
[----:B------:R-:W-:Y:S01]  /*2570*/  FMNMX.FTZ R28, R39, R28, !PT ;  /* 0x0000001c271c7209 */ /* 0x000fe20007810000 */
[-CC-:B------:R-:W-:Y:S01]  /*2580*/  FFMA.FTZ R54, R54, R0.reuse, -R21.reuse ;  /* 0x0000000036367223 */ /* 0x180fe20000010815 */
[----:B------:R-:W-:Y:S01]  /*2590*/  ISETP.GT.AND P1, PT, R62, 0x19, PT ;  /* 0x000000193e00780c */ /* 0x000fe20003f24270 */
[--C-:B------:R-:W-:Y:S01]  /*25a0*/  FFMA.FTZ R40, R11, R0, -R21.reuse ;  /* 0x000000000b287223 */ /* 0x100fe20000010815 */
[----:B------:R-:W-:Y:S01]  /*25b0*/  FMNMX.FTZ R28, R33, R28, !PT ;  /* 0x0000001c211c7209 */ /* 0x000fe20007810000 */
[----:B------:R-:W1:Y:S01]  /*25c0*/  MUFU.EX2 R24, R96 ;  /* 0x0000006000187308 */ /* 0x000e620000000800 */
[----:B------:R-:W-:Y:S01]  /*25d0*/  FSEL R37, R37, -INF , P1 ;  /* 0xff80000025257808 */ /* 0x000fe20000800000 */
[--C-:B------:R-:W-:Y:S01]  /*25e0*/  FFMA.FTZ R44, R70, R0, -R21.reuse ;  /* 0x00000000462c7223 */ /* 0x100fe20000010815 */
[----:B------:R-:W-:Y:S01]  /*25f0*/  FMNMX.FTZ R32, R47, R28, !PT ;  /* 0x0000001c2f207209 */ /* 0x000fe20007810000 */
[-CC-:B------:R-:W-:Y:S01]  /*2600*/  FFMA.FTZ R42, R42, R0.reuse, -R21.reuse ;  /* 0x000000002a2a7223 */ /* 0x180fe20000010815 */
[----:B------:R-:W-:Y:S01]  /*2610*/  ISETP.GT.AND P1, PT, R62, 0x21, PT ;  /* 0x000000213e00780c */ /* 0x000fe20003f24270 */
[--C-:B------:R-:W-:Y:S01]  /*2620*/  FFMA.FTZ R48, R58, R0, -R21.reuse ;  /* 0x000000003a307223 */ /* 0x100fe20000010815 */
[----:B------:R-:W-:Y:S01]  /*2630*/  FMNMX.FTZ R32, R37, R32, !PT ;  /* 0x0000002025207209 */ /* 0x000fe20007810000 */
[----:B------:R-:W-:Y:S01]  /*2640*/  MUFU.EX2 R43, R43 ;  /* 0x0000002b002b7308 */ /* 0x000fe20000000800 */
[----:B------:R-:W-:Y:S01]  /*2650*/  FSEL R51, R41, -INF , P1 ;  /* 0xff80000029337808 */ /* 0x000fe20000800000 */
[----:B------:R-:W-:Y:S01]  /*2660*/  FFMA.FTZ R41, R90, R0, -R21 ;  /* 0x000000005a297223 */ /* 0x000fe20000010815 */
[----:B------:R-:W-:Y:S01]  /*2670*/  FMNMX.FTZ R32, R55, R32, !PT ;  /* 0x0000002037207209 */ /* 0x000fe20007810000 */
[----:B0-----:R-:W-:Y:S01]  /*2680*/  FADD.FTZ R11, R26, R35 ;  /* 0x000000231a0b7221 */ /* 0x001fe20000010000 */
[----:B------:R-:W-:Y:S01]  /*2690*/  ISETP.GT.AND P1, PT, R62, 0x29, PT ;  /* 0x000000293e00780c */ /* 0x000fe20003f24270 */
[----:B------:R-:W-:Y:S01]  /*26a0*/  FFMA.FTZ R7, R7, R0, -R21 ;  /* 0x0000000007077223 */ /* 0x000fe20000010815 */
[----:B------:R-:W-:Y:S01]  /*26b0*/  FMNMX.FTZ R32, R51, R32, !PT ;  /* 0x0000002033207209 */ /* 0x000fe20007810000 */
[----:B------:R-:W-:Y:S01]  /*26c0*/  MUFU.EX2 R28, R92 ;  /* 0x0000005c001c7308 */ /* 0x000fe20000000800 */
[----:B------:R-:W-:Y:S01]  /*26d0*/  FSEL R45, R45, -INF , P1 ;  /* 0xff8000002d2d7808 */ /* 0x000fe20000800000 */
[----:B-1----:R-:W-:Y:S01]  /*26e0*/  FADD.FTZ R70, R24, R11 ;  /* 0x0000000b18467221 */ /* 0x002fe20000010000 */
[----:B------:R-:W-:-:S02]  /*26f0*/  FMNMX.FTZ R32, R67, R32, !PT ;  /* 0x0000002043207209 */ /* 0x000fc40007810000 */
[C---:B------:R-:W-:Y:S02]  /*2700*/  ISETP.GT.AND P1, PT, R62.reuse, 0x31, PT ;  /* 0x000000313e00780c */ /* 0x040fe40003f24270 */
[----:B------:R-:W-:Y:S01]  /*2710*/  FMNMX.FTZ R32, R45, R32, !PT ;  /* 0x000000202d207209 */ /* 0x000fe20007810000 */
[----:B------:R-:W0:Y:S01]  /*2720*/  MUFU.EX2 R41, R41 ;  /* 0x0000002900297308 */ /* 0x000e220000000800 */
[----:B------:R-:W-:Y:S02]  /*2730*/  ISETP.GT.AND P2, PT, R62, 0x38, PT ;  /* 0x000000383e00780c */ /* 0x000fe40003f44270 */
[----:B------:R-:W-:Y:S01]  /*2740*/  FSEL R75, R49, -INF , P1 ;  /* 0xff800000314b7808 */ /* 0x000fe20000800000 */
[--C-:B------:R-:W-:Y:S01]  /*2750*/  FFMA.FTZ R49, R38, R0, -R21.reuse ;  /* 0x0000000026317223 */ /* 0x100fe20000010815 */
[----:B------:R-:W-:Y:S01]  /*2760*/  FMNMX.FTZ R32, R71, R32, !PT ;  /* 0x0000002047207209 */ /* 0x000fe20007810000 */
[----:B------:R-:W-:Y:S01]  /*2770*/  FFMA.FTZ R38, R15, R0, -R21 ;  /* 0x000000000f267223 */ /* 0x000fe20000010815 */
[----:B------:R-:W-:Y:S01]  /*2780*/  ISETP.GT.AND P1, PT, R62, 0x39, PT ;  /* 0x000000393e00780c */ /* 0x000fe20003f24270 */
[----:B------:R-:W-:Y:S01]  /*2790*/  MUFU.EX2 R30, R30 ;  /* 0x0000001e001e7308 */ /* 0x000fe20000000800 */
[----:B------:R-:W-:-:S02]  /*27a0*/  FSEL R89, R52, -INF , P2 ;  /* 0xff80000034597808 */ /* 0x000fc40001000000 */
[----:B------:R-:W-:Y:S02]  /*27b0*/  FMNMX.FTZ R32, R75, R32, !PT ;  /* 0x000000204b207209 */ /* 0x000fe40007810000 */
[----:B------:R-:W-:Y:S02]  /*27c0*/  ISETP.GT.AND P2, PT, R62, 0x40, PT ;  /* 0x000000403e00780c */ /* 0x000fe40003f44270 */
[----:B------:R-:W-:Y:S01]  /*27d0*/  FSEL R91, R53, -INF , P1 ;  /* 0xff800000355b7808 */ /* 0x000fe20000800000 */
[----:B------:R-:W-:Y:S01]  /*27e0*/  MUFU.EX2 R49, R49 ;  /* 0x0000003100317308 */ /* 0x000fe20000000800 */
[----:B------:R-:W-:Y:S01]  /*27f0*/  FMNMX.FTZ R36, R89, R32, !PT ;  /* 0x0000002059247209 */ /* 0x000fe20007810000 */
[-CC-:B------:R-:W-:Y:S01]  /*2800*/  FFMA.FTZ R53, R34, R0.reuse, -R21.reuse ;  /* 0x0000000022357223 */ /* 0x180fe20000010815 */
[----:B------:R-:W-:Y:S01]  /*2810*/  ISETP.GT.AND P1, PT, R62, 0x41, PT ;  /* 0x000000413e00780c */ /* 0x000fe20003f24270 */
[-CC-:B------:R-:W-:Y:S01]  /*2820*/  FFMA.FTZ R34, R46, R0.reuse, -R21.reuse ;  /* 0x000000002e227223 */ /* 0x180fe20000010815 */
[----:B------:R-:W-:Y:S01]  /*2830*/  FSEL R93, R56, -INF , P2 ;  /* 0xff800000385d7808 */ /* 0x000fe20001000000 */
[----:B------:R-:W-:Y:S01]  /*2840*/  FFMA.FTZ R46, R66, R0, -R21 ;  /* 0x00000000422e7223 */ /* 0x000fe20000010815 */
[----:B------:R-:W-:Y:S01]  /*2850*/  FMNMX.FTZ R36, R91, R36, !PT ;  /* 0x000000245b247209 */ /* 0x000fe20007810000 */
[----:B------:R1:W-:Y:S01]  /*2860*/  MUFU.EX2 R32, R42 ;  /* 0x0000002a00207308 */ /* 0x0003e20000000800 */
[----:B------:R-:W-:-:S02]  /*2870*/  ISETP.GT.AND P2, PT, R62, 0x48, PT ;  /* 0x000000483e00780c */ /* 0x000fc40003f44270 */
[----:B------:R-:W-:Y:S01]  /*2880*/  FSEL R95, R57, -INF , P1 ;  /* 0xff800000395f7808 */ /* 0x000fe20000800000 */
[--C-:B------:R-:W-:Y:S01]  /*2890*/  FFMA.FTZ R57, R20, R0, -R21.reuse ;  /* 0x0000000014397223 */ /* 0x100fe20000010815 */
[----:B------:R-:W-:Y:S01]  /*28a0*/  FMNMX.FTZ R36, R93, R36, !PT ;  /* 0x000000245d247209 */ /* 0x000fe20007810000 */
[-CC-:B------:R-:W-:Y:S01]  /*28b0*/  FFMA.FTZ R20, R50, R0.reuse, -R21.reuse ;  /* 0x0000000032147223 */ /* 0x180fe20000010815 */
[----:B------:R-:W-:Y:S01]  /*28c0*/  ISETP.GT.AND P1, PT, R62, 0x49, PT ;  /* 0x000000493e00780c */ /* 0x000fe20003f24270 */
[----:B------:R-:W-:Y:S01]  /*28d0*/  MUFU.EX2 R53, R53 ;  /* 0x0000003500357308 */ /* 0x000fe20000000800 */
[----:B------:R-:W-:Y:S01]  /*28e0*/  FSEL R97, R60, -INF , P2 ;  /* 0xff8000003c617808 */ /* 0x000fe20001000000 */
[--C-:B-1----:R-:W-:Y:S01]  /*28f0*/  FFMA.FTZ R42, R13, R0, -R21.reuse ;  /* 0x000000000d2a7223 */ /* 0x102fe20000010815 */
[----:B------:R-:W-:Y:S01]  /*2900*/  FMNMX.FTZ R36, R95, R36, !PT ;  /* 0x000000245f247209 */ /* 0x000fe20007810000 */
[----:B------:R-:W-:Y:S01]  /*2910*/  FFMA.FTZ R50, R83, R0, -R21 ;  /* 0x0000000053327223 */ /* 0x000fe20000010815 */
[----:B------:R-:W-:-:S02]  /*2920*/  ISETP.GT.AND P2, PT, R62, 0x50, PT ;  /* 0x000000503e00780c */ /* 0x000fc40003f44270 */
[----:B------:R-:W-:Y:S01]  /*2930*/  FSEL R99, R61, -INF , P1 ;  /* 0xff8000003d637808 */ /* 0x000fe20000800000 */
[--C-:B------:R-:W-:Y:S01]  /*2940*/  FFMA.FTZ R61, R14, R0, -R21.reuse ;  /* 0x000000000e3d7223 */ /* 0x100fe20000010815 */
[----:B------:R-:W-:Y:S01]  /*2950*/  FMNMX.FTZ R36, R97, R36, !PT ;  /* 0x0000002461247209 */ /* 0x000fe20007810000 */
[----:B------:R-:W-:Y:S01]  /*2960*/  MUFU.EX2 R34, R34 ;  /* 0x0000002200227308 */ /* 0x000fe20000000800 */
[----:B------:R-:W-:Y:S02]  /*2970*/  ISETP.GT.AND P1, PT, R62, 0x51, PT ;  /* 0x000000513e00780c */ /* 0x000fe40003f24270 */
[----:B------:R-:W-:Y:S02]  /*2980*/  FSEL R101, R64, -INF , P2 ;  /* 0xff80000040657808 */ /* 0x000fe40001000000 */
[----:B------:R-:W-:Y:S02]  /*2990*/  FMNMX.FTZ R36, R99, R36, !PT ;  /* 0x0000002463247209 */ /* 0x000fe40007810000 */
[----:B------:R-:W-:Y:S01]  /*29a0*/  ISETP.GT.AND P2, PT, R62, 0x58, PT ;  /* 0x000000583e00780c */ /* 0x000fe20003f44270 */
[----:B------:R-:W-:Y:S01]  /*29b0*/  MUFU.EX2 R57, R57 ;  /* 0x0000003900397308 */ /* 0x000fe20000000800 */
[----:B------:R-:W-:Y:S01]  /*29c0*/  FSEL R103, R65, -INF , P1 ;  /* 0xff80000041677808 */ /* 0x000fe20000800000 */
[----:B------:R-:W-:Y:S01]  /*29d0*/  FFMA.FTZ R65, R8, R0, -R21 ;  /* 0x0000000008417223 */ /* 0x000fe20000010815 */
[----:B------:R-:W-:-:S02]  /*29e0*/  FMNMX.FTZ R36, R101, R36, !PT ;  /* 0x0000002465247209 */ /* 0x000fc40007810000 */
[----:B------:R-:W-:Y:S02]  /*29f0*/  ISETP.GT.AND P1, PT, R62, 0x59, PT ;  /* 0x000000593e00780c */ /* 0x000fe40003f24270 */
[----:B------:R-:W-:Y:S01]  /*2a00*/  FSEL R105, R68, -INF , P2 ;  /* 0xff80000044697808 */ /* 0x000fe20001000000 */
[----:B------:R-:W-:Y:S01]  /*2a10*/  MUFU.EX2 R20, R20 ;  /* 0x0000001400147308 */ /* 0x000fe20000000800 */
[----:B------:R-:W-:Y:S02]  /*2a20*/  FMNMX.FTZ R36, R103, R36, !PT ;  /* 0x0000002467247209 */ /* 0x000fe40007810000 */
        /* <DEDUP_REMOVED lines=9> */
[C---:B------:R-:W-:Y:S02]  /*2ac0*/  ISETP.GT.AND P2, PT, R62.reuse, 0x68, PT ;  /* 0x000000683e00780c */ /* 0x040fe40003f44270 */
[----:B------:R-:W-:Y:S01]  /*2ad0*/  FSEL R111, R73, -INF , P1 ;  /* 0xff800000496f7808 */ /* 0x000fe20000800000 */
[----:B------:R-:W-:Y:S01]  /*2ae0*/  FFMA.FTZ R73, R59, R0, -R21 ;  /* 0x000000003b497223 */ /* 0x000fe20000010815 */
[----:B------:R-:W-:Y:S01]  /*2af0*/  FMNMX.FTZ R36, R109, R36, !PT ;  /* 0x000000246d247209 */ /* 0x000fe20007810000 */
[----:B------:R-:W-:Y:S01]  /*2b00*/  MUFU.EX2 R65, R65 ;  /* 0x0000004100417308 */ /* 0x000fe20000000800 */
[----:B------:R-:W-:Y:S02]  /*2b10*/  ISETP.GT.AND P1, PT, R62, 0x69, PT ;  /* 0x000000693e00780c */ /* 0x000fe40003f24270 */
[----:B------:R-:W-:-:S02]  /*2b20*/  FSEL R113, R76, -INF , P2 ;  /* 0xff8000004c717808 */ /* 0x000fc40001000000 */
[----:B------:R-:W-:Y:S02]  /*2b30*/  FMNMX.FTZ R36, R111, R36, !PT ;  /* 0x000000246f247209 */ /* 0x000fe40007810000 */
[----:B------:R-:W-:Y:S01]  /*2b40*/  ISETP.GT.AND P2, PT, R62, 0x70, PT ;  /* 0x000000703e00780c */ /* 0x000fe20003f44270 */
[----:B------:R-:W-:Y:S01]  /*2b50*/  MUFU.EX2 R48, R48 ;  /* 0x0000003000307308 */ /* 0x000fe20000000800 */
[----:B------:R-:W-:Y:S01]  /*2b60*/  FSEL R115, R77, -INF , P1 ;  /* 0xff8000004d737808 */ /* 0x000fe20000800000 */
[--C-:B------:R-:W-:Y:S01]  /*2b70*/  FFMA.FTZ R77, R63, R0, -R21.reuse ;  /* 0x000000003f4d7223 */ /* 0x100fe20000010815 */
[----:B------:R-:W-:Y:S01]  /*2b80*/  FMNMX.FTZ R14, R113, R36, !PT ;  /* 0x00000024710e7209 */ /* 0x000fe20007810000 */
[----:B------:R-:W-:Y:S01]  /*2b90*/  FFMA.FTZ R63, R10, R0, -R21 ;  /* 0x000000000a3f7223 */ /* 0x000fe20000010815 */
[----:B------:R-:W-:Y:S02]  /*2ba0*/  ISETP.GT.AND P1, PT, R62, 0x71, PT ;  /* 0x000000713e00780c */ /* 0x000fe40003f24270 */
[----:B------:R-:W-:Y:S01]  /*2bb0*/  FSEL R117, R80, -INF , P2 ;  /* 0xff80000050757808 */ /* 0x000fe20001000000 */
[----:B------:R1:W-:Y:S01]  /*2bc0*/  MUFU.EX2 R36, R54 ;  /* 0x0000003600247308 */ /* 0x0003e20000000800 */
[----:B------:R-:W-:-:S02]  /*2bd0*/  FMNMX.FTZ R14, R115, R14, !PT ;  /* 0x0000000e730e7209 */ /* 0x000fc40007810000 */
[C---:B------:R-:W-:Y:S02]  /*2be0*/  ISETP.GT.AND P2, PT, R62.reuse, 0x78, PT ;  /* 0x000000783e00780c */ /* 0x040fe40003f44270 */
[----:B------:R-:W-:Y:S02]  /*2bf0*/  FSEL R81, R81, -INF , P1 ;  /* 0xff80000051517808 */ /* 0x000fe40000800000 */
[----:B------:R-:W-:Y:S01]  /*2c00*/  FMNMX.FTZ R14, R117, R14, !PT ;  /* 0x0000000e750e7209 */ /* 0x000fe20007810000 */
[----:B------:R-:W-:Y:S01]  /*2c10*/  MUFU.EX2 R73, R73 ;  /* 0x0000004900497308 */ /* 0x000fe20000000800 */
[----:B------:R-:W-:Y:S02]  /*2c20*/  ISETP.GT.AND P1, PT, R62, 0x79, PT ;  /* 0x000000793e00780c */ /* 0x000fe40003f24270 */
[----:B------:R-:W-:Y:S02]  /*2c30*/  FSEL R119, R84, -INF , P2 ;  /* 0xff80000054777808 */ /* 0x000fe40001000000 */
[----:B------:R-:W-:-:S02]  /*2c40*/  FMNMX.FTZ R14, R81, R14, !PT ;  /* 0x0000000e510e7209 */ /* 0x000fc40007810000 */
[----:B------:R-:W-:Y:S01]  /*2c50*/  FSEL R85, R85, -INF , P1 ;  /* 0xff80000055557808 */ /* 0x000fe20000800000 */
[----:B------:R-:W-:Y:S01]  /*2c60*/  MUFU.EX2 R38, R38 ;  /* 0x0000002600267308 */ /* 0x000fe20000000800 */
[----:B------:R-:W-:Y:S02]  /*2c70*/  FMNMX.FTZ R14, R119, R14, !PT ;  /* 0x0000000e770e7209 */ /* 0x000fe40007810000 */
[----:B0-----:R-:W-:Y:S02]  /*2c80*/  F2FP.F16.F32.PACK_AB R13, R41, R28 ;  /* 0x0000001c290d723e */ /* 0x001fe400000000ff */
[----:B------:R-:W-:-:S03]  /*2c90*/  FMNMX.FTZ R14, R85, R14, !PT ;  /* 0x0000000e550e7209 */ /* 0x000fc60007810000 */
[----:B------:R-:W-:Y:S02]  /*2ca0*/  MUFU.EX2 R77, R77 ;  /* 0x0000004d004d7308 */ /* 0x000fe40000000800 */
[----:B------:R-:W0:Y:S06]  /*2cb0*/  SHFL.BFLY PT, R59, R14, 0x2, 0x1f ;  /* 0x0c401f000e3b7f89 */ /* 0x000e2c00000e0000 */
[----:B------:R-:W-:Y:S08]  /*2cc0*/  MUFU.EX2 R46, R46 ;  /* 0x0000002e002e7308 */ /* 0x000ff00000000800 */
[----:B------:R-:W-:Y:S08]  /*2cd0*/  MUFU.EX2 R79, R79 ;  /* 0x0000004f004f7308 */ /* 0x000ff00000000800 */
[----:B------:R-:W-:Y:S01]  /*2ce0*/  MUFU.EX2 R44, R44 ;  /* 0x0000002c002c7308 */ /* 0x000fe20000000800 */
[----:B0-----:R-:W-:Y:S01]  /*2cf0*/  FMNMX.FTZ R8, R14, R59, !PT ;  /* 0x0000003b0e087209 */ /* 0x001fe20007810000 */
[-CC-:B------:R-:W-:Y:S01]  /*2d00*/  FFMA.FTZ R59, R6, R0.reuse, -R21.reuse ;  /* 0x00000000063b7223 */ /* 0x180fe20000010815 */
[----:B------:R-:W-:-:S03]  /*2d10*/  FFMA.FTZ R21, R87, R0, -R21 ;  /* 0x0000000057157223 */ /* 0x000fc60000010815 */
[----:B------:R-:W0:Y:S02]  /*2d20*/  SHFL.BFLY PT, R15, R8, 0x1, 0x1f ;  /* 0x0c201f00080f7f89 */ /* 0x000e2400000e0000 */
[----:B------:R-:W-:Y:S08]  /*2d30*/  MUFU.EX2 R63, R63 ;  /* 0x0000003f003f7308 */ /* 0x000ff00000000800 */
[----:B------:R-:W-:Y:S08]  /*2d40*/  MUFU.EX2 R42, R42 ;  /* 0x0000002a002a7308 */ /* 0x000ff00000000800 */
[----:B------:R-:W-:Y:S01]  /*2d50*/  MUFU.EX2 R59, R59 ;  /* 0x0000003b003b7308 */ /* 0x000fe20000000800 */
[----:B0-----:R-:W-:-:S07]  /*2d60*/  FMNMX.FTZ R6, R8, R15, !PT ;  /* 0x0000000f08067209 */ /* 0x001fce0007810000 */
[----:B------:R-:W-:Y:S01]  /*2d70*/  MUFU.EX2 R40, R40 ;  /* 0x0000002800287308 */ /* 0x000fe20000000800 */
[C---:B------:R-:W-:Y:S01]  /*2d80*/  FSETP.NEU.FTZ.AND P1, PT, R6.reuse, -INF , PT ;  /* 0xff8000000600780b */ /* 0x040fe20003f3d000 */
[----:B------:R-:W-:-:S06]  /*2d90*/  FMUL.FTZ R10, R6, R0 ;  /* 0x00000000060a7220 */ /* 0x000fcc0000410000 */
[----:B------:R-:W-:Y:S01]  /*2da0*/  MUFU.EX2 R69, R69 ;  /* 0x0000004500457308 */ /* 0x000fe20000000800 */
[----:B------:R-:W-:-:S05]  /*2db0*/  FSEL R10, R10, RZ, P1 ;  /* 0x000000ff0a0a7208 */ /* 0x000fca0000800000 */
        /* <DEDUP_REMOVED lines=8> */
[-CC-:B-1----:R-:W-:Y:S01]  /*2e40*/  FFMA.FTZ R54, R37, R0.reuse, -R10.reuse ;  /* 0x0000000025367223 */ /* 0x182fe2000001080a */
        /* <DEDUP_REMOVED lines=14> */
[-CC-:B------:R-:W-:Y:S01]  /*2f30*/  FFMA.FTZ R51, R101, R0.reuse, -R10.reuse ;  /* 0x0000000065337223 */ /* 0x180fe2000001080a */
[-CC-:B------:R-:W-:Y:S01]  /*2f40*/  FFMA.FTZ R66, R103, R0.reuse, -R10.reuse ;  /* 0x0000000067427223 */ /* 0x180fe2000001080a */
[-CC-:B------:R-:W-:Y:S01]  /*2f50*/  FFMA.FTZ R105, R105, R0.reuse, -R10.reuse ;  /* 0x0000000069697223 */ /* 0x180fe2000001080a */
[-CC-:B------:R-:W-:Y:S01]  /*2f60*/  FFMA.FTZ R107, R107, R0.reuse, -R10.reuse ;  /* 0x000000006b6b7223 */ /* 0x180fe2000001080a */
[-CC-:B------:R-:W-:Y:S01]  /*2f70*/  FFMA.FTZ R109, R109, R0.reuse, -R10.reuse ;  /* 0x000000006d6d7223 */ /* 0x180fe2000001080a */
[-CC-:B------:R-:W-:Y:S01]  /*2f80*/  FFMA.FTZ R111, R111, R0.reuse, -R10.reuse ;  /* 0x000000006f6f7223 */ /* 0x180fe2000001080a */
[-CC-:B------:R-:W-:Y:S01]  /*2f90*/  FFMA.FTZ R113, R113, R0.reuse, -R10.reuse ;  /* 0x0000000071717223 */ /* 0x180fe2000001080a */
[----:B------:R-:W2:Y:S01]  /*2fa0*/  MUFU.EX2 R27, R27 ;  /* 0x0000001b001b7308 */ /* 0x000ea20000000800 */
[----:B0-----:R-:W-:Y:S01]  /*2fb0*/  FADD.FTZ R9, R8, R25 ;  /* 0x0000001908097221 */ /* 0x001fe20000010000 */
[-CC-:B------:R-:W-:Y:S01]  /*2fc0*/  FFMA.FTZ R115, R115, R0.reuse, -R10.reuse ;  /* 0x0000000073737223 */ /* 0x180fe2000001080a */
[-CC-:B------:R-:W-:Y:S01]  /*2fd0*/  FFMA.FTZ R117, R117, R0.reuse, -R10.reuse ;  /* 0x0000000075757223 */ /* 0x180fe2000001080a */
[-CC-:B------:R-:W-:Y:S01]  /*2fe0*/  FFMA.FTZ R81, R81, R0.reuse, -R10.reuse ;  /* 0x0000000051517223 */ /* 0x180fe2000001080a */
[-CC-:B------:R-:W-:Y:S01]  /*2ff0*/  FFMA.FTZ R119, R119, R0.reuse, -R10.reuse ;  /* 0x0000000077777223 */ /* 0x180fe2000001080a */
[----:B------:R-:W-:Y:S01]  /*3000*/  FFMA.FTZ R85, R85, R0, -R10 ;  /* 0x0000000055557223 */ /* 0x000fe2000001080a */
[----:B------:R-:W-:Y:S01]  /*3010*/  F2FP.F16.F32.PACK_AB R8, R25, R8 ;  /* 0x000000081908723e */ /* 0x000fe200000000ff */
[----:B------:R-:W0:Y:S01]  /*3020*/  MUFU.EX2 R14, R14 ;  /* 0x0000000e000e7308 */ /* 0x000e220000000800 */
[----:B-1----:R-:W-:Y:S01]  /*3030*/  FADD.FTZ R68, R12, R9 ;  /* 0x000000090c447221 */ /* 0x002fe20000010000 */
[----:B------:R-:W-:Y:S01]  /*3040*/  FADD.FTZ R9, R43, R70 ;  /* 0x000000462b097221 */ /* 0x000fe20000010000 */
[----:B------:R-:W-:-:S02]  /*3050*/  CS2R R102, SRZ ;  /* 0x0000000000667805 */ /* 0x000fc4000001ff00 */
[----:B------:R-:W-:Y:S02]  /*3060*/  CS2R R100, SRZ ;  /* 0x0000000000647805 */ /* 0x000fe4000001ff00 */
[----:B------:R-:W-:Y:S02]  /*3070*/  CS2R R98, SRZ ;  /* 0x0000000000627805 */ /* 0x000fe4000001ff00 */
[----:B------:R-:W-:Y:S02]  /*3080*/  CS2R R94, SRZ ;  /* 0x00000000005e7805 */ /* 0x000fe4000001ff00 */
[----:B------:R-:W-:Y:S01]  /*3090*/  CS2R R92, SRZ ;  /* 0x00000000005c7805 */ /* 0x000fe2000001ff00 */
[----:B------:R-:W1:Y:S01]  /*30a0*/  MUFU.EX2 R31, R31 ;  /* 0x0000001f001f7308 */ /* 0x000e620000000800 */
[----:B--2---:R-:W-:Y:S01]  /*30b0*/  FADD.FTZ R11, R27, R68 ;  /* 0x000000441b0b7221 */ /* 0x004fe20000010000 */
[----:B------:R-:W-:Y:S01]  /*30c0*/  FADD.FTZ R68, R28, R9 ;  /* 0x000000091c447221 */ /* 0x000fe20000010000 */
[----:B------:R-:W-:-:S02]  /*30d0*/  F2FP.F16.F32.PACK_AB R9, R35, R26 ;  /* 0x0000001a2309723e */ /* 0x000fc400000000ff */
[----:B------:R-:W-:Y:S01]  /*30e0*/  CS2R R90, SRZ ;  /* 0x00000000005a7805 */ /* 0x000fe2000001ff00 */
[----:B------:R-:W-:Y:S02]  /*30f0*/  FADD.FTZ R15, R41, R68 ;  /* 0x00000044290f7221 */ /* 0x000fe40000010000 */
[----:B------:R-:W2:Y:S01]  /*3100*/  MUFU.EX2 R33, R33 ;  /* 0x0000002100217308 */ /* 0x000ea20000000800 */
[----:B0-----:R-:W-:Y:S01]  /*3110*/  FADD.FTZ R10, R14, R11 ;  /* 0x0000000b0e0a7221 */ /* 0x001fe20000010000 */
[----:B------:R-:W-:Y:S01]  /*3120*/  F2FP.F16.F32.PACK_AB R11, R43, R24 ;  /* 0x000000182b0b723e */ /* 0x000fe200000000ff */
[----:B------:R-:W-:Y:S01]  /*3130*/  FADD.FTZ R24, R30, R15 ;  /* 0x0000000f1e187221 */ /* 0x000fe20000010000 */
[----:B------:R-:W-:-:S03]  /*3140*/  F2FP.F16.F32.PACK_AB R15, R49, R30 ;  /* 0x0000001e310f723e */ /* 0x000fc600000000ff */
[----:B------:R-:W-:Y:S01]  /*3150*/  FADD.FTZ R41, R49, R24 ;  /* 0x0000001831297221 */ /* 0x000fe20000010000 */
[----:B------:R-:W0:Y:S01]  /*3160*/  MUFU.EX2 R54, R54 ;  /* 0x0000003600367308 */ /* 0x000e220000000800 */
[----:B-1----:R-:W-:Y:S02]  /*3170*/  FADD.FTZ R10, R31, R10 ;  /* 0x0000000a1f0a7221 */ /* 0x002fe40000010000 */
[----:B------:R-:W-:-:S05]  /*3180*/  FADD.FTZ R26, R32, R41 ;  /* 0x00000029201a7221 */ /* 0x000fca0000010000 */
[----:B------:R-:W1:Y:S01]  /*3190*/  MUFU.EX2 R29, R29 ;  /* 0x0000001d001d7308 */ /* 0x000e620000000800 */
[----:B--2---:R-:W-:Y:S01]  /*31a0*/  FADD.FTZ R35, R33, R10 ;  /* 0x0000000a21237221 */ /* 0x004fe20000010000 */
[----:B------:R-:W-:Y:S01]  /*31b0*/  F2FP.F16.F32.PACK_AB R10, R27, R12 ;  /* 0x0000000c1b0a723e */ /* 0x000fe200000000ff */
[----:B------:R-:W-:Y:S01]  /*31c0*/  FADD.FTZ R27, R53, R26 ;  /* 0x0000001a351b7221 */ /* 0x000fe20000010000 */
[----:B------:R-:W-:-:S03]  /*31d0*/  F2FP.F16.F32.PACK_AB R12, R31, R14 ;  /* 0x0000000e1f0c723e */ /* 0x000fc600000000ff */
[----:B------:R-:W-:Y:S01]  /*31e0*/  FADD.FTZ R26, R34, R27 ;  /* 0x0000001b221a7221 */ /* 0x000fe20000010000 */
[----:B------:R-:W2:Y:S01]  /*31f0*/  MUFU.EX2 R52, R52 ;  /* 0x0000003400347308 */ /* 0x000ea20000000800 */
[C---:B0-----:R-:W-:Y:S01]  /*3200*/  FADD.FTZ R24, R54.reuse, R35 ;  /* 0x0000002336187221 */ /* 0x041fe20000010000 */
[----:B------:R-:W-:Y:S01]  /*3210*/  F2FP.F16.F32.PACK_AB R14, R54, R33 ;  /* 0x00000021360e723e */ /* 0x000fe200000000ff */
[----:B------:R-:W-:Y:S01]  /*3220*/  FADD.FTZ R27, R57, R26 ;  /* 0x0000001a391b7221 */ /* 0x000fe20000010000 */
[----:B------:R0:W-:Y:S03]  /*3230*/  STSM.16.M88.4 [R16+0x21800], R8 ;  /* 0x0218000810007844 */ /* 0x0001e60000000200 */
[----:B------:R-:W-:Y:S01]  /*3240*/  FADD.FTZ R26, R20, R27 ;  /* 0x0000001b141a7221 */ /* 0x000fe20000010000 */
[----:B------:R-:W3:Y:S01]  /*3250*/  MUFU.EX2 R37, R37 ;  /* 0x0000002500257308 */ /* 0x000ee20000000800 */
[----:B-1----:R-:W-:Y:S01]  /*3260*/  FADD.FTZ R25, R29, R24 ;  /* 0x000000181d197221 */ /* 0x002fe20000010000 */
[----:B------:R1:W-:Y:S01]  /*3270*/  STSM.16.M88.4 [R22], R12 ;  /* 0x0000000c16007844 */ /* 0x0003e20000000200 */
[----:B------:R-:W-:Y:S01]  /*3280*/  FADD.FTZ R33, R61, R26 ;  /* 0x0000001a3d217221 */ /* 0x000fe20000010000 */
[----:B------:R-:W-:-:S02]  /*3290*/  F2FP.F16.F32.PACK_AB R27, R57, R34 ;  /* 0x00000022391b723e */ /* 0x000fc400000000ff */
[----:B------:R-:W4:Y:S02]  /*32a0*/  @P4 LDC R34, c[0x0][0x450] ;  /* 0x00011400ff224b82 */ /* 0x000f240000000800 */
[----:B------:R-:W5:Y:S01]  /*32b0*/  MUFU.EX2 R56, R56 ;  /* 0x0000003800387308 */ /* 0x000f620000000800 */
[----:B--2---:R-:W-:Y:S01]  /*32c0*/  FADD.FTZ R24, R52, R25 ;  /* 0x0000001934187221 */ /* 0x004fe20000010000 */
[----:B0-----:R-:W-:-:S06]  /*32d0*/  F2FP.F16.F32.PACK_AB R9, R61, R20 ;  /* 0x000000143d09723e */ /* 0x001fcc00000000ff */
[----:B------:R-:W0:Y:S01]  /*32e0*/  MUFU.EX2 R39, R39 ;  /* 0x0000002700277308 */ /* 0x000e220000000800 */
[----:B---3--:R-:W-:Y:S01]  /*32f0*/  FADD.FTZ R25, R37, R24 ;  /* 0x0000001825197221 */ /* 0x008fe20000010000 */
[----:B-1----:R-:W-:-:S04]  /*3300*/  FADD.FTZ R12, R36, R33 ;  /* 0x00000021240c7221 */ /* 0x002fc80000010000 */
[----:B------:R-:W-:Y:S02]  /*3310*/  FADD.FTZ R13, R65, R12 ;  /* 0x0000000c410d7221 */ /* 0x000fe40000010000 */
[----:B------:R-:W1:Y:S01]  /*3320*/  MUFU.EX2 R58, R58 ;  /* 0x0000003a003a7308 */ /* 0x000e620000000800 */
[----:B-----5:R-:W-:Y:S01]  /*3330*/  FADD.FTZ R24, R56, R25 ;  /* 0x0000001938187221 */ /* 0x020fe20000010000 */
[----:B------:R-:W-:Y:S01]  /*3340*/  F2FP.F16.F32.PACK_AB R25, R53, R32 ;  /* 0x000000203519723e */ /* 0x000fe200000000ff */
[----:B------:R-:W-:Y:S01]  /*3350*/  FADD.FTZ R12, R48, R13 ;  /* 0x0000000d300c7221 */ /* 0x000fe20000010000 */
[----:B------:R-:W-:-:S03]  /*3360*/  F2FP.F16.F32.PACK_AB R26, R56, R37 ;  /* 0x00000025381a723e */ /* 0x000fc600000000ff */
[----:B------:R-:W-:Y:S01]  /*3370*/  FADD.FTZ R13, R73, R12 ;  /* 0x0000000c490d7221 */ /* 0x000fe20000010000 */
[----:B------:R-:W2:Y:S01]  /*3380*/  MUFU.EX2 R45, R45 ;  /* 0x0000002d002d7308 */ /* 0x000ea20000000800 */
[----:B0-----:R-:W-:Y:S01]  /*3390*/  FADD.FTZ R31, R39, R24 ;  /* 0x00000018271f7221 */ /* 0x001fe20000010000 */
[----:B------:R-:W-:Y:S02]  /*33a0*/  F2FP.F16.F32.PACK_AB R24, R52, R29 ;  /* 0x0000001d3418723e */ /* 0x000fe400000000ff */
[----:B------:R-:W0:Y:S03]  /*33b0*/  @P4 LDC R29, c[0x0][0x44c] ;  /* 0x00011300ff1d4b82 */ /* 0x000e260000000800 */
[----:B------:R3:W-:Y:S01]  /*33c0*/  STSM.16.M88.4 [R18], R24 ;  /* 0x0000001812007844 */ /* 0x0007e20000000200 */
[----:B------:R-:W5:Y:S01]  /*33d0*/  MUFU.EX2 R60, R60 ;  /* 0x0000003c003c7308 */ /* 0x000f620000000800 */
[C---:B-1----:R-:W-:Y:S01]  /*33e0*/  FADD.FTZ R32, R58.reuse, R31 ;  /* 0x0000001f3a207221 */ /* 0x042fe20000010000 */
[----:B------:R-:W-:-:S06]  /*33f0*/  F2FP.F16.F32.PACK_AB R8, R58, R39 ;  /* 0x000000273a08723e */ /* 0x000fcc00000000ff */
[----:B------:R-:W1:Y:S01]  /*3400*/  MUFU.EX2 R47, R47 ;  /* 0x0000002f002f7308 */ /* 0x000e620000000800 */
[----:B--2---:R-:W-:Y:S01]  /*3410*/  FADD.FTZ R11, R45, R32 ;  /* 0x000000202d0b7221 */ /* 0x004fe20000010000 */
[----:B---3--:R-:W-:-:S06]  /*3420*/  IMAD.MOV.U32 R27, RZ, RZ, R136 ;  /* 0x000000ffff1b7224 */ /* 0x008fcc00078e0088 */
[----:B------:R-:W2:Y:S01]  /*3430*/  MUFU.EX2 R62, R62 ;  /* 0x0000003e003e7308 */ /* 0x000ea20000000800 */
[C---:B-----5:R-:W-:Y:S01]  /*3440*/  FADD.FTZ R14, R60.reuse, R11 ;  /* 0x0000000b3c0e7221 */ /* 0x060fe20000010000 */
[----:B------:R-:W-:Y:S02]  /*3450*/  F2FP.F16.F32.PACK_AB R10, R60, R45 ;  /* 0x0000002d3c0a723e */ /* 0x000fe400000000ff */
[----:B------:R-:W-:Y:S01]  /*3460*/  F2FP.F16.F32.PACK_AB R11, R65, R36 ;  /* 0x00000024410b723e */ /* 0x000fe200000000ff */
[----:B0-----:R-:W-:-:S03]  /*3470*/  @P4 IMAD.HI.U32 R29, R136, R29, RZ ;  /* 0x0000001d881d4227 */ /* 0x001fc600078e00ff */
[----:B------:R0:W3:Y:S01]  /*3480*/  MUFU.EX2 R3, R97 ;  /* 0x0000006100037308 */ /* 0x0000e20000000800 */
[----:B-1----:R-:W-:Y:S01]  /*3490*/  FADD.FTZ R15, R47, R14 ;  /* 0x0000000e2f0f7221 */ /* 0x002fe20000010000 */
[----:B------:R1:W-:Y:S01]  /*34a0*/  STSM.16.M88.4 [R17], R8 ;  /* 0x0000000811007844 */ /* 0x0003e20000000200 */
[----:B----4-:R-:W-:-:S05]  /*34b0*/  @P4 SHF.R.U32.HI R27, RZ, R34, R29 ;  /* 0x00000022ff1b4219 */ /* 0x010fca000001161d */
[----:B------:R-:W4:Y:S01]  /*34c0*/  MUFU.EX2 R64, R64 ;  /* 0x0000004000407308 */ /* 0x000f220000000800 */
[C---:B--2---:R-:W-:Y:S01]  /*34d0*/  FADD.FTZ R14, R62.reuse, R15 ;  /* 0x0000000f3e0e7221 */ /* 0x044fe20000010000 */
[----:B------:R-:W-:Y:S02]  /*34e0*/  F2FP.F16.F32.PACK_AB R12, R62, R47 ;  /* 0x0000002f3e0c723e */ /* 0x000fe400000000ff */
[----:B0-----:R-:W-:-:S04]  /*34f0*/  CS2R R96, SRZ ;  /* 0x0000000000607805 */ /* 0x001fc8000001ff00 */
[----:B------:R-:W0:Y:S01]  /*3500*/  MUFU.EX2 R51, R51 ;  /* 0x0000003300337308 */ /* 0x000e220000000800 */
[----:B---3--:R-:W-:Y:S01]  /*3510*/  FADD.FTZ R15, R3, R14 ;  /* 0x0000000e030f7221 */ /* 0x008fe20000010000 */
[----:B------:R-:W-:Y:S01]  /*3520*/  FADD.FTZ R14, R38, R13 ;  /* 0x0000000d260e7221 */ /* 0x000fe20000010000 */
[----:B------:R-:W-:Y:S02]  /*3530*/  F2FP.F16.F32.PACK_AB R13, R73, R48 ;  /* 0x00000030490d723e */ /* 0x000fe400000000ff */
[----:B-1----:R-:W-:-:S03]  /*3540*/  F2FP.F16.F32.PACK_AB R11, R63, R44 ;  /* 0x0000002c3f0b723e */ /* 0x002fc600000000ff */
[----:B------:R-:W1:Y:S01]  /*3550*/  MUFU.EX2 R66, R66 ;  /* 0x0000004200427308 */ /* 0x000e620000000800 */
[C---:B----4-:R-:W-:Y:S01]  /*3560*/  FADD.FTZ R32, R64.reuse, R15 ;  /* 0x0000000f40207221 */ /* 0x050fe20000010000 */
[----:B------:R-:W-:Y:S01]  /*3570*/  FADD.FTZ R15, R77, R14 ;  /* 0x0000000e4d0f7221 */ /* 0x000fe20000010000 */
[----:B------:R-:W-:-:S03]  /*3580*/  F2FP.F16.F32.PACK_AB R14, R64, R3 ;  /* 0x00000003400e723e */ /* 0x000fc600000000ff */
[----:B------:R-:W-:Y:S01]  /*3590*/  FADD.FTZ R8, R46, R15 ;  /* 0x0000000f2e087221 */ /* 0x000fe20000010000 */
[----:B------:R-:W-:Y:S01]  /*35a0*/  F2FP.F16.F32.PACK_AB R15, R77, R38 ;  /* 0x000000264d0f723e */ /* 0x000fe200000000ff */
[----:B------:R2:W3:Y:S01]  /*35b0*/  MUFU.EX2 R28, R105 ;  /* 0x00000069001c7308 */ /* 0x0004e20000000800 */
[----:B0-----:R-:W-:Y:S01]  /*35c0*/  FADD.FTZ R3, R51, R32 ;  /* 0x0000002033037221 */ /* 0x001fe20000010000 */
[C---:B------:R-:W-:Y:S02]  /*35d0*/  FADD.FTZ R9, R79.reuse, R8 ;  /* 0x000000084f097221 */ /* 0x040fe40000010000 */
[----:B------:R0:W-:Y:S02]  /*35e0*/  STSM.16.M88.4 [R16+0x27800], R12 ;  /* 0x0278000c10007844 */ /* 0x0001e40000000200 */
[----:B------:R-:W-:Y:S01]  /*35f0*/  FADD.FTZ R26, R44, R9 ;  /* 0x000000092c1a7221 */ /* 0x000fe20000010000 */
[----:B------:R-:W-:Y:S01]  /*3600*/  F2FP.F16.F32.PACK_AB R9, R79, R46 ;  /* 0x0000002e4f09723e */ /* 0x000fe200000000ff */
[----:B------:R-:W4:Y:S01]  /*3610*/  MUFU.EX2 R107, R107 ;  /* 0x0000006b006b7308 */ /* 0x000f220000000800 */
[C---:B-1----:R-:W-:Y:S01]  /*3620*/  FADD.FTZ R3, R66.reuse, R3 ;  /* 0x0000000342037221 */ /* 0x042fe20000010000 */
[----:B------:R-:W-:-:S02]  /*3630*/  F2FP.F16.F32.PACK_AB R8, R66, R51 ;  /* 0x000000334208723e */ /* 0x000fc400000000ff */
[----:B--2---:R-:W-:-:S04]  /*3640*/  CS2R R104, SRZ ;  /* 0x0000000000687805 */ /* 0x004fc8000001ff00 */
[----:B------:R-:W1:Y:S01]  /*3650*/  MUFU.EX2 R109, R109 ;  /* 0x0000006d006d7308 */ /* 0x000e620000000800 */
[----:B---3--:R-:W-:Y:S01]  /*3660*/  FADD.FTZ R10, R28, R3 ;  /* 0x000000031c0a7221 */ /* 0x008fe20000010000 */
[----:B------:R-:W-:Y:S01]  /*3670*/  FADD.FTZ R3, R63, R26 ;  /* 0x0000001a3f037221 */ /* 0x000fe20000010000 */
[----:B0-----:R-:W-:-:S03]  /*3680*/  F2FP.F16.F32.PACK_AB R13, R59, R42 ;  /* 0x0000002a3b0d723e */ /* 0x001fc600000000ff */
[----:B------:R-:W-:Y:S01]  /*3690*/  FADD.FTZ R26, R42, R3 ;  /* 0x000000032a1a7221 */ /* 0x000fe20000010000 */
[----:B------:R-:W-:Y:S01]  /*36a0*/  F2FP.F16.F32.PACK_AB R15, R69, R40 ;  /* 0x00000028450f723e */ /* 0x000fe200000000ff */
[----:B------:R0:W2:Y:S01]  /*36b0*/  MUFU.EX2 R30, R111 ;  /* 0x0000006f001e7308 */ /* 0x0000a20000000800 */
[C---:B----4-:R-:W-:Y:S01]  /*36c0*/  FADD.FTZ R32, R107.reuse, R10 ;  /* 0x0000000a6b207221 */ /* 0x050fe20000010000 */
[----:B------:R-:W-:Y:S01]  /*36d0*/  F2FP.F16.F32.PACK_AB R10, R107, R28 ;  /* 0x0000001c6b0a723e */ /* 0x000fe200000000ff */
[----:B------:R-:W-:Y:S01]  /*36e0*/  FADD.FTZ R3, R59, R26 ;  /* 0x0000001a3b037221 */ /* 0x000fe20000010000 */
[----:B------:R-:W-:-:S03]  /*36f0*/  CS2R R106, SRZ ;  /* 0x00000000006a7805 */ /* 0x000fc6000001ff00 */
[----:B------:R-:W-:Y:S01]  /*3700*/  FADD.FTZ R14, R40, R3 ;  /* 0x00000003280e7221 */ /* 0x000fe20000010000 */
[----:B------:R-:W3:Y:S01]  /*3710*/  MUFU.EX2 R113, R113 ;  /* 0x0000007100717308 */ /* 0x000ee20000000800 */
[----:B-1----:R-:W-:Y:S01]  /*3720*/  FADD.FTZ R25, R109, R32 ;  /* 0x000000206d197221 */ /* 0x002fe20000010000 */
[----:B------:R1:W-:Y:S01]  /*3730*/  STSM.16.M88.4 [R23], R8 ;  /* 0x0000000817007844 */ /* 0x0003e20000000200 */
[----:B0-----:R-:W-:-:S05]  /*3740*/  CS2R R110, SRZ ;  /* 0x00000000006e7805 */ /* 0x001fca000001ff00 */
[----:B------:R0:W4:Y:S01]  /*3750*/  MUFU.EX2 R20, R115 ;  /* 0x0000007300147308 */ /* 0x0001220000000800 */
[C---:B--2---:R-:W-:Y:S01]  /*3760*/  FADD.FTZ R32, R30.reuse, R25 ;  /* 0x000000191e207221 */ /* 0x044fe20000010000 */
[----:B------:R-:W-:Y:S02]  /*3770*/  F2FP.F16.F32.PACK_AB R12, R30, R109 ;  /* 0x0000006d1e0c723e */ /* 0x000fe400000000ff */
[----:B------:R-:W-:-:S04]  /*3780*/  CS2R R108, SRZ ;  /* 0x00000000006c7805 */ /* 0x000fc8000001ff00 */
[----:B------:R-:W2:Y:S01]  /*3790*/  MUFU.EX2 R117, R117 ;  /* 0x0000007500757308 */ /* 0x000ea20000000800 */
[----:B---3--:R-:W-:Y:S01]  /*37a0*/  FADD.FTZ R25, R113, R32 ;  /* 0x0000002071197221 */ /* 0x008fe20000010000 */
[----:B-1----:R-:W-:Y:S01]  /*37b0*/  FADD.FTZ R8, R69, R14 ;  /* 0x0000000e45087221 */ /* 0x002fe20000010000 */
[----:B0-----:R-:W-:-:S05]  /*37c0*/  CS2R R114, SRZ ;  /* 0x0000000000727805 */ /* 0x001fca000001ff00 */
[----:B------:R-:W0:Y:S01]  /*37d0*/  MUFU.EX2 R7, R7 ;  /* 0x0000000700077308 */ /* 0x000e220000000800 */
[C---:B----4-:R-:W-:Y:S01]  /*37e0*/  FADD.FTZ R26, R20.reuse, R25 ;  /* 0x00000019141a7221 */ /* 0x050fe20000010000 */
[----:B------:R-:W-:Y:S02]  /*37f0*/  F2FP.F16.F32.PACK_AB R14, R20, R113 ;  /* 0x00000071140e723e */ /* 0x000fe400000000ff */
[----:B------:R-:W-:-:S03]  /*3800*/  CS2R R112, SRZ ;  /* 0x0000000000707805 */ /* 0x000fc6000001ff00 */
[----:B------:R1:W-:Y:S01]  /*3810*/  STSM.16.M88.4 [R18+0x6000], R12 ;  /* 0x0060000c12007844 */ /* 0x0003e20000000200 */
[----:B------:R-:W3:Y:S01]  /*3820*/  MUFU.EX2 R50, R50 ;  /* 0x0000003200327308 */ /* 0x000ee20000000800 */
[----:B--2---:R-:W-:-:S07]  /*3830*/  FADD.FTZ R3, R117, R26 ;  /* 0x0000001a75037221 */ /* 0x004fce0000010000 */
[----:B------:R-:W2:Y:S01]  /*3840*/  MUFU.EX2 R24, R81 ;  /* 0x0000005100187308 */ /* 0x000ea20000000800 */
[----:B0-----:R-:W-:-:S07]  /*3850*/  FADD.FTZ R9, R7, R8 ;  /* 0x0000000807097221 */ /* 0x001fce0000010000 */
[----:B------:R-:W-:Y:S01]  /*3860*/  MUFU.EX2 R4, R4 ;  /* 0x0000000400047308 */ /* 0x000fe20000000800 */
[C---:B---3--:R-:W-:Y:S01]  /*3870*/  F2FP.F16.F32.PACK_AB R25, R50.reuse, R7 ;  /* 0x000000073219723e */ /* 0x048fe200000000ff */
[----:B------:R-:W-:Y:S01]  /*3880*/  FADD.FTZ R9, R50, R9 ;  /* 0x0000000932097221 */ /* 0x000fe20000010000 */
[----:B------:R-:W-:-:S05]  /*3890*/  IADD3 R7, R27, R137, -R138 ;  /* 0x000000891b077210 */ /* 0x000fca0007ffe88a */
[----:B------:R-:W-:Y:S01]  /*38a0*/  MUFU.EX2 R119, R119 ;  /* 0x0000007700777308 */ /* 0x000fe20000000800 */
[C---:B--2---:R-:W-:Y:S01]  /*38b0*/  FADD.FTZ R8, R24.reuse, R3 ;  /* 0x0000000318087221 */ /* 0x044fe20000010000 */
[----:B------:R-:W-:Y:S02]  /*38c0*/  F2FP.F16.F32.PACK_AB R24, R24, R117 ;  /* 0x000000751818723e */ /* 0x000fe400000000ff */
[----:B------:R-:W-:-:S04]  /*38d0*/  CS2R R116, SRZ ;  /* 0x0000000000747805 */ /* 0x000fc8000001ff00 */
[----:B------:R-:W0:Y:S08]  /*38e0*/  MUFU.EX2 R28, R85 ;  /* 0x00000055001c7308 */ /* 0x000e300000000800 */
[----:B------:R-:W2:Y:S01]  /*38f0*/  MUFU.EX2 R21, R21 ;  /* 0x0000001500157308 */ /* 0x000ea20000000800 */
[----:B0-----:R-:W-:Y:S01]  /*3900*/  F2FP.F16.F32.PACK_AB R26, R28, R119 ;  /* 0x000000771c1a723e */ /* 0x001fe200000000ff */
[----:B------:R-:W-:Y:S01]  /*3910*/  FADD.FTZ R119, R119, R8 ;  /* 0x0000000877777221 */ /* 0x000fe20000010000 */
[----:B------:R-:W-:-:S04]  /*3920*/  SHF.R.S32.HI R8, RZ, 0x1f, R7 ;  /* 0x0000001fff087819 */ /* 0x000fc80000011407 */
[----:B------:R-:W-:Y:S01]  /*3930*/  LEA.HI R7, R8, R7, RZ, 0x7 ;  /* 0x0000000708077211 */ /* 0x000fe200078f38ff */
[----:B------:R-:W-:Y:S01]  /*3940*/  VIADD R8, R88, 0xfffffffe ;  /* 0xfffffffe58087836 */ /* 0x000fe20000000000 */
[C---:B--2---:R-:W-:Y:S01]  /*3950*/  F2FP.F16.F32.PACK_AB R27, R21.reuse, R4 ;  /* 0x00000004151b723e */ /* 0x044fe200000000ff */
[----:B------:R-:W-:Y:S01]  /*3960*/  FADD.FTZ R4, R4, R9 ;  /* 0x0000000904047221 */ /* 0x000fe20000010000 */
[----:B------:R-:W-:Y:S02]  /*3970*/  SHF.R.S32.HI R7, RZ, 0x7, R7 ;  /* 0x00000007ff077819 */ /* 0x000fe40000011407 */
[----:B------:R-:W-:Y:S01]  /*3980*/  CS2R R88, SRZ ;  /* 0x0000000000587805 */ /* 0x000fe2000001ff00 */
[----:B------:R1:W-:Y:S01]  /*3990*/  STSM.16.M88.4 [R17+0x6000], R24 ;  /* 0x0060001811007844 */ /* 0x0003e20000000200 */
[----:B------:R-:W-:Y:S01]  /*39a0*/  VIMNMX R7, RZ, R7, !PT ;  /* 0x00000007ff077248 */ /* 0x000fe20007fe0100 */
[----:B------:R-:W-:Y:S01]  /*39b0*/  FADD.FTZ R3, R21, R4 ;  /* 0x0000000415037221 */ /* 0x000fe20000010000 */
[----:B------:R-:W-:Y:S01]  /*39c0*/  FADD.FTZ R4, R28, R119 ;  /* 0x000000771c047221 */ /* 0x000fe20000010000 */
[----:B------:R0:W-:Y:S06]  /*39d0*/  MEMBAR.ALL.CTA ;  /* 0x0000000000007992 */ /* 0x0001ec0000008000 */
[----:B0-----:R-:W0:Y:S01]  /*39e0*/  FENCE.VIEW.ASYNC.S ;  /* 0x00000000000073c6 */ /* 0x001e220000000000 */
[----:B------:R-:W-:-:S02]  /*39f0*/  ISETP.GE.AND P1, PT, R8, R7, PT ;  /* 0x000000070800720c */ /* 0x000fc40003f26270 */
[----:B------:R-:W-:Y:S01]  /*3a00*/  CS2R R118, SRZ ;  /* 0x0000000000767805 */ /* 0x000fe2000001ff00 */
[----:B0-----:R-:W-:-:S10]  /*3a10*/  NOP ;  /* 0x0000000000007918 */ /* 0x001fd40000000000 */
[----:B-1----:R-:W-:Y:S05]  /*3a20*/  @!P1 BRA `(.L_x_2072) ;  /* 0x0000002800909947 */ /* 0x002fea0003800000 */
[----:B------:R-:W-:Y:S01]  /*3a30*/  IMAD.MOV.U32 R10, RZ, RZ, R5 ;  /* 0x000000ffff0a7224 */ /* 0x000fe200078e0005 */
[----:B------:R-:W-:Y:S01]  /*3a40*/  UMOV UR6, UR38 ;  /* 0x0000002600067c82 */ /* 0x000fe20008000000 */
[----:B------:R-:W-:Y:S02]  /*3a50*/  IMAD.MOV.U32 R9, RZ, RZ, R6 ;  /* 0x000000ffff097224 */ /* 0x000fe400078e0006 */
[----:B------:R-:W-:Y:S02]  /*3a60*/  IMAD.MOV.U32 R11, RZ, RZ, R2 ;  /* 0x000000ffff0b7224 */ /* 0x000fe400078e0002 */
[----:B------:R-:W-:-:S07]  /*3a70*/  IMAD.MOV.U32 R135, RZ, RZ, RZ ;  /* 0x000000ffff877224 */ /* 0x000fce00078e00ff */
.L_x_2083:
[----:B------:R-:W-:Y:S01]  /*3a80*/  ISETP.NE.AND P2, PT, RZ, UR42, PT ;  /* 0x0000002aff007c0c */ /* 0x000fe2000bf45270 */
[----:B------:R-:W-:-:S04]  /*3a90*/  UISETP.NE.AND UP0, UPT, UR6, 0x1, UPT ;  /* 0x000000010600788c */ /* 0x000fc8000bf05270 */
[----:B------:R-:W-:-:S06]  /*3aa0*/  USEL UR7, URZ, 0x1, UP0 ;  /* 0x000000013f077887 */ /* 0x000fcc0008000000 */
[----:B------:R-:W-:Y:S02]  /*3ab0*/  LOP3.LUT R2, R11, UR7, RZ, 0x3c, !PT ;  /* 0x000000070b027c12 */ /* 0x000fe4000f8e3cff */
[----:B------:R-:W-:Y:S05]  /*3ac0*/  @P2 BRA `(.L_x_2073) ;  /* 0x0000000000342947 */ /* 0x000fea0003800000 */
[----:B------:R-:W-:Y:S05]  /*3ad0*/  @!P0 BRA `(.L_x_2074) ;  /* 0x0000000000048947 */ /* 0x000fea0003800000 */
[----:B------:R-:W-:Y:S01]  /*3ae0*/  BPT.TRAP 0x1 ;  /* 0x000000040000795c */ /* 0x000fe20000300000 */
.L_x_2074:
        /* <DEDUP_REMOVED lines=8> */
.L_x_2075:
[----:B-1----:R-:W-:Y:S05]  /*3b70*/  @P1 BRA `(.L_x_2073) ;  /* 0x0000000000081947 */ /* 0x002fea0003800000 */
[----:B------:R-:W1:Y:S02]  /*3b80*/  SYNCS.PHASECHK.TRANS64.TRYWAIT P1, [UR7+0x2d830], R0 ;  /* 0x02d83000ff0075a7 */ /* 0x000e640008020147 */
[----:B-1----:R-:W-:Y:S05]  /*3b90*/  @!P1 BRA `(.L_x_2076) ;  /* 0x000000c400e49947 */ /* 0x002fea0003800000 */
.L_x_2073:
        /* <DEDUP_REMOVED lines=42> */
.L_x_2078:
[----:B------:R-:W-:Y:S01]  /*3e40*/  ULEA UR7, UR6, UR40, 0x3 ;  /* 0x0000002806077291 */ /* 0x000fe2000f8e183f */
[----:B------:R-:W-:-:S08]  /*3e50*/  SHF.L.U32 R0, R11, 0x1f, RZ ;  /* 0x0000001f0b007819 */ /* 0x000fd000000006ff */
[----:B------:R0:W1:Y:S01]  /*3e60*/  SYNCS.PHASECHK.TRANS64.TRYWAIT P1, [UR7+0x2d850], R0 ;  /* 0x02d85000ff0075a7 */ /* 0x0000620008020147 */
[----:B------:R-:W-:Y:S05]  /*3e70*/  @!P0 BRA `(.L_x_2079) ;  /* 0x0000000000048947 */ /* 0x000fea0003800000 */
[----:B------:R-:W-:Y:S01]  /*3e80*/  BPT.TRAP 0x1 ;  /* 0x000000040000795c */ /* 0x000fe20000300000 */
.L_x_2079:
[----:B-1----:R-:W-:Y:S05]  /*3e90*/  @P1 BRA `(.L_x_2077) ;  /* 0x0000000000081947 */ /* 0x002fea0003800000 */
[----:B------:R-:W1:Y:S02]  /*3ea0*/  SYNCS.PHASECHK.TRANS64.TRYWAIT P1, [UR7+0x2d850], R0 ;  /* 0x02d85000ff0075a7 */ /* 0x000e640008020147 */
[----:B-1----:R-:W-:Y:S05]  /*3eb0*/  @!P1 BRA `(.L_x_2080) ;  /* 0x000000c400349947 */ /* 0x002fea0003800000 */
.L_x_2077:
        /* <DEDUP_REMOVED lines=70> */
.L_x_2081:
[----:B------:R-:W-:Y:S01]  /*4320*/  ISETP.NE.AND P1, PT, R154, 0x1, PT ;  /* 0x000000019a00780c */ /* 0x000fe20003f25270 */
[----:B------:R-:W-:Y:S01]  /*4330*/  IMAD.IADD R6, R140, 0x1, R136 ;  /* 0x000000018c067824 */ /* 0x000fe200078e0288 */
[----:B------:R-:W-:-:S04]  /*4340*/  ULEA UR7, UR38, UR40, 0x3 ;  /* 0x0000002826077291 */ /* 0x000fc8000f8e183f */
[----:B------:R-:W-:-:S04]  /*4350*/  UIADD3 UR7, UR7, 0x2d840, URZ ;  /* 0x0002d84007077890 */ /* 0x000fc8000fffe03f */
[----:B------:R-:W-:-:S03]  /*4360*/  UPRMT UR7, UR41, 0x654, UR7 ;  /* 0x0000065429077896 */ /* 0x000fc60008000007 */
[----:B------:R-:W0:Y:S08]  /*4370*/  @P1 LDC R5, c[0x0][0x44c] ;  /* 0x00011300ff051b82 */ /* 0x000e300000000800 */
[----:B------:R-:W1:Y:S01]  /*4380*/  @P1 LDC R11, c[0x0][0x450] ;  /* 0x00011400ff0b1b82 */ /* 0x000e620000000800 */
[----:B------:R-:W-:Y:S01]  /*4390*/  SYNCS.ARRIVE.TRANS64.RED.A1T0 RZ, [UR7], RZ ;  /* 0x000000ffffff79a7 */ /* 0x000fe20008100407 */
[----:B0-----:R-:W-:-:S04]  /*43a0*/  @P1 IMAD.HI.U32 R0, R6, R5, RZ ;  /* 0x0000000506001227 */ /* 0x001fc800078e00ff */
[----:B------:R-:W-:Y:S01]  /*43b0*/  IMAD.MOV.U32 R5, RZ, RZ, -0x80 ;  /* 0xffffff80ff057424 */ /* 0x000fe200078e00ff */
[----:B-1----:R-:W-:-:S03]  /*43c0*/  @P1 SHF.R.U32.HI R6, RZ, R11, R0 ;  /* 0x0000000bff061219 */ /* 0x002fc60000011600 */
[----:B------:R-:W-:Y:S02]  /*43d0*/  IMAD R0, R8, R5, 0x1 ;  /* 0x0000000108007424 */ /* 0x000fe400078e0205 */
[----:B------:R-:W0:Y:S02]  /*43e0*/  SHFL.IDX PT, R12, R6, RZ, 0x1c1f ;  /* 0x001c1fff060c7589 */ /* 0x000e2400000e0000 */
[----:B------:R-:W-:Y:S02]  /*43f0*/  IMAD R0, R139, -0x2, R0 ;  /* 0xfffffffe8b007824 */ /* 0x000fe400078e0200 */
[----:B------:R-:W1:Y:S03]  /*4400*/  SHFL.IDX PT, R6, R6, 0x1, 0x1c1f ;  /* 0x003c1f0006067f89 */ /* 0x000e6600000e0000 */
[----:B------:R-:W-:-:S05]  /*4410*/  IADD3 R5, -R138, R0, R137 ;  /* 0x000000008a057210 */ /* 0x000fca0007ffe189 */
[C---:B0-----:R-:W-:Y:S02]  /*4420*/  IMAD.IADD R0, R5.reuse, 0x1, R12 ;  /* 0x0000000105007824 */ /* 0x041fe400078e020c */
[----:B-1----:R-:W-:-:S03]  /*4430*/  IMAD.IADD R5, R5, 0x1, R6 ;  /* 0x0000000105057824 */ /* 0x002fc600078e0206 */
[C---:B------:R-:W-:Y:S02]  /*4440*/  ISETP.GT.AND P1, PT, R0.reuse, RZ, PT ;  /* 0x000000ff0000720c */ /* 0x040fe40003f24270 */
[----:B------:R-:W-:Y:S02]  /*4450*/  ISETP.GT.AND P2, PT, R0, 0x1, PT ;  /* 0x000000010000780c */ /* 0x000fe40003f44270 */
        /* <DEDUP_REMOVED lines=79> */
[C---:B------:R-:W-:Y:S02]  /*4950*/  ISETP.GT.AND P3, PT, R0.reuse, 0x70, PT ;  /* 0x000000700000780c */ /* 0x040fe40003f64270 */
[C---:B------:R-:W-:Y:S02]  /*4960*/  ISETP.GT.AND P2, PT, R0.reuse, 0x71, PT ;  /* 0x000000710000780c */ /* 0x040fe40003f44270 */
[----:B------:R-:W-:-:S02]  /*4970*/  ISETP.GT.AND P5, PT, R0, 0x78, PT ;  /* 0x000000780000780c */ /* 0x000fc40003fa4270 */
[----:B------:R-:W-:Y:S02]  /*4980*/  ISETP.GT.AND P4, PT, R0, 0x79, PT ;  /* 0x000000790000780c */ /* 0x000fe40003f84270 */
        /* <DEDUP_REMOVED lines=9> */
[----:B------:R-:W-:Y:S02]  /*4a20*/  FMNMX.FTZ R0, R84, R11, !PT ;  /* 0x0000000b54007209 */ /* 0x000fe40007810000 */
[----:B------:R-:W-:-:S02]  /*4a30*/  ISETP.GT.AND P4, PT, R5, RZ, PT ;  /* 0x000000ff0500720c */ /* 0x000fc40003f84270 */
[----:B------:R-:W-:Y:S02]  /*4a40*/  FMNMX.FTZ R0, R85, R0, !PT ;  /* 0x0000000055007209 */ /* 0x000fe40007810000 */
[----:B------:R-:W-:Y:S02]  /*4a50*/  FSEL R26, R26, -INF , P4 ;  /* 0xff8000001a1a7808 */ /* 0x000fe40002000000 */
[C---:B------:R-:W-:Y:S01]  /*4a60*/  ISETP.GT.AND P2, PT, R5.reuse, 0x8, PT ;  /* 0x000000080500780c */ /* 0x040fe20003f44270 */
[----:B------:R-:W0:Y:S01]  /*4a70*/  SHFL.BFLY PT, R11, R0, 0x2, 0x1f ;  /* 0x0c401f00000b7f89 */ /* 0x000e2200000e0000 */
[C---:B------:R-:W-:Y:S02]  /*4a80*/  ISETP.GT.AND P3, PT, R5.reuse, 0x9, PT ;  /* 0x000000090500780c */ /* 0x040fe40003f64270 */
[C---:B------:R-:W-:Y:S02]  /*4a90*/  ISETP.GT.AND P5, PT, R5.reuse, 0x10, PT ;  /* 0x000000100500780c */ /* 0x040fe40003fa4270 */
[----:B------:R-:W-:-:S02]  /*4aa0*/  ISETP.GT.AND P4, PT, R5, 0x11, PT ;  /* 0x000000110500780c */ /* 0x000fc40003f84270 */
[----:B------:R-:W-:Y:S02]  /*4ab0*/  ISETP.GT.AND P1, PT, R5, 0x1, PT ;  /* 0x000000010500780c */ /* 0x000fe40003f24270 */
[----:B------:R-:W-:Y:S02]  /*4ac0*/  FSEL R30, R30, -INF , P2 ;  /* 0xff8000001e1e7808 */ /* 0x000fe40001000000 */
[----:B------:R-:W-:Y:S02]  /*4ad0*/  FSEL R31, R31, -INF , P3 ;  /* 0xff8000001f1f7808 */ /* 0x000fe40001800000 */
[----:B------:R-:W-:Y:S02]  /*4ae0*/  FSEL R34, R34, -INF , P5 ;  /* 0xff80000022227808 */ /* 0x000fe40002800000 */
[----:B------:R-:W-:Y:S02]  /*4af0*/  FSEL R35, R35, -INF , P4 ;  /* 0xff80000023237808 */ /* 0x000fe40002000000 */
[----:B------:R-:W-:-:S02]  /*4b00*/  ISETP.GT.AND P2, PT, R5, 0x19, PT ;  /* 0x000000190500780c */ /* 0x000fc40003f44270 */
[C---:B------:R-:W-:Y:S02]  /*4b10*/  ISETP.GT.AND P3, PT, R5.reuse, 0x20, PT ;  /* 0x000000200500780c */ /* 0x040fe40003f64270 */
[C---:B------:R-:W-:Y:S02]  /*4b20*/  ISETP.GT.AND P5, PT, R5.reuse, 0x21, PT ;  /* 0x000000210500780c */ /* 0x040fe40003fa4270 */
[----:B------:R-:W-:Y:S02]  /*4b30*/  ISETP.GT.AND P4, PT, R5, 0x28, PT ;  /* 0x000000280500780c */ /* 0x000fe40003f84270 */
[----:B0-----:R-:W-:Y:S02]  /*4b40*/  FMNMX.FTZ R11, R0, R11, !PT ;  /* 0x0000000b000b7209 */ /* 0x001fe40007810000 */
[----:B------:R-:W0:Y:S01]  /*4b50*/  LDC R0, c[0x0][0x988] ;  /* 0x00026200ff007b82 */ /* 0x000e220000000800 */
[----:B------:R-:W-:Y:S02]  /*4b60*/  FSEL R27, R27, -INF , P1 ;  /* 0xff8000001b1b7808 */ /* 0x000fe40000800000 */
[----:B------:R-:W1:Y:S01]  /*4b70*/  SHFL.BFLY PT, R12, R11, 0x1, 0x1f ;  /* 0x0c201f000b0c7f89 */ /* 0x000e6200000e0000 */
[----:B------:R-:W-:-:S02]  /*4b80*/  ISETP.GT.AND P1, PT, R5, 0x18, PT ;  /* 0x000000180500780c */ /* 0x000fc40003f24270 */
[----:B------:R-:W-:Y:S02]  /*4b90*/  FSEL R39, R39, -INF , P2 ;  /* 0xff80000027277808 */ /* 0x000fe40001000000 */
[----:B------:R-:W-:Y:S02]  /*4ba0*/  FSEL R42, R42, -INF , P3 ;  /* 0xff8000002a2a7808 */ /* 0x000fe40001800000 */
[----:B------:R-:W-:Y:S02]  /*4bb0*/  FSEL R43, R43, -INF , P5 ;  /* 0xff8000002b2b7808 */ /* 0x000fe40002800000 */
[----:B------:R-:W-:Y:S02]  /*4bc0*/  FSEL R46, R46, -INF , P4 ;  /* 0xff8000002e2e7808 */ /* 0x000fe40002000000 */
[C---:B------:R-:W-:Y:S02]  /*4bd0*/  ISETP.GT.AND P2, PT, R5.reuse, 0x30, PT ;  /* 0x000000300500780c */ /* 0x040fe40003f44270 */
[----:B------:R-:W-:-:S02]  /*4be0*/  ISETP.GT.AND P3, PT, R5, 0x31, PT ;  /* 0x000000310500780c */ /* 0x000fc40003f64270 */
[C---:B------:R-:W-:Y:S02]  /*4bf0*/  ISETP.GT.AND P5, PT, R5.reuse, 0x38, PT ;  /* 0x000000380500780c */ /* 0x040fe40003fa4270 */
[C---:B------:R-:W-:Y:S02]  /*4c00*/  ISETP.GT.AND P4, PT, R5.reuse, 0x39, PT ;  /* 0x000000390500780c */ /* 0x040fe40003f84270 */
[----:B------:R-:W-:Y:S02]  /*4c10*/  FSEL R38, R38, -INF , P1 ;  /* 0xff80000026267808 */ /* 0x000fe40000800000 */
[----:B------:R-:W-:Y:S02]  /*4c20*/  ISETP.GT.AND P1, PT, R5, 0x29, PT ;  /* 0x000000290500780c */ /* 0x000fe40003f24270 */
[----:B------:R-:W-:Y:S02]  /*4c30*/  FSEL R50, R50, -INF , P2 ;  /* 0xff80000032327808 */ /* 0x000fe40001000000 */
[----:B-1----:R-:W-:-:S02]  /*4c40*/  FMNMX.FTZ R6, R11, R12, !PT ;  /* 0x0000000c0b067209 */ /* 0x002fc40007810000 */
[----:B------:R-:W-:Y:S02]  /*4c50*/  FSEL R51, R51, -INF , P3 ;  /* 0xff80000033337808 */ /* 0x000fe40001800000 */
[----:B------:R-:W-:Y:S01]  /*4c60*/  FSEL R54, R54, -INF , P5 ;  /* 0xff80000036367808 */ /* 0x000fe20002800000 */
[----:B0-----:R-:W-:Y:S01]  /*4c70*/  FMUL.FTZ R11, R6, R0 ;  /* 0x00000000060b7220 */ /* 0x001fe20000410000 */
[----:B------:R-:W-:Y:S02]  /*4c80*/  FSEL R55, R55, -INF , P4 ;  /* 0xff80000037377808 */ /* 0x000fe40002000000 */
[C---:B------:R-:W-:Y:S02]  /*4c90*/  ISETP.GT.AND P2, PT, R5.reuse, 0x40, PT ;  /* 0x000000400500780c */ /* 0x040fe40003f44270 */
[C---:B------:R-:W-:Y:S02]  /*4ca0*/  ISETP.GT.AND P3, PT, R5.reuse, 0x41, PT ;  /* 0x000000410500780c */ /* 0x040fe40003f64270 */
[----:B------:R-:W-:-:S02]  /*4cb0*/  ISETP.GT.AND P5, PT, R5, 0x48, PT ;  /* 0x000000480500780c */ /* 0x000fc40003fa4270 */
[----:B------:R-:W-:Y:S02]  /*4cc0*/  ISETP.GT.AND P4, PT, R5, 0x49, PT ;  /* 0x000000490500780c */ /* 0x000fe40003f84270 */
[----:B------:R-:W-:Y:S02]  /*4cd0*/  FSEL R47, R47, -INF , P1 ;  /* 0xff8000002f2f7808 */ /* 0x000fe40000800000 */
[----:B------:R-:W-:Y:S02]  /*4ce0*/  FSETP.NEU.FTZ.AND P1, PT, R6, -INF , PT ;  /* 0xff8000000600780b */ /* 0x000fe40003f3d000 */
[----:B------:R-:W-:Y:S02]  /*4cf0*/  FSEL R58, R58, -INF , P2 ;  /* 0xff8000003a3a7808 */ /* 0x000fe40001000000 */
[----:B------:R-:W-:Y:S02]  /*4d00*/  FSEL R59, R59, -INF , P3 ;  /* 0xff8000003b3b7808 */ /* 0x000fe40001800000 */
[----:B------:R-:W-:-:S02]  /*4d10*/  FSEL R62, R62, -INF , P5 ;  /* 0xff8000003e3e7808 */ /* 0x000fc40002800000 */
[----:B------:R-:W-:Y:S02]  /*4d20*/  FSEL R63, R63, -INF , P4 ;  /* 0xff8000003f3f7808 */ /* 0x000fe40002000000 */
[C---:B------:R-:W-:Y:S02]  /*4d30*/  ISETP.GT.AND P2, PT, R5.reuse, 0x50, PT ;  /* 0x000000500500780c */ /* 0x040fe40003f44270 */
[C---:B------:R-:W-:Y:S02]  /*4d40*/  ISETP.GT.AND P3, PT, R5.reuse, 0x51, PT ;  /* 0x000000510500780c */ /* 0x040fe40003f64270 */
[C---:B------:R-:W-:Y:S02]  /*4d50*/  ISETP.GT.AND P5, PT, R5.reuse, 0x58, PT ;  /* 0x000000580500780c */ /* 0x040fe40003fa4270 */
[----:B------:R-:W-:Y:S02]  /*4d60*/  ISETP.GT.AND P4, PT, R5, 0x59, PT ;  /* 0x000000590500780c */ /* 0x000fe40003f84270 */
[----:B------:R-:W-:-:S02]  /*4d70*/  FSEL R11, R11, RZ, P1 ;  /* 0x000000ff0b0b7208 */ /* 0x000fc40000800000 */
[----:B------:R-:W-:Y:S02]  /*4d80*/  FSEL R66, R66, -INF , P2 ;  /* 0xff80000042427808 */ /* 0x000fe40001000000 */
[----:B------:R-:W-:Y:S01]  /*4d90*/  FSEL R67, R67, -INF , P3 ;  /* 0xff80000043437808 */ /* 0x000fe20001800000 */
[-CC-:B------:R-:W-:Y:S01]  /*4da0*/  FFMA.FTZ R12, R24, R0.reuse, -R11.reuse ;  /* 0x00000000180c7223 */ /* 0x180fe2000001080b */
[----:B------:R-:W-:Y:S01]  /*4db0*/  FSEL R70, R70, -INF , P5 ;  /* 0xff80000046467808 */ /* 0x000fe20002800000 */
[-CC-:B------:R-:W-:Y:S01]  /*4dc0*/  FFMA.FTZ R14, R28, R0.reuse, -R11.reuse ;  /* 0x000000001c0e7223 */ /* 0x180fe2000001080b */
[----:B------:R-:W-:Y:S01]  /*4dd0*/  FSEL R71, R71, -INF , P4 ;  /* 0xff80000047477808 */ /* 0x000fe20002000000 */
[-CC-:B------:R-:W-:Y:S01]  /*4de0*/  FFMA.FTZ R20, R32, R0.reuse, -R11.reuse ;  /* 0x0000000020147223 */ /* 0x180fe2000001080b */
[----:B------:R-:W-:Y:S01]  /*4df0*/  ISETP.GT.AND P2, PT, R5, 0x60, PT ;  /* 0x000000600500780c */ /* 0x000fe20003f44270 */
[-CC-:B------:R-:W-:Y:S01]  /*4e00*/  FFMA.FTZ R15, R29, R0.reuse, -R11.reuse ;  /* 0x000000001d0f7223 */ /* 0x180fe2000001080b */
[----:B------:R-:W-:Y:S01]  /*4e10*/  ISETP.GT.AND P3, PT, R5, 0x61, PT ;  /* 0x000000610500780c */ /* 0x000fe20003f64270 */
[-CC-:B------:R-:W-:Y:S01]  /*4e20*/  FFMA.FTZ R29, R41, R0.reuse, -R11.reuse ;  /* 0x00000000291d7223 */ /* 0x180fe2000001080b */
[----:B------:R-:W-:Y:S01]  /*4e30*/  ISETP.GT.AND P5, PT, R5, 0x68, PT ;  /* 0x000000680500780c */ /* 0x000fe20003fa4270 */
[-CC-:B------:R-:W-:Y:S01]  /*4e40*/  FFMA.FTZ R41, R49, R0.reuse, -R11.reuse ;  /* 0x0000000031297223 */ /* 0x180fe2000001080b */
[----:B------:R-:W-:Y:S01]  /*4e50*/  ISETP.GT.AND P4, PT, R5, 0x69, PT ;  /* 0x000000690500780c */ /* 0x000fe20003f84270 */
[--C-:B------:R-:W-:Y:S01]  /*4e60*/  FFMA.FTZ R49, R57, R0, -R11.reuse ;  /* 0x0000000039317223 */ /* 0x100fe2000001080b */
[----:B------:R-:W-:Y:S01]  /*4e70*/  FMNMX.FTZ R24, R26, R10, !PT ;  /* 0x0000000a1a187209 */ /* 0x000fe20007810000 */
[-CC-:B------:R-:W-:Y:S01]  /*4e80*/  FFMA.FTZ R57, R65, R0.reuse, -R11.reuse ;  /* 0x0000000041397223 */ /* 0x180fe2000001080b */
[----:B------:R-:W-:Y:S01]  /*4e90*/  FSEL R74, R74, -INF , P2 ;  /* 0xff8000004a4a7808 */ /* 0x000fe20001000000 */
[-CC-:B------:R-:W-:Y:S01]  /*4ea0*/  FFMA.FTZ R65, R73, R0.reuse, -R11.reuse ;  /* 0x0000000049417223 */ /* 0x180fe2000001080b */
        /* <DEDUP_REMOVED lines=17> */
[----:B------:R-:W-:Y:S01]  /*4fc0*/  MUFU.EX2 R12, R12 ;  /* 0x0000000c000c7308 */ /* 0x000fe20000000800 */
[----:B------:R-:W-:Y:S01]  /*4fd0*/  FMNMX.FTZ R24, R30, R5, !PT ;  /* 0x000000051e187209 */ /* 0x000fe20007810000 */
[-CC-:B------:R-:W-:Y:S01]  /*4fe0*/  FFMA.FTZ R84, R84, R0.reuse, -R11.reuse ;  /* 0x0000000054547223 */ /* 0x180fe2000001080b */
[----:B------:R-:W-:Y:S01]  /*4ff0*/  FSEL R83, R83, -INF , P3 ;  /* 0xff80000053537808 */ /* 0x000fe20001800000 */
[--C-:B------:R-:W-:Y:S01]  /*5000*/  FFMA.FTZ R25, R37, R0, -R11.reuse ;  /* 0x0000000025197223 */ /* 0x100fe2000001080b */
[----:B------:R-:W-:Y:S01]  /*5010*/  FMNMX.FTZ R5, R31, R24, !PT ;  /* 0x000000181f057209 */ /* 0x000fe20007810000 */
[----:B------:R-:W-:Y:S01]  /*5020*/  FFMA.FTZ R24, R36, R0, -R11 ;  /* 0x0000000024187223 */ /* 0x000fe2000001080b */
[----:B------:R-:W-:Y:S01]  /*5030*/  FSEL R86, R86, -INF , P5 ;  /* 0xff80000056567808 */ /* 0x000fe20002800000 */
[----:B------:R-:W-:Y:S01]  /*5040*/  MUFU.EX2 R13, R13 ;  /* 0x0000000d000d7308 */ /* 0x000fe20000000800 */
[----:B------:R-:W-:-:S02]  /*5050*/  FMNMX.FTZ R28, R34, R5, !PT ;  /* 0x00000005221c7209 */ /* 0x000fc40007810000 */
[----:B------:R-:W-:Y:S02]  /*5060*/  FSEL R87, R87, -INF , P4 ;  /* 0xff80000057577808 */ /* 0x000fe40002000000 */
[----:B------:R-:W-:-:S03]  /*5070*/  FMNMX.FTZ R5, R35, R28, !PT ;  /* 0x0000001c23057209 */ /* 0x000fc60007810000 */
[----:B------:R-:W-:Y:S01]  /*5080*/  MUFU.EX2 R14, R14 ;  /* 0x0000000e000e7308 */ /* 0x000fe20000000800 */
[----:B------:R-:W-:-:S04]  /*5090*/  FMNMX.FTZ R28, R38, R5, !PT ;  /* 0x00000005261c7209 */ /* 0x000fc80007810000 */
[----:B------:R-:W-:Y:S01]  /*50a0*/  FMNMX.FTZ R5, R39, R28, !PT ;  /* 0x0000001c27057209 */ /* 0x000fe20007810000 */
[-CC-:B------:R-:W-:Y:S01]  /*50b0*/  FFMA.FTZ R28, R40, R0.reuse, -R11.reuse ;  /* 0x00000000281c7223 */ /* 0x180fe2000001080b */
[-CC-:B------:R-:W-:Y:S01]  /*50c0*/  FFMA.FTZ R40, R48, R0.reuse, -R11.reuse ;  /* 0x0000000030287223 */ /* 0x180fe2000001080b */
[-CC-:B------:R-:W-:Y:S01]  /*50d0*/  FFMA.FTZ R48, R56, R0.reuse, -R11.reuse ;  /* 0x0000000038307223 */ /* 0x180fe2000001080b */
[----:B------:R-:W-:Y:S01]  /*50e0*/  FMNMX.FTZ R32, R42, R5, !PT ;  /* 0x000000052a207209 */ /* 0x000fe20007810000 */
[-CC-:B------:R-:W-:Y:S01]  /*50f0*/  FFMA.FTZ R56, R64, R0.reuse, -R11.reuse ;  /* 0x0000000040387223 */ /* 0x180fe2000001080b */
[-CC-:B------:R-:W-:Y:S01]  /*5100*/  FFMA.FTZ R64, R72, R0.reuse, -R11.reuse ;  /* 0x0000000048407223 */ /* 0x180fe2000001080b */
[----:B------:R-:W-:Y:S01]  /*5110*/  FFMA.FTZ R72, R80, R0, -R11 ;  /* 0x0000000050487223 */ /* 0x000fe2000001080b */
[----:B------:R-:W-:Y:S01]  /*5120*/  FMNMX.FTZ R5, R43, R32, !PT ;  /* 0x000000202b057209 */ /* 0x000fe20007810000 */
[----:B------:R-:W-:Y:S03]  /*5130*/  MUFU.EX2 R15, R15 ;  /* 0x0000000f000f7308 */ /* 0x000fe60000000800 */
        /* <DEDUP_REMOVED lines=37> */
[----:B------:R-:W-:Y:S04]  /*5390*/  MUFU.EX2 R40, R40 ;  /* 0x0000002800287308 */ /* 0x000fe80000000800 */
[----:B------:R-:W0:Y:S04]  /*53a0*/  SHFL.BFLY PT, R36, R5, 0x2, 0x1f ;  /* 0x0c401f0005247f89 */ /* 0x000e2800000e0000 */
        /* <DEDUP_REMOVED lines=11> */
[----:B------:R-:W-:Y:S02]  /*5460*/  FMUL.FTZ R81, R5, R0 ;  /* 0x0000000005517220 */ /* 0x000fe40000410000 */
[----:B------:R-:W-:Y:S03]  /*5470*/  MUFU.EX2 R56, R56 ;  /* 0x0000003800387308 */ /* 0x000fe60000000800 */
[----:B------:R-:W-:-:S05]  /*5480*/  FSEL R81, R81, RZ, P2 ;  /* 0x000000ff51517208 */ /* 0x000fca0001000000 */
[-CC-:B------:R-:W-:Y:S01]  /*5490*/  FFMA.FTZ R36, R30, R0.reuse, -R81.reuse ;  /* 0x000000001e247223 */ /* 0x180fe20000010851 */
[-CC-:B------:R-:W-:Y:S01]  /*54a0*/  FFMA.FTZ R80, R35, R0.reuse, -R81.reuse ;  /* 0x0000000023507223 */ /* 0x180fe20000010851 */
[-CC-:B------:R-:W-:Y:S01]  /*54b0*/  FFMA.FTZ R30, R38, R0.reuse, -R81.reuse ;  /* 0x00000000261e7223 */ /* 0x180fe20000010851 */
[-CC-:B------:R-:W-:Y:S01]  /*54c0*/  FFMA.FTZ R35, R47, R0.reuse, -R81.reuse ;  /* 0x000000002f237223 */ /* 0x180fe20000010851 */
[----:B------:R-:W-:Y:S01]  /*54d0*/  FSEL R38, R6, RZ, P1 ;  /* 0x000000ff06267208 */ /* 0x000fe20000800000 */
[-CC-:B------:R-:W-:Y:S01]  /*54e0*/  FFMA.FTZ R77, R26, R0.reuse, -R81.reuse ;  /* 0x000000001a4d7223 */ /* 0x180fe20000010851 */
[----:B------:R-:W-:Y:S01]  /*54f0*/  FSEL R47, R5, RZ, P2 ;  /* 0x000000ff052f7208 */ /* 0x000fe20001000000 */
[-C--:B------:R-:W-:Y:S01]  /*5500*/  FFMA.FTZ R85, R27, R0.reuse, -R81 ;  /* 0x000000001b557223 */ /* 0x080fe20000010851 */
[----:B------:R-:W-:Y:S01]  /*5510*/  MUFU.EX2 R36, R36 ;  /* 0x0000002400247308 */ /* 0x000fe20000000800 */
[----:B------:R-:W-:Y:S01]  /*5520*/  FADD.FTZ R9, -R38, R9 ;  /* 0x0000000926097221 */ /* 0x000fe20000010100 */
[-CC-:B------:R-:W-:Y:S01]  /*5530*/  FFMA.FTZ R31, R31, R0.reuse, -R81.reuse ;  /* 0x000000001f1f7223 */ /* 0x180fe20000010851 */
[----:B------:R-:W-:Y:S01]  /*5540*/  FADD.FTZ R47, -R47, R10 ;  /* 0x0000000a2f2f7221 */ /* 0x000fe20000010100 */
[-CC-:B------:R-:W-:Y:S01]  /*5550*/  FFMA.FTZ R37, R34, R0.reuse, -R81.reuse ;  /* 0x0000000022257223 */ /* 0x180fe20000010851 */
[-C--:B------:R-:W-:Y:S01]  /*5560*/  FMUL.FTZ R9, R9, R0.reuse ;  /* 0x0000000009097220 */ /* 0x080fe20000410000 */
[-CC-:B------:R-:W-:Y:S01]  /*5570*/  FFMA.FTZ R34, R51, R0.reuse, -R81.reuse ;  /* 0x0000000033227223 */ /* 0x180fe20000010851 */
[-C--:B------:R-:W-:Y:S01]  /*5580*/  FMUL.FTZ R10, R47, R0.reuse ;  /* 0x000000002f0a7220 */ /* 0x080fe20000410000 */
        /* <DEDUP_REMOVED lines=21> */
[----:B------:R-:W-:-:S03]  /*56e0*/  FFMA.FTZ R75, R86, R0, -R81 ;  /* 0x00000000564b7223 */ /* 0x000fc60000010851 */
[----:B------:R-:W2:Y:S01]  /*56f0*/  MUFU.EX2 R85, R85 ;  /* 0x0000005500557308 */ /* 0x000ea20000000800 */
[----:B0-----:R-:W-:-:S07]  /*5700*/  FFMA.FTZ R4, R9, R4, R12 ;  /* 0x0000000409047223 */ /* 0x001fce000001000c */
[----:B------:R0:W3:Y:S01]  /*5710*/  MUFU.EX2 R84, R31 ;  /* 0x0000001f00547308 */ /* 0x0000e20000000800 */
[----:B-1----:R-:W-:Y:S01]  /*5720*/  FFMA.FTZ R78, R10, R3, R77 ;  /* 0x000000030a4e7223 */ /* 0x002fe2000001004d */
[----:B------:R-:W-:-:S04]  /*5730*/  FADD.FTZ R3, R13, R4 ;  /* 0x000000040d037221 */ /* 0x000fc80000010000 */
[----:B------:R-:W-:Y:S02]  /*5740*/  FADD.FTZ R4, R14, R3 ;  /* 0x000000030e047221 */ /* 0x000fe40000010000 */
[----:B------:R-:W1:Y:S01]  /*5750*/  MUFU.EX2 R37, R37 ;  /* 0x0000002500257308 */ /* 0x000e620000000800 */
[----:B--2---:R-:W-:Y:S01]  /*5760*/  FADD.FTZ R71, R85, R78 ;  /* 0x0000004e55477221 */ /* 0x004fe20000010000 */
[----:B------:R-:W-:Y:S01]  /*5770*/  FADD.FTZ R3, R15, R4 ;  /* 0x000000040f037221 */ /* 0x000fe20000010000 */
[-CC-:B0-----:R-:W-:Y:S01]  /*5780*/  FFMA.FTZ R31, R46, R0.reuse, -R81.reuse ;  /* 0x000000002e1f7223 */ /* 0x181fe20000010851 */
[-C--:B------:R-:W-:Y:S01]  /*5790*/  FFMA.FTZ R46, R55, R0.reuse, -R81 ;  /* 0x00000000372e7223 */ /* 0x080fe20000010851 */
[----:B------:R-:W-:Y:S01]  /*57a0*/  FADD.FTZ R71, R36, R71 ;  /* 0x0000004724477221 */ /* 0x000fe20000010000 */
[----:B------:R-:W-:Y:S01]  /*57b0*/  FADD.FTZ R82, R20, R3 ;  /* 0x0000000314527221 */ /* 0x000fe20000010000 */
[-C--:B------:R-:W-:Y:S01]  /*57c0*/  FFMA.FTZ R55, R83, R0.reuse, -R81 ;  /* 0x0000000053377223 */ /* 0x080fe20000010851 */
[----:B------:R-:W0:Y:S01]  /*57d0*/  MUFU.EX2 R80, R80 ;  /* 0x0000005000507308 */ /* 0x000e220000000800 */
[----:B---3--:R-:W-:Y:S01]  /*57e0*/  FADD.FTZ R4, R84, R71 ;  /* 0x0000004754047221 */ /* 0x008fe20000010000 */
[----:B------:R-:W-:Y:S01]  /*57f0*/  FADD.FTZ R71, R21, R82 ;  /* 0x0000005215477221 */ /* 0x000fe20000010000 */
[----:B------:R-:W-:-:S05]  /*5800*/  FFMA.FTZ R81, R87, R0, -R81 ;  /* 0x0000000057517223 */ /* 0x000fca0000010851 */
[----:B------:R-:W2:Y:S01]  /*5810*/  MUFU.EX2 R30, R30 ;  /* 0x0000001e001e7308 */ /* 0x000ea20000000800 */
[----:B-1----:R-:W-:Y:S01]  /*5820*/  FADD.FTZ R3, R37, R4 ;  /* 0x0000000425037221 */ /* 0x002fe20000010000 */
[----:B------:R-:W-:-:S06]  /*5830*/  FADD.FTZ R4, R24, R71 ;  /* 0x0000004718047221 */ /* 0x000fcc0000010000 */
[----:B------:R-:W1:Y:S01]  /*5840*/  MUFU.EX2 R39, R39 ;  /* 0x0000002700277308 */ /* 0x000e620000000800 */
[----:B0-----:R-:W-:-:S07]  /*5850*/  FADD.FTZ R3, R80, R3 ;  /* 0x0000000350037221 */ /* 0x001fce0000010000 */
[----:B------:R-:W0:Y:S08]  /*5860*/  MUFU.EX2 R27, R27 ;  /* 0x0000001b001b7308 */ /* 0x000e300000000800 */
[----:B------:R-:W3:Y:S08]  /*5870*/  MUFU.EX2 R42, R42 ;  /* 0x0000002a002a7308 */ /* 0x000ef00000000800 */
[----:B------:R-:W4:Y:S08]  /*5880*/  MUFU.EX2 R31, R31 ;  /* 0x0000001f001f7308 */ /* 0x000f300000000800 */
[----:B------:R2:W-:Y:S08]  /*5890*/  MUFU.EX2 R74, R62 ;  /* 0x0000003e004a7308 */ /* 0x0005f00000000800 */
[----:B------:R-:W5:Y:S01]  /*58a0*/  MUFU.EX2 R35, R35 ;  /* 0x0000002300237308 */ /* 0x000f620000000800 */
[----:B--2---:R-:W-:Y:S01]  /*58b0*/  FADD.FTZ R62, R30, R3 ;  /* 0x000000031e3e7221 */ /* 0x004fe20000010000 */
[----:B------:R-:W-:-:S03]  /*58c0*/  FADD.FTZ R3, R25, R4 ;  /* 0x0000000419037221 */ /* 0x000fc60000010000 */
[----:B-1----:R-:W-:Y:S01]  /*58d0*/  FADD.FTZ R62, R39, R62 ;  /* 0x0000003e273e7221 */ /* 0x002fe20000010000 */
[----:B------:R-:W-:Y:S02]  /*58e0*/  FADD.FTZ R4, R28, R3 ;  /* 0x000000031c047221 */ /* 0x000fe40000010000 */
[----:B------:R-:W1:Y:S01]  /*58f0*/  MUFU.EX2 R26, R26 ;  /* 0x0000001a001a7308 */ /* 0x000e620000000800 */
[----:B0-----:R-:W-:-:S07]  /*5900*/  FADD.FTZ R3, R27, R62 ;  /* 0x0000003e1b037221 */ /* 0x001fce0000010000 */
[----:B------:R0:W-:Y:S08]  /*5910*/  MUFU.EX2 R78, R63 ;  /* 0x0000003f004e7308 */ /* 0x0001f00000000800 */
[----:B------:R-:W2:Y:S01]  /*5920*/  MUFU.EX2 R34, R34 ;  /* 0x0000002200227308 */ /* 0x000ea20000000800 */
[----:B0-----:R-:W-:Y:S01]  /*5930*/  FADD.FTZ R63, R29, R4 ;  /* 0x000000041d3f7221 */ /* 0x001fe20000010000 */
[----:B---3--:R-:W-:-:S03]  /*5940*/  FADD.FTZ R4, R42, R3 ;  /* 0x000000032a047221 */ /* 0x008fc60000010000 */
[----:B------:R-:W-:Y:S01]  /*5950*/  FADD.FTZ R62, R32, R63 ;  /* 0x0000003f203e7221 */ /* 0x000fe20000010000 */
[----:B----4-:R-:W-:Y:S02]  /*5960*/  FADD.FTZ R4, R31, R4 ;  /* 0x000000041f047221 */ /* 0x010fe40000010000 */
[----:B------:R-:W0:Y:S01]  /*5970*/  MUFU.EX2 R43, R43 ;  /* 0x0000002b002b7308 */ /* 0x000e220000000800 */
[----:B------:R-:W-:Y:S01]  /*5980*/  FADD.FTZ R3, R33, R62 ;  /* 0x0000003e21037221 */ /* 0x000fe20000010000 */
[----:B-----5:R-:W-:-:S03]  /*5990*/  FADD.FTZ R63, R35, R4 ;  /* 0x00000004233f7221 */ /* 0x020fc60000010000 */
[----:B------:R-:W-:Y:S01]  /*59a0*/  FADD.FTZ R4, R40, R3 ;  /* 0x0000000328047221 */ /* 0x000fe20000010000 */
[----:B-1----:R-:W-:Y:S02]  /*59b0*/  FADD.FTZ R3, R26, R63 ;  /* 0x0000003f1a037221 */ /* 0x002fe40000010000 */
[----:B------:R-:W1:Y:S08]  /*59c0*/  MUFU.EX2 R46, R46 ;  /* 0x0000002e002e7308 */ /* 0x000e700000000800 */
[----:B------:R-:W3:Y:S08]  /*59d0*/  MUFU.EX2 R50, R50 ;  /* 0x0000003200327308 */ /* 0x000ef00000000800 */
[----:B------:R4:W-:Y:S08]  /*59e0*/  MUFU.EX2 R71, R67 ;  /* 0x0000004300477308 */ /* 0x0009f00000000800 */
[----:B------:R-:W5:Y:S01]  /*59f0*/  MUFU.EX2 R51, R51 ;  /* 0x0000003300337308 */ /* 0x000f620000000800 */
[----:B----4-:R-:W-:Y:S01]  /*5a00*/  FADD.FTZ R67, R41, R4 ;  /* 0x0000000429437221 */ /* 0x010fe20000010000 */
[----:B--2---:R-:W-:-:S03]  /*5a10*/  FADD.FTZ R4, R34, R3 ;  /* 0x0000000322047221 */ /* 0x004fc60000010000 */
[----:B------:R-:W-:Y:S01]  /*5a20*/  FADD.FTZ R62, R44, R67 ;  /* 0x000000432c3e7221 */ /* 0x000fe20000010000 */
[----:B0-----:R-:W-:Y:S02]  /*5a30*/  FADD.FTZ R3, R43, R4 ;  /* 0x000000042b037221 */ /* 0x001fe40000010000 */
[----:B------:R-:W-:Y:S01]  /*5a40*/  MUFU.EX2 R58, R58 ;  /* 0x0000003a003a7308 */ /* 0x000fe20000000800 */
[----:B------:R-:W-:Y:S01]  /*5a50*/  FADD.FTZ R67, R45, R62 ;  /* 0x0000003e2d437221 */ /* 0x000fe20000010000 */
[----:B-1----:R-:W-:-:S03]  /*5a60*/  FADD.FTZ R3, R46, R3 ;  /* 0x000000032e037221 */ /* 0x002fc60000010000 */
[----:B------:R-:W-:Y:S01]  /*5a70*/  FADD.FTZ R4, R48, R67 ;  /* 0x0000004330047221 */ /* 0x000fe20000010000 */
[----:B---3--:R-:W-:Y:S02]  /*5a80*/  FADD.FTZ R62, R50, R3 ;  /* 0x00000003323e7221 */ /* 0x008fe40000010000 */
[----:B------:R-:W0:Y:S01]  /*5a90*/  MUFU.EX2 R57, R57 ;  /* 0x0000003900397308 */ /* 0x000e220000000800 */
[----:B------:R-:W-:Y:S01]  /*5aa0*/  FADD.FTZ R3, R49, R4 ;  /* 0x0000000431037221 */ /* 0x000fe20000010000 */
[----:B-----5:R-:W-:-:S03]  /*5ab0*/  FADD.FTZ R83, R51, R62 ;  /* 0x0000003e33537221 */ /* 0x020fc60000010000 */
[----:B------:R-:W-:Y:S01]  /*5ac0*/  FADD.FTZ R4, R52, R3 ;  /* 0x0000000334047221 */ /* 0x000fe20000010000 */
[----:B------:R-:W-:Y:S02]  /*5ad0*/  FADD.FTZ R83, R74, R83 ;  /* 0x000000534a537221 */ /* 0x000fe40000010000 */
[----:B------:R-:W1:Y:S01]  /*5ae0*/  MUFU.EX2 R60, R60 ;  /* 0x0000003c003c7308 */ /* 0x000e620000000800 */
[----:B------:R-:W-:Y:S01]  /*5af0*/  FADD.FTZ R3, R53, R4 ;  /* 0x0000000435037221 */ /* 0x000fe20000010000 */
[----:B------:R-:W-:-:S03]  /*5b00*/  FADD.FTZ R83, R78, R83 ;  /* 0x000000534e537221 */ /* 0x000fc60000010000 */
[----:B------:R-:W-:-:S03]  /*5b10*/  FADD.FTZ R4, R56, R3 ;  /* 0x0000000338047221 */ /* 0x000fc60000010000 */
[----:B------:R-:W2:Y:S01]  /*5b20*/  MUFU.EX2 R59, R59 ;  /* 0x0000003b003b7308 */ /* 0x000ea20000000800 */
[----:B0-----:R-:W-:-:S07]  /*5b30*/  FADD.FTZ R3, R57, R4 ;  /* 0x0000000439037221 */ /* 0x001fce0000010000 */
[----:B------:R-:W0:Y:S01]  /*5b40*/  MUFU.EX2 R61, R61 ;  /* 0x0000003d003d7308 */ /* 0x000e220000000800 */
[----:B-1----:R-:W-:-:S07]  /*5b50*/  FADD.FTZ R4, R60, R3 ;  /* 0x000000033c047221 */ /* 0x002fce0000010000 */
[----:B------:R-:W1:Y:S08]  /*5b60*/  MUFU.EX2 R70, R70 ;  /* 0x0000004600467308 */ /* 0x000e700000000800 */
[----:B------:R-:W3:Y:S08]  /*5b70*/  MUFU.EX2 R64, R64 ;  /* 0x0000004000407308 */ /* 0x000ef00000000800 */
[----:B------:R4:W5:Y:S08]  /*5b80*/  MUFU.EX2 R63, R38 ;  /* 0x00000026003f7308 */ /* 0x0009700000000800 */
[----:B------:R-:W5:Y:S01]  /*5b90*/  MUFU.EX2 R65, R65 ;  /* 0x0000004100417308 */ /* 0x000f620000000800 */
[----:B----4-:R-:W-:-:S04]  /*5ba0*/  FADD.FTZ R38, R58, R83 ;  /* 0x000000533a267221 */ /* 0x010fc80000010000 */
[----:B------:R-:W-:-:S03]  /*5bb0*/  FADD.FTZ R38, R71, R38 ;  /* 0x0000002647267221 */ /* 0x000fc60000010000 */
[----:B------:R-:W4:Y:S01]  /*5bc0*/  MUFU.EX2 R66, R66 ;  /* 0x0000004200427308 */ /* 0x000f220000000800 */
[----:B--2---:R-:W-:-:S07]  /*5bd0*/  FADD.FTZ R3, R59, R38 ;  /* 0x000000263b037221 */ /* 0x004fce0000010000 */
[----:B------:R-:W2:Y:S08]  /*5be0*/  MUFU.EX2 R68, R68 ;  /* 0x0000004400447308 */ /* 0x000eb00000000800 */
[----:B------:R0:W2:Y:S08]  /*5bf0*/  MUFU.EX2 R67, R47 ;  /* 0x0000002f00437308 */ /* 0x0000b00000000800 */
[----:B------:R-:W2:Y:S01]  /*5c00*/  MUFU.EX2 R69, R69 ;  /* 0x0000004500457308 */ /* 0x000ea20000000800 */
[----:B0-----:R-:W-:Y:S01]  /*5c10*/  FADD.FTZ R47, R61, R4 ;  /* 0x000000043d2f7221 */ /* 0x001fe20000010000 */
[----:B-1----:R-:W-:-:S03]  /*5c20*/  FADD.FTZ R4, R70, R3 ;  /* 0x0000000346047221 */ /* 0x002fc60000010000 */
[----:B---3--:R-:W-:Y:S01]  /*5c30*/  FADD.FTZ R38, R64, R47 ;  /* 0x0000002f40267221 */ /* 0x008fe20000010000 */
[----:B-----5:R-:W-:Y:S02]  /*5c40*/  FADD.FTZ R3, R63, R4 ;  /* 0x000000043f037221 */ /* 0x020fe40000010000 */
[----:B------:R0:W1:Y:S01]  /*5c50*/  MUFU.EX2 R62, R79 ;  /* 0x0000004f003e7308 */ /* 0x0000620000000800 */
[----:B------:R-:W-:Y:S01]  /*5c60*/  FADD.FTZ R47, R65, R38 ;  /* 0x00000026412f7221 */ /* 0x000fe20000010000 */
[----:B----4-:R-:W-:-:S03]  /*5c70*/  FADD.FTZ R4, R66, R3 ;  /* 0x0000000342047221 */ /* 0x010fc60000010000 */
[----:B--2---:R-:W-:Y:S01]  /*5c80*/  FADD.FTZ R38, R68, R47 ;  /* 0x0000002f44267221 */ /* 0x004fe20000010000 */
[----:B------:R-:W-:Y:S02]  /*5c90*/  FADD.FTZ R3, R67, R4 ;  /* 0x0000000443037221 */ /* 0x000fe40000010000 */
        /* <DEDUP_REMOVED lines=19> */
.L_x_2082:
[----:B------:R-:W-:Y:S01]  /*5dd0*/  ULEA UR6, UR6, UR40, 0x3 ;  /* 0x0000002806067291 */ /* 0x000fe2000f8e183f */
[----:B------:R-:W-:Y:S01]  /*5de0*/  F2FP.F16.F32.PACK_AB R12, R13, R12 ;  /* 0x0000000c0d0c723e */ /* 0x000fe200000000ff */
[----:B------:R-:W-:Y:S01]  /*5df0*/  FMUL.FTZ R88, R88, R9 ;  /* 0x0000000958587220 */ /* 0x000fe20000410000 */
[----:B------:R-:W-:Y:S01]  /*5e00*/  F2FP.F16.F32.PACK_AB R14, R15, R14 ;  /* 0x0000000e0f0e723e */ /* 0x000fe200000000ff */
[----:B------:R-:W-:Y:S01]  /*5e10*/  UIADD3 UR6, UR6, 0x2d860, URZ ;  /* 0x0002d86006067890 */ /* 0x000fe2000fffe03f */
[----:B------:R-:W-:Y:S01]  /*5e20*/  F2FP.F16.F32.PACK_AB R13, R85, R77 ;  /* 0x0000004d550d723e */ /* 0x000fe200000000ff */
[-C--:B------:R-:W-:Y:S01]  /*5e30*/  FMUL.FTZ R89, R89, R9.reuse ;  /* 0x0000000959597220 */ /* 0x080fe20000410000 */
        /* <DEDUP_REMOVED lines=15> */
[----:B------:R-:W-:Y:S01]  /*5f30*/  UMOV UR6, UR38 ;  /* 0x0000002600067c82 */ /* 0x000fe20008000000 */
        /* <DEDUP_REMOVED lines=37> */
[----:B------:R0:W-:Y:S01]  /*6190*/  STSM.16.M88.4 [R18+0x6000], R64 ;  /* 0x0060004012007844 */ /* 0x0001e20000000200 */
[----:B------:R-:W-:Y:S01]  /*61a0*/  F2FP.F16.F32.PACK_AB R74, R76, R11 ;  /* 0x0000000b4c4a723e */ /* 0x000fe200000000ff */
[----:B------:R-:W-:Y:S01]  /*61b0*/  FMUL.FTZ R125, R125, R9 ;  /* 0x000000097d7d7220 */ /* 0x000fe20000410000 */
[----:B------:R-:W-:Y:S01]  /*61c0*/  F2FP.F16.F32.PACK_AB R75, R47, R75 ;  /* 0x0000004b2f4b723e */ /* 0x000fe200000000ff */
[----:B------:R-:W-:Y:S01]  /*61d0*/  FMUL.FTZ R128, R128, R9 ;  /* 0x0000000980807220 */ /* 0x000fe20000410000 */
[----:B------:R-:W-:Y:S01]  /*61e0*/  ISETP.GT.AND P1, PT, R8, R7, PT ;  /* 0x000000070800720c */ /* 0x000fe20003f24270 */
        /* <DEDUP_REMOVED lines=36> */
[----:B------:R-:W-:Y:S02]  /*6430*/  IMAD.MOV.U32 R9, RZ, RZ, R6 ;  /* 0x000000ffff097224 */ /* 0x000fe400078e0006 */
[----:B------:R-:W-:Y:S01]  /*6440*/  IMAD.MOV.U32 R11, RZ, RZ, R2 ;  /* 0x000000ffff0b7224 */ /* 0x000fe200078e0002 */
[----:B-1----:R-:W-:Y:S01]  /*6450*/  NOP ;  /* 0x0000000000007918 */ /* 0x002fe20000000000 */
[----:B0-----:R-:W-:Y:S05]  /*6460*/  @P1 BRA `(.L_x_2083) ;  /* 0xffffffd400841947 */ /* 0x001fea000383ffff */
.L_x_2072:
[----:B------:R-:W-:-:S13]  /*6470*/  ISETP.GE.AND P1, PT, R8, RZ, PT ;  /* 0x000000ff0800720c */ /* 0x000fda0003f26270 */
[----:B------:R-:W-:Y:S05]  /*6480*/  @!P1 BRA `(.L_x_2084) ;  /* 0x00000020003c9947 */ /* 0x000fea0003800000 */
[----:B------:R-:W-:Y:S01]  /*6490*/  IMAD.MOV.U32 R9, RZ, RZ, R5 ;  /* 0x000000ffff097224 */ /* 0x000fe200078e0005 */
[----:B------:R-:W-:Y:S01]  /*64a0*/  UMOV UR6, UR38 ;  /* 0x0000002600067c82 */ /* 0x000fe20008000000 */
[----:B------:R-:W-:Y:S02]  /*64b0*/  IMAD.MOV.U32 R7, RZ, RZ, R6 ;  /* 0x000000ffff077224 */ /* 0x000fe400078e0006 */
[----:B------:R-:W-:-:S07]  /*64c0*/  IMAD.MOV.U32 R10, RZ, RZ, R2 ;  /* 0x000000ffff0a7224 */ /* 0x000fce00078e0002 */
.L_x_2095:
[----:B------:R-:W-:Y:S01]  /*64d0*/  ISETP.NE.AND P2, PT, RZ, UR42, PT ;  /* 0x0000002aff007c0c */ /* 0x000fe2000bf45270 */
[----:B------:R-:W-:-:S04]  /*64e0*/  UISETP.NE.AND UP0, UPT, UR6, 0x1, UPT ;  /* 0x000000010600788c */ /* 0x000fc8000bf05270 */
[----:B------:R-:W-:-:S06]  /*64f0*/  USEL UR7, URZ, 0x1, UP0 ;  /* 0x000000013f077887 */ /* 0x000fcc0008000000 */
[----:B------:R-:W-:Y:S02]  /*6500*/  LOP3.LUT R2, R10, UR7, RZ, 0x3c, !PT ;  /* 0x000000070a027c12 */ /* 0x000fe4000f8e3cff */
[----:B------:R-:W-:Y:S05]  /*6510*/  @P2 BRA `(.L_x_2085) ;  /* 0x0000000000342947 */ /* 0x000fea0003800000 */
[----:B------:R-:W-:Y:S05]  /*6520*/  @!P0 BRA `(.L_x_2086) ;  /* 0x0000000000048947 */ /* 0x000fea0003800000 */
[----:B------:R-:W-:Y:S01]  /*6530*/  BPT.TRAP 0x1 ;  /* 0x000000040000795c */ /* 0x000fe20000300000 */
.L_x_2086:
        /* <DEDUP_REMOVED lines=8> */
.L_x_2087:
[----:B-1----:R-:W-:Y:S05]  /*65c0*/  @P1 BRA `(.L_x_2085) ;  /* 0x0000000000081947 */ /* 0x002fea0003800000 */
[----:B------:R-:W1:Y:S02]  /*65d0*/  SYNCS.PHASECHK.TRANS64.TRYWAIT P1, [UR7+0x2d830], R0 ;  /* 0x02d83000ff0075a7 */ /* 0x000e640008020147 */
[----:B-1----:R-:W-:Y:S05]  /*65e0*/  @!P1 BRA `(.L_x_2088) ;  /* 0x0000009c00809947 */ /* 0x002fea0003800000 */
.L_x_2085:
        /* <DEDUP_REMOVED lines=42> */
.L_x_2090:
[----:B------:R-:W-:Y:S01]  /*6890*/  ULEA UR7, UR6, UR40, 0x3 ;  /* 0x0000002806077291 */ /* 0x000fe2000f8e183f */
[----:B------:R-:W-:-:S08]  /*68a0*/  SHF.L.U32 R0, R10, 0x1f, RZ ;  /* 0x0000001f0a007819 */ /* 0x000fd000000006ff */
[----:B------:R0:W1:Y:S01]  /*68b0*/  SYNCS.PHASECHK.TRANS64.TRYWAIT P1, [UR7+0x2d850], R0 ;  /* 0x02d85000ff0075a7 */ /* 0x0000620008020147 */
[----:B------:R-:W-:Y:S05]  /*68c0*/  @!P0 BRA `(.L_x_2091) ;  /* 0x0000000000048947 */ /* 0x000fea0003800000 */
[----:B------:R-:W-:Y:S01]  /*68d0*/  BPT.TRAP 0x1 ;  /* 0x000000040000795c */ /* 0x000fe20000300000 */
.L_x_2091:
[----:B-1----:R-:W-:Y:S05]  /*68e0*/  @P1 BRA `(.L_x_2089) ;  /* 0x0000000000081947 */ /* 0x002fea0003800000 */
[----:B------:R-:W1:Y:S02]  /*68f0*/  SYNCS.PHASECHK.TRANS64.TRYWAIT P1, [UR7+0x2d850], R0 ;  /* 0x02d85000ff0075a7 */ /* 0x000e640008020147 */
[----:B-1----:R-:W-:Y:S05]  /*6900*/  @!P1 BRA `(.L_x_2092) ;  /* 0x0000009800d09947 */ /* 0x002fea0003800000 */
.L_x_2089:
        /* <DEDUP_REMOVED lines=70> */
.L_x_2093:
        /* <DEDUP_REMOVED lines=77> */
[C---:B------:R-:W-:Y:S01]  /*7240*/  FADD.FTZ R7, -R6.reuse, R7 ;  /* 0x0000000706077221 */ /* 0x040fe20000010100 */
[----:B-1----:R-:W-:-:S03]  /*7250*/  FMUL.FTZ R11, R6, R0 ;  /* 0x00000000060b7220 */ /* 0x002fc60000410000 */
[-C--:B------:R-:W-:Y:S01]  /*7260*/  FMUL.FTZ R14, R7, R0.reuse ;  /* 0x00000000070e7220 */ /* 0x080fe20000410000 */
[-C--:B------:R-:W-:Y:S01]  /*7270*/  FFMA.FTZ R29, R29, R0.reuse, -R11 ;  /* 0x000000001d1d7223 */ /* 0x080fe2000001080b */
[C---:B------:R-:W-:Y:S01]  /*7280*/  FADD.FTZ R7, -R5.reuse, R9 ;  /* 0x0000000905077221 */ /* 0x040fe20000010100 */
[-C--:B------:R-:W-:Y:S01]  /*7290*/  FMUL.FTZ R137, R5, R0.reuse ;  /* 0x0000000005897220 */ /* 0x080fe20000410000 */
        /* <DEDUP_REMOVED lines=12> */
[----:B------:R0:W-:Y:S01]  /*7360*/  MUFU.EX2 R14, R29 ;  /* 0x0000001d000e7308 */ /* 0x0001e20000000800 */
        /* <DEDUP_REMOVED lines=9> */
[-C--:B0-----:R-:W-:Y:S01]  /*7400*/  FFMA.FTZ R29, R26, R0.reuse, -R137 ;  /* 0x000000001a1d7223 */ /* 0x081fe20000010889 */
        /* <DEDUP_REMOVED lines=28> */
[--C-:B------:R-:W-:Y:S01]  /*75d0*/  FFMA.FTZ R54, R58, R0, -R137.reuse ;  /* 0x000000003a367223 */ /* 0x100fe20000010889 */
        /* <DEDUP_REMOVED lines=15> */
[-C--:B------:R-:W-:Y:S01]  /*76d0*/  FFMA.FTZ R82, R82, R0.reuse, -R137 ;  /* 0x0000000052527223 */ /* 0x080fe20000010889 */
[----:B------:R-:W2:Y:S01]  /*76e0*/  MUFU.EX2 R85, R85 ;  /* 0x0000005500557308 */ /* 0x000ea20000000800 */
[----:B-1----:R-:W-:Y:S01]  /*76f0*/  FFMA.FTZ R4, R7, R3, R29 ;  /* 0x0000000307047223 */ /* 0x002fe2000001001d */
[-CC-:B------:R-:W-:Y:S01]  /*7700*/  FFMA.FTZ R51, R83, R0.reuse, -R137.reuse ;  /* 0x0000000053337223 */ /* 0x180fe20000010889 */
[----:B------:R-:W-:-:S05]  /*7710*/  FFMA.FTZ R87, R87, R0, -R137 ;  /* 0x0000000057577223 */ /* 0x000fca0000010889 */
        /* <DEDUP_REMOVED lines=19> */
[----:B------:R-:W-:Y:S01]  /*7850*/  MUFU.EX2 R24, R24 ;  /* 0x0000001800187308 */ /* 0x000fe20000000800 */
[----:B0-----:R-:W-:-:S07]  /*7860*/  FADD.FTZ R79, R21, R4 ;  /* 0x00000004154f7221 */ /* 0x001fce0000010000 */
[----:B------:R-:W0:Y:S01]  /*7870*/  MUFU.EX2 R81, R81 ;  /* 0x0000005100517308 */ /* 0x000e220000000800 */
[----:B--2---:R-:W-:-:S07]  /*7880*/  FADD.FTZ R4, R38, R3 ;  /* 0x0000000326047221 */ /* 0x004fce0000010000 */
        /* <DEDUP_REMOVED lines=35> */
[----:B0-----:R-:W-:-:S07]  /*7ac0*/  FFMA.FTZ R46, R86, R0, -R137 ;  /* 0x00000000562e7223 */ /* 0x001fce0000010889 */
        /* <DEDUP_REMOVED lines=8> */
[----:B------:R-:W-:Y:S08]  /*7b50*/  MUFU.EX2 R70, R66 ;  /* 0x0000004200467308 */ /* 0x000ff00000000800 */
        /* <DEDUP_REMOVED lines=14> */
[----:B------:R-:W-:-:S03]  /*7c40*/  FADD.FTZ R4, R70, R3 ;  /* 0x0000000346047221 */ /* 0x000fc60000010000 */
[----:B----4-:R-:W-:Y:S01]  /*7c50*/  FADD.FTZ R28, R56, R47 ;  /* 0x0000002f381c7221 */ /* 0x010fe20000010000 */
[----:B------:R-:W-:Y:S02]  /*7c60*/  FADD.FTZ R4, R71, R4 ;  /* 0x0000000447047221 */ /* 0x000fe40000010000 */
[----:B------:R-:W1:Y:S01]  /*7c70*/  MUFU.EX2 R60, R60 ;  /* 0x0000003c003c7308 */ /* 0x000e620000000800 */
[----:B-----5:R-:W-:-:S07]  /*7c80*/  FADD.FTZ R3, R57, R28 ;  /* 0x0000001c39037221 */ /* 0x020fce0000010000 */
[----:B------:R-:W2:Y:S01]  /*7c90*/  MUFU.EX2 R61, R61 ;  /* 0x0000003d003d7308 */ /* 0x000ea20000000800 */
[----:B0-----:R-:W-:-:S04]  /*7ca0*/  FADD.FTZ R47, R63, R4 ;  /* 0x000000043f2f7221 */ /* 0x001fc80000010000 */
[----:B------:R-:W-:-:S03]  /*7cb0*/  FADD.FTZ R28, R66, R47 ;  /* 0x0000002f421c7221 */ /* 0x000fc60000010000 */
        /* <DEDUP_REMOVED lines=34> */
.L_x_2094:
        /* <DEDUP_REMOVED lines=104> */
[----:B0-----:R-:W-:Y:S01]  /*8560*/  NOP ;  /* 0x0000000000007918 */ /* 0x001fe20000000000 */
[----:B--2---:R-:W-:Y:S05]  /*8570*/  @P1 BRA `(.L_x_2095) ;  /* 0xffffffdc00d41947 */ /* 0x004fea000383ffff */
.L_x_2084:
[----:B------:R-:W-:Y:S06]  /*8580*/  BAR.ARV 0x8, 0x200 ;  /* 0x0208000000007b1d */ /* 0x000fec0000002000 */
[----:B------:R-:W-:Y:S05]  /*8590*/  @!P0 BRA `(.L_x_2096) ;  /* 0x0000000000048947 */ /* 0x000fea0003800000 */
[----:B------:R-:W-:Y:S01]  /*85a0*/  BPT.TRAP 0x1 ;  /* 0x000000040000795c */ /* 0x000fe20000300000 */
.L_x_2096:
[----:B------:R-:W-:Y:S01]  /*85b0*/  ULEA UR4, UR38, UR40, 0x3 ;  /* 0x0000002826047291 */ /* 0x000fe2000f8e183f */
[----:B------:R-:W-:-:S08]  /*85c0*/  SHF.L.U32 R7, R2, 0x1f, RZ ;  /* 0x0000001f02077819 */ /* 0x000fd000000006ff */
[----:B------:R0:W1:Y:S01]  /*85d0*/  SYNCS.PHASECHK.TRANS64.TRYWAIT P1, [UR4+0x2d850], R7 ;  /* 0x02d85007ff0075a7 */ /* 0x0000620008020144 */
[----:B------:R-:W-:Y:S05]  /*85e0*/  @!P0 BRA `(.L_x_2097) ;  /* 0x0000000000048947 */ /* 0x000fea0003800000 */
[----:B------:R-:W-:Y:S01]  /*85f0*/  BPT.TRAP 0x1 ;  /* 0x000000040000795c */ /* 0x000fe20000300000 */
.L_x_2097:
[----:B-1----:R-:W-:Y:S05]  /*8600*/  @P1 BRA `(.L_x_2098) ;  /* 0x0000000000081947 */ /* 0x002fea0003800000 */
[----:B------:R-:W1:Y:S02]  /*8610*/  SYNCS.PHASECHK.TRANS64.TRYWAIT P1, [UR4+0x2d850], R7 ;  /* 0x02d85007ff0075a7 */ /* 0x000e640008020144 */
[----:B-1----:R-:W-:Y:S05]  /*8620*/  @!P1 BRA `(.L_x_2099) ;  /* 0x0000007c00a09947 */ /* 0x002fea0003800000 */
.L_x_2098:
[----:B------:R-:W-:Y:S01]  /*8630*/  UIADD3 UR40, UR40, 0x400, URZ ;  /* 0x0000040028287890 */ /* 0x000fe2000fffe03f */
[----:B------:R-:W-:Y:S01]  /*8640*/  WARPGROUP.ARRIVE ;  /* 0x00000000000079c5 */ /* 0x000fe20000000000 */
[----:B------:R-:W-:Y:S01]  /*8650*/  ULOP3.LUT UR39, UR39, 0x10000, URZ, 0xfc, !UPT ;  /* 0x0001000027277892 */ /* 0x000fe2000f8efc3f */
[----:B01----:R-:W0:Y:S01]  /*8660*/  SHFL.BFLY PT, R7, R4, 0x2, 0x1f ;  /* 0x0c401f0004077f89 */ /* 0x003e2200000e0000 */
[----:B------:R-:W-:Y:S01]  /*8670*/  USHF.R.U32.HI UR40, URZ, 0x4, UR40 ;  /* 0x000000043f287899 */ /* 0x000fe20008011628 */
[----:B------:R-:W-:Y:S01]  /*8680*/  IMAD.MOV.U32 R32, RZ, RZ, -0x800000 ;  /* 0xff800000ff207424 */ /* 0x000fe200078e00ff */
[----:B------:R-:W-:Y:S01]  /*8690*/  UMOV UR9, 0x40000040 ;  /* 0x4000004000097882 */ /* 0x000fe20000000000 */
[----:B------:R-:W-:Y:S01]  /*86a0*/  UMOV UR11, 0x80000020 ;  /* 0x80000020000b7882 */ /* 0x000fe20000000000 */
[----:B------:R-:W-:Y:S01]  /*86b0*/  ULOP3.LUT UR40, UR40, 0x3fff, URZ, 0xc0, !UPT ;  /* 0x00003fff28287892 */ /* 0x000fe2000f8ec03f */
[----:B------:R-:W1:Y:S01]  /*86c0*/  SHFL.BFLY PT, R8, R3, 0x2, 0x1f ;  /* 0x0c401f0003087f89 */ /* 0x000e6200000e0000 */
[----:B------:R-:W-:-:S02]  /*86d0*/  UMOV UR8, UR39 ;  /* 0x0000002700087c82 */ /* 0x000fc40008000000 */
[----:B------:R-:W-:-:S04]  /*86e0*/  ULOP3.LUT UR5, UR40, 0x2000000, URZ, 0xfc, !UPT ;  /* 0x0200000028057892 */ /* 0x000fc8000f8efc3f */
[----:B------:R-:W-:-:S07]  /*86f0*/  UIMAD UR5, UR38, 0x600, UR5 ;  /* 0x00000600260578a4 */ /* 0x000fce000f8e0205 */
[----:B------:R-:W-:Y:S02]  /*8700*/  UMOV UR10, UR5 ;  /* 0x00000005000a7c82 */ /* 0x000fe40008000000 */
[----:B------:R-:W-:Y:S01]  /*8710*/  HGMMA.64x96x16.F32 R88, gdesc[UR8].tnspB, R88, gsb0 ;  /* 0x41600000085879f0 */ /* 0x000fe20008000858 */
[----:B------:R-:W-:Y:S01]  /*8720*/  UIADD3 UR8, UR39, 0x2, URZ ;  /* 0x0000000227087890 */ /* 0x000fe2000fffe03f */
[----:B0-----:R-:W-:Y:S01]  /*8730*/  FADD.FTZ R7, R7, R4 ;  /* 0x0000000407077221 */ /* 0x001fe20000010000 */
[----:B------:R-:W-:Y:S01]  /*8740*/  UIADD3 UR10, UR5, 0x40, URZ ;  /* 0x00000040050a7890 */ /* 0x000fe2000fffe03f */
[----:B------:R-:W-:Y:S01]  /*8750*/  IMAD.MOV.U32 R4, RZ, RZ, RZ ;  /* 0x000000ffff047224 */ /* 0x000fe200078e00ff */
[----:B------:R-:W-:Y:S01]  /*8760*/  UMOV UR9, 0x40000040 ;  /* 0x4000004000097882 */ /* 0x000fe20000000000 */
[----:B------:R-:W-:Y:S01]  /*8770*/  UMOV UR11, 0x80000020 ;  /* 0x80000020000b7882 */ /* 0x000fe20000000000 */
[----:B-1----:R-:W-:Y:S01]  /*8780*/  FADD.FTZ R9, R8, R3 ;  /* 0x0000000308097221 */ /* 0x002fe20000010000 */
[----:B------:R-:W-:Y:S01]  /*8790*/  IMAD.MOV.U32 R3, RZ, RZ, -0x800000 ;  /* 0xff800000ff037424 */ /* 0x000fe200078e00ff */
[----:B------:R-:W0:Y:S04]  /*87a0*/  SHFL.BFLY PT, R8, R7, 0x1, 0x1f ;  /* 0x0c201f0007087f89 */ /* 0x000e2800000e0000 */
[----:B------:R-:W1:Y:S01]  /*87b0*/  SHFL.BFLY PT, R10, R9, 0x1, 0x1f ;  /* 0x0c201f00090a7f89 */ /* 0x000e6200000e0000 */
[----:B0-----:R-:W-:Y:S01]  /*87c0*/  FADD.FTZ R12, R7, R8 ;  /* 0x00000008070c7221 */ /* 0x001fe20000010000 */
[----:B-1----:R-:W-:-:S04]  /*87d0*/  FADD.FTZ R13, R9, R10 ;  /* 0x0000000a090d7221 */ /* 0x002fc80000010000 */
[----:B------:R-:W-:Y:S01]  /*87e0*/  FSETP.NE.FTZ.AND P1, PT, R12, RZ, PT ;  /* 0x000000ff0c00720b */ /* 0x000fe20003f35000 */
[----:B------:R-:W-:Y:S01]  /*87f0*/  IMAD.MOV.U32 R10, RZ, RZ, RZ ;  /* 0x000000ffff0a7224 */ /* 0x000fe200078e00ff */
[----:B------:R-:W-:-:S11]  /*8800*/  FSETP.NE.FTZ.AND P2, PT, R13, RZ, PT ;  /* 0x000000ff0d00720b */ /* 0x000fd60003f55000 */
[----:B------:R-:W0:Y:S01]  /*8810*/  @P1 MUFU.LG2 R8, R12 ;  /* 0x0000000c00081308 */ /* 0x000e220000000c00 */
[C---:B------:R-:W-:Y:S01]  /*8820*/  @P1 FMUL.FTZ R7, R0.reuse, 0.69314718246459960938 ;  /* 0x3f31721800071820 */ /* 0x040fe20000410000 */
        /* <DEDUP_REMOVED lines=56> */
.L_x_2100:
        /* <DEDUP_REMOVED lines=58> */
.L_x_2064:
        /* <DEDUP_REMOVED lines=9> */
[----:B------:R-:W-:Y:S01]  /*8fe0*/  BAR.SYNC.DEFER_BLOCKING 0x1, 0x180 ;  /* 0x0046000000007b1d */ /* 0x000fe20000010000 */
[----:B------:R-:W-:Y:S02]  /*8ff0*/  F2FP.F16.F32.PACK_AB R6, R93, R6 ;  /* 0x000000065d06723e */ /* 0x000fe400000000ff */
[----:B------:R-:W-:-:S02]  /*9000*/  F2FP.F16.F32.PACK_AB R7, R7, R94 ;  /* 0x0000005e0707723e */ /* 0x000fc400000000ff */
[----:B------:R-:W-:Y:S02]  /*9010*/  F2FP.F16.F32.PACK_AB R14, R109, R14 ;  /* 0x0000000e6d0e723e */ /* 0x000fe400000000ff */
[----:B------:R-:W-:Y:S01]  /*9020*/  F2FP.F16.F32.PACK_AB R15, R15, R110 ;  /* 0x0000006e0f0f723e */ /* 0x000fe200000000ff */
[----:B------:R-:W-:Y:S01]  /*9030*/  UMOV UR4, UR40 ;  /* 0x0000002800047c82 */ /* 0x000fe20008000000 */
[----:B-1----:R-:W-:Y:S01]  /*9040*/  UMOV UR5, UR6 ;  /* 0x0000000600057c82 */ /* 0x002fe20008000000 */
[----:B------:R-:W-:Y:S02]  /*9050*/  IMAD.U32 R20, RZ, RZ, UR4 ;  /* 0x00000004ff147e24 */ /* 0x000fe4000f8e00ff */
        /* <DEDUP_REMOVED lines=10> */
[--C-:B------:R-:W-:Y:S01]  /*9100*/  IMAD.X R13, RZ, RZ, R5.reuse, P3 ;  /* 0x000000ffff0d7224 */ /* 0x100fe200018e0605 */
[----:B------:R-:W-:Y:S01]  /*9110*/  IADD3 R41, P0, R4, 0x6020, RZ ;  /* 0x0000602004297810 */ /* 0x000fe20007f1e0ff */
[--C-:B------:R-:W-:Y:S01]  /*9120*/  IMAD.X R9, RZ, RZ, R5.reuse, P2 ;  /* 0x000000ffff097224 */ /* 0x100fe200010e0605 */
[----:B------:R-:W-:Y:S01]  /*9130*/  LOP3.LUT R4, R25, R4, RZ, 0x3c, !PT ;  /* 0x0000000419047212 */ /* 0x000fe200078e3cff */
[--C-:B------:R-:W-:Y:S01]  /*9140*/  IMAD.X R25, RZ, RZ, R5.reuse, P1 ;  /* 0x000000ffff197224 */ /* 0x100fe200008e0605 */
[----:B------:R-:W-:Y:S01]  /*9150*/  LOP3.LUT R8, R33, 0x180, RZ, 0xc0, !PT ;  /* 0x0000018021087812 */ /* 0x000fe200078ec0ff */
[----:B------:R-:W-:Y:S01]  /*9160*/  IMAD.X R27, RZ, RZ, R5, P0 ;  /* 0x000000ffff1b7224 */ /* 0x000fe200000e0605 */
[----:B0-----:R-:W-:-:S02]  /*9170*/  MOV R28, R4 ;  /* 0x00000004001c7202 */ /* 0x001fc40000000f00 */
[----:B------:R-:W-:Y:S02]  /*9180*/  LOP3.LUT R12, R35, 0x180, RZ, 0xc0, !PT ;  /* 0x00000180230c7812 */ /* 0x000fe400078ec0ff */
[----:B------:R-:W-:Y:S02]  /*9190*/  F2FP.F16.F32.PACK_AB R4, R89, R0 ;  /* 0x000000005904723e */ /* 0x000fe400000000ff */
[----:B------:R-:W-:Y:S02]  /*91a0*/  LOP3.LUT R0, R37, 0x180, RZ, 0xc0, !PT ;  /* 0x0000018025007812 */ /* 0x000fe400078ec0ff */
[----:B------:R-:W-:Y:S02]  /*91b0*/  SHF.R.U64 R8, R8, 0x3, RZ ;  /* 0x0000000308087819 */ /* 0x000fe400000012ff */
[----:B------:R-:W-:Y:S02]  /*91c0*/  SHF.R.U64 R12, R12, 0x3, RZ ;  /* 0x000000030c0c7819 */ /* 0x000fe400000012ff */
[----:B------:R-:W-:-:S02]  /*91d0*/  SHF.R.U64 R0, R0, 0x3, RZ ;  /* 0x0000000300007819 */ /* 0x000fc400000012ff */
[----:B------:R-:W-:Y:S02]  /*91e0*/  LOP3.LUT R24, R39, 0x180, RZ, 0xc0, !PT ;  /* 0x0000018027187812 */ /* 0x000fe400078ec0ff */
[----:B------:R-:W-:Y:S02]  /*91f0*/  LOP3.LUT R26, R41, 0x180, RZ, 0xc0, !PT ;  /* 0x00000180291a7812 */ /* 0x000fe400078ec0ff */
[----:B------:R-:W-:Y:S02]  /*9200*/  LOP3.LUT R10, R8, R33, RZ, 0x3c, !PT ;  /* 0x00000021080a7212 */ /* 0x000fe400078e3cff */
[----:B------:R-:W-:Y:S02]  /*9210*/  LOP3.LUT R12, R12, R35, RZ, 0x3c, !PT ;  /* 0x000000230c0c7212 */ /* 0x000fe400078e3cff */
[----:B------:R-:W-:Y:S01]  /*9220*/  LOP3.LUT R8, R0, R37, RZ, 0x3c, !PT ;  /* 0x0000002500087212 */ /* 0x000fe200078e3cff */
[----:B------:R-:W0:Y:S01]  /*9230*/  LDC.64 R34, c[0x0][0xc00] ;  /* 0x00030000ff227b82 */ /* 0x000e220000000a00 */
[----:B------:R-:W-:-:S02]  /*9240*/  SHF.R.U64 R24, R24, 0x3, RZ ;  /* 0x0000000318187819 */ /* 0x000fc400000012ff */
[----:B------:R-:W-:Y:S02]  /*9250*/  SHF.R.U64 R26, R26, 0x3, RZ ;  /* 0x000000031a1a7819 */ /* 0x000fe400000012ff */
[----:B------:R-:W-:Y:S02]  /*9260*/  F2FP.F16.F32.PACK_AB R5, R91, R90 ;  /* 0x0000005a5b05723e */ /* 0x000fe400000000ff */
[----:B------:R-:W-:Y:S02]  /*9270*/  MOV R33, R10 ;  /* 0x0000000a00217202 */ /* 0x000fe40000000f00 */
[----:B------:R-:W-:Y:S01]  /*9280*/  MOV R37, R8 ;  /* 0x0000000800257202 */ /* 0x000fe20000000f00 */
[----:B------:R1:W-:Y:S01]  /*9290*/  STSM.16.M88.4 [R28], R4 ;  /* 0x000000041c007844 */ /* 0x0003e20000000200 */
[----:B------:R-:W-:Y:S01]  /*92a0*/  LOP3.LUT R24, R24, R39, RZ, 0x3c, !PT ;  /* 0x0000002718187212 */ /* 0x000fe200078e3cff */
[----:B------:R-:W-:Y:S01]  /*92b0*/  IMAD.SHL.U32 R39, R141, 0x4, RZ ;  /* 0x000000048d277824 */ /* 0x000fe200078e00ff */
[----:B------:R-:W-:-:S02]  /*92c0*/  LOP3.LUT R26, R26, R41, RZ, 0x3c, !PT ;  /* 0x000000291a1a7212 */ /* 0x000fc400078e3cff */
[----:B------:R-:W-:Y:S02]  /*92d0*/  F2FP.F16.F32.PACK_AB R8, R97, R96 ;  /* 0x000000606108723e */ /* 0x000fe400000000ff */
[----:B------:R-:W-:Y:S02]  /*92e0*/  F2FP.F16.F32.PACK_AB R9, R99, R98 ;  /* 0x000000626309723e */ /* 0x000fe400000000ff */
[----:B------:R-:W-:Y:S02]  /*92f0*/  F2FP.F16.F32.PACK_AB R10, R101, R100 ;  /* 0x00000064650a723e */ /* 0x000fe400000000ff */
[----:B------:R-:W-:Y:S02]  /*9300*/  F2FP.F16.F32.PACK_AB R11, R103, R102 ;  /* 0x00000066670b723e */ /* 0x000fe400000000ff */
[----:B------:R-:W-:Y:S02]  /*9310*/  MOV R0, R12 ;  /* 0x0000000c00007202 */ /* 0x000fe40000000f00 */
[----:B------:R-:W-:Y:S01]  /*9320*/  F2FP.F16.F32.PACK_AB R12, R105, R104 ;  /* 0x00000068690c723e */ /* 0x000fe200000000ff */
[----:B------:R2:W-:Y:S01]  /*9330*/  STSM.16.M88.4 [R33], R8 ;  /* 0x0000000821007844 */ /* 0x0005e20000000200 */
[----:B------:R-:W-:-:S02]  /*9340*/  F2FP.F16.F32.PACK_AB R13, R107, R106 ;  /* 0x0000006a6b0d723e */ /* 0x000fc400000000ff */
[----:B------:R-:W-:Y:S02]  /*9350*/  MOV R36, R24 ;  /* 0x0000001800247202 */ /* 0x000fe40000000f00 */
[----:B-1----:R-:W-:Y:S01]  /*9360*/  MOV R28, R26 ;  /* 0x0000001a001c7202 */ /* 0x002fe20000000f00 */
[----:B------:R1:W-:Y:S01]  /*9370*/  STSM.16.M88.4 [R0], R12 ;  /* 0x0000000c00007844 */ /* 0x0003e20000000200 */
[----:B------:R-:W-:Y:S02]  /*9380*/  F2FP.F16.F32.PACK_AB R4, R113, R112 ;  /* 0x000000707104723e */ /* 0x000fe400000000ff */
[----:B------:R-:W-:Y:S02]  /*9390*/  F2FP.F16.F32.PACK_AB R5, R115, R114 ;  /* 0x000000727305723e */ /* 0x000fe400000000ff */
[----:B------:R-:W-:Y:S02]  /*93a0*/  F2FP.F16.F32.PACK_AB R6, R117, R116 ;  /* 0x000000747506723e */ /* 0x000fe400000000ff */
[----:B------:R-:W-:-:S02]  /*93b0*/  F2FP.F16.F32.PACK_AB R7, R119, R118 ;  /* 0x000000767707723e */ /* 0x000fc400000000ff */
[----:B------:R-:W-:Y:S01]  /*93c0*/  F2FP.F16.F32.PACK_AB R24, R121, R120 ;  /* 0x000000787918723e */ /* 0x000fe200000000ff */
[----:B--2---:R-:W-:Y:S01]  /*93d0*/  IMAD.MOV.U32 R33, RZ, RZ, RZ ;  /* 0x000000ffff217224 */ /* 0x004fe200078e00ff */
[----:B------:R-:W-:Y:S01]  /*93e0*/  F2FP.F16.F32.PACK_AB R25, R123, R122 ;  /* 0x0000007a7b19723e */ /* 0x000fe200000000ff */
[----:B------:R2:W-:Y:S01]  /*93f0*/  STSM.16.M88.4 [R37], R4 ;  /* 0x0000000425007844 */ /* 0x0005e20000000200 */
[----:B------:R-:W-:Y:S02]  /*9400*/  F2FP.F16.F32.PACK_AB R26, R125, R124 ;  /* 0x0000007c7d1a723e */ /* 0x000fe400000000ff */
[----:B------:R-:W-:Y:S01]  /*9410*/  F2FP.F16.F32.PACK_AB R27, R127, R126 ;  /* 0x0000007e7f1b723e */ /* 0x000fe200000000ff */
[----:B-1----:R-:W1:Y:S01]  /*9420*/  LDC R0, c[0x0][0xbe8] ;  /* 0x0002fa00ff007b82 */ /* 0x002e620000000800 */
[----:B------:R-:W-:Y:S02]  /*9430*/  F2FP.F16.F32.PACK_AB R8, R129, R128 ;  /* 0x000000808108723e */ /* 0x000fe400000000ff */
[----:B------:R-:W-:Y:S01]  /*9440*/  F2FP.F16.F32.PACK_AB R9, R131, R130 ;  /* 0x000000828309723e */ /* 0x000fe200000000ff */
[----:B------:R3:W-:Y:S01]  /*9450*/  STSM.16.M88.4 [R36], R24 ;  /* 0x0000001824007844 */ /* 0x0007e20000000200 */
[----:B------:R-:W-:-:S02]  /*9460*/  F2FP.F16.F32.PACK_AB R10, R133, R132 ;  /* 0x00000084850a723e */ /* 0x000fc400000000ff */
[----:B------:R-:W-:Y:S02]  /*9470*/  F2FP.F16.F32.PACK_AB R11, R135, R134 ;  /* 0x00000086870b723e */ /* 0x000fe400000000ff */
[----:B------:R-:W-:Y:S02]  /*9480*/  ISETP.NE.U32.AND P2, PT, RZ, UR4, PT ;  /* 0x00000004ff007c0c */ /* 0x000fe4000bf45070 */
[----:B0-----:R-:W-:Y:S01]  /*9490*/  ISETP.NE.U32.AND P0, PT, R34, RZ, PT ;  /* 0x000000ff2200720c */ /* 0x001fe20003f05070 */
[----:B------:R3:W-:Y:S01]  /*94a0*/  STSM.16.M88.4 [R28], R8 ;  /* 0x000000081c007844 */ /* 0x0007e20000000200 */
[----:B------:R-:W-:Y:S01]  /*94b0*/  BAR.SYNC.DEFER_BLOCKING 0x1, 0x180 ;  /* 0x0046000000007b1d */ /* 0x000fe20000010000 */
[----:B------:R-:W-:Y:S02]  /*94c0*/  ISETP.NE.AND.EX P2, PT, RZ, UR5, PT, P2 ;  /* 0x00000005ff007c0c */ /* 0x000fe4000bf45320 */
[----:B------:R-:W-:Y:S02]  /*94d0*/  ISETP.NE.AND.EX P0, PT, R35, RZ, PT, P0 ;  /* 0x000000ff2300720c */ /* 0x000fe40003f05300 */
[----:B------:R-:W-:-:S02]  /*94e0*/  SHF.L.U64.HI R12, R141, 0x2, R145 ;  /* 0x000000028d0c7819 */ /* 0x000fc40000010291 */
[----:B------:R-:W-:-:S05]  /*94f0*/  IADD3 R34, P1, R39, R34, RZ ;  /* 0x0000002227227210 */ /* 0x000fca0007f3e0ff */
[C---:B------:R-:W-:Y:S02]  /*9500*/  IMAD.X R35, R12.reuse, 0x1, R35, P1 ;  /* 0x000000010c237824 */ /* 0x040fe400008e0623 */
[----:B--2---:R-:W-:Y:S01]  /*9510*/  @P2 IADD3 R4, P3, R39, UR4, RZ ;  /* 0x0000000427042c10 */ /* 0x004fe2000ff7e0ff */
[----:B------:R-:W-:Y:S02]  /*9520*/  ULDC UR4, c[0x0][0xa88] ;  /* 0x0002a20000047ab9 */ /* 0x000fe40000000800 */
[----:B------:R-:W-:Y:S01]  /*9530*/  IMAD.U32 R7, RZ, RZ, UR4 ;  /* 0x00000004ff077e24 */ /* 0x000fe2000f8e00ff */
[----:B------:R-:W-:Y:S01]  /*9540*/  @P2 IADD3.X R5, R12, UR5, RZ, P3, !PT ;  /* 0x000000050c052c10 */ /* 0x000fe20009ffe4ff */
[----:B------:R3:W5:Y:S01]  /*9550*/  @P0 LDG.E R33, desc[UR36][R34.64] ;  /* 0x0000002422210981 */ /* 0x000762000c1e1900 */
[----:B-1----:R-:W-:Y:S01]  /*9560*/  ISETP.NE.AND P1, PT, R0, 0x1, PT ;  /* 0x000000010000780c */ /* 0x002fe20003f25270 */
[----:B------:R-:W-:Y:S02]  /*9570*/  IMAD.IADD R15, R140, 0x1, R136 ;  /* 0x000000018c0f7824 */ /* 0x000fe400078e0288 */
[----:B------:R3:W5:Y:S10]  /*9580*/  @P2 LDG.E R7, desc[UR36][R4.64] ;  /* 0x0000002404072981 */ /* 0x000774000c1e1900 */
[----:B------:R-:W0:Y:S08]  /*9590*/  @P1 LDC R6, c[0x0][0xbec] ;  /* 0x0002fb00ff061b82 */ /* 0x000e300000000800 */
[----:B------:R-:W1:Y:S01]  /*95a0*/  @P1 LDC R13, c[0x0][0xbf0] ;  /* 0x0002fc00ff0d1b82 */ /* 0x000e620000000800 */
[----:B---3--:R-:W-:Y:S05]  /*95b0*/  @P2 BRA `(.L_x_2103) ;  /* 0x0000000000102947 */ /* 0x008fea0003800000 */
[----:B------:R-:W-:Y:S05]  /*95c0*/  @!P0 BRA `(.L_x_2103) ;  /* 0x00000000000c8947 */ /* 0x000fea0003800000 */
[----:B------:R-:W2:Y:S04]  /*95d0*/  LDG.E R4, desc[UR36][R34.64] ;  /* 0x0000002422047981 */ /* 0x000ea8000c1e1900 */
[----:B-----5:R-:W2:Y:S02]  /*95e0*/  LDG.E R7, desc[UR36][R34.64+0x4] ;  /* 0x0000042422077981 */ /* 0x020ea4000c1e1900 */
[----:B--2---:R-:W-:-:S07]  /*95f0*/  IMAD.IADD R7, R7, 0x1, -R4 ;  /* 0x0000000107077824 */ /* 0x004fce00078e0a04 */
.L_x_2103:
[----:B------:R-:W-:Y:S01]  /*9600*/  SHF.R.S32.HI R48, RZ, 0x1f, R143 ;  /* 0x0000001fff307819 */ /* 0x000fe2000001148f */
[----:B0-----:R-:W-:Y:S01]  /*9610*/  @P1 IMAD.HI.U32 R4, R15, R6, RZ ;  /* 0x000000060f041227 */ /* 0x001fe200078e00ff */
[----:B------:R-:W-:Y:S01]  /*9620*/  ULDC.64 UR4, c[0x0][0xb90] ;  /* 0x0002e40000047ab9 */ /* 0x000fe20000000a00 */
[--C-:B-----5:R-:W-:Y:S01]  /*9630*/  SHF.R.S32.HI R35, RZ, 0x1f, R33.reuse ;  /* 0x0000001fff237819 */ /* 0x120fe20000011421 */
[----:B------:R-:W0:Y:S01]  /*9640*/  @P1 LDC R51, c[0x0][0xbec] ;  /* 0x0002fb00ff331b82 */ /* 0x000e220000000800 */
[----:B------:R-:W-:Y:S01]  /*9650*/  IMAD R6, R48, UR4, RZ ;  /* 0x0000000430067c24 */ /* 0x000fe2000f8e02ff */
[----:B------:R-:W-:Y:S01]  /*9660*/  SEL R145, R145, RZ, !P0 ;  /* 0x000000ff91917207 */ /* 0x000fe20004000000 */
[----:B------:R-:W-:Y:S01]  /*9670*/  IMAD.MOV.U32 R34, RZ, RZ, R33 ;  /* 0x000000ffff227224 */ /* 0x000fe200078e0021 */
[----:B------:R-:W-:Y:S01]  /*9680*/  SEL R141, R141, RZ, !P0 ;  /* 0x000000ff8d8d7207 */ /* 0x000fe20004000000 */
[----:B------:R-:W-:Y:S01]  /*9690*/  IMAD.MOV.U32 R9, RZ, RZ, R15 ;  /* 0x000000ffff097224 */ /* 0x000fe200078e000f */
[----:B-1----:R-:W-:Y:S01]  /*96a0*/  @P1 SHF.R.U32.HI R9, RZ, R13, R4 ;  /* 0x0000000dff091219 */ /* 0x002fe20000011604 */
[----:B------:R-:W-:Y:S01]  /*96b0*/  IMAD R11, R148, 0x20, R142 ;  /* 0x00000020940b7824 */ /* 0x000fe200078e028e */
[----:B------:R-:W-:Y:S01]  /*96c0*/  ULDC.64 UR6, c[0x0][0xa80] ;  /* 0x0002a00000067ab9 */ /* 0x000fe20000000a00 */
[----:B------:R-:W-:-:S02]  /*96d0*/  IMAD R13, R143, UR5, R6 ;  /* 0x000000058f0d7c24 */ /* 0x000fc4000f8e0206 */
        /* <DEDUP_REMOVED lines=8> */
[C---:B------:R-:W-:Y:S01]  /*9760*/  IADD3 R15, P2, R20.reuse, 0x1800, RZ ;  /* 0x00001800140f7810 */ /* 0x040fe20007f5e0ff */
[----:B------:R-:W-:Y:S01]  /*9770*/  IMAD R6, R145, UR4, RZ ;  /* 0x0000000491067c24 */ /* 0x000fe2000f8e02ff */
[----:B------:R-:W-:Y:S01]  /*9780*/  IADD3 R37, P4, R20, 0x6000, RZ ;  /* 0x0000600014257810 */ /* 0x000fe20007f9e0ff */
[----:B------:R-:W-:Y:S01]  /*9790*/  IMAD.WIDE.U32 R4, R141, UR4, R4 ;  /* 0x000000048d047c25 */ /* 0x000fe2000f8e0004 */
[----:B------:R-:W-:Y:S02]  /*97a0*/  LOP3.LUT R8, R15, 0x180, RZ, 0xc0, !PT ;  /* 0x000001800f087812 */ /* 0x000fe400078ec0ff */
[----:B------:R-:W-:Y:S01]  /*97b0*/  LOP3.LUT R24, R25, 0x180, RZ, 0xc0, !PT ;  /* 0x0000018019187812 */ /* 0x000fe200078ec0ff */
[----:B------:R-:W-:Y:S01]  /*97c0*/  IMAD R10, R141, UR5, R6 ;  /* 0x000000058d0a7c24 */ /* 0x000fe2000f8e0206 */
[----:B------:R-:W-:Y:S01]  /*97d0*/  SHF.R.S32.HI R6, RZ, 0x1f, R11 ;  /* 0x0000001fff067819 */ /* 0x000fe2000001140b */
[----:B------:R-:W-:Y:S01]  /*97e0*/  ULDC.64 UR4, c[0x0][0xb88] ;  /* 0x0002e20000047ab9 */ /* 0x000fe20000000a00 */
[----:B------:R-:W-:Y:S01]  /*97f0*/  IADD3 R4, P0, R9, R4, RZ ;  /* 0x0000000409047210 */ /* 0x000fe20007f1e0ff */
[----:B------:R-:W-:Y:S01]  /*9800*/  IMAD.IADD R14, R152, 0x1, R136 ;  /* 0x00000001980e7824 */ /* 0x000fe200078e0288 */
[----:B------:R-:W-:Y:S01]  /*9810*/  SHF.R.U64 R8, R8, 0x3, RZ ;  /* 0x0000000308087819 */ /* 0x000fe200000012ff */
[----:B------:R-:W-:Y:S01]  /*9820*/  IMAD R12, R6, UR4, RZ ;  /* 0x00000004060c7c24 */ /* 0x000fe2000f8e02ff */
[----:B------:R-:W-:Y:S01]  /*9830*/  IADD3.X R5, R13, R5, R10, P0, !PT ;  /* 0x000000050d057210 */ /* 0x000fe200007fe40a */
[----:B------:R-:W-:Y:S01]  /*9840*/  IMAD R49, R7, R0, RZ ;  /* 0x0000000007317224 */ /* 0x000fe200078e02ff */
[----:B------:R-:W-:Y:S01]  /*9850*/  LOP3.LUT R6, R8, R15, RZ, 0x3c, !PT ;  /* 0x0000000f08067212 */ /* 0x000fe200078e3cff */
[C---:B------:R-:W-:Y:S01]  /*9860*/  IMAD R9, R11.reuse, UR5, R12 ;  /* 0x000000050b097c24 */ /* 0x040fe2000f8e020c */
[----:B------:R-:W-:Y:S01]  /*9870*/  IADD3 R13, P5, R20, 0x4800, RZ ;  /* 0x00004800140d7810 */ /* 0x000fe20007fbe0ff */
[----:B------:R-:W-:Y:S01]  /*9880*/  IMAD.WIDE.U32 R4, R11, UR4, R4 ;  /* 0x000000040b047c25 */ /* 0x000fe2000f8e0004 */
[----:B------:R-:W-:Y:S01]  /*9890*/  ULDC.64 UR4, c[0x0][0xb50] ;  /* 0x0002d40000047ab9 */ /* 0x000fe20000000a00 */
[----:B------:R-:W-:-:S02]  /*98a0*/  LOP3.LUT R36, R37, 0x180, RZ, 0xc0, !PT ;  /* 0x0000018025247812 */ /* 0x000fc400078ec0ff */
[----:B------:R-:W-:Y:S01]  /*98b0*/  IMAD.IADD R5, R5, 0x1, R9 ;  /* 0x0000000105057824 */ /* 0x000fe200078e0209 */
[----:B------:R-:W-:Y:S01]  /*98c0*/  LEA R8, P0, R4, UR4, 0x2 ;  /* 0x0000000404087c11 */ /* 0x000fe2000f8010ff */
[----:B------:R-:W-:Y:S01]  /*98d0*/  IMAD.X R7, RZ, RZ, R21, P2 ;  /* 0x000000ffff077224 */ /* 0x000fe200010e0615 */
[----:B------:R-:W-:Y:S02]  /*98e0*/  LOP3.LUT R9, R20, 0x180, RZ, 0xc0, !PT ;  /* 0x0000018014097812 */ /* 0x000fe400078ec0ff */
[----:B------:R-:W-:Y:S01]  /*98f0*/  LEA.HI.X R10, R4, UR5, R5, 0x2, P0 ;  /* 0x00000005040a7c11 */ /* 0x000fe200080f1405 */
[----:B------:R-:W-:Y:S01]  /*9900*/  SHFL.IDX PT, R44, R8, RZ, 0x1c1f ;  /* 0x001c1fff082c7589 */ /* 0x000fe200000e0000 */
[----:B------:R-:W-:Y:S01]  /*9910*/  LOP3.LUT P0, RZ, R150, 0x3, RZ, 0xc0, !PT ;  /* 0x0000000396ff7812 */ /* 0x000fe2000780c0ff */
[C---:B------:R-:W-:Y:S01]  /*9920*/  VIADD R4, R14.reuse, 0x8 ;  /* 0x000000080e047836 */ /* 0x040fe20000000000 */
[----:B------:R-:W-:Y:S01]  /*9930*/  ULDC.64 UR4, c[0x0][0xaa0] ;  /* 0x0002a80000047ab9 */ /* 0x000fe20000000a00 */
[----:B------:R-:W1:Y:S01]  /*9940*/  SHFL.IDX PT, R45, R10, RZ, 0x1c1f ;  /* 0x001c1fff0a2d7589 */ /* 0x000e6200000e0000 */
[----:B------:R-:W-:-:S02]  /*9950*/  ISETP.GE.OR P2, PT, R14, R49, P0 ;  /* 0x000000310e00720c */ /* 0x000fc40000746670 */
[----:B------:R-:W-:Y:S01]  /*9960*/  ISETP.GE.OR P0, PT, R4, R49, P0 ;  /* 0x000000310400720c */ /* 0x000fe20000706670 */
[----:B------:R-:W-:Y:S01]  /*9970*/  SHFL.IDX PT, R46, R8, 0x1, 0x1c1f ;  /* 0x003c1f00082e7f89 */ /* 0x000fe200000e0000 */
[----:B------:R-:W-:Y:S02]  /*9980*/  LOP3.LUT R12, R13, 0x180, RZ, 0xc0, !PT ;  /* 0x000001800d0c7812 */ /* 0x000fe400078ec0ff */
[----:B------:R-:W-:Y:S01]  /*9990*/  SHF.R.U64 R9, R9, 0x3, RZ ;  /* 0x0000000309097819 */ /* 0x000fe200000012ff */
[----:B------:R-:W2:Y:S01]  /*99a0*/  SHFL.IDX PT, R47, R10, 0x1, 0x1c1f ;  /* 0x003c1f000a2f7f89 */ /* 0x000ea200000e0000 */
[----:B------:R-:W-:Y:S01]  /*99b0*/  IMAD R28, R35, UR4, RZ ;  /* 0x00000004231c7c24 */ /* 0x000fe2000f8e02ff */
[----:B------:R-:W-:Y:S02]  /*99c0*/  IADD3 R5, P3, R20, 0x7800, RZ ;  /* 0x0000780014057810 */ /* 0x000fe40007f7e0ff */
[----:B------:R-:W-:Y:S01]  /*99d0*/  SHF.R.U64 R24, R24, 0x3, RZ ;  /* 0x0000000318187819 */ /* 0x000fe200000012ff */
[----:B------:R-:W-:Y:S01]  /*99e0*/  IMAD R35, R33, UR5, R28 ;  /* 0x0000000521237c24 */ /* 0x000fe2000f8e021c */
[----:B------:R-:W-:Y:S01]  /*99f0*/  SHF.R.U64 R12, R12, 0x3, RZ ;  /* 0x000000030c0c7819 */ /* 0x000fe200000012ff */
[----:B------:R-:W-:Y:S01]  /*9a00*/  IMAD.X R41, RZ, RZ, R21, P3 ;  /* 0x000000ffff297224 */ /* 0x000fe200018e0615 */
[----:B------:R-:W-:-:S02]  /*9a10*/  SHF.R.U64 R36, R36, 0x3, RZ ;  /* 0x0000000324247819 */ /* 0x000fc400000012ff */
[----:B------:R-:W-:Y:S02]  /*9a20*/  LOP3.LUT R20, R9, R20, RZ, 0x3c, !PT ;  /* 0x0000001409147212 */ /* 0x000fe400078e3cff */
[----:B------:R-:W-:Y:S01]  /*9a30*/  LOP3.LUT R24, R24, R25, RZ, 0x3c, !PT ;  /* 0x0000001918187212 */ /* 0x000fe200078e3cff */
[--C-:B------:R-:W-:Y:S01]  /*9a40*/  IMAD.X R25, RZ, RZ, R21.reuse, P6 ;  /* 0x000000ffff197224 */ /* 0x100fe200030e0615 */
[----:B------:R-:W-:Y:S01]  /*9a50*/  LOP3.LUT R12, R12, R13, RZ, 0x3c, !PT ;  /* 0x0000000d0c0c7212 */ /* 0x000fe200078e3cff */
[--C-:B------:R-:W-:Y:S01]  /*9a60*/  IMAD.X R13, RZ, RZ, R21.reuse, P5 ;  /* 0x000000ffff0d7224 */ /* 0x100fe200028e0615 */
[----:B-1----:R1:W-:Y:S01]  /*9a70*/  @!P2 ST.E desc[UR36][R44.64], R3 ;  /* 0x000000032c00a985 */ /* 0x0023e2000c101924 */
[----:B------:R-:W-:Y:S01]  /*9a80*/  LOP3.LUT R36, R36, R37, RZ, 0x3c, !PT ;  /* 0x0000002524247212 */ /* 0x000fe200078e3cff */
[----:B------:R-:W-:Y:S01]  /*9a90*/  IMAD.X R37, RZ, RZ, R21, P4 ;  /* 0x000000ffff257224 */ /* 0x000fe200020e0615 */
[----:B------:R-:W-:-:S04]  /*9aa0*/  LOP3.LUT R4, R5, 0x180, RZ, 0xc0, !PT ;  /* 0x0000018005047812 */ /* 0x000fc800078ec0ff */
[----:B------:R-:W-:Y:S01]  /*9ab0*/  SHF.R.U64 R4, R4, 0x3, RZ ;  /* 0x0000000304047819 */ /* 0x000fe200000012ff */
[----:B--2---:R2:W-:Y:S03]  /*9ac0*/  @!P0 ST.E desc[UR36][R46.64], R32 ;  /* 0x000000202e008985 */ /* 0x0045e6000c101924 */
[----:B------:R-:W-:Y:S01]  /*9ad0*/  LOP3.LUT R40, R4, R5, RZ, 0x3c, !PT ;  /* 0x0000000504287212 */ /* 0x000fe200078e3cff */
[----:B-1----:R-:W1:Y:S01]  /*9ae0*/  @P1 LDC R45, c[0x0][0xbf0] ;  /* 0x0002fc00ff2d1b82 */ /* 0x002e620000000800 */
[----:B------:R-:W-:Y:S01]  /*9af0*/  IMAD R3, R147, 0x60, R148 ;  /* 0x0000006093037824 */ /* 0x000fe200078e0294 */
[----:B------:R3:W5:Y:S01]  /*9b00*/  LD.E.128 R8, desc[UR36][R20.64] ;  /* 0x0000002414087980 */ /* 0x000762000c101d00 */
[----:B--2---:R-:W-:Y:S01]  /*9b10*/  IMAD.WIDE.U32 R32, R33, UR4, RZ ;  /* 0x0000000421207c25 */ /* 0x004fe2000f8e00ff */
[----:B------:R-:W-:Y:S02]  /*9b20*/  ULDC.64 UR4, c[0x0][0xae8] ;  /* 0x0002ba0000047ab9 */ /* 0x000fe40000000a00 */
[----:B------:R-:W5:Y:S01]  /*9b30*/  LD.E.128 R4, desc[UR36][R6.64] ;  /* 0x0000002406047980 */ /* 0x000f62000c101d00 */
[----:B---3--:R-:W-:-:S02]  /*9b40*/  IMAD.IADD R21, R33, 0x1, R35 ;  /* 0x0000000121157824 */ /* 0x008fc400078e0223 */
[----:B------:R-:W-:Y:S01]  /*9b50*/  IMAD R28, R48, UR4, RZ ;  /* 0x00000004301c7c24 */ /* 0x000fe2000f8e02ff */
[----:B------:R-:W5:Y:S01]  /*9b60*/  LD.E.128 R24, desc[UR36][R24.64] ;  /* 0x0000002418187980 */ /* 0x000f62000c101d00 */
[----:B------:R-:W-:Y:S02]  /*9b70*/  IMAD.MOV.U32 R20, RZ, RZ, R32 ;  /* 0x000000ffff147224 */ /* 0x000fe400078e0020 */
[----:B------:R-:W-:Y:S01]  /*9b80*/  IMAD.IADD R34, R136, 0x1, R3 ;  /* 0x0000000188227824 */ /* 0x000fe200078e0203 */
[----:B------:R-:W5:Y:S01]  /*9b90*/  LD.E.128 R12, desc[UR36][R12.64] ;  /* 0x000000240c0c7980 */ /* 0x000f62000c101d00 */
[C---:B------:R-:W-:Y:S02]  /*9ba0*/  IMAD R3, R143.reuse, UR5, R28 ;  /* 0x000000058f037c24 */ /* 0x040fe4000f8e021c */
[----:B------:R-:W-:Y:S01]  /*9bb0*/  IMAD.WIDE.U32 R20, R143, UR4, R20 ;  /* 0x000000048f147c25 */ /* 0x000fe2000f8e0014 */
[----:B------:R-:W-:Y:S01]  /*9bc0*/  ULDC.64 UR4, c[0x0][0xaf0] ;  /* 0x0002bc0000047ab9 */ /* 0x000fe20000000a00 */
[----:B------:R-:W5:Y:S02]  /*9bd0*/  LD.E.128 R36, desc[UR36][R36.64] ;  /* 0x0000002424247980 */ /* 0x000f64000c101d00 */
[----:B0-----:R-:W-:-:S02]  /*9be0*/  @P1 IMAD.HI.U32 R28, R34, R51, RZ ;  /* 0x00000033221c1227 */ /* 0x001fc400078e00ff */
[----:B------:R-:W5:Y:S01]  /*9bf0*/  LD.E.128 R40, desc[UR36][R40.64] ;  /* 0x0000002428287980 */ /* 0x000f62000c101d00 */
[----:B------:R-:W-:Y:S01]  /*9c00*/  BSSY B1, `(.L_x_2104) ;  /* 0x0000032000017945 */ /* 0x000fe20003800000 */
[----:B------:R-:W-:Y:S02]  /*9c10*/  IMAD.IADD R21, R21, 0x1, R3 ;  /* 0x0000000115157824 */ /* 0x000fe400078e0203 */
[----:B------:R-:W-:Y:S01]  /*9c20*/  IMAD.MOV.U32 R3, RZ, RZ, R34 ;  /* 0x000000ffff037224 */ /* 0x000fe200078e0022 */
[----:B-1----:R-:W-:Y:S01]  /*9c30*/  @P1 SHF.R.U32.HI R3, RZ, R45, R28 ;  /* 0x0000002dff031219 */ /* 0x002fe2000001161c */
        /* <DEDUP_REMOVED lines=18> */
[----:B------:R-:W-:Y:S02]  /*9d60*/  ULDC.64 UR4, c[0x0][0xad8] ;  /* 0x0002b60000047ab9 */ /* 0x000fe40000000a00 */
[----:B------:R-:W-:Y:S02]  /*9d70*/  IMAD R0, R0, UR4, RZ ;  /* 0x0000000400007c24 */ /* 0x000fe4000f8e02ff */
[----:B------:R-:W-:Y:S02]  /*9d80*/  IMAD.IADD R21, R21, 0x1, R35 ;  /* 0x0000000115157824 */ /* 0x000fe400078e0223 */
[C---:B------:R-:W-:Y:S02]  /*9d90*/  IMAD R3, R33.reuse, UR5, R0 ;  /* 0x0000000521037c24 */ /* 0x040fe4000f8e0200 */
[----:B------:R-:W-:Y:S02]  /*9da0*/  IMAD.IADD R0, R148, 0x1, R136 ;  /* 0x0000000194007824 */ /* 0x000fe400078e0288 */
[----:B------:R-:W-:Y:S01]  /*9db0*/  IMAD.WIDE.U32 R20, R33, UR4, R20 ;  /* 0x0000000421147c25 */ /* 0x000fe2000f8e0014 */
[----:B------:R-:W-:-:S02]  /*9dc0*/  UIADD3 UR4, UR40, 0x2d820, URZ ;  /* 0x0002d82028047890 */ /* 0x000fc4000fffe03f */
[----:B------:R-:W-:Y:S01]  /*9dd0*/  ISETP.GE.AND P0, PT, R0, R49, PT ;  /* 0x000000310000720c */ /* 0x000fe20003f06270 */
[----:B------:R-:W-:Y:S01]  /*9de0*/  IMAD.IADD R3, R21, 0x1, R3 ;  /* 0x0000000115037824 */ /* 0x000fe200078e0203 */
[----:B------:R-:W-:Y:S01]  /*9df0*/  LEA R28, P1, R20, UR6, 0x1 ;  /* 0x00000006141c7c11 */ /* 0x000fe2000f8208ff */
[----:B------:R-:W-:-:S03]  /*9e00*/  UPRMT UR4, URZ, 0x654, UR4 ;  /* 0x000006543f047896 */ /* 0x000fc60008000004 */
[----:B------:R-:W-:Y:S01]  /*9e10*/  LEA.HI.X R3, R20, UR7, R3, 0x1, P1 ;  /* 0x0000000714037c11 */ /* 0x000fe200088f0c03 */
[----:B0-----:R0:W1:Y:S04]  /*9e20*/  SHFL.IDX PT, R32, R28, RZ, 0x1c1f ;  /* 0x001c1fff1c207589 */ /* 0x00106800000e0000 */
        /* <DEDUP_REMOVED lines=15> */
.L_x_2105:
[----:B------:R-:W-:Y:S05]  /*9f20*/  BSYNC B1 ;  /* 0x0000000000017941 */ /* 0x000fea0003800000 */
.L_x_2104:
        /* <DEDUP_REMOVED lines=19> */
.L_x_2102:
        /* <DEDUP_REMOVED lines=12> */
[----:B------:R-:W-:-:S05]  /*a120*/  IMAD.U32 R0, RZ, RZ, UR4 ;  /* 0x00000004ff007e24 */ /* 0x000fca000f8e00ff */
        /* <DEDUP_REMOVED lines=11> */
.L_x_2107:
        /* <DEDUP_REMOVED lines=8> */
[----:B---3--:R-:W-:Y:S01]  /*a260*/  IMAD R4, R0, R14, RZ ;  /* 0x0000000e00047224 */ /* 0x008fe200078e02ff */
[----:B--2---:R-:W-:-:S04]  /*a270*/  IADD3 R11, R136, -0x80, R5 ;  /* 0xffffff80880b7810 */ /* 0x004fc80007ffe005 */
        /* <DEDUP_REMOVED lines=19> */
[----:B------:R-:W-:Y:S02]  /*a3b0*/  IMAD.MOV R9, RZ, RZ, -R7 ;  /* 0x000000ffff097224 */ /* 0x000fe400078e0a07 */
[----:B------:R-:W-:Y:S01]  /*a3c0*/  IMAD R8, R141, UR5, R6 ;  /* 0x000000058d087c24 */ /* 0x000fe2000f8e0206 */
[----:B------:R-:W-:Y:S01]  /*a3d0*/  ULDC.64 UR4, c[0x0][0xb88] ;  /* 0x0002e20000047ab9 */ /* 0x000fe20000000a00 */
        /* <DEDUP_REMOVED lines=13> */
.L_x_2109:
[----:B------:R-:W-:Y:S05]  /*a4b0*/  BSYNC B1 ;  /* 0x0000000000017941 */ /* 0x000fea0003800000 */
.L_x_2108:
[----:B------:R-:W3:Y:S01]  /*a4c0*/  @P2 LDC R9, c[0x0][0xbf0] ;  /* 0x0002fc00ff092b82 */ /* 0x000ee20000000800 */
[----:B------:R-:W-:Y:S01]  /*a4d0*/  ULDC.64 UR4, c[0x0][0xaa0] ;  /* 0x0002a80000047ab9 */ /* 0x000fe20000000a00 */
[----:B------:R-:W-:Y:S01]  /*a4e0*/  BSSY B1, `(.L_x_2110) ;  /* 0x0000037000017945 */ /* 0x000fe20003800000 */
[----:B------:R-:W-:-:S04]  /*a4f0*/  IMAD R4, R10, UR4, RZ ;  /* 0x000000040a047c24 */ /* 0x000fc8000f8e02ff */
[C---:B--2---:R-:W-:Y:S02]  /*a500*/  IMAD R7, R3.reuse, UR5, R4 ;  /* 0x0000000503077c24 */ /* 0x044fe4000f8e0204 */
[----:B------:R-:W-:Y:S01]  /*a510*/  IMAD.WIDE.U32 R4, R3, UR4, RZ ;  /* 0x0000000403047c25 */ /* 0x000fe2000f8e00ff */
[----:B------:R-:W-:-:S03]  /*a520*/  ULDC.64 UR4, c[0x0][0xae8] ;  /* 0x0002ba0000047ab9 */ /* 0x000fc60000000a00 */
[----:B------:R-:W-:Y:S02]  /*a530*/  IMAD R3, R147, 0x60, R148 ;  /* 0x0000006093037824 */ /* 0x000fe400078e0294 */
[----:B------:R-:W-:Y:S02]  /*a540*/  IMAD R6, R12, UR4, RZ ;  /* 0x000000040c067c24 */ /* 0x000fe4000f8e02ff */
[----:B------:R-:W-:Y:S02]  /*a550*/  IMAD.IADD R11, R136, 0x1, R3 ;  /* 0x00000001880b7824 */ /* 0x000fe400078e0203 */
[----:B------:R-:W-:Y:S02]  /*a560*/  IMAD.IADD R5, R5, 0x1, R7 ;  /* 0x0000000105057824 */ /* 0x000fe400078e0207 */
[----:B------:R-:W-:Y:S02]  /*a570*/  IMAD R7, R143, UR5, R6 ;  /* 0x000000058f077c24 */ /* 0x000fe4000f8e0206 */
[----:B-1----:R-:W-:-:S04]  /*a580*/  @P2 IMAD.HI.U32 R6, R11, R20, RZ ;  /* 0x000000140b062227 */ /* 0x002fc800078e00ff */
        /* <DEDUP_REMOVED lines=21> */
[----:B------:R-:W-:Y:S02]  /*a6e0*/  IMAD.IADD R0, R148, 0x1, R136 ;  /* 0x0000000194007824 */ /* 0x000fe400078e0288 */
        /* <DEDUP_REMOVED lines=15> */
[----:B------:R-:W-:Y:S02]  /*a7e0*/  @!P4 LEA R12, P1, R146, R4, 0x1 ;  /* 0x00000004920cc211 */ /* 0x000fe400078208ff */
[----:B---3--:R-:W-:Y:S01]  /*a7f0*/  @!P2 IMAD.WIDE R8, R142, 0x2, R4 ;  /* 0x000000028e08a825 */ /* 0x008fe200078e0204 */
[-C--:B------:R-:W-:Y:S02]  /*a800*/  @!P3 LEA.HI.X R11, R144, R5.reuse, R156, 0x1, P0 ;  /* 0x00000005900bb211 */ /* 0x080fe400000f0c9c */
[----:B------:R-:W-:Y:S02]  /*a810*/  @!P4 LEA.HI.X R13, R146, R5, R155, 0x1, P1 ;  /* 0x00000005920dc211 */ /* 0x000fe400008f0c9b */
[----:B------:R4:W-:Y:S04]  /*a820*/  @!P2 ST.E.128 desc[UR36][R8.64], RZ ;  /* 0x000000ff0800a985 */ /* 0x0009e8000c101d24 */
[----:B------:R4:W-:Y:S04]  /*a830*/  @!P3 ST.E.128 desc[UR36][R10.64], RZ ;  /* 0x000000ff0a00b985 */ /* 0x0009e8000c101d24 */
[----:B------:R4:W-:Y:S02]  /*a840*/  @!P4 ST.E.128 desc[UR36][R12.64], RZ ;  /* 0x000000ff0c00c985 */ /* 0x0009e4000c101d24 */
.L_x_2111:
[----:B------:R-:W-:Y:S05]  /*a850*/  BSYNC B1 ;  /* 0x0000000000017941 */ /* 0x000fea0003800000 */
.L_x_2110:
        /* <DEDUP_REMOVED lines=10> */
[----:B------:R-:W-:Y:S02]  /*a900*/  @!P4 LEA R10, P1, R146, R4, 0x1 ;  /* 0x00000004920ac211 */ /* 0x000fe400078208ff */
[----:B01----:R-:W-:Y:S01]  /*a910*/  @!P2 IMAD.WIDE R6, R142, 0x2, R4 ;  /* 0x000000028e06a825 */ /* 0x003fe200078e0204 */
[-C--:B------:R-:W-:Y:S02]  /*a920*/  @!P3 LEA.HI.X R9, R144, R5.reuse, R156, 0x1, P0 ;  /* 0x000000059009b211 */ /* 0x080fe400000f0c9c */
[----:B------:R-:W-:Y:S02]  /*a930*/  @!P4 LEA.HI.X R11, R146, R5, R155, 0x1, P1 ;  /* 0x00000005920bc211 */ /* 0x000fe400008f0c9b */
[----:B------:R3:W-:Y:S04]  /*a940*/  @!P2 ST.E.128 desc[UR36][R6.64], RZ ;  /* 0x000000ff0600a985 */ /* 0x0007e8000c101d24 */
[----:B------:R3:W-:Y:S04]  /*a950*/  @!P3 ST.E.128 desc[UR36][R8.64], RZ ;  /* 0x000000ff0800b985 */ /* 0x0007e8000c101d24 */
[----:B------:R3:W-:Y:S02]  /*a960*/  @!P4 ST.E.128 desc[UR36][R10.64], RZ ;  /* 0x000000ff0a00c985 */ /* 0x0007e4000c101d24 */
.L_x_2106:
[----:B------:R-:W-:Y:S05]  /*a970*/  BSYNC B0 ;  /* 0x0000000000007941 */ /* 0x000fea0003800000 */
.L_x_2101:
[----:B------:R-:W-:Y:S02]  /*a980*/  ULDC UR4, c[0x0][0xc3c] ;  /* 0x00030f0000047ab9 */ /* 0x000fe40000000800 */
[----:B0-----:R-:W-:-:S13]  /*a990*/  ISETP.GE.AND P0, PT, R31, UR4, PT ;  /* 0x000000041f007c0c */ /* 0x001fda000bf06270 */
[----:B------:R-:W-:Y:S05]  /*a9a0*/  @!P0 BRA `(.L_x_2112) ;  /* 0xffffff64002c8947 */ /* 0x000fea000383ffff */
[----:B------:R-:W-:Y:S05]  /*a9b0*/  EXIT ;  /* 0x000000000000794d */ /* 0x000fea0003800000 */
.L_x_2059:
        /* <DEDUP_REMOVED lines=16> */
.L_x_2113:
        /* <DEDUP_REMOVED lines=40> */
.L_x_2119:
        /* <DEDUP_REMOVED lines=12> */
.L_x_2118:
[----:B------:R-:W-:Y:S05]  /*ae00*/  BSYNC B0 ;  /* 0x0000000000007941 */ /* 0x000fea0003800000 */
.L_x_2117:
        /* <DEDUP_REMOVED lines=20> */
.L_x_2115:
        /* <DEDUP_REMOVED lines=21> */
.L_x_2120:
        /* <DEDUP_REMOVED lines=58> */
.L_x_2116:
[----:B------:R-:W-:Y:S01]  /*b440*/  ULDC UR4, c[0x0][0xc3c] ;  /* 0x00030f0000047ab9 */ /* 0x000fe20000000800 */
[----:B------:R-:W-:Y:S02]  /*b450*/  IMAD.MOV.U32 R17, RZ, RZ, RZ ;  /* 0x000000ffff117224 */ /* 0x000fe400078e00ff */
[----:B------:R-:W-:Y:S02]  /*b460*/  IMAD.U32 R16, RZ, RZ, UR6 ;  /* 0x00000006ff107e24 */ /* 0x000fe4000f8e00ff */
[----:B------:R-:W-:Y:S02]  /*b470*/  IMAD.MOV.U32 R18, RZ, RZ, RZ ;  /* 0x000000ffff127224 */ /* 0x000fe400078e00ff */
[----:B------:R-:W-:-:S07]  /*b480*/  IMAD.U32 R19, RZ, RZ, UR4 ;  /* 0x00000004ff137e24 */ /* 0x000fce000f8e00ff */
.L_x_2121:
[----:B------:R-:W-:-:S13]  /*b490*/  ISETP.NE.AND P0, PT, R5, RZ, PT ;  /* 0x000000ff0500720c */ /* 0x000fda0003f05270 */
[----:B------:R-:W0:Y:S01]  /*b4a0*/  @!P0 S2R R3, SR_CgaCtaId ;  /* 0x0000000000038919 */ /* 0x000e220000008800 */
[----:B------:R-:W-:-:S04]  /*b4b0*/  @!P0 MOV R0, 0x400 ;  /* 0x0000040000008802 */ /* 0x000fc80000000f00 */
[----:B0-----:R-:W-:-:S05]  /*b4c0*/  @!P0 LEA R0, R3, R0, 0x18 ;  /* 0x0000000003008211 */ /* 0x001fca00078ec0ff */
[----:B------:R1:W-:Y:S01]  /*b4d0*/  @!P0 STS.128 [R0+0x2d8d0], R16 ;  /* 0x02d8d01000008388 */ /* 0x0003e20000000c00 */
[----:B------:R-:W-:Y:S06]  /*b4e0*/  BAR.ARV 0x5, 0x200 ;  /* 0x0148000000007b1d */ /* 0x000fec0000002000 */
.L_x_2114:
[----:B------:R2:W-:Y:S01]  /*b4f0*/  STL [R1+0x34], RZ ;  /* 0x000034ff01007387 */ /* 0x0005e20000100800 */
[----:B------:R-:W-:Y:S01]  /*b500*/  ULDC UR4, c[0x0][0xc3c] ;  /* 0x00030f0000047ab9 */ /* 0x000fe20000000800 */
[----:B------:R-:W-:Y:S01]  /*b510*/  IMAD.MOV.U32 R29, RZ, RZ, 0x1 ;  /* 0x00000001ff1d7424 */ /* 0x000fe200078e00ff */
[----:B0-----:R-:W-:Y:S01]  /*b520*/  ISETP.GE.AND P0, PT, R19, UR4, PT ;  /* 0x0000000413007c0c */ /* 0x001fe2000bf06270 */
[----:B------:R-:W-:-:S12]  /*b530*/  IMAD.MOV.U32 R26, RZ, RZ, RZ ;  /* 0x000000ffff1a7224 */ /* 0x000fd800078e00ff */
[----:B--2---:R-:W-:Y:S05]  /*b540*/  @P0 BRA `(.L_x_2122) ;  /* 0x0000004800640947 */ /* 0x004fea0003800000 */
[----:B------:R-:W2:Y:S01]  /*b550*/  LDL R6, [R1+0x1c] ;  /* 0x00001c0001067983 */ /* 0x000ea20000100800 */
[----:B------:R-:W1:Y:S01]  /*b560*/  S2R R3, SR_TID.X ;  /* 0x0000000000037919 */ /* 0x000e620000002100 */
[----:B------:R-:W0:Y:S01]  /*b570*/  S2UR UR5, SR_CgaCtaId ;  /* 0x00000000000579c3 */ /* 0x000e220000008800 */
[----:B------:R-:W-:Y:S01]  /*b580*/  UMOV UR4, 0x400 ;  /* 0x0000040000047882 */ /* 0x000fe20000000000 */
[C---:B-1----:R-:W-:Y:S01]  /*b590*/  IMAD.SHL.U32 R0, R3.reuse, 0x8, RZ ;  /* 0x0000000803007824 */ /* 0x042fe200078e00ff */
[C---:B------:R-:W-:Y:S01]  /*b5a0*/  LOP3.LUT R5, R3.reuse, 0x7f, RZ, 0xc0, !PT ;  /* 0x0000007f03057812 */ /* 0x040fe200078ec0ff */
[----:B------:R-:W-:-:S03]  /*b5b0*/  IMAD.SHL.U32 R4, R3, 0x20, RZ ;  /* 0x0000002003047824 */ /* 0x000fc600078e00ff */
[----:B------:R-:W-:Y:S01]  /*b5c0*/  LOP3.LUT R2, R0, 0xd8, RZ, 0xc0, !PT ;  /* 0x000000d800027812 */ /* 0x000fe200078ec0ff */
[----:B0-----:R-:W-:-:S03]  /*b5d0*/  ULEA UR4, UR5, UR4, 0x18 ;  /* 0x0000000405047291 */ /* 0x001fc6000f8ec03f */
[----:B------:R-:W-:Y:S02]  /*b5e0*/  LOP3.LUT R3, R2, 0x18, R3, 0x78, !PT ;  /* 0x0000001802037812 */ /* 0x000fe400078e7803 */
[----:B------:R-:W-:Y:S01]  /*b5f0*/  SHF.R.U32.HI R5, RZ, 0x2, R5 ;  /* 0x00000002ff057819 */ /* 0x000fe20000011605 */
[----:B------:R-:W-:Y:S01]  /*b600*/  IMAD.U32 R23, RZ, RZ, UR4 ;  /* 0x00000004ff177e24 */ /* 0x000fe2000f8e00ff */
[----:B------:R-:W-:Y:S01]  /*b610*/  BSSY B8, `(.L_x_2122) ;  /* 0x000048c000087945 */ /* 0x000fe20003800000 */
[----:B------:R-:W-:Y:S02]  /*b620*/  IMAD.MOV.U32 R29, RZ, RZ, 0x1 ;  /* 0x00000001ff1d7424 */ /* 0x000fe400078e00ff */
[----:B------:R-:W-:Y:S01]  /*b630*/  IMAD.MOV.U32 R26, RZ, RZ, RZ ;  /* 0x000000ffff1a7224 */ /* 0x000fe200078e00ff */
        /* <DEDUP_REMOVED lines=12> */
.L_x_2183:
        /* <DEDUP_REMOVED lines=50> */
.L_x_2123:
        /* <DEDUP_REMOVED lines=10> */
.L_x_2124:
        /* <DEDUP_REMOVED lines=8> */
[----:B--2---:R-:W-:-:S07]  /*bb40*/  IMAD.IADD R0, R2, 0x1, -R0 ;  /* 0x0000000102007824 */ /* 0x004fce00078e0a00 */
.L_x_2125:
[----:B------:R-:W3:Y:S01]  /*bb50*/  LDL R6, [R1+0x20] ;  /* 0x0000200001067983 */ /* 0x000ee20000100800 */
[----:B0-2---:R-:W0:Y:S01]  /*bb60*/  LDC R2, c[0x0][0x448] ;  /* 0x00011200ff027b82 */ /* 0x005e220000000800 */
[----:B-----5:R-:W-:Y:S01]  /*bb70*/  IMAD.IADD R5, R0, 0x1, -R7 ;  /* 0x0000000100057824 */ /* 0x020fe200078e0a07 */
[----:B------:R-:W-:Y:S01]  /*bb80*/  LOP3.LUT R22, R22, 0xffffffdf, RZ, 0xc0, !PT ;  /* 0xffffffdf16167812 */ /* 0x000fe200078ec0ff */
[----:B------:R-:W-:Y:S03]  /*bb90*/  BSSY B7, `(.L_x_2126) ;  /* 0x0000372000077945 */ /* 0x000fe60003800000 */
[----:B------:R1:W-:Y:S01]  /*bba0*/  STL [R1+0xc], R5 ;  /* 0x00000c0501007387 */ /* 0x0003e20000100800 */
[----:B0-----:R-:W-:Y:S01]  /*bbb0*/  ISETP.NE.AND P0, PT, R2, 0x1, PT ;  /* 0x000000010200780c */ /* 0x001fe20003f05270 */
[----:B------:R-:W-:-:S04]  /*bbc0*/  IMAD R2, R17, 0xc0, RZ ;  /* 0x000000c011027824 */ /* 0x000fc800078e02ff */
[----:B------:R-:W-:-:S08]  /*bbd0*/  VIADD R2, R2, 0xbf ;  /* 0x000000bf02027836 */ /* 0x000fd00000000000 */
[----:B------:R-:W0:Y:S01]  /*bbe0*/  @P0 LDC R4, c[0x0][0x44c] ;  /* 0x00011300ff040b82 */ /* 0x000e220000000800 */
[----:B------:R-:W-:-:S07]  /*bbf0*/  @P0 LOP3.LUT R22, R22, 0x20, RZ, 0xfc, !PT ;  /* 0x0000002016160812 */ /* 0x000fce00078efcff */
[----:B------:R-:W2:Y:S01]  /*bc00*/  @P0 LDC R3, c[0x0][0x450] ;  /* 0x00011400ff030b82 */ /* 0x000ea20000000800 */
[----:B0-----:R-:W-:-:S05]  /*bc10*/  @P0 IMAD.HI.U32 R4, R2, R4, RZ ;  /* 0x0000000402040227 */ /* 0x001fca00078e00ff */
[----:B--2---:R-:W-:Y:S02]  /*bc20*/  @P0 SHF.R.U32.HI R2, RZ, R3, R4 ;  /* 0x00000003ff020219 */ /* 0x004fe40000011604 */
[----:B---3--:R-:W-:-:S05]  /*bc30*/  IADD3 R0, R5, 0x80, -R6 ;  /* 0x0000008005007810 */ /* 0x008fca0007ffe806 */
[----:B------:R-:W-:-:S05]  /*bc40*/  IMAD.IADD R0, R0, 0x1, R2 ;  /* 0x0000000100007824 */ /* 0x000fca00078e0202 */
[----:B------:R-:W-:-:S04]  /*bc50*/  SHF.R.S32.HI R2, RZ, 0x1f, R0 ;  /* 0x0000001fff027819 */ /* 0x000fc80000011400 */
[----:B------:R-:W-:Y:S01]  /*bc60*/  LEA.HI R0, R2, R0, RZ, 0x7 ;  /* 0x0000000002007211 */ /* 0x000fe200078f38ff */
[----:B------:R-:W-:-:S03]  /*bc70*/  VIADD R2, R5, 0x7f ;  /* 0x0000007f05027836 */ /* 0x000fc60000000000 */
[----:B------:R-:W-:Y:S02]  /*bc80*/  SHF.R.S32.HI R0, RZ, 0x7, R0 ;  /* 0x00000007ff007819 */ /* 0x000fe40000011400 */
[----:B------:R-:W-:-:S04]  /*bc90*/  SHF.R.S32.HI R3, RZ, 0x1f, R2 ;  /* 0x0000001fff037819 */ /* 0x000fc80000011402 */
[----:B------:R-:W-:-:S04]  /*bca0*/  LEA.HI R2, R3, R2, RZ, 0x7 ;  /* 0x0000000203027211 */ /* 0x000fc800078f38ff */
[----:B------:R-:W-:-:S04]  /*bcb0*/  SHF.R.S32.HI R2, RZ, 0x7, R2 ;  /* 0x00000007ff027819 */ /* 0x000fc80000011402 */
[----:B------:R-:W-:-:S04]  /*bcc0*/  VIMNMX R4, R2, R0, PT ;  /* 0x0000000002047248 */ /* 0x000fc80003fe0100 */
[----:B------:R-:W-:Y:S01]  /*bcd0*/  ISETP.GT.AND P0, PT, R4, RZ, PT ;  /* 0x000000ff0400720c */ /* 0x000fe20003f04270 */
[----:B------:R1:W-:-:S12]  /*bce0*/  STL [R1+0x24], R4 ;  /* 0x0000240401007387 */ /* 0x0003d80000100800 */
[----:B-1----:R-:W-:Y:S05]  /*bcf0*/  @P0 BRA `(.L_x_2127) ;  /* 0x0000000000440947 */ /* 0x002fea0003800000 */
[----:B------:R-:W0:Y:S02]  /*bd00*/  S2R R5, SR_TID.X ;  /* 0x0000000000057919 */ /* 0x000e240000002100 */
[----:B0-----:R-:W-:-:S04]  /*bd10*/  LOP3.LUT R5, R5, 0x7f, RZ, 0xc0, !PT ;  /* 0x0000007f05057812 */ /* 0x001fc800078ec0ff */
[----:B------:R-:W-:-:S13]  /*bd20*/  ISETP.NE.AND P0, PT, R5, RZ, PT ;  /* 0x000000ff0500720c */ /* 0x000fda0003f05270 */
[----:B------:R-:W-:Y:S05]  /*bd30*/  @P0 BRA `(.L_x_2128) ;  /* 0x00000034005c0947 */ /* 0x000fea0003800000 */
[----:B------:R-:W0:Y:S01]  /*bd40*/  S2R R5, SR_LANEID ;  /* 0x0000000000057919 */ /* 0x000e220000000000 */
        /* <DEDUP_REMOVED lines=10> */
[----:B0-----:R-:W-:Y:S01]  /*bdf0*/  IADD3 R16, R0, UR38, R7 ;  /* 0x0000002600107c10 */ /* 0x001fe2000fffe007 */
[----:B------:R-:W-:Y:S06]  /*be00*/  BRA `(.L_x_2128) ;  /* 0x0000003400287947 */ /* 0x000fec0003800000 */
.L_x_2127:
        /* <DEDUP_REMOVED lines=20> */
.L_x_2130:
[----:B------:R-:W-:Y:S05]  /*bf50*/  BSYNC B6 ;  /* 0x0000000000067941 */ /* 0x000fea0003800000 */
.L_x_2129:
        /* <DEDUP_REMOVED lines=20> */
.L_x_2133:
        /* <DEDUP_REMOVED lines=15> */
.L_x_2132:
[----:B------:R-:W-:Y:S05]  /*c190*/  BSYNC B6 ;  /* 0x0000000000067941 */ /* 0x000fea0003800000 */
.L_x_2131:
[----:B------:R0:W2:Y:S01]  /*c1a0*/  LDL R20, [R1+0x8] ;  /* 0x0000080001147983 */ /* 0x0000a20000100800 */
[----:B------:R-:W-:Y:S01]  /*c1b0*/  ULDC.64 UR4, c[0x0][0x9f8] ;  /* 0x00027e0000047ab9 */ /* 0x000fe20000000a00 */
[----:B------:R-:W1:Y:S01]  /*c1c0*/  LDC R7, c[0x0][0x430] ;  /* 0x00010c00ff077b82 */ /* 0x000e620000000800 */
[----:B------:R-:W-:Y:S01]  /*c1d0*/  ISETP.NE.U32.AND P0, PT, RZ, UR4, PT ;  /* 0x00000004ff007c0c */ /* 0x000fe2000bf05070 */
[----:B------:R-:W3:Y:S03]  /*c1e0*/  LDL R27, [R1+0x24] ;  /* 0x00002400011b7983 */ /* 0x000ee60000100800 */
[----:B------:R-:W-:Y:S01]  /*c1f0*/  ISETP.NE.AND.EX P0, PT, RZ, UR5, PT, P0 ;  /* 0x00000005ff007c0c */ /* 0x000fe2000bf05300 */
[----:B------:R-:W4:Y:S04]  /*c200*/  LDL R21, [R1+0xc] ;  /* 0x00000c0001157983 */ /* 0x000f280000100800 */
[----:B------:R-:W4:Y:S08]  /*c210*/  LDL R2, [R1+0x10] ;  /* 0x0000100001027983 */ /* 0x000f300000100800 */
[----:B------:R-:W-:Y:S01]  /*c220*/  @P0 IADD3 R24, P1, R24, UR4, RZ ;  /* 0x0000000418180c10 */ /* 0x000fe2000ff3e0ff */
[----:B------:R-:W0:Y:S01]  /*c230*/  S2R R3, SR_TID.X ;  /* 0x0000000000037919 */ /* 0x000e220000002100 */
[----:B------:R-:W0:Y:S02]  /*c240*/  S2R R0, SR_TID.X ;  /* 0x0000000000007919 */ /* 0x000e240000002100 */
[----:B------:R-:W-:Y:S01]  /*c250*/  @P0 IADD3.X R25, R25, UR5, RZ, P1, !PT ;  /* 0x0000000519190c10 */ /* 0x000fe20008ffe4ff */
[----:B------:R-:W-:-:S04]  /*c260*/  ULDC UR4, c[0x0][0x2f4] ;  /* 0x0000bd0000047ab9 */ /* 0x000fc80000000800 */
[----:B--2---:R-:W2:Y:S01]  /*c270*/  @P0 LDG.E R20, desc[UR36][R24.64] ;  /* 0x0000002418140981 */ /* 0x004ea2000c1e1900 */
[----:B-1----:R-:W-:Y:S01]  /*c280*/  ISETP.NE.AND P2, PT, R7, 0x1, PT ;  /* 0x000000010700780c */ /* 0x002fe20003f45270 */
[----:B0-----:R-:W-:Y:S01]  /*c290*/  IMAD.SHL.U32 R3, R3, 0x20, RZ ;  /* 0x0000002003037824 */ /* 0x001fe200078e00ff */
[----:B------:R-:W-:Y:S01]  /*c2a0*/  LOP3.LUT R0, R0, 0x7f, RZ, 0xc0, !PT ;  /* 0x0000007f00007812 */ /* 0x000fe200078ec0ff */
[----:B---3--:R-:W-:-:S03]  /*c2b0*/  VIADD R27, R27, 0xffffffff ;  /* 0xffffffff1b1b7836 */ /* 0x008fc60000000000 */
[----:B------:R-:W-:Y:S01]  /*c2c0*/  SHF.R.U32.HI R0, RZ, 0x2, R0 ;  /* 0x00000002ff007819 */ /* 0x000fe20000011600 */
[----:B------:R-:W-:Y:S01]  /*c2d0*/  IMAD.SHL.U32 R8, R27, 0x80, RZ ;  /* 0x000000801b087824 */ /* 0x000fe200078e00ff */
[----:B------:R-:W-:-:S04]  /*c2e0*/  LOP3.LUT R3, R3, 0x60, RZ, 0xc0, !PT ;  /* 0x0000006003037812 */ /* 0x000fc800078ec0ff */
[----:B------:R-:W-:Y:S01]  /*c2f0*/  LOP3.LUT R4, R8, R0, R3, 0xfe, !PT ;  /* 0x0000000008047212 */ /* 0x000fe200078efe03 */
[----:B------:R-:W0:Y:S08]  /*c300*/  @P2 LDC R5, c[0x0][0x434] ;  /* 0x00010d00ff052b82 */ /* 0x000e300000000800 */
[----:B------:R-:W1:Y:S01]  /*c310*/  @P2 LDC R0, c[0x0][0x438] ;  /* 0x00010e00ff002b82 */ /* 0x000e620000000800 */
[----:B------:R-:W3:Y:S01]  /*c320*/  S2R R9, SR_TID.X ;  /* 0x0000000000097919 */ /* 0x000ee20000002100 */
[----:B------:R-:W-:-:S04]  /*c330*/  LOP3.LUT R22, R22, 0xffffffef, RZ, 0xc0, !PT ;  /* 0xffffffef16167812 */ /* 0x000fc800078ec0ff */
[----:B------:R-:W-:-:S04]  /*c340*/  @P2 LOP3.LUT R22, R22, 0x10, RZ, 0xfc, !PT ;  /* 0x0000001016162812 */ /* 0x000fc800078efcff */
        /* <DEDUP_REMOVED lines=16> */
[----:B------:R-:W0:Y:S01]  /*c450*/  @!P0 LDC.64 R2, c[0x0][0x418] ;  /* 0x00010600ff028b82 */ /* 0x000e220000000a00 */
[----:B---3--:R-:W-:-:S05]  /*c460*/  IMAD.SHL.U32 R20, R9, 0x8, RZ ;  /* 0x0000000809147824 */ /* 0x008fca00078e00ff */
[----:B------:R-:W-:Y:S01]  /*c470*/  LOP3.LUT R20, R20, 0x18, RZ, 0xc0, !PT ;  /* 0x0000001814147812 */ /* 0x000fe200078ec0ff */
[----:B------:R-:W-:-:S03]  /*c480*/  @!P0 IMAD.IADD R0, R7, 0x1, R0 ;  /* 0x0000000107008824 */ /* 0x000fc600078e0200 */
[C---:B------:R-:W-:Y:S01]  /*c490*/  ISETP.GE.AND P2, PT, R20.reuse, UR4, PT ;  /* 0x0000000414007c0c */ /* 0x040fe2000bf46270 */
[----:B------:R1:W-:Y:S01]  /*c4a0*/  STL [R1+0x14], R5 ;  /* 0x0000140501007387 */ /* 0x0003e20000100800 */
[C---:B------:R-:W-:Y:S02]  /*c4b0*/  LOP3.LUT R10, R20.reuse, 0x20, RZ, 0xfc, !PT ;  /* 0x00000020140a7812 */ /* 0x040fe400078efcff */
[----:B------:R-:W-:Y:S02]  /*c4c0*/  LOP3.LUT R9, R20, 0x40, RZ, 0xfc, !PT ;  /* 0x0000004014097812 */ /* 0x000fe400078efcff */
[----:B0-----:R-:W-:-:S04]  /*c4d0*/  @!P0 LEA R2, P1, R6, R2, 0x2 ;  /* 0x0000000206028211 */ /* 0x001fc800078210ff */
[----:B------:R-:W-:Y:S01]  /*c4e0*/  @!P0 LEA.HI.X R3, R6, R3, R0, 0x2, P1 ;  /* 0x0000000306038211 */ /* 0x000fe200008f1400 */
[----:B------:R-:W-:Y:S01]  /*c4f0*/  IMAD.MOV.U32 R0, RZ, RZ, RZ ;  /* 0x000000ffff007224 */ /* 0x000fe200078e00ff */
[----:B------:R-:W-:Y:S02]  /*c500*/  ISETP.GE.AND P1, PT, R10, UR4, PT ;  /* 0x000000040a007c0c */ /* 0x000fe4000bf26270 */
[----:B------:R-:W-:-:S03]  /*c510*/  @P2 LOP3.LUT R22, R22, 0x4, RZ, 0xfc, !PT ;  /* 0x0000000416162812 */ /* 0x000fc600078efcff */
[----:B------:R1:W5:Y:S01]  /*c520*/  @!P0 LDG.E R0, desc[UR36][R2.64] ;  /* 0x0000002402008981 */ /* 0x000362000c1e1900 */
[----:B------:R-:W-:Y:S02]  /*c530*/  ISETP.GE.AND P0, PT, R9, UR4, PT ;  /* 0x0000000409007c0c */ /* 0x000fe4000bf06270 */
[----:B------:R-:W-:-:S04]  /*c540*/  LOP3.LUT R22, R22, 0xfffffffe, RZ, 0xc0, !PT ;  /* 0xfffffffe16167812 */ /* 0x000fc800078ec0ff */
[----:B------:R-:W-:-:S04]  /*c550*/  LOP3.LUT R22, R22, 0xfffffffd, RZ, 0xc0, !PT ;  /* 0xfffffffd16167812 */ /* 0x000fc800078ec0ff */
[----:B------:R-:W-:-:S04]  /*c560*/  @P1 LOP3.LUT R22, R22, 0x2, RZ, 0xfc, !PT ;  /* 0x0000000216161812 */ /* 0x000fc800078efcff */
[----:B------:R-:W-:Y:S01]  /*c570*/  @P0 LOP3.LUT R22, R22, 0x1, RZ, 0xfc, !PT ;  /* 0x0000000116160812 */ /* 0x000fe200078efcff */
[----:B-1----:R-:W-:Y:S06]  /*c580*/  BRA.DIV UR5, `(.L_x_2134) ;  /* 0x0000003e05e07947 */ /* 0x002fec000b800000 */
.L_x_2200:
[----:B------:R-:W2:Y:S01]  /*c590*/  LDL R2, [R1+0x38] ;  /* 0x0000380001027983 */ /* 0x000ea20000100800 */
[----:B------:R-:W-:Y:S02]  /*c5a0*/  SHF.R.S32.HI R9, RZ, 0x1f, R18 ;  /* 0x0000001fff097819 */ /* 0x000fe40000011412 */
[----:B------:R-:W-:-:S03]  /*c5b0*/  LOP3.LUT R22, R22, 0xfffffff7, RZ, 0xc0, !PT ;  /* 0xfffffff716167812 */ /* 0x000fc600078ec0ff */
[----:B------:R0:W-:Y:S01]  /*c5c0*/  STL [R1+0x4], R9 ;  /* 0x0000040901007387 */ /* 0x0001e20000100800 */
[----:B--2---:R-:W-:-:S13]  /*c5d0*/  ISETP.NE.AND P0, PT, R2, 0x3, PT ;  /* 0x000000030200780c */ /* 0x004fda0003f05270 */
[----:B------:R-:W-:Y:S01]  /*c5e0*/  @P0 LOP3.LUT R22, R22, 0x8, RZ, 0xfc, !PT ;  /* 0x0000000816160812 */ /* 0x000fe200078efcff */
[----:B0-----:R-:W-:Y:S06]  /*c5f0*/  @!P0 BRA `(.L_x_2135) ;  /* 0x0000000000048947 */ /* 0x001fec0003800000 */
[----:B------:R-:W-:Y:S01]  /*c600*/  BPT.TRAP 0x1 ;  /* 0x000000040000795c */ /* 0x000fe20000300000 */
.L_x_2135:
        /* <DEDUP_REMOVED lines=23> */
[----:B------:R-:W0:Y:S02]  /*c780*/  SYNCS.PHASECHK.TRANS64.TRYWAIT P0, [R2+URZ+0x2d840], R3 ;  /* 0x02d84003020075a7 */ /* 0x000e24000800017f */
[----:B0-----:R-:W-:Y:S05]  /*c790*/  @!P0 BRA `(.L_x_2137) ;  /* 0x0000003c00908947 */ /* 0x001fea0003800000 */
.L_x_2201:
[----:B------:R-:W-:Y:S05]  /*c7a0*/  BSYNC B0 ;  /* 0x0000000000007941 */ /* 0x000fea0003800000 */
.L_x_2136:
[----:B------:R-:W2:Y:S01]  /*c7b0*/  LDL R7, [R1+0x4] ;  /* 0x0000040001077983 */ /* 0x000ea20000100800 */
[----:B------:R-:W-:-:S03]  /*c7c0*/  ULDC.64 UR4, c[0x0][0x300] ;  /* 0x0000c00000047ab9 */ /* 0x000fc60000000a00 */
[----:B------:R-:W3:Y:S01]  /*c7d0*/  LDL R12, [R1+0xc] ;  /* 0x00000c00010c7983 */ /* 0x000ee20000100800 */
[----:B------:R-:W-:Y:S01]  /*c7e0*/  IMAD R5, R5, UR4, RZ ;  /* 0x0000000405057c24 */ /* 0x000fe2000f8e02ff */
[----:B------:R-:W-:Y:S01]  /*c7f0*/  LOP3.LUT P4, RZ, R22, 0x4, RZ, 0xc0, !PT ;  /* 0x0000000416ff7812 */ /* 0x000fe2000788c0ff */
[----:B------:R-:W1:Y:S02]  /*c800*/  S2R R9, SR_TID.X ;  /* 0x0000000000097919 */ /* 0x000e640000002100 */
[----:B0-----:R-:W-:Y:S01]  /*c810*/  IMAD R3, R4, UR5, R5 ;  /* 0x0000000504037c24 */ /* 0x001fe2000f8e0205 */
        /* <DEDUP_REMOVED lines=70> */
.L_x_2211:
        /* <DEDUP_REMOVED lines=12> */
.L_x_2139:
        /* <DEDUP_REMOVED lines=11> */
.L_x_2140:
[----:B------:R1:W5:Y:S01]  /*cdf0*/  LDL.LU R0, [R1+0x28] ;  /* 0x0000280001007983 */ /* 0x0003620000300800 */
[----:B------:R-:W-:Y:S01]  /*ce00*/  LOP3.LUT P0, RZ, R22, 0x40, RZ, 0xc0, !PT ;  /* 0x0000004016ff7812 */ /* 0x000fe2000780c0ff */
[----:B------:R1:W-:Y:S02]  /*ce10*/  SYNCS.ARRIVE.TRANS64.A1T0 RZ, [R2+URZ+0x2d830], RZ ;  /* 0x02d830ff02ff79a7 */ /* 0x0003e4000810003f */
[----:B------:R1:W5:Y:S10]  /*ce20*/  LDL.LU R3, [R1] ;  /* 0x0000000001037983 */ /* 0x0003740000300800 */
[----:B------:R-:W-:Y:S05]  /*ce30*/  WARPSYNC.ALL ;  /* 0x0000000000007948 */ /* 0x000fea0003800000 */
[----:B------:R-:W-:Y:S01]  /*ce40*/  ULDC.64 UR4, c[0x0][0x298] ;  /* 0x0000a60000047ab9 */ /* 0x000fe20000000a00 */
[----:B-1----:R-:W-:Y:S01]  /*ce50*/  VIADD R2, R23, 0xc400 ;  /* 0x0000c40017027836 */ /* 0x002fe20000000000 */
[----:B------:R-:W-:Y:S01]  /*ce60*/  SEL R28, R28, RZ, !P0 ;  /* 0x000000ff1c1c7207 */ /* 0x000fe20004000000 */
[----:B------:R-:W-:Y:S01]  /*ce70*/  BSSY B6, `(.L_x_2141) ;  /* 0x000001d000067945 */ /* 0x000fe20003800000 */
[----:B------:R-:W-:Y:S01]  /*ce80*/  BAR.SYNC.DEFER_BLOCKING 0x8, 0x200 ;  /* 0x0208000000007b1d */ /* 0x000fe20000010000 */
[----:B-----5:R-:W-:-:S02]  /*ce90*/  SEL R0, R0, RZ, !P0 ;  /* 0x000000ff00007207 */ /* 0x020fc40004000000 */
[----:B------:R-:W-:Y:S01]  /*cea0*/  LOP3.LUT P0, RZ, R2, 0x1bf, RZ, 0xc0, !PT ;  /* 0x000001bf02ff7812 */ /* 0x000fe2000780c0ff */
[----:B0-----:R-:W-:Y:S02]  /*ceb0*/  IMAD.WIDE.U32 R4, R3, UR4, RZ ;  /* 0x0000000403047c25 */ /* 0x001fe4000f8e00ff */
[----:B------:R0:W-:Y:S04]  /*cec0*/  STL [R1+0x30], R0 ;  /* 0x0000300001007387 */ /* 0x0001e80000100800 */
[----:B------:R1:W-:Y:S01]  /*ced0*/  STL.64 [R1+0x28], R4 ;  /* 0x0000280401007387 */ /* 0x0003e20000100a00 */
[----:B0-----:R-:W-:-:S05]  /*cee0*/  SHF.R.S32.HI R0, RZ, 0x1f, R3 ;  /* 0x0000001fff007819 */ /* 0x001fca0000011403 */
[----:B------:R-:W-:-:S04]  /*cef0*/  IMAD R0, R0, UR4, RZ ;  /* 0x0000000400007c24 */ /* 0x000fc8000f8e02ff */
        /* <DEDUP_REMOVED lines=8> */
[----:B-1----:R-:W-:Y:S02]  /*cf80*/  IMAD.U32 R4, RZ, RZ, UR6 ;  /* 0x00000006ff047e24 */ /* 0x002fe4000f8e00ff */
        /* <DEDUP_REMOVED lines=11> */
.L_x_2142:
[----:B------:R-:W-:Y:S05]  /*d040*/  BSYNC B6 ;  /* 0x0000000000067941 */ /* 0x000fea0003800000 */
.L_x_2141:
[----:B------:R-:W2:Y:S01]  /*d050*/  LDL.LU R21, [R1+0x30] ;  /* 0x0000300001157983 */ /* 0x000ea20000300800 */
[----:B------:R-:W-:Y:S01]  /*d060*/  ULDC.64 UR4, c[0x0][0x2d8] ;  /* 0x0000b60000047ab9 */ /* 0x000fe20000000a00 */
[----:B-1----:R-:W0:Y:S01]  /*d070*/  LDC R4, c[0x0][0x448] ;  /* 0x00011200ff047b82 */ /* 0x002e220000000800 */
[----:B------:R-:W-:Y:S01]  /*d080*/  ULDC.64 UR6, c[0x0][0x2c8] ;  /* 0x0000b20000067ab9 */ /* 0x000fe20000000a00 */
[----:B------:R-:W3:Y:S01]  /*d090*/  LDL.LU R0, [R1] ;  /* 0x0000000001007983 */ /* 0x000ee20000300800 */
[----:B------:R-:W-:-:S03]  /*d0a0*/  ULDC.64 UR8, c[0x0][0x280] ;  /* 0x0000a00000087ab9 */ /* 0x000fc60000000a00 */
[----:B------:R-:W3:Y:S02]  /*d0b0*/  LDL.LU.64 R2, [R1+0x28] ;  /* 0x0000280001027983 */ /* 0x000ee40000300a00 */
[----:B------:R-:W1:Y:S02]  /*d0c0*/  LDC R10, c[0x0][0x448] ;  /* 0x00011200ff0a7b82 */ /* 0x000e640000000800 */
[----:B------:R-:W4:Y:S01]  /*d0d0*/  LDL R20, [R1+0x4] ;  /* 0x0000040001147983 */ /* 0x000f220000100800 */
[----:B------:R-:W5:Y:S01]  /*d0e0*/  S2R R13, SR_TID.X ;  /* 0x00000000000d7919 */ /* 0x000f620000002100 */
[----:B0-----:R-:W-:-:S13]  /*d0f0*/  ISETP.NE.AND P6, PT, R4, 0x1, PT ;  /* 0x000000010400780c */ /* 0x001fda0003fc5270 */
[----:B------:R-:W0:Y:S01]  /*d100*/  @P6 LDC R5, c[0x0][0x450] ;  /* 0x00011400ff056b82 */ /* 0x000e220000000800 */
[----:B-----5:R-:W-:-:S05]  /*d110*/  IMAD.SHL.U32 R11, R13, 0x8, RZ ;  /* 0x000000080d0b7824 */ /* 0x020fca00078e00ff */
[----:B------:R-:W-:-:S04]  /*d120*/  LOP3.LUT R11, R11, 0x18, RZ, 0xc0, !PT ;  /* 0x000000180b0b7812 */ /* 0x000fc800078ec0ff */
[C---:B------:R-:W-:Y:S02]  /*d130*/  LOP3.LUT R12, R11.reuse, 0x20, RZ, 0xfc, !PT ;  /* 0x000000200b0c7812 */ /* 0x040fe400078efcff */
[----:B------:R-:W-:Y:S01]  /*d140*/  LOP3.LUT R11, R11, 0x40, RZ, 0xfc, !PT ;  /* 0x000000400b0b7812 */ /* 0x000fe200078efcff */
[----:B---3--:R-:W-:Y:S02]  /*d150*/  IMAD.MOV.U32 R3, RZ, RZ, R0 ;  /* 0x000000ffff037224 */ /* 0x008fe400078e0000 */
[----:B----4-:R-:W-:Y:S02]  /*d160*/  IMAD R0, R20, UR4, RZ ;  /* 0x0000000414007c24 */ /* 0x010fe4000f8e02ff */
[C---:B------:R-:W-:Y:S01]  /*d170*/  IMAD.WIDE.U32 R2, R18.reuse, UR4, R2 ;  /* 0x0000000412027c25 */ /* 0x040fe2000f8e0002 */
[----:B------:R-:W3:Y:S03]  /*d180*/  S2R R20, SR_TID.X ;  /* 0x0000000000147919 */ /* 0x000ee60000002100 */
[----:B------:R-:W-:Y:S01]  /*d190*/  IMAD R0, R18, UR5, R0 ;  /* 0x0000000512007c24 */ /* 0x000fe2000f8e0200 */
[----:B------:R-:W-:-:S03]  /*d1a0*/  ULDC.64 UR4, c[0x0][0x2e0] ;  /* 0x0000b80000047ab9 */ /* 0x000fc60000000a00 */
[----:B------:R-:W-:Y:S02]  /*d1b0*/  IMAD.IADD R3, R3, 0x1, R0 ;  /* 0x0000000103037824 */ /* 0x000fe400078e0200 */
[----:B--2---:R-:W-:Y:S02]  /*d1c0*/  IMAD R0, R21, UR4, RZ ;  /* 0x0000000415007c24 */ /* 0x004fe4000f8e02ff */
[----:B------:R-:W2:Y:S01]  /*d1d0*/  S2R R21, SR_TID.X ;  /* 0x0000000000157919 */ /* 0x000ea20000002100 */
[----:B------:R-:W-:-:S04]  /*d1e0*/  IMAD.WIDE.U32 R2, R28, UR4, R2 ;  /* 0x000000041c027c25 */ /* 0x000fc8000f8e0002 */
[----:B------:R-:W-:Y:S01]  /*d1f0*/  IMAD R4, R28, UR5, R0 ;  /* 0x000000051c047c24 */ /* 0x000fe2000f8e0200 */
[----:B------:R-:W-:Y:S01]  /*d200*/  ULDC.64 UR4, c[0x0][0x2d0] ;  /* 0x0000b40000047ab9 */ /* 0x000fe20000000a00 */
[----:B------:R-:W4:Y:S02]  /*d210*/  @P6 LDC R0, c[0x0][0x44c] ;  /* 0x00011300ff006b82 */ /* 0x000f240000000800 */
[----:B------:R-:W-:Y:S01]  /*d220*/  IMAD.IADD R3, R3, 0x1, R4 ;  /* 0x0000000103037824 */ /* 0x000fe200078e0204 */
[----:B---3--:R-:W-:-:S04]  /*d230*/  LOP3.LUT R20, R20, 0x7f, RZ, 0xc0, !PT ;  /* 0x0000007f14147812 */ /* 0x008fc800078ec0ff */
[----:B------:R-:W-:Y:S01]  /*d240*/  SHF.R.U32.HI R20, RZ, 0x2, R20 ;  /* 0x00000002ff147819 */ /* 0x000fe20000011614 */
[----:B--2---:R-:W-:-:S05]  /*d250*/  IMAD.SHL.U32 R21, R21, 0x20, RZ ;  /* 0x0000002015157824 */ /* 0x004fca00078e00ff */
[----:B------:R-:W-:-:S04]  /*d260*/  LOP3.LUT R21, R21, 0x60, RZ, 0xc0, !PT ;  /* 0x0000006015157812 */ /* 0x000fc800078ec0ff */
[----:B------:R-:W-:Y:S02]  /*d270*/  LOP3.LUT R20, R20, R21, RZ, 0xfc, !PT ;  /* 0x0000001514147212 */ /* 0x000fe400078efcff */
[----:B------:R-:W-:-:S03]  /*d280*/  LOP3.LUT R21, R13, 0x7f, RZ, 0xc0, !PT ;  /* 0x0000007f0d157812 */ /* 0x000fc600078ec0ff */
[----:B------:R-:W-:Y:S01]  /*d290*/  IMAD R6, R17, 0xc0, R20 ;  /* 0x000000c011067824 */ /* 0x000fe200078e0214 */
[----:B------:R-:W-:Y:S01]  /*d2a0*/  SHF.R.U32.HI R21, RZ, 0x2, R21 ;  /* 0x00000002ff157819 */ /* 0x000fe20000011615 */
[----:B------:R-:W-:Y:S02]  /*d2b0*/  IMAD.SHL.U32 R20, R13, 0x8, RZ ;  /* 0x000000080d147824 */ /* 0x000fe400078e00ff */
[----:B----4-:R-:W-:-:S03]  /*d2c0*/  @P6 IMAD.HI.U32 R0, R6, R0, RZ ;  /* 0x0000000006006227 */ /* 0x010fc600078e00ff */
        /* <DEDUP_REMOVED lines=9> */
[----:B-1----:R-:W-:-:S04]  /*d360*/  IMAD R0, R10, R7, R6 ;  /* 0x000000070a007224 */ /* 0x002fc800078e0206 */
        /* <DEDUP_REMOVED lines=21> */
[----:B------:R-:W-:Y:S01]  /*d4c0*/  UMOV UR5, 0xffffffff ;  /* 0xffffffff00057882 */ /* 0x000fe20000000000 */
[----:B------:R-:W-:Y:S02]  /*d4d0*/  ISETP.GE.AND P1, PT, R11, UR4, PT ;  /* 0x000000040b007c0c */ /* 0x000fe4000bf26270 */
[----:B------:R-:W-:Y:S01]  /*d4e0*/  IMAD.IADD R3, R3, 0x1, R6 ;  /* 0x0000000103037824 */ /* 0x000fe200078e0206 */
[----:B------:R-:W-:Y:S01]  /*d4f0*/  SHF.R.S32.HI R6, RZ, 0x1f, R5 ;  /* 0x0000001fff067819 */ /* 0x000fe20000011405 */
[----:B------:R-:W-:-:S04]  /*d500*/  IMAD.WIDE.U32 R2, R5, UR6, R2 ;  /* 0x0000000605027c25 */ /* 0x000fc8000f8e0002 */
[----:B------:R-:W-:Y:S01]  /*d510*/  IMAD R6, R6, UR6, RZ ;  /* 0x0000000606067c24 */ /* 0x000fe2000f8e02ff */
[----:B------:R-:W-:-:S03]  /*d520*/  LEA R8, P0, R2, UR8, 0x1 ;  /* 0x0000000802087c11 */ /* 0x000fc6000f8008ff */
[----:B------:R-:W-:-:S04]  /*d530*/  IMAD R6, R5, UR7, R6 ;  /* 0x0000000705067c24 */ /* 0x000fc8000f8e0206 */
[----:B------:R-:W-:-:S05]  /*d540*/  IMAD.IADD R3, R3, 0x1, R6 ;  /* 0x0000000103037824 */ /* 0x000fca00078e0206 */
[----:B------:R-:W-:Y:S02]  /*d550*/  LEA.HI.X R3, R2, UR9, R3, 0x1, P0 ;  /* 0x0000000902037c11 */ /* 0x000fe400080f0c03 */
[----:B------:R-:W-:Y:S01]  /*d560*/  ISETP.GE.AND P0, PT, R12, UR4, PT ;  /* 0x000000040c007c0c */ /* 0x000fe2000bf06270 */
[----:B------:R-:W-:-:S12]  /*d570*/  BRA.DIV UR5, `(.L_x_2143) ;  /* 0x0000003605947947 */ /* 0x000fd8000b800000 */
[----:B------:R-:W2:Y:S04]  /*d580*/  LDL.LU R5, [R1+0x20] ;  /* 0x0000200001057983 */ /* 0x000ea80000300800 */
[----:B------:R-:W3:Y:S01]  /*d590*/  LDL R9, [R1+0x18] ;  /* 0x0000180001097983 */ /* 0x000ee20000100800 */
[----:B------:R-:W-:-:S03]  /*d5a0*/  IMAD R17, R17, 0xc0, R21 ;  /* 0x000000c011117824 */ /* 0x000fc600078e0215 */
[----:B------:R-:W0:Y:S04]  /*d5b0*/  SHFL.IDX PT, R7, R4, RZ, 0x1c1f ;  /* 0x001c1fff04077589 */ /* 0x000e2800000e0000 */
[----:B------:R-:W1:Y:S01]  /*d5c0*/  SHFL.IDX PT, R6, R0, RZ, 0x1c1f ;  /* 0x001c1fff00067589 */ /* 0x000e6200000e0000 */
[----:B--2---:R-:W-:Y:S02]  /*d5d0*/  IMAD R2, R5, R10, RZ ;  /* 0x0000000a05027224 */ /* 0x004fe400078e02ff */
[----:B------:R-:W-:-:S03]  /*d5e0*/  VIADD R5, R17, 0x20 ;  /* 0x0000002011057836 */ /* 0x000fc60000000000 */
[----:B------:R-:W-:-:S13]  /*d5f0*/  ISETP.GE.AND P2, PT, R17, R2, PT ;  /* 0x000000021100720c */ /* 0x000fda0003f46270 */
[----:B0-----:R-:W-:-:S05]  /*d600*/  @!P2 LEA R7, P4, R20, R7, 0x1 ;  /* 0x000000071407a211 */ /* 0x001fca00078808ff */
[----:B-1----:R-:W-:-:S05]  /*d610*/  @!P2 IMAD.X R6, RZ, RZ, R6, P4 ;  /* 0x000000ffff06a224 */ /* 0x002fca00020e0606 */
[----:B------:R-:W-:-:S04]  /*d620*/  @!P2 LOP3.LUT R7, R7, R6, RZ, 0x3c, !PT ;  /* 0x000000060707a212 */ /* 0x000fc800078e3cff */
[----:B------:R-:W-:-:S04]  /*d630*/  @!P2 LOP3.LUT R6, R7, R6, RZ, 0x3c, !PT ;  /* 0x000000060706a212 */ /* 0x000fc800078e3cff */
[----:B------:R-:W-:-:S05]  /*d640*/  @!P2 LOP3.LUT R7, R7, R6, RZ, 0x3c, !PT ;  /* 0x000000060707a212 */ /* 0x000fca00078e3cff */
[----:B------:R-:W-:Y:S01]  /*d650*/  @!PT LDS RZ, [RZ] ;  /* 0x00000000fffff984 */ /* 0x000fe20000000800 */
[----:B---3--:R-:W-:Y:S04]  /*d660*/  @!P2 LDGSTS.E.BYPASS.LTC128B.128 [R9+0xc400], desc[UR36][R6.64], !P3 ;  /* 0x0c4000000609afae */ /* 0x008fe8000d901d64 */
[----:B------:R-:W-:Y:S04]  /*d670*/  @!P2 LDGSTS.E.BYPASS.LTC128B.128 [R9+0xf400], desc[UR36][R6.64+0x40], !P0 ;  /* 0x0f4000400609afae */ /* 0x000fe8000c101d64 */
[----:B------:R0:W-:Y:S01]  /*d680*/  @!P2 LDGSTS.E.BYPASS.LTC128B.128 [R9+0x12400], desc[UR36][R6.64+0x80], !P1 ;  /* 0x124000800609afae */ /* 0x0001e2000c901d64 */
[----:B------:R-:W-:Y:S01]  /*d690*/  ISETP.GE.AND P2, PT, R5, R2, PT ;  /* 0x000000020500720c */ /* 0x000fe20003f46270 */
        /* <DEDUP_REMOVED lines=11> */
[----:B------:R-:W-:Y:S01]  /*d750*/  ISETP.GE.AND P2, PT, R5, R2, PT ;  /* 0x000000020500720c */ /* 0x000fe20003f46270 */
[----:B------:R-:W-:-:S02]  /*d760*/  VIADD R5, R17, 0x60 ;  /* 0x0000006011057836 */ /* 0x000fc40000000000 */
        /* <DEDUP_REMOVED lines=11> */
[----:B------:R-:W-:Y:S01]  /*d820*/  @!P2 LDGSTS.E.BYPASS.LTC128B.128 [R9+0x13400], desc[UR36][R6.64+0x80], !P1 ;  /* 0x134000800609afae */ /* 0x000fe2000c901d64 */
[----:B------:R-:W-:-:S13]  /*d830*/  ISETP.GE.AND P2, PT, R5, R2, PT ;  /* 0x000000020500720c */ /* 0x000fda0003f46270 */
[----:B--2---:R-:W-:-:S05]  /*d840*/  @!P2 LEA R4, P4, R20, R4, 0x1 ;  /* 0x000000041404a211 */ /* 0x004fca00078808ff */
[----:B---3--:R-:W-:-:S04]  /*d850*/  @!P2 IMAD.X R0, RZ, RZ, R0, P4 ;  /* 0x000000ffff00a224 */ /* 0x008fc800020e0600 */
        /* <DEDUP_REMOVED lines=16> */
.L_x_2224:
        /* <DEDUP_REMOVED lines=13> */
.L_x_2144:
        /* <DEDUP_REMOVED lines=18> */
.L_x_2225:
[----:B------:R-:W-:Y:S05]  /*db50*/  BSYNC B0 ;  /* 0x0000000000007941 */ /* 0x000fea0003800000 */
.L_x_2145:
[----:B------:R-:W2:Y:S01]  /*db60*/  LDL R3, [R1+0x24] ;  /* 0x0000240001037983 */ /* 0x000ea20000100800 */
[----:B------:R-:W-:Y:S01]  /*db70*/  BSSY B0, `(.L_x_2147) ;  /* 0x00000ff000007945 */ /* 0x000fe20003800000 */
[----:B--2---:R-:W-:-:S13]  /*db80*/  ISETP.GE.AND P0, PT, R3, 0x2, PT ;  /* 0x000000020300780c */ /* 0x004fda0003f06270 */
[----:B------:R-:W-:Y:S05]  /*db90*/  @!P0 BRA `(.L_x_2148) ;  /* 0x0000000c00f08947 */ /* 0x000fea0003800000 */
[----:B------:R-:W0:Y:S01]  /*dba0*/  S2R R2, SR_TID.X ;  /* 0x0000000000027919 */ /* 0x000e220000002100 */
[----:B-1----:R-:W-:Y:S01]  /*dbb0*/  VIADD R0, R3, 0xfffffffe ;  /* 0xfffffffe03007836 */ /* 0x002fe20000000000 */
        /* <DEDUP_REMOVED lines=11> */
.L_x_2161:
        /* <DEDUP_REMOVED lines=42> */
.L_x_2149:
[----:B------:R-:W-:Y:S01]  /*df10*/  IMAD R5, R26, 0x8, R23 ;  /* 0x000000081a057824 */ /* 0x000fe200078e0217 */
[----:B------:R-:W-:Y:S01]  /*df20*/  SHF.L.U32 R0, R29, 0x1f, RZ ;  /* 0x0000001f1d007819 */ /* 0x000fe200000006ff */
[----:B------:R-:W-:Y:S03]  /*df30*/  BSSY B1, `(.L_x_2150) ;  /* 0x0000003000017945 */ /* 0x000fe60003800000 */
[----:B------:R-:W0:Y:S02]  /*df40*/  SYNCS.PHASECHK.TRANS64.TRYWAIT P0, [R5+URZ+0x2d840], R0 ;  /* 0x02d84000050075a7 */ /* 0x000e24000800017f */
[----:B0-----:R-:W-:Y:S05]  /*df50*/  @!P0 BRA `(.L_x_2151) ;  /* 0x0000003400448947 */ /* 0x001fea0003800000 */
.L_x_2226:
[----:B------:R-:W-:Y:S05]  /*df60*/  BSYNC B1 ;  /* 0x0000000000017941 */ /* 0x000fea0003800000 */
.L_x_2150:
        /* <DEDUP_REMOVED lines=60> */
.L_x_2236:
        /* <DEDUP_REMOVED lines=11> */
.L_x_2153:
        /* <DEDUP_REMOVED lines=11> */
.L_x_2154:
[----:B------:R1:W-:Y:S01]  /*e490*/  SYNCS.ARRIVE.TRANS64.A1T0 RZ, [R5+URZ+0x2d830], RZ ;  /* 0x02d830ff05ff79a7 */ /* 0x0003e2000810003f */
[----:B------:R-:W-:Y:S05]  /*e4a0*/  @!P5 BRA `(.L_x_2155) ;  /* 0x000000000004d947 */ /* 0x000fea0003800000 */
[----:B------:R-:W-:Y:S01]  /*e4b0*/  BPT.TRAP 0x1 ;  /* 0x000000040000795c */ /* 0x000fe20000300000 */
.L_x_2155:
[----:B------:R-:W-:Y:S01]  /*e4c0*/  SHF.L.U32 R2, R17, 0x1f, RZ ;  /* 0x0000001f11027819 */ /* 0x000fe200000006ff */
[----:B-1----:R-:W-:Y:S01]  /*e4d0*/  IMAD R5, R10, 0x8, R23 ;  /* 0x000000080a057824 */ /* 0x002fe200078e0217 */
[----:B------:R-:W-:Y:S03]  /*e4e0*/  BSSY B1, `(.L_x_2156) ;  /* 0x0000003000017945 */ /* 0x000fe60003800000 */
[----:B------:R-:W1:Y:S02]  /*e4f0*/  SYNCS.PHASECHK.TRANS64.TRYWAIT P0, [R5+URZ+0x2d860], R2 ;  /* 0x02d86002050075a7 */ /* 0x000e64000800017f */
[----:B-1----:R-:W-:Y:S05]  /*e500*/  @!P0 BRA `(.L_x_2157) ;  /* 0x0000003400408947 */ /* 0x002fea0003800000 */
.L_x_2237:
[----:B------:R-:W-:Y:S05]  /*e510*/  BSYNC B1 ;  /* 0x0000000000017941 */ /* 0x000fea0003800000 */
.L_x_2156:
        /* <DEDUP_REMOVED lines=49> */
.L_x_2247:
        /* <DEDUP_REMOVED lines=32> */
.L_x_2159:
        /* <DEDUP_REMOVED lines=12> */
.L_x_2160:
[----:B------:R2:W-:Y:S01]  /*eaf0*/  STL [R1], R27 ;  /* 0x0000001b01007387 */ /* 0x0005e20000100800 */
[C---:B------:R-:W-:Y:S01]  /*eb00*/  ISETP.GT.AND P0, PT, R27.reuse, RZ, PT ;  /* 0x000000ff1b00720c */ /* 0x040fe20003f04270 */
[----:B------:R2:W-:Y:S01]  /*eb10*/  SYNCS.ARRIVE.TRANS64.A1T0 RZ, [R5+URZ+0x2d850], RZ ;  /* 0x02d850ff05ff79a7 */ /* 0x0005e2000810003f */
[----:B------:R-:W-:Y:S02]  /*eb20*/  VIADD R0, R27, 0xffffffff ;  /* 0xffffffff1b007836 */ /* 0x000fe40000000000 */
[----:B------:R-:W-:Y:S02]  /*eb30*/  IMAD.MOV.U32 R17, RZ, RZ, R29 ;  /* 0x000000ffff117224 */ /* 0x000fe400078e001d */
[----:B------:R-:W-:-:S07]  /*eb40*/  IMAD.MOV.U32 R10, RZ, RZ, R26 ;  /* 0x000000ffff0a7224 */ /* 0x000fce00078e001a */
[----:B--2---:R-:W-:Y:S05]  /*eb50*/  @P0 BRA `(.L_x_2161) ;  /* 0xfffffff000440947 */ /* 0x004fea000383ffff */
.L_x_2148:
[----:B------:R-:W-:Y:S05]  /*eb60*/  BSYNC B0 ;  /* 0x0000000000007941 */ /* 0x000fea0003800000 */
.L_x_2147:
        /* <DEDUP_REMOVED lines=17> */
.L_x_2163:
[----:B------:R-:W-:Y:S05]  /*ec80*/  BSYNC B0 ;  /* 0x0000000000007941 */ /* 0x000fea0003800000 */
.L_x_2162:
[----:B-1----:R-:W2:Y:S02]  /*ec90*/  LDL R0, [R1+0x38] ;  /* 0x0000380001007983 */ /* 0x002ea40000100800 */
[----:B--2---:R-:W-:-:S13]  /*eca0*/  ISETP.NE.AND P0, PT, R0, 0x3, PT ;  /* 0x000000030000780c */ /* 0x004fda0003f05270 */
[----:B------:R-:W-:Y:S05]  /*ecb0*/  @!P0 BRA `(.L_x_2164) ;  /* 0x0000000000048947 */ /* 0x000fea0003800000 */
[----:B------:R-:W-:Y:S01]  /*ecc0*/  BPT.TRAP 0x1 ;  /* 0x000000040000795c */ /* 0x000fe20000300000 */
.L_x_2164:
[----:B------:R-:W2:Y:S01]  /*ecd0*/  LDL.LU R2, [R1+0xc] ;  /* 0x00000c0001027983 */ /* 0x000ea20000300800 */
[----:B------:R-:W-:Y:S01]  /*ece0*/  IMAD R0, R26, 0x8, R23 ;  /* 0x000000081a007824 */ /* 0x000fe200078e0217 */
[----:B------:R-:W-:Y:S01]  /*ecf0*/  SHF.L.U32 R3, R29, 0x1f, RZ ;  /* 0x0000001f1d037819 */ /* 0x000fe200000006ff */
[----:B------:R-:W-:Y:S03]  /*ed00*/  BSSY B0, `(.L_x_2165) ;  /* 0x0000004000007945 */ /* 0x000fe60003800000 */
[----:B------:R-:W1:Y:S01]  /*ed10*/  SYNCS.PHASECHK.TRANS64.TRYWAIT P0, [R0+URZ+0x2d860], R3 ;  /* 0x02d86003000075a7 */ /* 0x000e62000800017f */
[----:B--2---:R-:W-:Y:S01]  /*ed20*/  IMAD R6, R27, -0x80, R2 ;  /* 0xffffff801b067824 */ /* 0x004fe200078e0202 */
[----:B-1----:R-:W-:Y:S06]  /*ed30*/  @!P0 BRA `(.L_x_2166) ;  /* 0x0000003000ac8947 */ /* 0x002fec0003800000 */
.L_x_2248:
[----:B------:R-:W-:Y:S05]  /*ed40*/  BSYNC B0 ;  /* 0x0000000000007941 */ /* 0x000fea0003800000 */
.L_x_2165:
        /* <DEDUP_REMOVED lines=56> */
.L_x_2258:
        /* <DEDUP_REMOVED lines=13> */
.L_x_2168:
        /* <DEDUP_REMOVED lines=11> */
.L_x_2169:
[----:B------:R-:W-:Y:S01]  /*f250*/  VIADD R26, R26, 0x1 ;  /* 0x000000011a1a7836 */ /* 0x000fe20000000000 */
[----:B------:R0:W-:Y:S04]  /*f260*/  SYNCS.ARRIVE.TRANS64.A1T0 RZ, [R0+URZ+0x2d850], RZ ;  /* 0x02d850ff00ff79a7 */ /* 0x0001e8000810003f */
[----:B------:R-:W-:-:S04]  /*f270*/  ISETP.NE.AND P0, PT, R26, 0x2, PT ;  /* 0x000000021a00780c */ /* 0x000fc80003f05270 */
[----:B0-----:R-:W-:Y:S02]  /*f280*/  SEL R0, RZ, 0x1, P0 ;  /* 0x00000001ff007807 */ /* 0x001fe40000000000 */
[----:B------:R-:W-:Y:S02]  /*f290*/  SEL R26, R26, RZ, P0 ;  /* 0x000000ff1a1a7207 */ /* 0x000fe40000000000 */
[----:B------:R-:W-:-:S07]  /*f2a0*/  LOP3.LUT R29, R29, R0, RZ, 0x3c, !PT ;  /* 0x000000001d1d7212 */ /* 0x000fce00078e3cff */
.L_x_2128:
[----:B------:R-:W-:Y:S05]  /*f2b0*/  BSYNC B7 ;  /* 0x0000000000077941 */ /* 0x000fea0003800000 */
.L_x_2126:
[----:B------:R-:W-:-:S13]  /*f2c0*/  LOP3.LUT P0, RZ, R22, 0x80, RZ, 0xc0, !PT ;  /* 0x0000008016ff7812 */ /* 0x000fda000780c0ff */
[----:B------:R-:W-:Y:S05]  /*f2d0*/  @!P0 BRA `(.L_x_2170) ;  /* 0x0000000000248947 */ /* 0x000fea0003800000 */
[----:B------:R-:W-:Y:S05]  /*f2e0*/  WARPSYNC.ALL ;  /* 0x0000000000007948 */ /* 0x000fea0003800000 */
[----:B------:R-:W0:Y:S08]  /*f2f0*/  S2UR UR5, SR_CgaCtaId ;  /* 0x00000000000579c3 */ /* 0x000e300000008800 */
[----:B------:R-:W-:Y:S06]  /*f300*/  BAR.SYNC.DEFER_BLOCKING 0x5, 0x200 ;  /* 0x0148000000007b1d */ /* 0x000fec0000010000 */
[----:B------:R-:W-:-:S02]  /*f310*/  UMOV UR4, 0x400 ;  /* 0x0000040000047882 */ /* 0x000fc40000000000 */
[----:B0-----:R-:W-:-:S06]  /*f320*/  ULEA UR4, UR5, UR4, 0x18 ;  /* 0x0000000405047291 */ /* 0x001fcc000f8ec03f */
[----:B------:R-:W-:-:S05]  /*f330*/  IMAD.U32 R23, RZ, RZ, UR4 ;  /* 0x00000004ff177e24 */ /* 0x000fca000f8e00ff */
[----:B------:R1:W2:Y:S01]  /*f340*/  LDS.128 R16, [R23+0x2d8d0] ;  /* 0x02d8d00017107984 */ /* 0x0002a20000000c00 */
[----:B------:R-:W-:Y:S06]  /*f350*/  BAR.ARV 0x4, 0x200 ;  /* 0x0108000000007b1d */ /* 0x000fec0000002000 */
[----:B------:R-:W-:Y:S05]  /*f360*/  BRA `(.L_x_2171) ;  /* 0x0000000800cc7947 */ /* 0x000fea0003800000 */
.L_x_2170:
[----:B------:R-:W0:Y:S01]  /*f370*/  S2R R0, SR_TID.X ;  /* 0x0000000000007919 */ /* 0x000e220000002100 */
        /* <DEDUP_REMOVED lines=35> */
.L_x_2268:
[----:B------:R-:W-:Y:S02]  /*f5b0*/  ULDC UR4, c[0x0][0xc38] ;  /* 0x00030e0000047ab9 */ /* 0x000fe40000000800 */
[----:B------:R-:W-:-:S04]  /*f5c0*/  IMAD.U32 R4, RZ, RZ, UR4 ;  /* 0x00000004ff047e24 */ /* 0x000fc8000f8e00ff */
[----:B-1----:R-:W-:-:S04]  /*f5d0*/  IMAD R5, R14, R4, RZ ;  /* 0x000000040e057224 */ /* 0x002fc800078e02ff */
[----:B------:R-:W-:-:S05]  /*f5e0*/  IMAD.IADD R16, R16, 0x1, R5 ;  /* 0x0000000110107824 */ /* 0x000fca00078e0205 */
[----:B------:R-:W-:-:S13]  /*f5f0*/  ISETP.GT.AND P6, PT, R16, R0, PT ;  /* 0x000000001000720c */ /* 0x000fda0003fc4270 */
[----:B------:R-:W-:Y:S05]  /*f600*/  @P6 BRA `(.L_x_2173) ;  /* 0x00000000009c6947 */ /* 0x000fea0003800000 */
.L_x_2178:
        /* <DEDUP_REMOVED lines=14> */
.L_x_2176:
[----:B------:R-:W-:Y:S05]  /*f6f0*/  BSYNC B0 ;  /* 0x0000000000007941 */ /* 0x000fea0003800000 */
.L_x_2175:
        /* <DEDUP_REMOVED lines=18> */
.L_x_2276:
[----:B------:R-:W-:Y:S02]  /*f820*/  ULDC UR4, c[0x0][0xc38] ;  /* 0x00030e0000047ab9 */ /* 0x000fe40000000800 */
[----:B------:R-:W-:-:S04]  /*f830*/  IMAD.U32 R4, RZ, RZ, UR4 ;  /* 0x00000004ff047e24 */ /* 0x000fc8000f8e00ff */
[----:B-1----:R-:W-:-:S04]  /*f840*/  IMAD R5, R14, R4, RZ ;  /* 0x000000040e057224 */ /* 0x002fc800078e02ff */
[----:B------:R-:W-:-:S05]  /*f850*/  IMAD.IADD R16, R5, 0x1, R16 ;  /* 0x0000000105107824 */ /* 0x000fca00078e0210 */
[----:B------:R-:W-:-:S13]  /*f860*/  ISETP.GT.AND P6, PT, R16, R0, PT ;  /* 0x000000001000720c */ /* 0x000fda0003fc4270 */
[----:B------:R-:W-:Y:S05]  /*f870*/  @!P6 BRA `(.L_x_2178) ;  /* 0xfffffffc0064e947 */ /* 0x000fea000383ffff */
.L_x_2173:
        /* <DEDUP_REMOVED lines=8> */
.L_x_2280:
[----:B------:R-:W-:Y:S01]  /*f900*/  ISETP.NE.AND P0, PT, R5, RZ, PT ;  /* 0x000000ff0500720c */ /* 0x000fe20003f05270 */
[----:B------:R-:W-:-:S12]  /*f910*/  IMAD.MOV.U32 R5, RZ, RZ, RZ ;  /* 0x000000ffff057224 */ /* 0x000fd800078e00ff */
[----:B------:R-:W-:Y:S05]  /*f920*/  @!P0 BRA `(.L_x_2180) ;  /* 0x0000000000108947 */ /* 0x000fea0003800000 */
[----:B------:R-:W-:Y:S01]  /*f930*/  UMOV UR4, 0xffffffff ;  /* 0xffffffff00047882 */ /* 0x000fe20000000000 */
[----:B------:R-:W-:Y:S02]  /*f940*/  VIADD R12, R6, 0xffffffff ;  /* 0xffffffff060c7836 */ /* 0x000fe40000000000 */
[----:B------:R-:W-:Y:S05]  /*f950*/  BRA.DIV UR4, `(.L_x_2181) ;  /* 0x0000003604507947 */ /* 0x000fea000b800000 */
[----:B------:R3:W4:Y:S02]  /*f960*/  SHFL.IDX PT, R5, R3, R12, 0x1f ;  /* 0x00001f0c03057589 */ /* 0x00072400000e0000 */
.L_x_2180:
        /* <DEDUP_REMOVED lines=66> */
.L_x_2174:
[----:B------:R-:W-:Y:S01]  /*fd90*/  UMOV UR4, URZ ;  /* 0x0000003f00047c82 */ /* 0x000fe20008000000 */
[----:B------:R-:W-:Y:S01]  /*fda0*/  UMOV UR5, URZ ;  /* 0x0000003f00057c82 */ /* 0x000fe20008000000 */
[----:B------:R-:W-:Y:S01]  /*fdb0*/  ULDC UR6, c[0x0][0xc3c] ;  /* 0x00030f0000067ab9 */ /* 0x000fe20000000800 */
[----:B------:R-:W-:Y:S02]  /*fdc0*/  IMAD.MOV.U32 R16, RZ, RZ, R0 ;  /* 0x000000ffff107224 */ /* 0x000fe400078e0000 */
[----:B------:R-:W-:Y:S02]  /*fdd0*/  IMAD.U32 R17, RZ, RZ, UR4 ;  /* 0x00000004ff117e24 */ /* 0x000fe4000f8e00ff */
[----:B------:R-:W-:Y:S02]  /*fde0*/  IMAD.U32 R18, RZ, RZ, UR5 ;  /* 0x00000005ff127e24 */ /* 0x000fe4000f8e00ff */
[----:B------:R-:W-:-:S07]  /*fdf0*/  IMAD.U32 R19, RZ, RZ, UR6 ;  /* 0x00000006ff137e24 */ /* 0x000fce000f8e00ff */
.L_x_2182:
        /* <DEDUP_REMOVED lines=10> */
.L_x_2171:
[----:B------:R-:W-:Y:S02]  /*fea0*/  ULDC UR4, c[0x0][0xc3c] ;  /* 0x00030f0000047ab9 */ /* 0x000fe40000000800 */
[----:B--2---:R-:W-:-:S13]  /*feb0*/  ISETP.GE.AND P0, PT, R19, UR4, PT ;  /* 0x0000000413007c0c */ /* 0x004fda000bf06270 */
[----:B------:R-:W-:Y:S05]  /*fec0*/  @!P0 BRA `(.L_x_2183) ;  /* 0xffffffb8000c8947 */ /* 0x000fea000383ffff */
[----:B------:R-:W-:Y:S05]  /*fed0*/  BSYNC B8 ;  /* 0x0000000000087941 */ /* 0x000fea0003800000 */
.L_x_2122:
        /* <DEDUP_REMOVED lines=12> */
.L_x_2283:
[----:B------:R-:W-:Y:S05]  /*ffa0*/  BSYNC B0 ;  /* 0x0000000000007941 */ /* 0x000fea0003800000 */
.L_x_2184:
[----:B------:R-:W-:-:S03]  /*ffb0*/  UMOV UR4, 0xffffffff ;  /* 0xffffffff00047882 */ /* 0x000fc60000000000 */
[----:B------:R-:W-:Y:S05]  /*ffc0*/  BRA.DIV UR4, `(.L_x_2186) ;  /* 0x0000002e04f07947 */ /* 0x000fea000b800000 */
[----:B-1----:R-:W1:Y:S02]  /*ffd0*/  S2R R0, SR_TID.X ;  /* 0x0000000000007919 */ /* 0x002e640000002100 */
[----:B-1----:R-:W-:-:S04]  /*ffe0*/  SHF.R.U32.HI R0, RZ, 0x5, R0 ;  /* 0x00000005ff007819 */ /* 0x002fc80000011600 */
[----:B------:R-:W-:-:S05]  /*fff0*/  LOP3.LUT R0, R0, 0x3, RZ, 0xc0, !PT ;  /* 0x0000000300007812 */ /* 0x000fca00078ec0ff */
[----:B------:R1:W2:Y:S02]  /*10000*/  SHFL.IDX PT, R14, R0, RZ, 0x1f ;  /* 0x00001fff000e7589 */ /* 0x0002a400000e0000 */
.L_x_2286:
[----:B--2---:R-:W-:Y:S01]  /*10010*/  ISETP.NE.AND P0, PT, R14, RZ, PT ;  /* 0x000000ff0e00720c */ /* 0x004fe20003f05270 */
[----:B------:R-:W-:-:S12]  /*10020*/  BSSY B0, `(.L_x_2187) ;  /* 0x0000024000007945 */ /* 0x000fd80003800000 */
[----:B------:R-:W-:Y:S05]  /*10030*/  @P0 BRA `(.L_x_2188) ;  /* 0x0000000000880947 */ /* 0x000fea0003800000 */
[----:B------:R-:W-:-:S03]  /*10040*/  UMOV UR4, 0xffffffff ;  /* 0xffffffff00047882 */ /* 0x000fc60000000000 */
[----:B------:R-:W-:Y:S05]  /*10050*/  BRA.DIV UR4, `(.L_x_2189) ;  /* 0x0000003204007947 */ /* 0x000fea000b800000 */
[----:B------:R-:W-:-:S13]  /*10060*/  ELECT P6, URZ, PT ;  /* 0x00000000003f782f */ /* 0x000fda00038c0000 */
.L_x_2289:
[----:B------:R-:W-:Y:S05]  /*10070*/  @!P6 BRA `(.L_x_2188) ;  /* 0x000000000078e947 */ /* 0x000fea0003800000 */
[----:B-1----:R-:W2:Y:S02]  /*10080*/  LDL.LU R0, [R1+0x1c] ;  /* 0x00001c0001007983 */ /* 0x002ea40000300800 */
[----:B--2---:R-:W-:-:S04]  /*10090*/  LOP3.LUT R0, R0, 0x2, RZ, 0xfc, !PT ;  /* 0x0000000200007812 */ /* 0x004fc800078efcff */
[----:B------:R-:W-:-:S13]  /*100a0*/  ISETP.NE.AND P0, PT, R0, 0x3, PT ;  /* 0x000000030000780c */ /* 0x000fda0003f05270 */
[----:B------:R-:W-:Y:S05]  /*100b0*/  @!P0 BRA `(.L_x_2190) ;  /* 0x0000000000048947 */ /* 0x000fea0003800000 */
[----:B------:R-:W-:Y:S01]  /*100c0*/  BPT.TRAP 0x1 ;  /* 0x000000040000795c */ /* 0x000fe20000300000 */
.L_x_2190:
[C---:B------:R-:W-:Y:S01]  /*100d0*/  IMAD R3, R26.reuse, 0x8, R5 ;  /* 0x000000081a037824 */ /* 0x040fe200078e0205 */
[----:B------:R-:W-:Y:S01]  /*100e0*/  SHF.L.U32 R2, R29, 0x1f, RZ ;  /* 0x0000001f1d027819 */ /* 0x000fe200000006ff */
[----:B------:R-:W-:-:S03]  /*100f0*/  VIADD R26, R26, 0x1 ;  /* 0x000000011a1a7836 */ /* 0x000fc60000000000 */
[----:B------:R-:W1:Y:S02]  /*10100*/  SYNCS.PHASECHK.TRANS64.TRYWAIT P1, [R3+URZ+0x2d840], R2 ;  /* 0x02d84002030075a7 */ /* 0x000e64000802017f */
[----:B------:R-:W-:-:S04]  /*10110*/  ISETP.NE.AND P2, PT, R26, 0x2, PT ;  /* 0x000000021a00780c */ /* 0x000fc80003f45270 */
[----:B------:R-:W-:Y:S01]  /*10120*/  SEL R0, RZ, 0x1, P2 ;  /* 0x00000001ff007807 */ /* 0x000fe20001000000 */
[----:B-1----:R-:W-:Y:S08]  /*10130*/  @!P1 BRA `(.L_x_2191) ;  /* 0x0000002c00e89947 */ /* 0x002ff00003800000 */
.L_x_2290:
[----:B------:R-:W-:Y:S02]  /*10140*/  SEL R26, R26, RZ, P2 ;  /* 0x000000ff1a1a7207 */ /* 0x000fe40001000000 */
[----:B------:R-:W-:Y:S01]  /*10150*/  LOP3.LUT R0, R29, R0, RZ, 0x3c, !PT ;  /* 0x000000001d007212 */ /* 0x000fe200078e3cff */
[----:B------:R-:W-:Y:S06]  /*10160*/  @!P0 BRA `(.L_x_2192) ;  /* 0x0000000000048947 */ /* 0x000fec0003800000 */
[----:B------:R-:W-:Y:S01]  /*10170*/  BPT.TRAP 0x1 ;  /* 0x000000040000795c */ /* 0x000fe20000300000 */
.L_x_2192:
[----:B------:R-:W-:Y:S01]  /*10180*/  IMAD R5, R26, 0x8, R5 ;  /* 0x000000081a057824 */ /* 0x000fe200078e0205 */
[----:B------:R-:W-:-:S04]  /*10190*/  SHF.L.U32 R0, R0, 0x1f, RZ ;  /* 0x0000001f00007819 */ /* 0x000fc800000006ff */
[----:B------:R-:W2:Y:S02]  /*101a0*/  SYNCS.PHASECHK.TRANS64.TRYWAIT P1, [R5+URZ+0x2d840], R0 ;  /* 0x02d84000050075a7 */ /* 0x000ea4000802017f */
[----:B--2---:R-:W-:Y:S05]  /*101b0*/  @!P1 BRA `(.L_x_2193) ;  /* 0x0000002c00dc9947 */ /* 0x004fea0003800000 */
.L_x_2291:
[----:B------:R-:W-:Y:S05]  /*101c0*/  @!P0 BRA `(.L_x_2194) ;  /* 0x0000000000048947 */ /* 0x000fea0003800000 */
[----:B------:R-:W-:Y:S01]  /*101d0*/  BPT.TRAP 0x1 ;  /* 0x000000040000795c */ /* 0x000fe20000300000 */
.L_x_2194:
[----:B------:R-:W3:Y:S02]  /*101e0*/  SYNCS.PHASECHK.TRANS64.TRYWAIT P1, [R3+URZ+0x2d860], R2 ;  /* 0x02d86002030075a7 */ /* 0x000ee4000802017f */
[----:B---3--:R-:W-:Y:S05]  /*101f0*/  @!P1 BRA `(.L_x_2195) ;  /* 0x0000002c00e09947 */ /* 0x008fea0003800000 */
.L_x_2292:
[----:B------:R-:W-:Y:S05]  /*10200*/  @!P0 BRA `(.L_x_2196) ;  /* 0x0000000000048947 */ /* 0x000fea0003800000 */
[----:B------:R-:W-:Y:S01]  /*10210*/  BPT.TRAP 0x1 ;  /* 0x000000040000795c */ /* 0x000fe20000300000 */
.L_x_2196:
[----:B----4-:R4:W0:Y:S02]  /*10220*/  SYNCS.PHASECHK.TRANS64.TRYWAIT P0, [R5+URZ+0x2d860], R0 ;  /* 0x02d86000050075a7 */ /* 0x010824000800017f */
[----:B0-----:R-:W-:Y:S05]  /*10230*/  @!P0 NANOSLEEP.SYNCS 0x989680 ;  /* 0x009896800000895d */ /* 0x001fea0003900000 */
[----:B------:R-:W0:Y:S02]  /*10240*/  @!P0 SYNCS.PHASECHK.TRANS64 P0, [R5+URZ+0x2d860], R0 ;  /* 0x02d86000050085a7 */ /* 0x000e24000800007f */
[----:B0-----:R-:W-:Y:S05]  /*10250*/  @!P0 BRA `(.L_x_2196) ;  /* 0xfffffffc00f08947 */ /* 0x001fea000383ffff */
.L_x_2188:
[----:B------:R-:W-:Y:S05]  /*10260*/  BSYNC B0 ;  /* 0x0000000000007941 */ /* 0x000fea0003800000 */
.L_x_2187:
[----:B------:R-:W-:Y:S05]  /*10270*/  EXIT ;  /* 0x000000000000794d */ /* 0x000fea0003800000 */
.L_x_2066:
[----:B0-----:R-:W-:-:S04]  /*10280*/  IMAD.U32 R3, RZ, RZ, UR40 ;  /* 0x00000028ff037e24 */ /* 0x001fc8000f8e00ff */
[----:B------:R0:W1:Y:S03]  /*10290*/  SYNCS.PHASECHK.TRANS64.TRYWAIT P1, [R3+URZ+0x2d800], R0 ;  /* 0x02d80000030075a7 */ /* 0x000066000802017f */
[----:B-1----:R-:W-:Y:S05]  /*102a0*/  @!P1 NANOSLEEP.SYNCS 0x989680 ;  /* 0x009896800000995d */ /* 0x002fea0003900000 */
[----:B------:R-:W1:Y:S02]  /*102b0*/  @!P1 SYNCS.PHASECHK.TRANS64 P1, [R3+URZ+0x2d800], R0 ;  /* 0x02d80000030095a7 */ /* 0x000e64000802007f */
[----:B-1----:R-:W-:Y:S05]  /*102c0*/  @!P1 BRA `(.L_x_2066) ;  /* 0xfffffffc00ec9947 */ /* 0x002fea000383ffff */
[----:B------:R-:W-:Y:S05]  /*102d0*/  BRA `(.L_x_2197) ;  /* 0xffffff1400207947 */ /* 0x000fea000383ffff */
.L_x_2070:
[----:B-1----:R1:W2:Y:S02]  /*102e0*/  SYNCS.PHASECHK.TRANS64.TRYWAIT P1, [R3+URZ+0x2d830], R0 ;  /* 0x02d83000030075a7 */ /* 0x0022a4000802017f */
[----:B--2---:R-:W-:Y:S05]  /*102f0*/  @!P1 NANOSLEEP.SYNCS 0x989680 ;  /* 0x009896800000995d */ /* 0x004fea0003900000 */
[----:B------:R-:W2:Y:S02]  /*10300*/  @!P1 SYNCS.PHASECHK.TRANS64 P1, [R3+URZ+0x2d830], R0 ;  /* 0x02d83000030095a7 */ /* 0x000ea4000802007f */
[----:B--2---:R-:W-:Y:S05]  /*10310*/  @!P1 BRA `(.L_x_2070) ;  /* 0xfffffffc00f09947 */ /* 0x004fea000383ffff */
[----:B------:R-:W-:Y:S05]  /*10320*/  BRA `(.L_x_2069) ;  /* 0xffffff1400387947 */ /* 0x000fea000383ffff */
.L_x_2076:
[----:B-1----:R-:W-:-:S04]  /*10330*/  IMAD.U32 R5, RZ, RZ, UR7 ;  /* 0x00000007ff057e24 */ /* 0x002fc8000f8e00ff */
[----:B------:R1:W2:Y:S03]  /*10340*/  SYNCS.PHASECHK.TRANS64.TRYWAIT P1, [R5+URZ+0x2d830], R0 ;  /* 0x02d83000050075a7 */ /* 0x0002a6000802017f */
[----:B--2---:R-:W-:Y:S05]  /*10350*/  @!P1 NANOSLEEP.SYNCS 0x989680 ;  /* 0x009896800000995d */ /* 0x004fea0003900000 */
[----:B------:R-:W2:Y:S02]  /*10360*/  @!P1 SYNCS.PHASECHK.TRANS64 P1, [R5+URZ+0x2d830], R0 ;  /* 0x02d83000050095a7 */ /* 0x000ea4000802007f */
[----:B--2---:R-:W-:Y:S05]  /*10370*/  @!P1 BRA `(.L_x_2076) ;  /* 0xfffffffc00ec9947 */ /* 0x004fea000383ffff */
[----:B------:R-:W-:Y:S05]  /*10380*/  BRA `(.L_x_2073) ;  /* 0xffffff3800047947 */ /* 0x000fea000383ffff */
.L_x_2080:
[----:B-1----:R-:W-:-:S04]  /*10390*/  IMAD.U32 R5, RZ, RZ, UR7 ;  /* 0x00000007ff057e24 */ /* 0x002fc8000f8e00ff */
[----:B------:R1:W2:Y:S03]  /*103a0*/  SYNCS.PHASECHK.TRANS64.TRYWAIT P1, [R5+URZ+0x2d850], R0 ;  /* 0x02d85000050075a7 */ /* 0x0002a6000802017f */
[----:B--2---:R-:W-:Y:S05]  /*103b0*/  @!P1 NANOSLEEP.SYNCS 0x989680 ;  /* 0x009896800000995d */ /* 0x004fea0003900000 */
[----:B------:R-:W2:Y:S02]  /*103c0*/  @!P1 SYNCS.PHASECHK.TRANS64 P1, [R5+URZ+0x2d850], R0 ;  /* 0x02d85000050095a7 */ /* 0x000ea4000802007f */
[----:B--2---:R-:W-:Y:S05]  /*103d0*/  @!P1 BRA `(.L_x_2080) ;  /* 0xfffffffc00ec9947 */ /* 0x004fea000383ffff */
[----:B------:R-:W-:Y:S05]  /*103e0*/  BRA `(.L_x_2077) ;  /* 0xffffff3800b47947 */ /* 0x000fea000383ffff */
.L_x_2088:
[----:B-1----:R-:W-:-:S04]  /*103f0*/  IMAD.U32 R5, RZ, RZ, UR7 ;  /* 0x00000007ff057e24 */ /* 0x002fc8000f8e00ff */
[----:B------:R1:W2:Y:S03]  /*10400*/  SYNCS.PHASECHK.TRANS64.TRYWAIT P1, [R5+URZ+0x2d830], R0 ;  /* 0x02d83000050075a7 */ /* 0x0002a6000802017f */
[----:B--2---:R-:W-:Y:S05]  /*10410*/  @!P1 NANOSLEEP.SYNCS 0x989680 ;  /* 0x009896800000995d */ /* 0x004fea0003900000 */
[----:B------:R-:W2:Y:S02]  /*10420*/  @!P1 SYNCS.PHASECHK.TRANS64 P1, [R5+URZ+0x2d830], R0 ;  /* 0x02d83000050095a7 */ /* 0x000ea4000802007f */
[----:B--2---:R-:W-:Y:S05]  /*10430*/  @!P1 BRA `(.L_x_2088) ;  /* 0xfffffffc00ec9947 */ /* 0x004fea000383ffff */
[----:B------:R-:W-:Y:S05]  /*10440*/  BRA `(.L_x_2085) ;  /* 0xffffff6000687947 */ /* 0x000fea000383ffff */
.L_x_2092:
[----:B-1----:R-:W-:-:S04]  /*10450*/  IMAD.U32 R5, RZ, RZ, UR7 ;  /* 0x00000007ff057e24 */ /* 0x002fc8000f8e00ff */
[----:B------:R1:W2:Y:S03]  /*10460*/  SYNCS.PHASECHK.TRANS64.TRYWAIT P1, [R5+URZ+0x2d850], R0 ;  /* 0x02d85000050075a7 */ /* 0x0002a6000802017f */
[----:B--2---:R-:W-:Y:S05]  /*10470*/  @!P1 NANOSLEEP.SYNCS 0x989680 ;  /* 0x009896800000995d */ /* 0x004fea0003900000 */
[----:B------:R-:W2:Y:S02]  /*10480*/  @!P1 SYNCS.PHASECHK.TRANS64 P1, [R5+URZ+0x2d850], R0 ;  /* 0x02d85000050095a7 */ /* 0x000ea4000802007f */
[----:B--2---:R-:W-:Y:S05]  /*10490*/  @!P1 BRA `(.L_x_2092) ;  /* 0xfffffffc00ec9947 */ /* 0x004fea000383ffff */
[----:B------:R-:W-:Y:S05]  /*104a0*/  BRA `(.L_x_2089) ;  /* 0xffffff6400187947 */ /* 0x000fea000383ffff */
.L_x_2099:
[----:B-1----:R-:W-:-:S04]  /*104b0*/  IMAD.U32 R8, RZ, RZ, UR4 ;  /* 0x00000004ff087e24 */ /* 0x002fc8000f8e00ff */
[----:B------:R1:W2:Y:S03]  /*104c0*/  SYNCS.PHASECHK.TRANS64.TRYWAIT P1, [R8+URZ+0x2d850], R7 ;  /* 0x02d85007080075a7 */ /* 0x0002a6000802017f */
[----:B--2---:R-:W-:Y:S05]  /*104d0*/  @!P1 NANOSLEEP.SYNCS 0x989680 ;  /* 0x009896800000995d */ /* 0x004fea0003900000 */
[----:B------:R-:W2:Y:S02]  /*104e0*/  @!P1 SYNCS.PHASECHK.TRANS64 P1, [R8+URZ+0x2d850], R7 ;  /* 0x02d85007080095a7 */ /* 0x000ea4000802007f */
[----:B--2---:R-:W-:Y:S05]  /*104f0*/  @!P1 BRA `(.L_x_2099) ;  /* 0xfffffffc00ec9947 */ /* 0x004fea000383ffff */
[----:B------:R-:W-:Y:S05]  /*10500*/  BRA `(.L_x_2098) ;  /* 0xffffff8000487947 */ /* 0x000fea000383ffff */
.L_x_2134:
        /* <DEDUP_REMOVED lines=11> */
.L_x_2199:
[----:B------:R-:W-:Y:S05]  /*105c0*/  BSYNC B0 ;  /* 0x0000000000007941 */ /* 0x000fea0003800000 */
.L_x_2198:
[----:B------:R-:W-:Y:S05]  /*105d0*/  BRA `(.L_x_2200) ;  /* 0xffffffbc00ec7947 */ /* 0x000fea000383ffff */
.L_x_2137:
[----:B0-----:R0:W1:Y:S02]  /*105e0*/  SYNCS.PHASECHK.TRANS64.TRYWAIT P0, [R2+URZ+0x2d840], R3 ;  /* 0x02d84003020075a7 */ /* 0x001064000800017f */
[----:B-1----:R-:W-:Y:S05]  /*105f0*/  @!P0 NANOSLEEP.SYNCS 0x989680 ;  /* 0x009896800000895d */ /* 0x002fea0003900000 */
[----:B------:R-:W1:Y:S02]  /*10600*/  @!P0 SYNCS.PHASECHK.TRANS64 P0, [R2+URZ+0x2d840], R3 ;  /* 0x02d84003020085a7 */ /* 0x000e64000800007f */
[----:B-1----:R-:W-:Y:S05]  /*10610*/  @!P0 BRA `(.L_x_2137) ;  /* 0xfffffffc00f08947 */ /* 0x002fea000383ffff */
[----:B------:R-:W-:Y:S05]  /*10620*/  BRA `(.L_x_2201) ;  /* 0xffffffc0005c7947 */ /* 0x000fea000383ffff */
.L_x_2138:
        /* <DEDUP_REMOVED lines=8> */
.L_x_2203:
[----:B------:R-:W-:Y:S05]  /*106b0*/  BSYNC B0 ;  /* 0x0000000000007941 */ /* 0x000fea0003800000 */
.L_x_2202:
        /* <DEDUP_REMOVED lines=9> */
.L_x_2204:
[----:B------:R-:W-:Y:S02]  /*10750*/  IMAD.MOV.U32 R13, RZ, RZ, R6 ;  /* 0x000000ffff0d7224 */ /* 0x000fe400078e0006 */
[----:B------:R-:W-:Y:S02]  /*10760*/  IMAD.MOV.U32 R12, RZ, RZ, 0x1 ;  /* 0x00000001ff0c7424 */ /* 0x000fe400078e00ff */
[----:B------:R-:W-:-:S07]  /*10770*/  IMAD.MOV.U32 R5, RZ, RZ, R14 ;  /* 0x000000ffff057224 */ /* 0x000fce00078e000e */
[----:B------:R-:W-:Y:S05]  /*10780*/  WARPSYNC.COLLECTIVE R15, `(.L_x_2205) ;  /* 0x000000000f087348 */ /* 0x000fea0003c00000 */
[----:B------:R0:W1:Y:S02]  /*10790*/  SHFL.IDX P6, R14, R13, R12, R11 ;  /* 0x0000000c0d0e7389 */ /* 0x00006400000c000b */
[----:B01----:R-:W-:Y:S01]  /*107a0*/  ENDCOLLECTIVE ;  /* 0x000000000000791b */ /* 0x003fe20003800000 */
.L_x_2205:
        /* <DEDUP_REMOVED lines=17> */
.L_x_2206:
[----:B------:R-:W-:Y:S02]  /*108c0*/  @P1 IMAD R8, R7, 0x2, R23 ;  /* 0x0000000207081824 */ /* 0x000fe400078e0217 */
[----:B------:R-:W-:Y:S02]  /*108d0*/  IMAD.MOV.U32 R13, RZ, RZ, R6 ;  /* 0x000000ffff0d7224 */ /* 0x000fe400078e0006 */
[----:B------:R-:W-:Y:S02]  /*108e0*/  IMAD.MOV.U32 R12, RZ, RZ, 0x2 ;  /* 0x00000002ff0c7424 */ /* 0x000fe400078e00ff */
[----:B------:R-:W-:-:S07]  /*108f0*/  IMAD.MOV.U32 R5, RZ, RZ, R14 ;  /* 0x000000ffff057224 */ /* 0x000fce00078e000e */
[----:B------:R-:W-:Y:S05]  /*10900*/  WARPSYNC.COLLECTIVE R15, `(.L_x_2207) ;  /* 0x000000000f087348 */ /* 0x000fea0003c00000 */
[----:B------:R0:W1:Y:S02]  /*10910*/  SHFL.IDX P6, R14, R13, R12, R11 ;  /* 0x0000000c0d0e7389 */ /* 0x00006400000c000b */
[----:B01----:R-:W-:Y:S01]  /*10920*/  ENDCOLLECTIVE ;  /* 0x000000000000791b */ /* 0x003fe20003800000 */
.L_x_2207:
        /* <DEDUP_REMOVED lines=17> */
.L_x_2208:
[----:B------:R-:W-:Y:S02]  /*10a40*/  @P1 IMAD R8, R7, 0x2, R23 ;  /* 0x0000000207081824 */ /* 0x000fe400078e0217 */
[----:B------:R-:W-:Y:S02]  /*10a50*/  IMAD.MOV.U32 R13, RZ, RZ, R6 ;  /* 0x000000ffff0d7224 */ /* 0x000fe400078e0006 */
[----:B------:R-:W-:Y:S02]  /*10a60*/  IMAD.MOV.U32 R12, RZ, RZ, 0x3 ;  /* 0x00000003ff0c7424 */ /* 0x000fe400078e00ff */
[----:B------:R-:W-:-:S07]  /*10a70*/  IMAD.MOV.U32 R5, RZ, RZ, R14 ;  /* 0x000000ffff057224 */ /* 0x000fce00078e000e */
[----:B------:R-:W-:Y:S05]  /*10a80*/  WARPSYNC.COLLECTIVE R15, `(.L_x_2209) ;  /* 0x000000000f087348 */ /* 0x000fea0003c00000 */
[----:B------:R0:W1:Y:S02]  /*10a90*/  SHFL.IDX P6, R14, R13, R12, R11 ;  /* 0x0000000c0d0e7389 */ /* 0x00006400000c000b */
[----:B01----:R-:W-:Y:S01]  /*10aa0*/  ENDCOLLECTIVE ;  /* 0x000000000000791b */ /* 0x003fe20003800000 */
.L_x_2209:
        /* <DEDUP_REMOVED lines=10> */
.L_x_2210:
        /* <DEDUP_REMOVED lines=8> */
.L_x_2143:
[----:B------:R-:W2:Y:S04]  /*10bd0*/  LDL.LU R11, [R1+0x20] ;  /* 0x00002000010b7983 */ /* 0x000ea80000300800 */
[----:B------:R0:W5:Y:S01]  /*10be0*/  LDL R9, [R1+0x18] ;  /* 0x0000180001097983 */ /* 0x0001620000100800 */
[----:B------:R-:W-:Y:S02]  /*10bf0*/  IMAD.MOV.U32 R13, RZ, RZ, R0 ;  /* 0x000000ffff0d7224 */ /* 0x000fe400078e0000 */
[----:B------:R-:W-:Y:S02]  /*10c00*/  IMAD.MOV.U32 R12, RZ, RZ, RZ ;  /* 0x000000ffff0c7224 */ /* 0x000fe400078e00ff */
[----:B------:R-:W-:Y:S02]  /*10c10*/  IMAD.MOV.U32 R15, RZ, RZ, -0x1 ;  /* 0xffffffffff0f7424 */ /* 0x000fe400078e00ff */
[----:B------:R-:W-:-:S04]  /*10c20*/  IMAD R17, R17, 0xc0, R21 ;  /* 0x000000c011117824 */ /* 0x000fc800078e0215 */
[----:B------:R-:W-:Y:S02]  /*10c30*/  VIADD R5, R17, 0x20 ;  /* 0x0000002011057836 */ /* 0x000fe40000000000 */
[----:B--2---:R-:W-:Y:S02]  /*10c40*/  IMAD R2, R11, R10, RZ ;  /* 0x0000000a0b027224 */ /* 0x004fe400078e02ff */
[----:B0-----:R-:W-:-:S07]  /*10c50*/  IMAD.MOV.U32 R11, RZ, RZ, 0x1c1f ;  /* 0x00001c1fff0b7424 */ /* 0x001fce00078e00ff */
[----:B-----5:R-:W-:Y:S05]  /*10c60*/  WARPSYNC.COLLECTIVE R15, `(.L_x_2212) ;  /* 0x000000000f087348 */ /* 0x020fea0003c00000 */
[----:B------:R0:W1:Y:S02]  /*10c70*/  SHFL.IDX P6, R14, R13, R12, R11 ;  /* 0x0000000c0d0e7389 */ /* 0x00006400000c000b */
[----:B01---5:R-:W-:Y:S01]  /*10c80*/  ENDCOLLECTIVE ;  /* 0x000000000000791b */ /* 0x023fe20003800000 */
.L_x_2212:
[----:B------:R-:W-:Y:S02]  /*10c90*/  IMAD.MOV.U32 R13, RZ, RZ, R4 ;  /* 0x000000ffff0d7224 */ /* 0x000fe400078e0004 */
[----:B------:R-:W-:-:S07]  /*10ca0*/  IMAD.MOV.U32 R6, RZ, RZ, R14 ;  /* 0x000000ffff067224 */ /* 0x000fce00078e000e */
[----:B------:R-:W-:Y:S05]  /*10cb0*/  WARPSYNC.COLLECTIVE R15, `(.L_x_2213) ;  /* 0x000000000f087348 */ /* 0x000fea0003c00000 */
[----:B------:R0:W1:Y:S02]  /*10cc0*/  SHFL.IDX P6, R14, R13, R12, R11 ;  /* 0x0000000c0d0e7389 */ /* 0x00006400000c000b */
[----:B01----:R-:W-:Y:S01]  /*10cd0*/  ENDCOLLECTIVE ;  /* 0x000000000000791b */ /* 0x003fe20003800000 */
.L_x_2213:
[----:B------:R-:W-:Y:S01]  /*10ce0*/  ISETP.GE.AND P2, PT, R17, R2, PT ;  /* 0x000000021100720c */ /* 0x000fe20003f46270 */
[----:B------:R-:W-:Y:S02]  /*10cf0*/  IMAD.MOV.U32 R13, RZ, RZ, R0 ;  /* 0x000000ffff0d7224 */ /* 0x000fe400078e0000 */
[----:B------:R-:W-:Y:S02]  /*10d00*/  IMAD.MOV.U32 R12, RZ, RZ, 0x1 ;  /* 0x00000001ff0c7424 */ /* 0x000fe400078e00ff */
[----:B------:R-:W-:-:S08]  /*10d10*/  IMAD.MOV.U32 R7, RZ, RZ, R14 ;  /* 0x000000ffff077224 */ /* 0x000fd000078e000e */
[----:B------:R-:W-:Y:S05]  /*10d20*/  WARPSYNC.COLLECTIVE R15, `(.L_x_2214) ;  /* 0x000000000f087348 */ /* 0x000fea0003c00000 */
[----:B------:R0:W1:Y:S02]  /*10d30*/  SHFL.IDX P6, R14, R13, R12, R11 ;  /* 0x0000000c0d0e7389 */ /* 0x00006400000c000b */
[----:B01----:R-:W-:Y:S01]  /*10d40*/  ENDCOLLECTIVE ;  /* 0x000000000000791b */ /* 0x003fe20003800000 */
.L_x_2214:
[----:B------:R-:W-:-:S05]  /*10d50*/  @!P2 LEA R7, P4, R20, R7, 0x1 ;  /* 0x000000071407a211 */ /* 0x000fca00078808ff */
[----:B------:R-:W-:-:S05]  /*10d60*/  @!P2 IMAD.X R6, RZ, RZ, R6, P4 ;  /* 0x000000ffff06a224 */ /* 0x000fca00020e0606 */
[----:B------:R-:W-:-:S04]  /*10d70*/  @!P2 LOP3.LUT R7, R7, R6, RZ, 0x3c, !PT ;  /* 0x000000060707a212 */ /* 0x000fc800078e3cff */
[----:B------:R-:W-:-:S04]  /*10d80*/  @!P2 LOP3.LUT R6, R7, R6, RZ, 0x3c, !PT ;  /* 0x000000060706a212 */ /* 0x000fc800078e3cff */
[----:B------:R-:W-:Y:S01]  /*10d90*/  @!P2 LOP3.LUT R7, R7, R6, RZ, 0x3c, !PT ;  /* 0x000000060707a212 */ /* 0x000fe200078e3cff */
[----:B------:R-:W-:-:S04]  /*10da0*/  IMAD.MOV.U32 R13, RZ, RZ, R4 ;  /* 0x000000ffff0d7224 */ /* 0x000fc800078e0004 */
        /* <DEDUP_REMOVED lines=10> */
.L_x_2215:
[----:B------:R-:W-:Y:S01]  /*10e50*/  ISETP.GE.AND P2, PT, R5, R2, PT ;  /* 0x000000020500720c */ /* 0x000fe20003f46270 */
[----:B------:R-:W-:Y:S02]  /*10e60*/  IMAD.MOV.U32 R13, RZ, RZ, R0 ;  /* 0x000000ffff0d7224 */ /* 0x000fe400078e0000 */
[----:B------:R-:W-:Y:S02]  /*10e70*/  IMAD.MOV.U32 R12, RZ, RZ, 0x2 ;  /* 0x00000002ff0c7424 */ /* 0x000fe400078e00ff */
[----:B------:R-:W-:-:S08]  /*10e80*/  IMAD.MOV.U32 R7, RZ, RZ, R14 ;  /* 0x000000ffff077224 */ /* 0x000fd000078e000e */
[----:B------:R-:W-:Y:S05]  /*10e90*/  WARPSYNC.COLLECTIVE R15, `(.L_x_2216) ;  /* 0x000000000f087348 */ /* 0x000fea0003c00000 */
[----:B------:R0:W1:Y:S02]  /*10ea0*/  SHFL.IDX P6, R14, R13, R12, R11 ;  /* 0x0000000c0d0e7389 */ /* 0x00006400000c000b */
[----:B01----:R-:W-:Y:S01]  /*10eb0*/  ENDCOLLECTIVE ;  /* 0x000000000000791b */ /* 0x003fe20003800000 */
.L_x_2216:
        /* <DEDUP_REMOVED lines=16> */
.L_x_2217:
[----:B------:R-:W-:Y:S02]  /*10fc0*/  VIADD R5, R17, 0x40 ;  /* 0x0000004011057836 */ /* 0x000fe40000000000 */
[----:B------:R-:W-:Y:S02]  /*10fd0*/  IMAD.MOV.U32 R13, RZ, RZ, R0 ;  /* 0x000000ffff0d7224 */ /* 0x000fe400078e0000 */
[----:B------:R-:W-:Y:S01]  /*10fe0*/  IMAD.MOV.U32 R12, RZ, RZ, 0x3 ;  /* 0x00000003ff0c7424 */ /* 0x000fe200078e00ff */
[----:B------:R-:W-:Y:S01]  /*10ff0*/  ISETP.GE.AND P2, PT, R5, R2, PT ;  /* 0x000000020500720c */ /* 0x000fe20003f46270 */
[----:B------:R-:W-:-:S12]  /*11000*/  IMAD.MOV.U32 R7, RZ, RZ, R14 ;  /* 0x000000ffff077224 */ /* 0x000fd800078e000e */
[----:B------:R-:W-:Y:S05]  /*11010*/  WARPSYNC.COLLECTIVE R15, `(.L_x_2218) ;  /* 0x000000000f087348 */ /* 0x000fea0003c00000 */
[----:B------:R0:W1:Y:S02]  /*11020*/  SHFL.IDX P6, R14, R13, R12, R11 ;  /* 0x0000000c0d0e7389 */ /* 0x00006400000c000b */
[----:B01----:R-:W-:Y:S01]  /*11030*/  ENDCOLLECTIVE ;  /* 0x000000000000791b */ /* 0x003fe20003800000 */
.L_x_2218:
[----:B------:R-:W-:-:S05]  /*11040*/  @!P2 LEA R7, P4, R20, R7, 0x1 ;  /* 0x000000071407a211 */ /* 0x000fca00078808ff */
[----:B------:R-:W-:Y:S02]  /*11050*/  @!P2 IMAD.X R6, RZ, RZ, R6, P4 ;  /* 0x000000ffff06a224 */ /* 0x000fe400020e0606 */
[----:B------:R-:W-:-:S03]  /*11060*/  IMAD.MOV.U32 R13, RZ, RZ, R4 ;  /* 0x000000ffff0d7224 */ /* 0x000fc600078e0004 */
[----:B------:R-:W-:Y:S01]  /*11070*/  @!P2 LOP3.LUT R7, R7, R6, RZ, 0x3c, !PT ;  /* 0x000000060707a212 */ /* 0x000fe200078e3cff */
[----:B------:R-:W-:-:S07]  /*11080*/  IMAD.MOV.U32 R0, RZ, RZ, R14 ;  /* 0x000000ffff007224 */ /* 0x000fce00078e000e */
[----:B------:R-:W-:Y:S05]  /*11090*/  WARPSYNC.COLLECTIVE R15, `(.L_x_2219) ;  /* 0x000000000f087348 */ /* 0x000fea0003c00000 */
[----:B------:R0:W1:Y:S02]  /*110a0*/  SHFL.IDX P6, R14, R13, R12, R11 ;  /* 0x0000000c0d0e7389 */ /* 0x00006400000c000b */
[----:B01----:R-:W-:Y:S01]  /*110b0*/  ENDCOLLECTIVE ;  /* 0x000000000000791b */ /* 0x003fe20003800000 */
.L_x_2219:
[----:B------:R-:W-:Y:S01]  /*110c0*/  @!P2 LOP3.LUT R6, R7, R6, RZ, 0x3c, !PT ;  /* 0x000000060706a212 */ /* 0x000fe200078e3cff */
[----:B------:R-:W-:-:S03]  /*110d0*/  VIADD R5, R17, 0x60 ;  /* 0x0000006011057836 */ /* 0x000fc60000000000 */
[----:B------:R-:W-:-:S05]  /*110e0*/  @!P2 LOP3.LUT R7, R7, R6, RZ, 0x3c, !PT ;  /* 0x000000060707a212 */ /* 0x000fca00078e3cff */
[----:B------:R-:W-:Y:S01]  /*110f0*/  @!PT LDS RZ, [RZ] ;  /* 0x00000000fffff984 */ /* 0x000fe20000000800 */
[----:B------:R-:W-:Y:S01]  /*11100*/  @!PT LDS RZ, [RZ] ;  /* 0x00000000fffff984 */ /* 0x000fe20000000800 */
[----:B------:R-:W-:Y:S01]  /*11110*/  @!PT LDS RZ, [RZ] ;  /* 0x00000000fffff984 */ /* 0x000fe20000000800 */
[----:B------:R0:W-:Y:S04]  /*11120*/  @!P2 LDGSTS.E.BYPASS.LTC128B.128 [R9+0xd400], desc[UR36][R6.64], !P3 ;  /* 0x0d4000000609afae */ /* 0x0001e8000d901d64 */
[----:B------:R0:W-:Y:S01]  /*11130*/  @!P2 LDGSTS.E.BYPASS.LTC128B.128 [R9+0x10400], desc[UR36][R6.64+0x40], !P0 ;  /* 0x104000400609afae */ /* 0x0001e2000c101d64 */
[----:B------:R-:W-:-:S03]  /*11140*/  IMAD.MOV.U32 R13, RZ, RZ, R3 ;  /* 0x000000ffff0d7224 */ /* 0x000fc600078e0003 */
[----:B------:R0:W-:Y:S01]  /*11150*/  @!P2 LDGSTS.E.BYPASS.LTC128B.128 [R9+0x13400], desc[UR36][R6.64+0x80], !P1 ;  /* 0x134000800609afae */ /* 0x0001e2000c901d64 */
[----:B------:R-:W-:Y:S01]  /*11160*/  ISETP.GE.AND P2, PT, R5, R2, PT ;  /* 0x000000020500720c */ /* 0x000fe20003f46270 */
[----:B------:R-:W-:Y:S02]  /*11170*/  IMAD.MOV.U32 R12, RZ, RZ, RZ ;  /* 0x000000ffff0c7224 */ /* 0x000fe400078e00ff */
[----:B------:R-:W-:-:S10]  /*11180*/  IMAD.MOV.U32 R4, RZ, RZ, R14 ;  /* 0x000000ffff047224 */ /* 0x000fd400078e000e */
[----:B0-----:R-:W-:Y:S05]  /*11190*/  WARPSYNC.COLLECTIVE R15, `(.L_x_2220) ;  /* 0x000000000f087348 */ /* 0x001fea0003c00000 */
[----:B------:R1:W2:Y:S02]  /*111a0*/  SHFL.IDX P6, R14, R13, R12, R11 ;  /* 0x0000000c0d0e7389 */ /* 0x0002a400000c000b */
[----:B012---:R-:W-:Y:S01]  /*111b0*/  ENDCOLLECTIVE ;  /* 0x000000000000791b */ /* 0x007fe20003800000 */
.L_x_2220:
        /* <DEDUP_REMOVED lines=16> */
.L_x_2221:
[----:B------:R-:W-:Y:S02]  /*112c0*/  IMAD.MOV.U32 R13, RZ, RZ, R3 ;  /* 0x000000ffff0d7224 */ /* 0x000fe400078e0003 */
[----:B------:R-:W-:Y:S02]  /*112d0*/  IMAD.MOV.U32 R12, RZ, RZ, 0x1 ;  /* 0x00000001ff0c7424 */ /* 0x000fe400078e00ff */
[----:B------:R-:W-:-:S07]  /*112e0*/  IMAD.MOV.U32 R4, RZ, RZ, R14 ;  /* 0x000000ffff047224 */ /* 0x000fce00078e000e */
[----:B------:R-:W-:Y:S05]  /*112f0*/  WARPSYNC.COLLECTIVE R15, `(.L_x_2222) ;  /* 0x000000000f087348 */ /* 0x000fea0003c00000 */
[----:B------:R0:W1:Y:S02]  /*11300*/  SHFL.IDX P6, R14, R13, R12, R11 ;  /* 0x0000000c0d0e7389 */ /* 0x00006400000c000b */
[----:B01----:R-:W-:Y:S01]  /*11310*/  ENDCOLLECTIVE ;  /* 0x000000000000791b */ /* 0x003fe20003800000 */
.L_x_2222:
        /* <DEDUP_REMOVED lines=14> */
.L_x_2223:
[----:B------:R-:W-:Y:S01]  /*11400*/  IMAD.MOV.U32 R8, RZ, RZ, R14 ;  /* 0x000000ffff087224 */ /* 0x000fe200078e000e */
[----:B------:R-:W-:Y:S06]  /*11410*/  BRA `(.L_x_2224) ;  /* 0xffffffc400507947 */ /* 0x000fec000383ffff */
.L_x_2146:
[----:B-1----:R1:W2:Y:S02]  /*11420*/  SYNCS.PHASECHK.TRANS64.TRYWAIT P0, [R23+URZ+0x2d820], R0 ;  /* 0x02d82000170075a7 */ /* 0x0022a4000800017f */
[----:B--2---:R-:W-:Y:S05]  /*11430*/  @!P0 NANOSLEEP.SYNCS 0x989680 ;  /* 0x009896800000895d */ /* 0x004fea0003900000 */
[----:B------:R-:W2:Y:S02]  /*11440*/  @!P0 SYNCS.PHASECHK.TRANS64 P0, [R23+URZ+0x2d820], R0 ;  /* 0x02d82000170085a7 */ /* 0x000ea4000800007f */
[----:B--2---:R-:W-:Y:S05]  /*11450*/  @!P0 BRA `(.L_x_2146) ;  /* 0xfffffffc00f08947 */ /* 0x004fea000383ffff */
[----:B------:R-:W-:Y:S05]  /*11460*/  BRA `(.L_x_2225) ;  /* 0xffffffc400b87947 */ /* 0x000fea000383ffff */
.L_x_2151:
[----:B0-----:R0:W1:Y:S02]  /*11470*/  SYNCS.PHASECHK.TRANS64.TRYWAIT P0, [R5+URZ+0x2d840], R0 ;  /* 0x02d84000050075a7 */ /* 0x001064000800017f */
[----:B-1----:R-:W-:Y:S05]  /*11480*/  @!P0 NANOSLEEP.SYNCS 0x989680 ;  /* 0x009896800000895d */ /* 0x002fea0003900000 */
[----:B------:R-:W1:Y:S02]  /*11490*/  @!P0 SYNCS.PHASECHK.TRANS64 P0, [R5+URZ+0x2d840], R0 ;  /* 0x02d84000050085a7 */ /* 0x000e64000800007f */
[----:B-1----:R-:W-:Y:S05]  /*114a0*/  @!P0 BRA `(.L_x_2151) ;  /* 0xfffffffc00f08947 */ /* 0x002fea000383ffff */
[----:B------:R-:W-:Y:S05]  /*114b0*/  BRA `(.L_x_2226) ;  /* 0xffffffc800a87947 */ /* 0x000fea000383ffff */
.L_x_2152:
        /* <DEDUP_REMOVED lines=8> */
.L_x_2228:
[----:B------:R-:W-:Y:S05]  /*11540*/  BSYNC B1 ;  /* 0x0000000000017941 */ /* 0x000fea0003800000 */
.L_x_2227:
        /* <DEDUP_REMOVED lines=13> */
.L_x_2229:
        /* <DEDUP_REMOVED lines=8> */
.L_x_2230:
        /* <DEDUP_REMOVED lines=14> */
.L_x_2231:
[----:B------:R-:W-:Y:S02]  /*11780*/  IMAD.MOV.U32 R13, RZ, RZ, R7 ;  /* 0x000000ffff0d7224 */ /* 0x000fe400078e0007 */
[----:B------:R-:W-:Y:S02]  /*11790*/  IMAD.MOV.U32 R12, RZ, RZ, 0x2 ;  /* 0x00000002ff0c7424 */ /* 0x000fe400078e00ff */
[----:B------:R-:W-:-:S07]  /*117a0*/  IMAD.MOV.U32 R2, RZ, RZ, R14 ;  /* 0x000000ffff027224 */ /* 0x000fce00078e000e */
[----:B------:R-:W-:Y:S05]  /*117b0*/  WARPSYNC.COLLECTIVE R15, `(.L_x_2232) ;  /* 0x000000000f087348 */ /* 0x000fea0003c00000 */
[----:B------:R0:W1:Y:S02]  /*117c0*/  SHFL.IDX P6, R14, R13, R12, R11 ;  /* 0x0000000c0d0e7389 */ /* 0x00006400000c000b */
[----:B01----:R-:W-:Y:S01]  /*117d0*/  ENDCOLLECTIVE ;  /* 0x000000000000791b */ /* 0x003fe20003800000 */
.L_x_2232:
        /* <DEDUP_REMOVED lines=13> */
.L_x_2233:
[----:B------:R-:W-:Y:S02]  /*118b0*/  IMAD.MOV.U32 R13, RZ, RZ, R7 ;  /* 0x000000ffff0d7224 */ /* 0x000fe400078e0007 */
[----:B------:R-:W-:Y:S02]  /*118c0*/  IMAD.MOV.U32 R12, RZ, RZ, 0x3 ;  /* 0x00000003ff0c7424 */ /* 0x000fe400078e00ff */
[----:B------:R-:W-:-:S07]  /*118d0*/  IMAD.MOV.U32 R2, RZ, RZ, R14 ;  /* 0x000000ffff027224 */ /* 0x000fce00078e000e */
[----:B------:R-:W-:Y:S05]  /*118e0*/  WARPSYNC.COLLECTIVE R15, `(.L_x_2234) ;  /* 0x000000000f087348 */ /* 0x000fea0003c00000 */
[----:B------:R0:W1:Y:S02]  /*118f0*/  SHFL.IDX P6, R14, R13, R12, R11 ;  /* 0x0000000c0d0e7389 */ /* 0x00006400000c000b */
[----:B01----:R-:W-:Y:S01]  /*11900*/  ENDCOLLECTIVE ;  /* 0x000000000000791b */ /* 0x003fe20003800000 */
.L_x_2234:
        /* <DEDUP_REMOVED lines=14> */
.L_x_2235:
[----:B------:R-:W-:Y:S01]  /*119f0*/  IMAD.MOV.U32 R2, RZ, RZ, R14 ;  /* 0x000000ffff027224 */ /* 0x000fe200078e000e */
[----:B------:R-:W-:Y:S06]  /*11a00*/  BRA `(.L_x_2236) ;  /* 0xffffffc800487947 */ /* 0x000fec000383ffff */
.L_x_2157:
[----:B-1----:R1:W2:Y:S02]  /*11a10*/  SYNCS.PHASECHK.TRANS64.TRYWAIT P0, [R5+URZ+0x2d860], R2 ;  /* 0x02d86002050075a7 */ /* 0x0022a4000800017f */
[----:B--2---:R-:W-:Y:S05]  /*11a20*/  @!P0 NANOSLEEP.SYNCS 0x989680 ;  /* 0x009896800000895d */ /* 0x004fea0003900000 */
[----:B------:R-:W2:Y:S02]  /*11a30*/  @!P0 SYNCS.PHASECHK.TRANS64 P0, [R5+URZ+0x2d860], R2 ;  /* 0x02d86002050085a7 */ /* 0x000ea4000800007f */
[----:B--2---:R-:W-:Y:S05]  /*11a40*/  @!P0 BRA `(.L_x_2157) ;  /* 0xfffffffc00f08947 */ /* 0x004fea000383ffff */
[----:B------:R-:W-:Y:S05]  /*11a50*/  BRA `(.L_x_2237) ;  /* 0xffffffc800ac7947 */ /* 0x000fea000383ffff */
.L_x_2158:
        /* <DEDUP_REMOVED lines=8> */
.L_x_2239:
[----:B------:R-:W-:Y:S05]  /*11ae0*/  BSYNC B1 ;  /* 0x0000000000017941 */ /* 0x000fea0003800000 */
.L_x_2238:
        /* <DEDUP_REMOVED lines=9> */
.L_x_2240:
[----:B------:R-:W-:Y:S02]  /*11b80*/  IMAD.MOV.U32 R13, RZ, RZ, R25 ;  /* 0x000000ffff0d7224 */ /* 0x000fe400078e0019 */
[----:B------:R-:W-:Y:S02]  /*11b90*/  IMAD.MOV.U32 R12, RZ, RZ, 0x1 ;  /* 0x00000001ff0c7424 */ /* 0x000fe400078e00ff */
[----:B------:R-:W-:-:S07]  /*11ba0*/  IMAD.MOV.U32 R2, RZ, RZ, R14 ;  /* 0x000000ffff027224 */ /* 0x000fce00078e000e */
[----:B------:R-:W-:Y:S05]  /*11bb0*/  WARPSYNC.COLLECTIVE R15, `(.L_x_2241) ;  /* 0x000000000f087348 */ /* 0x000fea0003c00000 */
[----:B------:R0:W1:Y:S02]  /*11bc0*/  SHFL.IDX P6, R14, R13, R12, R11 ;  /* 0x0000000c0d0e7389 */ /* 0x00006400000c000b */
[----:B01----:R-:W-:Y:S01]  /*11bd0*/  ENDCOLLECTIVE ;  /* 0x000000000000791b */ /* 0x003fe20003800000 */
.L_x_2241:
        /* <DEDUP_REMOVED lines=16> */
.L_x_2242:
[----:B------:R-:W-:Y:S02]  /*11ce0*/  IMAD.MOV.U32 R13, RZ, RZ, R25 ;  /* 0x000000ffff0d7224 */ /* 0x000fe400078e0019 */
[----:B------:R-:W-:Y:S02]  /*11cf0*/  IMAD.MOV.U32 R12, RZ, RZ, 0x2 ;  /* 0x00000002ff0c7424 */ /* 0x000fe400078e00ff */
[----:B------:R-:W-:-:S07]  /*11d00*/  IMAD.MOV.U32 R2, RZ, RZ, R14 ;  /* 0x000000ffff027224 */ /* 0x000fce00078e000e */
[----:B------:R-:W-:Y:S05]  /*11d10*/  WARPSYNC.COLLECTIVE R15, `(.L_x_2243) ;  /* 0x000000000f087348 */ /* 0x000fea0003c00000 */
[----:B------:R0:W1:Y:S02]  /*11d20*/  SHFL.IDX P6, R14, R13, R12, R11 ;  /* 0x0000000c0d0e7389 */ /* 0x00006400000c000b */
[----:B01----:R-:W-:Y:S01]  /*11d30*/  ENDCOLLECTIVE ;  /* 0x000000000000791b */ /* 0x003fe20003800000 */
.L_x_2243:
        /* <DEDUP_REMOVED lines=16> */
.L_x_2244:
[----:B------:R-:W-:Y:S02]  /*11e40*/  IMAD.MOV.U32 R13, RZ, RZ, R25 ;  /* 0x000000ffff0d7224 */ /* 0x000fe400078e0019 */
[----:B------:R-:W-:Y:S02]  /*11e50*/  IMAD.MOV.U32 R12, RZ, RZ, 0x3 ;  /* 0x00000003ff0c7424 */ /* 0x000fe400078e00ff */
[----:B------:R-:W-:-:S07]  /*11e60*/  IMAD.MOV.U32 R2, RZ, RZ, R14 ;  /* 0x000000ffff027224 */ /* 0x000fce00078e000e */
[----:B------:R-:W-:Y:S05]  /*11e70*/  WARPSYNC.COLLECTIVE R15, `(.L_x_2245) ;  /* 0x000000000f087348 */ /* 0x000fea0003c00000 */
[----:B------:R0:W1:Y:S02]  /*11e80*/  SHFL.IDX P6, R14, R13, R12, R11 ;  /* 0x0000000c0d0e7389 */ /* 0x00006400000c000b */
[----:B01----:R-:W-:Y:S01]  /*11e90*/  ENDCOLLECTIVE ;  /* 0x000000000000791b */ /* 0x003fe20003800000 */
.L_x_2245:
        /* <DEDUP_REMOVED lines=13> */
.L_x_2246:
        /* <DEDUP_REMOVED lines=8> */
.L_x_2166:
[----:B-1----:R1:W2:Y:S02]  /*11ff0*/  SYNCS.PHASECHK.TRANS64.TRYWAIT P0, [R0+URZ+0x2d860], R3 ;  /* 0x02d86003000075a7 */ /* 0x0022a4000800017f */
[----:B--2---:R-:W-:Y:S05]  /*12000*/  @!P0 NANOSLEEP.SYNCS 0x989680 ;  /* 0x009896800000895d */ /* 0x004fea0003900000 */
[----:B------:R-:W2:Y:S02]  /*12010*/  @!P0 SYNCS.PHASECHK.TRANS64 P0, [R0+URZ+0x2d860], R3 ;  /* 0x02d86003000085a7 */ /* 0x000ea4000800007f */
[----:B--2---:R-:W-:Y:S05]  /*12020*/  @!P0 BRA `(.L_x_2166) ;  /* 0xfffffffc00f08947 */ /* 0x004fea000383ffff */
[----:B------:R-:W-:Y:S05]  /*12030*/  BRA `(.L_x_2248) ;  /* 0xffffffcc00407947 */ /* 0x000fea000383ffff */
.L_x_2167:
        /* <DEDUP_REMOVED lines=8> */
.L_x_2250:
[----:B------:R-:W-:Y:S05]  /*120c0*/  BSYNC B0 ;  /* 0x0000000000007941 */ /* 0x000fea0003800000 */
.L_x_2249:
        /* <DEDUP_REMOVED lines=10> */
.L_x_2251:
        /* <DEDUP_REMOVED lines=17> */
.L_x_2252:
        /* <DEDUP_REMOVED lines=14> */
.L_x_2253:
[----:B------:R-:W-:Y:S02]  /*12360*/  IMAD.MOV.U32 R13, RZ, RZ, R25 ;  /* 0x000000ffff0d7224 */ /* 0x000fe400078e0019 */
[----:B------:R-:W-:Y:S01]  /*12370*/  IMAD.MOV.U32 R12, RZ, RZ, 0x2 ;  /* 0x00000002ff0c7424 */ /* 0x000fe200078e00ff */
[----:B------:R-:W-:-:S13]  /*12380*/  IADD3 R2, P4, R14, R5, RZ ;  /* 0x000000050e027210 */ /* 0x000fda0007f9e0ff */
[----:B------:R-:W-:Y:S05]  /*12390*/  WARPSYNC.COLLECTIVE R15, `(.L_x_2254) ;  /* 0x000000000f087348 */ /* 0x000fea0003c00000 */
[----:B------:R0:W1:Y:S02]  /*123a0*/  SHFL.IDX P6, R14, R13, R12, R11 ;  /* 0x0000000c0d0e7389 */ /* 0x00006400000c000b */
[----:B01----:R-:W-:Y:S01]  /*123b0*/  ENDCOLLECTIVE ;  /* 0x000000000000791b */ /* 0x003fe20003800000 */
.L_x_2254:
        /* <DEDUP_REMOVED lines=15> */
.L_x_2255:
[----:B------:R-:W-:Y:S02]  /*124b0*/  IMAD.MOV.U32 R13, RZ, RZ, R25 ;  /* 0x000000ffff0d7224 */ /* 0x000fe400078e0019 */
[----:B------:R-:W-:Y:S01]  /*124c0*/  IMAD.MOV.U32 R12, RZ, RZ, 0x3 ;  /* 0x00000003ff0c7424 */ /* 0x000fe200078e00ff */
[----:B------:R-:W-:-:S13]  /*124d0*/  IADD3 R2, P4, R14, R5, RZ ;  /* 0x000000050e027210 */ /* 0x000fda0007f9e0ff */
[----:B------:R-:W-:Y:S05]  /*124e0*/  WARPSYNC.COLLECTIVE R15, `(.L_x_2256) ;  /* 0x000000000f087348 */ /* 0x000fea0003c00000 */
[----:B------:R0:W1:Y:S02]  /*124f0*/  SHFL.IDX P6, R14, R13, R12, R11 ;  /* 0x0000000c0d0e7389 */ /* 0x00006400000c000b */
[----:B01----:R-:W-:Y:S01]  /*12500*/  ENDCOLLECTIVE ;  /* 0x000000000000791b */ /* 0x003fe20003800000 */
.L_x_2256:
        /* <DEDUP_REMOVED lines=14> */
.L_x_2257:
[----:B------:R-:W-:Y:S05]  /*125f0*/  BRA `(.L_x_2258) ;  /* 0xffffffc800b47947 */ /* 0x000fea000383ffff */
.L_x_2172:
        /* <DEDUP_REMOVED lines=8> */
.L_x_2260:
[----:B------:R-:W-:Y:S05]  /*12680*/  BSYNC B0 ;  /* 0x0000000000007941 */ /* 0x000fea0003800000 */
.L_x_2259:
        /* <DEDUP_REMOVED lines=9> */
.L_x_2261:
        /* <DEDUP_REMOVED lines=18> */
.L_x_2262:
[----:B------:R-:W-:Y:S01]  /*12840*/  IMAD.MOV.U32 R12, RZ, RZ, 0x2 ;  /* 0x00000002ff0c7424 */ /* 0x000fe200078e00ff */
[----:B------:R-:W-:-:S05]  /*12850*/  SEL R5, R14, RZ, P1 ;  /* 0x000000ff0e057207 */ /* 0x000fca0000800000 */
[----:B------:R-:W-:-:S04]  /*12860*/  IMAD.IADD R4, R2, 0x1, R5 ;  /* 0x0000000102047824 */ /* 0x000fc800078e0205 */
[----:B------:R-:W-:-:S07]  /*12870*/  IMAD.MOV.U32 R13, RZ, RZ, R4 ;  /* 0x000000ffff0d7224 */ /* 0x000fce00078e0004 */
[----:B------:R-:W-:Y:S05]  /*12880*/  WARPSYNC.COLLECTIVE R15, `(.L_x_2263) ;  /* 0x000000000f087348 */ /* 0x000fea0003c00000 */
[----:B------:R0:W1:Y:S02]  /*12890*/  SHFL.UP P6, R14, R13, R12, R11 ;  /* 0x0400000c0d0e7389 */ /* 0x00006400000c000b */
[----:B01----:R-:W-:Y:S01]  /*128a0*/  ENDCOLLECTIVE ;  /* 0x000000000000791b */ /* 0x003fe20003800000 */
.L_x_2263:
[----:B------:R-:W-:Y:S01]  /*128b0*/  IMAD.MOV.U32 R12, RZ, RZ, 0x4 ;  /* 0x00000004ff0c7424 */ /* 0x000fe200078e00ff */
[----:B------:R-:W-:-:S05]  /*128c0*/  SEL R5, R14, RZ, P2 ;  /* 0x000000ff0e057207 */ /* 0x000fca0001000000 */
[----:B------:R-:W-:-:S04]  /*128d0*/  IMAD.IADD R5, R4, 0x1, R5 ;  /* 0x0000000104057824 */ /* 0x000fc800078e0205 */
[----:B------:R-:W-:-:S07]  /*128e0*/  IMAD.MOV.U32 R13, RZ, RZ, R5 ;  /* 0x000000ffff0d7224 */ /* 0x000fce00078e0005 */
[----:B------:R-:W-:Y:S05]  /*128f0*/  WARPSYNC.COLLECTIVE R15, `(.L_x_2264) ;  /* 0x000000000f087348 */ /* 0x000fea0003c00000 */
[----:B------:R0:W1:Y:S02]  /*12900*/  SHFL.UP P6, R14, R13, R12, R11 ;  /* 0x0400000c0d0e7389 */ /* 0x00006400000c000b */
[----:B01----:R-:W-:Y:S01]  /*12910*/  ENDCOLLECTIVE ;  /* 0x000000000000791b */ /* 0x003fe20003800000 */
.L_x_2264:
[----:B------:R-:W-:Y:S01]  /*12920*/  IMAD.MOV.U32 R12, RZ, RZ, 0x8 ;  /* 0x00000008ff0c7424 */ /* 0x000fe200078e00ff */
[----:B------:R-:W-:-:S05]  /*12930*/  SEL R6, R14, RZ, P3 ;  /* 0x000000ff0e067207 */ /* 0x000fca0001800000 */
[----:B------:R-:W-:-:S04]  /*12940*/  IMAD.IADD R6, R5, 0x1, R6 ;  /* 0x0000000105067824 */ /* 0x000fc800078e0206 */
[----:B------:R-:W-:-:S07]  /*12950*/  IMAD.MOV.U32 R13, RZ, RZ, R6 ;  /* 0x000000ffff0d7224 */ /* 0x000fce00078e0006 */
[----:B------:R-:W-:Y:S05]  /*12960*/  WARPSYNC.COLLECTIVE R15, `(.L_x_2265) ;  /* 0x000000000f087348 */ /* 0x000fea0003c00000 */
[----:B------:R0:W1:Y:S02]  /*12970*/  SHFL.UP P6, R14, R13, R12, R11 ;  /* 0x0400000c0d0e7389 */ /* 0x00006400000c000b */
[----:B01----:R-:W-:Y:S01]  /*12980*/  ENDCOLLECTIVE ;  /* 0x000000000000791b */ /* 0x003fe20003800000 */
.L_x_2265:
[----:B------:R-:W-:Y:S01]  /*12990*/  IMAD.MOV.U32 R12, RZ, RZ, 0x10 ;  /* 0x00000010ff0c7424 */ /* 0x000fe200078e00ff */
[----:B------:R-:W-:-:S05]  /*129a0*/  SEL R3, R14, RZ, P4 ;  /* 0x000000ff0e037207 */ /* 0x000fca0002000000 */
[----:B------:R-:W-:-:S04]  /*129b0*/  IMAD.IADD R4, R6, 0x1, R3 ;  /* 0x0000000106047824 */ /* 0x000fc800078e0203 */
[----:B------:R-:W-:-:S07]  /*129c0*/  IMAD.MOV.U32 R13, RZ, RZ, R4 ;  /* 0x000000ffff0d7224 */ /* 0x000fce00078e0004 */
[----:B------:R-:W-:Y:S05]  /*129d0*/  WARPSYNC.COLLECTIVE R15, `(.L_x_2266) ;  /* 0x000000000f087348 */ /* 0x000fea0003c00000 */
[----:B------:R0:W1:Y:S02]  /*129e0*/  SHFL.UP P6, R14, R13, R12, R11 ;  /* 0x0400000c0d0e7389 */ /* 0x00006400000c000b */
[----:B01----:R-:W-:Y:S01]  /*129f0*/  ENDCOLLECTIVE ;  /* 0x000000000000791b */ /* 0x003fe20003800000 */
.L_x_2266:
        /* <DEDUP_REMOVED lines=8> */
.L_x_2267:
[----:B------:R-:W-:Y:S05]  /*12a80*/  BRA `(.L_x_2268) ;  /* 0xffffffc800c87947 */ /* 0x000fea000383ffff */
.L_x_2177:
        /* <DEDUP_REMOVED lines=8> */
.L_x_2270:
[----:B------:R-:W-:Y:S05]  /*12b10*/  BSYNC B0 ;  /* 0x0000000000007941 */ /* 0x000fea0003800000 */
.L_x_2269:
        /* <DEDUP_REMOVED lines=8> */
.L_x_2271:
[----:B------:R-:W-:Y:S01]  /*12ba0*/  IMAD.MOV.U32 R12, RZ, RZ, 0x4 ;  /* 0x00000004ff0c7424 */ /* 0x000fe200078e00ff */
[----:B------:R-:W-:-:S05]  /*12bb0*/  SEL R14, R14, RZ, P2 ;  /* 0x000000ff0e0e7207 */ /* 0x000fca0001000000 */
[----:B------:R-:W-:-:S04]  /*12bc0*/  IMAD.IADD R3, R13, 0x1, R14 ;  /* 0x000000010d037824 */ /* 0x000fc800078e020e */
[----:B------:R-:W-:-:S07]  /*12bd0*/  IMAD.MOV.U32 R13, RZ, RZ, R3 ;  /* 0x000000ffff0d7224 */ /* 0x000fce00078e0003 */
[----:B------:R-:W-:Y:S05]  /*12be0*/  WARPSYNC.COLLECTIVE R15, `(.L_x_2272) ;  /* 0x000000000f087348 */ /* 0x000fea0003c00000 */
[----:B------:R0:W1:Y:S02]  /*12bf0*/  SHFL.UP P6, R14, R13, R12, R11 ;  /* 0x0400000c0d0e7389 */ /* 0x00006400000c000b */
[----:B01----:R-:W-:Y:S01]  /*12c00*/  ENDCOLLECTIVE ;  /* 0x000000000000791b */ /* 0x003fe20003800000 */
.L_x_2272:
[----:B------:R-:W-:Y:S01]  /*12c10*/  IMAD.MOV.U32 R12, RZ, RZ, 0x8 ;  /* 0x00000008ff0c7424 */ /* 0x000fe200078e00ff */
[----:B------:R-:W-:-:S05]  /*12c20*/  SEL R4, R14, RZ, P3 ;  /* 0x000000ff0e047207 */ /* 0x000fca0001800000 */
[----:B------:R-:W-:-:S04]  /*12c30*/  IMAD.IADD R4, R3, 0x1, R4 ;  /* 0x0000000103047824 */ /* 0x000fc800078e0204 */
[----:B------:R-:W-:-:S07]  /*12c40*/  IMAD.MOV.U32 R13, RZ, RZ, R4 ;  /* 0x000000ffff0d7224 */ /* 0x000fce00078e0004 */
[----:B------:R-:W-:Y:S05]  /*12c50*/  WARPSYNC.COLLECTIVE R15, `(.L_x_2273) ;  /* 0x000000000f087348 */ /* 0x000fea0003c00000 */
[----:B------:R0:W1:Y:S02]  /*12c60*/  SHFL.UP P6, R14, R13, R12, R11 ;  /* 0x0400000c0d0e7389 */ /* 0x00006400000c000b */
[----:B01----:R-:W-:Y:S01]  /*12c70*/  ENDCOLLECTIVE ;  /* 0x000000000000791b */ /* 0x003fe20003800000 */
.L_x_2273:
[----:B------:R-:W-:Y:S01]  /*12c80*/  IMAD.MOV.U32 R12, RZ, RZ, 0x10 ;  /* 0x00000010ff0c7424 */ /* 0x000fe200078e00ff */
[----:B------:R-:W-:-:S05]  /*12c90*/  SEL R5, R14, RZ, P4 ;  /* 0x000000ff0e057207 */ /* 0x000fca0002000000 */
[----:B------:R-:W-:-:S04]  /*12ca0*/  IMAD.IADD R5, R4, 0x1, R5 ;  /* 0x0000000104057824 */ /* 0x000fc800078e0205 */
[----:B------:R-:W-:-:S07]  /*12cb0*/  IMAD.MOV.U32 R13, RZ, RZ, R5 ;  /* 0x000000ffff0d7224 */ /* 0x000fce00078e0005 */
[----:B------:R-:W-:Y:S05]  /*12cc0*/  WARPSYNC.COLLECTIVE R15, `(.L_x_2274) ;  /* 0x000000000f087348 */ /* 0x000fea0003c00000 */
[----:B------:R0:W1:Y:S02]  /*12cd0*/  SHFL.UP P6, R14, R13, R12, R11 ;  /* 0x0400000c0d0e7389 */ /* 0x00006400000c000b */
[----:B01----:R-:W-:Y:S01]  /*12ce0*/  ENDCOLLECTIVE ;  /* 0x000000000000791b */ /* 0x003fe20003800000 */
.L_x_2274:
        /* <DEDUP_REMOVED lines=8> */
.L_x_2275:
[----:B------:R-:W-:Y:S05]  /*12d70*/  BRA `(.L_x_2276) ;  /* 0xffffffc800a87947 */ /* 0x000fea000383ffff */
.L_x_2179:
[----:B------:R-:W-:Y:S01]  /*12d80*/  BSSY B0, `(.L_x_2277) ;  /* 0x0000006000007945 */ /* 0x000fe20003800000 */
[----:B------:R-:W-:Y:S01]  /*12d90*/  PLOP3.LUT P6, PT, P6, PT, PT, 0x8, 0x0 ;  /* 0x000000000000781c */ /* 0x000fe200037ce170 */
[----:B------:R-:W-:-:S12]  /*12da0*/  IMAD.MOV.U32 R15, RZ, RZ, -0x1 ;  /* 0xffffffffff0f7424 */ /* 0x000fd800078e00ff */
[----:B0-----:R-:W-:Y:S05]  /*12db0*/  WARPSYNC.COLLECTIVE R15, `(.L_x_2278) ;  /* 0x000000000f087348 */ /* 0x001fea0003c00000 */
[----:B------:R-:W-:Y:S01]  /*12dc0*/  VOTE.ANY R14, PT, P6 ;  /* 0x00000000000e7806 */ /* 0x000fe200030e0100 */
[----:B0-----:R-:W-:Y:S06]  /*12dd0*/  ENDCOLLECTIVE ;  /* 0x000000000000791b */ /* 0x001fec0003800000 */
.L_x_2278:
[----:B------:R-:W-:Y:S05]  /*12de0*/  BSYNC B0 ;  /* 0x0000000000007941 */ /* 0x000fea0003800000 */
.L_x_2277:
        /* <DEDUP_REMOVED lines=9> */
.L_x_2279:
[----:B------:R-:W-:Y:S01]  /*12e80*/  IMAD.MOV.U32 R17, RZ, RZ, R14 ;  /* 0x000000ffff117224 */ /* 0x000fe200078e000e */
[----:B------:R-:W-:Y:S06]  /*12e90*/  BRA `(.L_x_2280) ;  /* 0xffffffc800987947 */ /* 0x000fec000383ffff */
.L_x_2181:
[----:B------:R-:W-:Y:S01]  /*12ea0*/  BSSY B0, `(.L_x_2281) ;  /* 0x0000007000007945 */ /* 0x000fe20003800000 */
[----:B------:R-:W-:Y:S02]  /*12eb0*/  IMAD.MOV.U32 R13, RZ, RZ, R3 ;  /* 0x000000ffff0d7224 */ /* 0x000fe400078e0003 */
[----:B------:R-:W-:Y:S02]  /*12ec0*/  IMAD.MOV.U32 R11, RZ, RZ, 0x1f ;  /* 0x0000001fff0b7424 */ /* 0x000fe400078e00ff */
[----:B------:R-:W-:-:S07]  /*12ed0*/  IMAD.MOV.U32 R15, RZ, RZ, -0x1 ;  /* 0xffffffffff0f7424 */ /* 0x000fce00078e00ff */
[----:B012---:R-:W-:Y:S05]  /*12ee0*/  WARPSYNC.COLLECTIVE R15, `(.L_x_2282) ;  /* 0x000000000f087348 */ /* 0x007fea0003c00000 */
[----:B------:R3:W4:Y:S02]  /*12ef0*/  SHFL.IDX P6, R14, R13, R12, R11 ;  /* 0x0000000c0d0e7389 */ /* 0x00072400000c000b */
[----:B01234-:R-:W-:Y:S01]  /*12f00*/  ENDCOLLECTIVE ;  /* 0x000000000000791b */ /* 0x01ffe20003800000 */
.L_x_2282:
[----:B------:R-:W-:Y:S05]  /*12f10*/  BSYNC B0 ;  /* 0x0000000000007941 */ /* 0x000fea0003800000 */
.L_x_2281:
[----:B------:R-:W-:Y:S01]  /*12f20*/  IMAD.MOV.U32 R5, RZ, RZ, R14 ;  /* 0x000000ffff057224 */ /* 0x000fe200078e000e */
[----:B------:R-:W-:Y:S06]  /*12f30*/  BRA `(.L_x_2180) ;  /* 0xffffffc8008c7947 */ /* 0x000fec000383ffff */
.L_x_2185:
[----:B-1----:R1:W2:Y:S02]  /*12f40*/  SYNCS.PHASECHK.TRANS64.TRYWAIT P0, [R5+URZ+0x2d820], R0 ;  /* 0x02d82000050075a7 */ /* 0x0022a4000800017f */
[----:B--2---:R-:W-:Y:S05]  /*12f50*/  @!P0 NANOSLEEP.SYNCS 0x989680 ;  /* 0x009896800000895d */ /* 0x004fea0003900000 */
[----:B------:R-:W2:Y:S02]  /*12f60*/  @!P0 SYNCS.PHASECHK.TRANS64 P0, [R5+URZ+0x2d820], R0 ;  /* 0x02d82000050085a7 */ /* 0x000ea4000800007f */
[----:B--2---:R-:W-:Y:S05]  /*12f70*/  @!P0 BRA `(.L_x_2185) ;  /* 0xfffffffc00f08947 */ /* 0x004fea000383ffff */
[----:B------:R-:W-:Y:S05]  /*12f80*/  BRA `(.L_x_2283) ;  /* 0xffffffd000047947 */ /* 0x000fea000383ffff */
.L_x_2186:
        /* <DEDUP_REMOVED lines=11> */
.L_x_2285:
[----:B------:R-:W-:Y:S05]  /*13040*/  BSYNC B0 ;  /* 0x0000000000007941 */ /* 0x000fea0003800000 */
.L_x_2284:
[----:B------:R-:W-:Y:S05]  /*13050*/  BRA `(.L_x_2286) ;  /* 0xffffffcc00ec7947 */ /* 0x000fea000383ffff */
.L_x_2189:
[----:B------:R-:W-:Y:S01]  /*13060*/  BSSY B1, `(.L_x_2287) ;  /* 0x0000006000017945 */ /* 0x000fe20003800000 */
[----:B------:R-:W-:-:S07]  /*13070*/  IMAD.MOV.U32 R15, RZ, RZ, -0x1 ;  /* 0xffffffffff0f7424 */ /* 0x000fce00078e00ff */
[----:B01----:R-:W-:Y:S05]  /*13080*/  WARPSYNC.COLLECTIVE R15, `(.L_x_2288) ;  /* 0x000000000f0c7348 */ /* 0x003fea0003c00000 */
[----:B------:R-:W-:Y:S02]  /*13090*/  ELECT P6, UR62, PT ;  /* 0x00000000003e782f */ /* 0x000fe400038c0000 */
[----:B------:R-:W-:Y:S01]  /*130a0*/  MOV R14, UR62 ;  /* 0x0000003e000e7c02 */ /* 0x000fe20008000f00 */
[----:B01----:R-:W-:Y:S10]  /*130b0*/  ENDCOLLECTIVE ;  /* 0x000000000000791b */ /* 0x003ff40003800000 */
.L_x_2288:
[----:B------:R-:W-:Y:S05]  /*130c0*/  BSYNC B1 ;  /* 0x0000000000017941 */ /* 0x000fea0003800000 */
.L_x_2287:
[----:B------:R-:W-:Y:S05]  /*130d0*/  BRA `(.L_x_2289) ;  /* 0xffffffcc00e47947 */ /* 0x000fea000383ffff */
.L_x_2191:
[----:B-1----:R1:W2:Y:S02]  /*130e0*/  SYNCS.PHASECHK.TRANS64.TRYWAIT P1, [R3+URZ+0x2d840], R2 ;  /* 0x02d84002030075a7 */ /* 0x0022a4000802017f */
[----:B--2---:R-:W-:Y:S05]  /*130f0*/  @!P1 NANOSLEEP.SYNCS 0x989680 ;  /* 0x009896800000995d */ /* 0x004fea0003900000 */
[----:B------:R-:W2:Y:S02]  /*13100*/  @!P1 SYNCS.PHASECHK.TRANS64 P1, [R3+URZ+0x2d840], R2 ;  /* 0x02d84002030095a7 */ /* 0x000ea4000802007f */
[----:B--2---:R-:W-:Y:S05]  /*13110*/  @!P1 BRA `(.L_x_2191) ;  /* 0xfffffffc00f09947 */ /* 0x004fea000383ffff */
[----:B------:R-:W-:Y:S05]  /*13120*/  BRA `(.L_x_2290) ;  /* 0xffffffd000047947 */ /* 0x000fea000383ffff */
.L_x_2193:
[----:B--2---:R2:W3:Y:S02]  /*13130*/  SYNCS.PHASECHK.TRANS64.TRYWAIT P1, [R5+URZ+0x2d840], R0 ;  /* 0x02d84000050075a7 */ /* 0x0044e4000802017f */
[----:B---3--:R-:W-:Y:S05]  /*13140*/  @!P1 NANOSLEEP.SYNCS 0x989680 ;  /* 0x009896800000995d */ /* 0x008fea0003900000 */
[----:B------:R-:W3:Y:S02]  /*13150*/  @!P1 SYNCS.PHASECHK.TRANS64 P1, [R5+URZ+0x2d840], R0 ;  /* 0x02d84000050095a7 */ /* 0x000ee4000802007f */
[----:B---3--:R-:W-:Y:S05]  /*13160*/  @!P1 BRA `(.L_x_2193) ;  /* 0xfffffffc00f09947 */ /* 0x008fea000383ffff */
[----:B------:R-:W-:Y:S05]  /*13170*/  BRA `(.L_x_2291) ;  /* 0xffffffd000107947 */ /* 0x000fea000383ffff */
.L_x_2195:
[----:B---3--:R3:W4:Y:S02]  /*13180*/  SYNCS.PHASECHK.TRANS64.TRYWAIT P1, [R3+URZ+0x2d860], R2 ;  /* 0x02d86002030075a7 */ /* 0x008724000802017f */
[----:B----4-:R-:W-:Y:S05]  /*13190*/  @!P1 NANOSLEEP.SYNCS 0x989680 ;  /* 0x009896800000995d */ /* 0x010fea0003900000 */
[----:B------:R-:W4:Y:S02]  /*131a0*/  @!P1 SYNCS.PHASECHK.TRANS64 P1, [R3+URZ+0x2d860], R2 ;  /* 0x02d86002030095a7 */ /* 0x000f24000802007f */
[----:B----4-:R-:W-:Y:S05]  /*131b0*/  @!P1 BRA `(.L_x_2195) ;  /* 0xfffffffc00f09947 */ /* 0x010fea000383ffff */
[----:B------:R-:W-:Y:S05]  /*131c0*/  BRA `(.L_x_2292) ;  /* 0xffffffd0000c7947 */ /* 0x000fea000383ffff */
.L_x_2293:
        /* <DEDUP_REMOVED lines=11> */
.L_x_2735:


//--------------------- .text._ZN7cutlass13device_kernelIN5flash11enable_sm90INS1_16FlashAttnFwdSm90INS1_25CollectiveMainloopFwdSm90ILi2EN4cute5tupleIJNS5_1CILi1EEES8_S8_EEENS6_IJNS7_ILi192EEENS7_ILi128EEENS7_ILi96EEEEEELi96ENS_6half_tEfNS_4arch4Sm90ELb1ELb0ELb0ELb1ELb1ELb1ELb0ELb0ELb1ELb1ELb0ELb0EEENS1_21CollectiveEpilogueFwdINS6_IJSA_SC_SB_EEES9_SE_SG_Li384ELb1ELb1ELb0ELb0EEENS1_36VarlenDynamicPersistentTileSchedulerILi192ELi128ELi384ELi128ELb0ELb1ELb1ELb1ELb1ELb1EEEEEEEEEvNT_6ParamsE --------------------------
	.section	.text._ZN7cutlass13device_kernelIN5flash11enable_sm90INS1_16FlashAttnFwdSm90INS1_25CollectiveMainloopFwdSm90ILi2EN4cute5tupleIJNS5_1CILi1EEES8_S8_EEENS6_IJNS7_ILi192EEENS7_ILi128EEENS7_ILi96EEEEEELi96ENS_6half_tEfNS_4arch4Sm90ELb1ELb0ELb0ELb1ELb1ELb1ELb0ELb0ELb1ELb1ELb0ELb0EEENS1_21CollectiveEpilogueFwdINS6_IJSA_SC_SB_EEES9_SE_SG_Li384ELb1ELb1ELb0ELb0EEENS1_36VarlenDynamicPersistentTileSchedulerILi192ELi128ELi384ELi128ELb0ELb1ELb1ELb1ELb1ELb1EEEEEEEEEvNT_6ParamsE,"ax",@progbits
	.align	128
.text._ZN7cutlass13device_kernelIN5flash11enable_sm90INS1_16FlashAttnFwdSm90INS1_25CollectiveMainloopFwdSm90ILi2EN4cute5tupleIJNS5_1CILi1EEES8_S8_EEENS6_IJNS7_ILi192EEENS7_ILi128EEENS7_ILi96EEEEEELi96ENS_6half_tEfNS_4arch4Sm90ELb1ELb0ELb0ELb1ELb1ELb1ELb0ELb0ELb1ELb1ELb0ELb0EEENS1_21CollectiveEpilogueFwdINS6_IJSA_SC_SB_EEES9_SE_SG_Li384ELb1ELb1ELb0ELb0EEENS1_36VarlenDynamicPersistentTileSchedulerILi192ELi128ELi384ELi128ELb0ELb1ELb1ELb1ELb1ELb1EEEEEEEEEvNT_6ParamsE:
        .type           _ZN7cutlass13device_kernelIN5flash11enable_sm90INS1_16FlashAttnFwdSm90INS1_25CollectiveMainloopFwdSm90ILi2EN4cute5tupleIJNS5_1CILi1EEES8_S8_EEENS6_IJNS7_ILi192EEENS7_ILi128EEENS7_ILi96EEEEEELi96ENS_6half_tEfNS_4arch4Sm90ELb1ELb0ELb0ELb1ELb1ELb1ELb0ELb0ELb1ELb1ELb0ELb0EEENS1_21CollectiveEpilogueFwdINS6_IJSA_SC_SB_EEES9_SE_SG_Li384ELb1ELb1ELb0ELb0EEENS1_36VarlenDynamicPersistentTileSchedulerILi192ELi128ELi384ELi128ELb0ELb1ELb1ELb1ELb1ELb1EEEEEEEEEvNT_6ParamsE,@function
        .size           _ZN7cutlass13device_kernelIN5flash11enable_sm90INS1_16FlashAttnFwdSm90INS1_25CollectiveMainloopFwdSm90ILi2EN4cute5tupleIJNS5_1CILi1EEES8_S8_EEENS6_IJNS7_ILi192EEENS7_ILi128EEENS7_ILi96EEEEEELi96ENS_6half_tEfNS_4arch4Sm90ELb1ELb0ELb0ELb1ELb1ELb1ELb0ELb0ELb1ELb1ELb0ELb0EEENS1_21CollectiveEpilogueFwdINS6_IJSA_SC_SB_EEES9_SE_SG_Li384ELb1ELb1ELb0ELb0EEENS1_36VarlenDynamicPersistentTileSchedulerILi192ELi128ELi384ELi128ELb0ELb1ELb1ELb1ELb1ELb1EEEEEEEEEvNT_6ParamsE,(.L_x_2736 - _ZN7cutlass13device_kernelIN5flash11enable_sm90INS1_16FlashAttnFwdSm90INS1_25CollectiveMainloopFwdSm90ILi2EN4cute5tupleIJNS5_1CILi1EEES8_S8_EEENS6_IJNS7_ILi192EEENS7_ILi128EEENS7_ILi96EEEEEELi96ENS_6half_tEfNS_4arch4Sm90ELb1ELb0ELb0ELb1ELb1ELb1ELb0ELb0ELb1ELb1ELb0ELb0EEENS1_21CollectiveEpilogueFwdINS6_IJSA_SC_SB_EEES9_SE_SG_Li384ELb1ELb1ELb0ELb0EEENS1_36VarlenDynamicPersistentTileSchedulerILi192ELi128ELi384ELi128ELb0ELb1ELb1ELb1ELb1ELb1EEEEEEEEEvNT_6ParamsE)
        .other          _ZN7cutlass13device_kernelIN5flash11enable_sm90INS1_16FlashAttnFwdSm90INS1_25CollectiveMainloopFwdSm90ILi2EN4cute5tupleIJNS5_1CILi1EEES8_S8_EEENS6_IJNS7_ILi192EEENS7_ILi128EEENS7_ILi96EEEEEELi96ENS_6half_tEfNS_4arch4Sm90ELb1ELb0ELb0ELb1ELb1ELb1ELb0ELb0ELb1ELb1ELb0ELb0EEENS1_21CollectiveEpilogueFwdINS6_IJSA_SC_SB_EEES9_SE_SG_Li384ELb1ELb1ELb0ELb0EEENS1_36VarlenDynamicPersistentTileSchedulerILi192ELi128ELi384ELi128ELb0ELb1ELb1ELb1ELb1ELb1EEEEEEEEEvNT_6ParamsE,@"STO_CUDA_ENTRY STV_DEFAULT"
_ZN7cutlass13device_kernelIN5flash11enable_sm90INS1_16FlashAttnFwdSm90INS1_25CollectiveMainloopFwdSm90ILi2EN4cute5tupleIJNS5_1CILi1EEES8_S8_EEENS6_IJNS7_ILi192EEENS7_ILi128EEENS7_ILi96EEEEEELi96ENS_6half_tEfNS_4arch4Sm90ELb1ELb0ELb0ELb1ELb1ELb1ELb0ELb0ELb1ELb1ELb0ELb0EEENS1_21CollectiveEpilogueFwdINS6_IJSA_SC_SB_EEES9_SE_SG_Li384ELb1ELb1ELb0ELb0EEENS1_36VarlenDynamicPersistentTileSchedulerILi192ELi128ELi384ELi128ELb0ELb1ELb1ELb1ELb1ELb1EEEEEEEEEvNT_6ParamsE:
        /* <DEDUP_REMOVED lines=18> */
.L_x_2295:
[----:B------:R-:W-:Y:S05]  /*0120*/  BSYNC B0 ;  /* 0x0000000000007941 */ /* 0x000fea0003800000 */
.L_x_2294:
        /* <DEDUP_REMOVED lines=41> */
.L_x_2296:
        /* <DEDUP_REMOVED lines=22> */
.L_x_2297:
        /* <DEDUP_REMOVED lines=18> */
.L_x_2298:
        /* <DEDUP_REMOVED lines=22> */
.L_x_2299:
        /* <DEDUP_REMOVED lines=22> */
.L_x_2300:
        /* <DEDUP_REMOVED lines=8> */
.L_x_2303:
        /* <DEDUP_REMOVED lines=22> */
[----:B------:R-:W-:Y:S01]  /*0ae0*/  R2UR UR42, R2 ;  /* 0x00000000022a72ca */ /* 0x000fe200000e0000 */
[----:B------:R-:W-:Y:S01]  /*0af0*/  IMAD.MOV.U32 R155, RZ, RZ, 0x40 ;  /* 0x00000040ff9b7424 */ /* 0x000fe200078e00ff */
        /* <DEDUP_REMOVED lines=9> */
[----:B------:R-:W-:Y:S02]  /*0b90*/  LEA.HI R4, R0, R22, RZ, 0x4 ;  /* 0x0000001600047211 */ /* 0x000fe400078f20ff */
[----:B------:R-:W-:Y:S01]  /*0ba0*/  SHF.R.S32.HI R141, RZ, 0x1, R6 ;  /* 0x00000001ff8d7819 */ /* 0x000fe20000011406 */
[----:B------:R-:W-:Y:S01]  /*0bb0*/  IMAD.IADD R19, R22, 0x1, -R3 ;  /* 0x0000000116137824 */ /* 0x000fe200078e0a03 */
[----:B------:R-:W-:-:S02]  /*0bc0*/  SHF.R.S32.HI R3, RZ, 0x4, R4 ;  /* 0x00000004ff037819 */ /* 0x000fc40000011404 */
[----:B------:R-:W-:Y:S01]  /*0bd0*/  LEA.HI R6, R6, R141, RZ, 0x1 ;  /* 0x0000008d06067211 */ /* 0x000fe200078f08ff */
[----:B------:R-:W-:Y:S01]  /*0be0*/  IMAD.SHL.U32 R26, R19, 0x4, RZ ;  /* 0x00000004131a7824 */ /* 0x000fe200078e00ff */
[----:B------:R-:W-:Y:S02]  /*0bf0*/  LEA.HI R5, R4, R3, RZ, 0x1 ;  /* 0x0000000304057211 */ /* 0x000fe400078f08ff */
[----:B------:R-:W-:Y:S01]  /*0c00*/  LOP3.LUT R8, R6, 0x7fffffe, RZ, 0xc0, !PT ;  /* 0x07fffffe06087812 */ /* 0x000fe200078ec0ff */
[C---:B------:R-:W-:Y:S01]  /*0c10*/  VIADD R9, R26.reuse, 0x10 ;  /* 0x000000101a097836 */ /* 0x040fe20000000000 */
[----:B------:R-:W-:Y:S01]  /*0c20*/  LOP3.LUT R6, R5, 0x1ffffffe, RZ, 0xc0, !PT ;  /* 0x1ffffffe05067812 */ /* 0x000fe200078ec0ff */
[C---:B------:R-:W-:Y:S01]  /*0c30*/  VIADD R7, R26.reuse, 0x20 ;  /* 0x000000201a077836 */ /* 0x040fe20000000000 */
[----:B------:R-:W-:Y:S01]  /*0c40*/  STL [R1], R26 ;  /* 0x0000001a01007387 */ /* 0x000fe20000100800 */
[----:B------:R-:W-:Y:S01]  /*0c50*/  IMAD.IADD R8, R141, 0x1, -R8 ;  /* 0x000000018d087824 */ /* 0x000fe200078e0a08 */
[----:B------:R-:W-:Y:S01]  /*0c60*/  IADD3 R5, R26, R9, RZ ;  /* 0x000000091a057210 */ /* 0x000fe20007ffe0ff */
[C---:B------:R-:W-:Y:S01]  /*0c70*/  IMAD.IADD R6, R3.reuse, 0x1, -R6 ;  /* 0x0000000103067824 */ /* 0x040fe200078e0a06 */
[----:B------:R0:W-:Y:S01]  /*0c80*/  STL [R1+0x38], R9 ;  /* 0x0000380901007387 */ /* 0x0001e20000100800 */
[----:B------:R-:W-:Y:S01]  /*0c90*/  IMAD R18, R3, 0x8, R8 ;  /* 0x0000000803127824 */ /* 0x000fe200078e0208 */
[----:B------:R-:W-:Y:S01]  /*0ca0*/  LEA.HI R3, R0, R22, RZ, 0x7 ;  /* 0x0000001600037211 */ /* 0x000fe200078f38ff */
[----:B------:R-:W-:Y:S01]  /*0cb0*/  IMAD.SHL.U32 R6, R6, 0x8, RZ ;  /* 0x0000000806067824 */ /* 0x000fe200078e00ff */
[----:B------:R1:W-:Y:S01]  /*0cc0*/  STL [R1+0x34], R7 ;  /* 0x0000340701007387 */ /* 0x0003e20000100800 */
[----:B------:R-:W-:-:S02]  /*0cd0*/  SHF.R.S32.HI R10, RZ, 0x1f, R5 ;  /* 0x0000001fff0a7819 */ /* 0x000fc40000011405 */
[----:B------:R-:W-:Y:S02]  /*0ce0*/  LOP3.LUT R4, R4, 0xfffffff0, RZ, 0xc0, !PT ;  /* 0xfffffff004047812 */ /* 0x000fe400078ec0ff */
[-C--:B------:R-:W-:Y:S01]  /*0cf0*/  LEA.HI R14, R10, R5.reuse, RZ, 0x3 ;  /* 0x000000050a0e7211 */ /* 0x080fe200078f18ff */
[----:B0-----:R-:W-:Y:S01]  /*0d00*/  IMAD.IADD R9, R26, 0x1, R7 ;  /* 0x000000011a097824 */ /* 0x001fe200078e0207 */
[----:B------:R-:W-:Y:S01]  /*0d10*/  LEA.HI R15, R10, R5, RZ, 0x5 ;  /* 0x000000050a0f7211 */ /* 0x000fe200078f28ff */
[----:B------:R-:W-:Y:S01]  /*0d20*/  IMAD.IADD R4, R22, 0x1, -R4 ;  /* 0x0000000116047824 */ /* 0x000fe200078e0a04 */
[----:B------:R-:W-:Y:S02]  /*0d30*/  LEA.HI R5, R0, R22, RZ, 0x5 ;  /* 0x0000001600057211 */ /* 0x000fe400078f28ff */
[----:B-1----:R-:W-:Y:S02]  /*0d40*/  LOP3.LUT R7, R3, 0xffffff80, RZ, 0xc0, !PT ;  /* 0xffffff8003077812 */ /* 0x002fe400078ec0ff */
[----:B------:R-:W-:-:S02]  /*0d50*/  SHF.R.S32.HI R8, RZ, 0x1f, R9 ;  /* 0x0000001fff087819 */ /* 0x000fc40000011409 */
[----:B------:R-:W-:Y:S01]  /*0d60*/  SHF.R.S32.HI R25, RZ, 0x7, R3 ;  /* 0x00000007ff197819 */ /* 0x000fe20000011403 */
[----:B------:R-:W-:Y:S01]  /*0d70*/  IMAD.IADD R24, R22, 0x1, -R7 ;  /* 0x0000000116187824 */ /* 0x000fe200078e0a07 */
[----:B------:R-:W-:Y:S02]  /*0d80*/  LEA.HI R7, R0, R22, RZ, 0x2 ;  /* 0x0000001600077211 */ /* 0x000fe400078f10ff */
[CC--:B------:R-:W-:Y:S02]  /*0d90*/  LEA.HI R20, R8.reuse, R9.reuse, RZ, 0x3 ;  /* 0x0000000908147211 */ /* 0x0c0fe400078f18ff */
[----:B------:R-:W-:Y:S02]  /*0da0*/  LEA.HI R16, R8, R9, RZ, 0x5 ;  /* 0x0000000908107211 */ /* 0x000fe400078f28ff */
[----:B------:R-:W-:Y:S02]  /*0db0*/  SHF.R.S32.HI R0, RZ, 0x5, R5 ;  /* 0x00000005ff007819 */ /* 0x000fe40000011405 */
[----:B------:R-:W-:-:S02]  /*0dc0*/  SHF.R.S32.HI R21, RZ, 0x2, R7 ;  /* 0x00000002ff157819 */ /* 0x000fc40000011407 */
[----:B------:R-:W-:Y:S01]  /*0dd0*/  SHF.R.S32.HI R8, RZ, 0x1f, R7 ;  /* 0x0000001fff087819 */ /* 0x000fe20000011407 */
[--C-:B------:R-:W-:Y:S01]  /*0de0*/  IMAD R17, R0, 0x10, R4.reuse ;  /* 0x0000001000117824 */ /* 0x100fe200078e0204 */
[----:B------:R-:W-:Y:S02]  /*0df0*/  SHF.R.S32.HI R5, RZ, 0x1f, R4 ;  /* 0x0000001fff057819 */ /* 0x000fe40000011404 */
[----:B------:R-:W-:Y:S01]  /*0e00*/  LEA.HI R13, R8, R21, RZ, 0x2 ;  /* 0x00000015080d7211 */ /* 0x000fe200078f10ff */
[----:B------:R-:W-:Y:S01]  /*0e10*/  IMAD.HI R8, R25, 0x55555556, RZ ;  /* 0x5555555619087827 */ /* 0x000fe200078e02ff */
[----:B------:R-:W-:Y:S02]  /*0e20*/  LEA.HI R5, R5, R4, RZ, 0x3 ;  /* 0x0000000405057211 */ /* 0x000fe400078f18ff */
[----:B------:R-:W-:Y:S02]  /*0e30*/  SHF.R.S32.HI R9, RZ, 0x1f, R24 ;  /* 0x0000001fff097819 */ /* 0x000fe40000011418 */
[----:B------:R-:W-:-:S02]  /*0e40*/  LOP3.LUT R13, R13, 0xfffffffc, RZ, 0xc0, !PT ;  /* 0xfffffffc0d0d7812 */ /* 0x000fc400078ec0ff */
[C---:B------:R-:W-:Y:S01]  /*0e50*/  LOP3.LUT R3, R5.reuse, 0xfffffff8, RZ, 0xc0, !PT ;  /* 0xfffffff805037812 */ /* 0x040fe200078ec0ff */
[----:B------:R-:W-:Y:S01]  /*0e60*/  IMAD.SHL.U32 R5, R5, 0x40, RZ ;  /* 0x0000004005057824 */ /* 0x000fe200078e00ff */
[----:B------:R-:W-:Y:S01]  /*0e70*/  LEA.HI R10, R9, R24, RZ, 0x2 ;  /* 0x00000018090a7211 */ /* 0x000fe200078f10ff */
[----:B------:R-:W-:Y:S01]  /*0e80*/  IMAD.IADD R21, R21, 0x1, -R13 ;  /* 0x0000000115157824 */ /* 0x000fe200078e0a0d */
[----:B------:R-:W-:Y:S01]  /*0e90*/  IADD3 R3, R4, -R3, RZ ;  /* 0x8000000304037210 */ /* 0x000fe20007ffe0ff */
[----:B------:R-:W-:Y:S01]  /*0ea0*/  IMAD.SHL.U32 R13, R18, 0x20, RZ ;  /* 0x00000020120d7824 */ /* 0x000fe200078e00ff */
[--C-:B------:R-:W-:Y:S01]  /*0eb0*/  SHF.R.S32.HI R11, RZ, 0x2, R10.reuse ;  /* 0x00000002ff0b7819 */ /* 0x100fe2000001140a */
[----:B------:R-:W-:Y:S01]  /*0ec0*/  IMAD.SHL.U32 R157, R21, 0x40, RZ ;  /* 0x00000040159d7824 */ /* 0x000fe200078e00ff */
[----:B------:R-:W-:Y:S01]  /*0ed0*/  SHF.R.S32.HI R12, RZ, 0x1f, R10 ;  /* 0x0000001fff0c7819 */ /* 0x000fe2000001140a */
[----:B------:R0:W-:Y:S01]  /*0ee0*/  STL [R1+0x60], R21 ;  /* 0x0000601501007387 */ /* 0x0001e20000100800 */
[C---:B------:R-:W-:Y:S01]  /*0ef0*/  R2P PR, R3.reuse, 0x6 ;  /* 0x0000000603007804 */ /* 0x040fe20000000000 */
[----:B------:R-:W-:Y:S01]  /*0f00*/  IMAD.SHL.U32 R3, R3, 0x40, RZ ;  /* 0x0000004003037824 */ /* 0x000fe200078e00ff */
[----:B------:R-:W-:-:S02]  /*0f10*/  LEA.HI R12, R12, R11, RZ, 0x3 ;  /* 0x0000000b0c0c7211 */ /* 0x000fc400078f18ff */
[----:B------:R-:W-:Y:S02]  /*0f20*/  LOP3.LUT R5, R5, 0x7ffffe00, RZ, 0xc0, !PT ;  /* 0x7ffffe0005057812 */ /* 0x000fe400078ec0ff */
[----:B------:R-:W-:Y:S02]  /*0f30*/  LOP3.LUT R157, R157, 0xc0, RZ, 0xc0, !PT ;  /* 0x000000c09d9d7812 */ /* 0x000fe400078ec0ff */
[----:B------:R-:W-:Y:S01]  /*0f40*/  LOP3.LUT R3, R3, 0x1c0, RZ, 0xc0, !PT ;  /* 0x000001c003037812 */ /* 0x000fe200078ec0ff */
[----:B------:R-:W-:Y:S01]  /*0f50*/  IMAD R5, R0, 0x400, R5 ;  /* 0x0000040000057824 */ /* 0x000fe200078e0205 */
[----:B------:R-:W-:Y:S02]  /*0f60*/  LOP3.LUT R12, R12, 0xfffffff8, RZ, 0xc0, !PT ;  /* 0xfffffff80c0c7812 */ /* 0x000fe400078ec0ff */
[----:B------:R-:W-:Y:S02]  /*0f70*/  LEA.HI R9, R9, R24, RZ, 0x5 ;  /* 0x0000001809097211 */ /* 0x000fe400078f28ff */
[----:B------:R-:W-:Y:S01]  /*0f80*/  LEA R0, R17, R6, 0x5 ;  /* 0x0000000611007211 */ /* 0x000fe200078e28ff */
[----:B------:R-:W-:Y:S01]  /*0f90*/  IMAD.IADD R12, R11, 0x1, -R12 ;  /* 0x000000010b0c7824 */ /* 0x000fe200078e0a0c */
[----:B------:R-:W-:-:S02]  /*0fa0*/  SHF.R.S32.HI R16, RZ, 0x5, R16 ;  /* 0x00000005ff107819 */ /* 0x000fc40000011410 */
[----:B0-----:R-:W-:Y:S01]  /*0fb0*/  SHF.R.U32.HI R21, RZ, 0x3, R157 ;  /* 0x00000003ff157819 */ /* 0x001fe2000001169d */
[----:B------:R0:W-:Y:S01]  /*0fc0*/  STL [R1+0x84], R0 ;  /* 0x0000840001007387 */ /* 0x0001e20000100800 */
[----:B------:R-:W-:Y:S01]  /*0fd0*/  LOP3.LUT R4, R157, 0x18, R20, 0xf8, !PT ;  /* 0x000000189d047812 */ /* 0x000fe200078ef814 */
[----:B------:R-:W-:Y:S01]  /*0fe0*/  IMAD R16, R16, 0x1800, R13 ;  /* 0x0000180010107824 */ /* 0x000fe200078e020d */
[----:B------:R-:W-:Y:S01]  /*0ff0*/  LOP3.LUT R6, R3, 0x8, R6, 0xf8, !PT ;  /* 0x0000000803067812 */ /* 0x000fe200078ef806 */
[----:B------:R-:W-:Y:S01]  /*1000*/  STL [R1+0xc], R13 ;  /* 0x00000c0d01007387 */ /* 0x000fe20000100800 */
[----:B------:R-:W-:Y:S02]  /*1010*/  LEA.HI R8, R8, R8, RZ, 0x1 ;  /* 0x0000000808087211 */ /* 0x000fe400078f08ff */
[----:B------:R-:W-:Y:S02]  /*1020*/  SHF.R.S32.HI R9, RZ, 0x5, R9 ;  /* 0x00000005ff097819 */ /* 0x000fe40000011409 */
[----:B------:R-:W-:Y:S01]  /*1030*/  SHF.R.U32.HI R3, RZ, 0x3, R3 ;  /* 0x00000003ff037819 */ /* 0x000fe20000011603 */
[----:B------:R-:W-:Y:S01]  /*1040*/  IMAD R8, R8, -0x3, R25 ;  /* 0xfffffffd08087824 */ /* 0x000fe200078e0219 */
[----:B------:R-:W-:Y:S01]  /*1050*/  LOP3.LUT R11, R4, R21, RZ, 0x3c, !PT ;  /* 0x00000015040b7212 */ /* 0x000fe200078e3cff */
[----:B------:R-:W-:Y:S01]  /*1060*/  IMAD R9, R9, 0x10, R12 ;  /* 0x0000001009097824 */ /* 0x000fe200078e020c */
[----:B------:R-:W-:Y:S01]  /*1070*/  LOP3.LUT R6, R6, R3, RZ, 0x3c, !PT ;  /* 0x0000000306067212 */ /* 0x000fe200078e3cff */
[----:B------:R-:W-:Y:S01]  /*1080*/  VIADD R4, R26, 0x28 ;  /* 0x000000281a047836 */ /* 0x000fe20000000000 */
[----:B------:R-:W-:Y:S01]  /*1090*/  LOP3.LUT R7, R7, 0xfffffffc, RZ, 0xc0, !PT ;  /* 0xfffffffc07077812 */ /* 0x000fe200078ec0ff */
[----:B------:R-:W-:Y:S01]  /*10a0*/  IMAD.IADD R11, R16, 0x1, R11 ;  /* 0x00000001100b7824 */ /* 0x000fe200078e020b */
[----:B------:R-:W-:Y:S01]  /*10b0*/  IADD3 R3, R26, 0x18, RZ ;  /* 0x000000181a037810 */ /* 0x000fe20007ffe0ff */
[----:B------:R-:W-:Y:S01]  /*10c0*/  IMAD.SHL.U32 R16, R19, 0x8, RZ ;  /* 0x0000000813107824 */ /* 0x000fe200078e00ff */
[----:B------:R-:W-:Y:S01]  /*10d0*/  LOP3.LUT R10, R10, 0x7ffffffc, RZ, 0xc0, !PT ;  /* 0x7ffffffc0a0a7812 */ /* 0x000fe200078ec0ff */
[----:B------:R-:W-:Y:S01]  /*10e0*/  IMAD R8, R8, 0x40, R9 ;  /* 0x0000004008087824 */ /* 0x000fe200078e0209 */
[----:B------:R-:W-:Y:S01]  /*10f0*/  SHF.R.S32.HI R15, RZ, 0x5, R15 ;  /* 0x00000005ff0f7819 */ /* 0x000fe2000001140f */
[----:B------:R-:W-:Y:S01]  /*1100*/  IMAD.IADD R5, R5, 0x1, R6 ;  /* 0x0000000105057824 */ /* 0x000fe200078e0206 */
[--C-:B0-----:R-:W-:Y:S01]  /*1110*/  LOP3.LUT R0, R157, 0x18, R14.reuse, 0xf8, !PT ;  /* 0x000000189d007812 */ /* 0x101fe200078ef80e */
[----:B------:R-:W-:Y:S01]  /*1120*/  VIADD R6, R26, 0x8 ;  /* 0x000000081a067836 */ /* 0x000fe20000000000 */
[----:B------:R-:W-:Y:S01]  /*1130*/  STL [R1+0x80], R8 ;  /* 0x0000800801007387 */ /* 0x000fe20000100800 */
[----:B------:R-:W-:Y:S01]  /*1140*/  VIADD R136, R16, 0x30 ;  /* 0x0000003010887836 */ /* 0x000fe20000000000 */
[----:B------:R-:W-:Y:S01]  /*1150*/  LOP3.LUT R0, R0, R21, RZ, 0x3c, !PT ;  /* 0x0000001500007212 */ /* 0x000fe200078e3cff */
[----:B------:R-:W-:Y:S01]  /*1160*/  IMAD.IADD R25, R22, 0x1, -R7 ;  /* 0x0000000116197824 */ /* 0x000fe200078e0a07 */
[----:B------:R0:W-:Y:S01]  /*1170*/  STL [R1+0x40], R6 ;  /* 0x0000400601007387 */ /* 0x0001e20000100800 */
[C---:B------:R-:W-:Y:S01]  /*1180*/  VIADD R22, R16.reuse, 0x40 ;  /* 0x0000004010167836 */ /* 0x040fe20000000000 */
[----:B------:R-:W-:Y:S01]  /*1190*/  SHF.R.S32.HI R7, RZ, 0x3, R14 ;  /* 0x00000003ff077819 */ /* 0x000fe2000001140e */
[----:B------:R-:W-:Y:S01]  /*11a0*/  VIADD R137, R16, 0x50 ;  /* 0x0000005010897836 */ /* 0x000fe20000000000 */
[----:B------:R1:W-:Y:S01]  /*11b0*/  STL [R1+0x3c], R3 ;  /* 0x00003c0301007387 */ /* 0x0003e20000100800 */
[----:B------:R-:W-:Y:S01]  /*11c0*/  IMAD R15, R15, 0x1800, R13 ;  /* 0x000018000f0f7824 */ /* 0x000fe200078e020d */
[----:B------:R-:W-:Y:S01]  /*11d0*/  SEL R155, R155, 0xffffffc0, !P2 ;  /* 0xffffffc09b9b7807 */ /* 0x000fe20005000000 */
[----:B------:R-:W-:Y:S01]  /*11e0*/  IMAD R154, R5, 0x2, R2 ;  /* 0x00000002059a7824 */ /* 0x000fe200078e0202 */
[----:B------:R2:W-:Y:S01]  /*11f0*/  STL [R1+0x44], R4 ;  /* 0x0000440401007387 */ /* 0x0005e20000100800 */
[----:B------:R-:W-:Y:S01]  /*1200*/  IMAD.IADD R15, R15, 0x1, R0 ;  /* 0x000000010f0f7824 */ /* 0x000fe200078e0200 */
[----:B0-----:R-:W-:Y:S01]  /*1210*/  SHF.R.S32.HI R6, RZ, 0x3, R20 ;  /* 0x00000003ff067819 */ /* 0x001fe20000011414 */
[C---:B------:R-:W-:Y:S01]  /*1220*/  VIADD R156, R154.reuse, 0x21800 ;  /* 0x000218009a9c7836 */ /* 0x040fe20000000000 */
[C---:B------:R-:W-:Y:S01]  /*1230*/  LEA.HI R0, R25.reuse, R25, RZ, 0x1 ;  /* 0x0000001919007211 */ /* 0x040fe200078f08ff */
[----:B------:R-:W-:Y:S01]  /*1240*/  VIADD R5, R154, 0x21820 ;  /* 0x000218209a057836 */ /* 0x000fe20000000000 */
[----:B-1----:R-:W-:Y:S01]  /*1250*/  SHF.R.S32.HI R3, RZ, 0x1f, R136 ;  /* 0x0000001fff037819 */ /* 0x002fe20000011488 */
[----:B------:R-:W-:Y:S01]  /*1260*/  @P1 VIADD R5, R156, 0xffffffe0 ;  /* 0xffffffe09c051836 */ /* 0x000fe20000000000 */
[----:B------:R-:W-:Y:S01]  /*1270*/  LOP3.LUT R0, R0, 0x1ffffffe, RZ, 0xc0, !PT ;  /* 0x1ffffffe00007812 */ /* 0x000fe200078ec0ff */
[----:B------:R-:W-:Y:S01]  /*1280*/  IMAD.IADD R156, R156, 0x1, R155 ;  /* 0x000000019c9c7824 */ /* 0x000fe200078e029b */
[----:B--2---:R-:W-:Y:S01]  /*1290*/  SHF.R.S32.HI R4, RZ, 0x1f, R22 ;  /* 0x0000001fff047819 */ /* 0x004fe20000011416 */
[----:B------:R0:W-:Y:S01]  /*12a0*/  STL [R1+0x20], R3 ;  /* 0x0000200301007387 */ /* 0x0001e20000100800 */
[----:B------:R-:W-:Y:S01]  /*12b0*/  CS2R R18, SRZ ;  /* 0x0000000000127805 */ /* 0x000fe2000001ff00 */
[----:B------:R-:W-:Y:S01]  /*12c0*/  IMAD.IADD R0, R25, 0x1, -R0 ;  /* 0x0000000119007824 */ /* 0x000fe200078e0a00 */
[----:B------:R-:W-:Y:S01]  /*12d0*/  SHF.R.S32.HI R17, RZ, 0x1f, R16 ;  /* 0x0000001fff117819 */ /* 0x000fe20000011410 */
[----:B------:R1:W-:Y:S01]  /*12e0*/  STL [R1+0x1c], R4 ;  /* 0x00001c0401007387 */ /* 0x0003e20000100800 */
[----:B------:R-:W-:-:S02]  /*12f0*/  IMAD.IADD R155, R155, 0x1, R5 ;  /* 0x000000019b9b7824 */ /* 0x000fc400078e0205 */
[----:B------:R-:W-:Y:S01]  /*1300*/  IMAD R0, R0, 0x8, R8 ;  /* 0x0000000800007824 */ /* 0x000fe200078e0208 */
[----:B0-----:R-:W-:Y:S01]  /*1310*/  SHF.R.S32.HI R3, RZ, 0x1f, R137 ;  /* 0x0000001fff037819 */ /* 0x001fe20000011489 */
[----:B-1----:R-:W-:-:S04]  /*1320*/  IMAD.IADD R4, R24, 0x1, -R10 ;  /* 0x0000000118047824 */ /* 0x002fc800078e0a0a */
[----:B------:R0:W-:Y:S04]  /*1330*/  STL [R1+0x18], R3 ;  /* 0x0000180301007387 */ /* 0x0001e80000100800 */
[----:B------:R1:W-:Y:S04]  /*1340*/  STL [R1+0x64], R4 ;  /* 0x0000640401007387 */ /* 0x0003e80000100800 */
[----:B------:R-:W-:Y:S01]  /*1350*/  STL [R1+0x10], R7 ;  /* 0x0000100701007387 */ /* 0x000fe20000100800 */
[----:B0-----:R-:W-:-:S03]  /*1360*/  LOP3.LUT R3, R157, 0x8, R16, 0xf8, !PT ;  /* 0x000000089d037812 */ /* 0x001fc600078ef810 */
[----:B------:R0:W-:Y:S01]  /*1370*/  STL [R1+0x14], R6 ;  /* 0x0000140601007387 */ /* 0x0001e20000100800 */
[----:B------:R-:W-:Y:S02]  /*1380*/  LOP3.LUT R3, R3, R21, RZ, 0x3c, !PT ;  /* 0x0000001503037212 */ /* 0x000fe400078e3cff */
[----:B-1----:R-:W-:-:S03]  /*1390*/  LOP3.LUT R4, R157, 0x18, R16, 0xf8, !PT ;  /* 0x000000189d047812 */ /* 0x002fc600078ef810 */
[----:B------:R-:W-:Y:S01]  /*13a0*/  IMAD.IADD R3, R13, 0x1, R3 ;  /* 0x000000010d037824 */ /* 0x000fe200078e0203 */
[----:B------:R-:W-:Y:S02]  /*13b0*/  LOP3.LUT R4, R4, R21, RZ, 0x3c, !PT ;  /* 0x0000001504047212 */ /* 0x000fe400078e3cff */
[----:B0-----:R-:W-:Y:S02]  /*13c0*/  LEA R6, R11, UR42, 0x1 ;  /* 0x0000002a0b067c11 */ /* 0x001fe4000f8e08ff */
[----:B------:R0:W-:Y:S01]  /*13d0*/  STL [R1+0x5c], R3 ;  /* 0x00005c0301007387 */ /* 0x0001e20000100800 */
[----:B------:R-:W-:Y:S02]  /*13e0*/  IADD3 R4, R13, R4, RZ ;  /* 0x000000040d047210 */ /* 0x000fe40007ffe0ff */
[----:B0-----:R-:W-:-:S05]  /*13f0*/  LEA R3, R15, UR42, 0x1 ;  /* 0x0000002a0f037c11 */ /* 0x001fca000f8e08ff */
[----:B------:R0:W-:Y:S04]  /*1400*/  STL [R1+0x78], R3 ;  /* 0x0000780301007387 */ /* 0x0001e80000100800 */
[----:B------:R-:W-:Y:S01]  /*1410*/  STL [R1+0x74], R6 ;  /* 0x0000740601007387 */ /* 0x000fe20000100800 */
[----:B0-----:R-:W-:-:S05]  /*1420*/  LEA R3, R4, UR42, 0x1 ;  /* 0x0000002a04037c11 */ /* 0x001fca000f8e08ff */
[----:B------:R-:W-:Y:S04]  /*1430*/  STL [R1+0x7c], R3 ;  /* 0x00007c0301007387 */ /* 0x000fe80000100800 */
[----:B------:R-:W-:Y:S04]  /*1440*/  STL [R1+0x4c], R5 ;  /* 0x00004c0501007387 */ /* 0x000fe80000100800 */
[----:B------:R0:W-:Y:S02]  /*1450*/  STL [R1+0x68], R0 ;  /* 0x0000680001007387 */ /* 0x0001e40000100800 */
[----:B0-----:R-:W-:-:S05]  /*1460*/  VIADD R0, R5, 0x6000 ;  /* 0x0000600005007836 */ /* 0x001fca0000000000 */
[----:B------:R0:W-:Y:S02]  /*1470*/  STL [R1+0x50], R0 ;  /* 0x0000500001007387 */ /* 0x0001e40000100800 */
.L_x_2459:
[----:B0-2---:R-:W1:Y:S02]  /*1480*/  LDC.64 R4, c[0x0][0xc88] ;  /* 0x00032200ff047b82 */ /* 0x005e640000000a00 */
[----:B-1----:R-:W-:-:S05]  /*1490*/  IMAD.WIDE R4, R35, 0x4, R4 ;  /* 0x0000000423047825 */ /* 0x002fca00078e0204 */
[----:B------:R-:W0:Y:S01]  /*14a0*/  LDG.E R11, desc[UR38][R4.64] ;  /* 0x00000026040b7981 */ /* 0x000e22000c1e1900 */
[----:B------:R-:W-:Y:S05]  /*14b0*/  YIELD ;  /* 0x0000000000007946 */ /* 0x000fea0003800000 */
[----:B------:R-:W-:Y:S01]  /*14c0*/  ULDC.64 UR4, c[0x0][0xa28] ;  /* 0x00028a0000047ab9 */ /* 0x000fe20000000a00 */
[----:B------:R-:W-:Y:S01]  /*14d0*/  ULDC.64 UR8, c[0x0][0xa18] ;  /* 0x0002860000087ab9 */ /* 0x000fe20000000a00 */
[----:B------:R-:W-:Y:S01]  /*14e0*/  ISETP.NE.U32.AND P1, PT, RZ, UR4, PT ;  /* 0x00000004ff007c0c */ /* 0x000fe2000bf25070 */
[----:B------:R-:W-:Y:S01]  /*14f0*/  IMAD.MOV.U32 R3, RZ, RZ, RZ ;  /* 0x000000ffff037224 */ /* 0x000fe200078e00ff */
[----:B------:R-:W-:Y:S01]  /*1500*/  ULDC.64 UR6, c[0x0][0xa08] ;  /* 0x0002820000067ab9 */ /* 0x000fe20000000a00 */
[----:B------:R-:W-:-:S02]  /*1510*/  MOV R79, RZ ;  /* 0x000000ff004f7202 */ /* 0x000fc40000000f00 */
[----:B------:R-:W-:Y:S02]  /*1520*/  ISETP.NE.AND.EX P1, PT, RZ, UR5, PT, P1 ;  /* 0x00000005ff007c0c */ /* 0x000fe4000bf25310 */
[----:B------:R-:W-:-:S04]  /*1530*/  ISETP.NE.U32.AND P0, PT, RZ, UR6, PT ;  /* 0x00000006ff007c0c */ /* 0x000fc8000bf05070 */
[----:B------:R-:W-:Y:S02]  /*1540*/  ISETP.NE.AND.EX P0, PT, RZ, UR7, PT, P0 ;  /* 0x00000007ff007c0c */ /* 0x000fe4000bf05300 */
[----:B0-----:R-:W-:Y:S01]  /*1550*/  SHF.R.S32.HI R0, RZ, 0x1f, R11 ;  /* 0x0000001fff007819 */ /* 0x001fe2000001140b */
[----:B------:R-:W-:-:S04]  /*1560*/  IMAD.SHL.U32 R30, R11, 0x4, RZ ;  /* 0x000000040b1e7824 */ /* 0x000fc800078e00ff */
[C---:B------:R-:W-:Y:S01]  /*1570*/  @P1 LEA R6, P2, R11.reuse, UR4, 0x2 ;  /* 0x000000040b061c11 */ /* 0x040fe2000f8410ff */
[----:B------:R0:W-:Y:S01]  /*1580*/  STL [R1+0x6c], R11 ;  /* 0x00006c0b01007387 */ /* 0x0001e20000100800 */
[C-C-:B------:R-:W-:Y:S02]  /*1590*/  SHF.L.U64.HI R31, R11.reuse, 0x2, R0.reuse ;  /* 0x000000020b1f7819 */ /* 0x140fe40000010200 */
[----:B----4-:R-:W-:Y:S02]  /*15a0*/  @P1 LEA.HI.X R7, R11, UR5, R0, 0x2, P2 ;  /* 0x000000050b071c11 */ /* 0x010fe400090f1400 */
[----:B------:R-:W-:Y:S01]  /*15b0*/  ISETP.NE.U32.AND P2, PT, RZ, UR8, PT ;  /* 0x00000008ff007c0c */ /* 0x000fe2000bf45070 */
[----:B------:R-:W-:Y:S01]  /*15c0*/  ULDC UR4, c[0x0][0x288] ;  /* 0x0000a20000047ab9 */ /* 0x000fe20000000800 */
[----:B------:R-:W-:Y:S01]  /*15d0*/  IADD3 R8, P3, R30, UR6, RZ ;  /* 0x000000061e087c10 */ /* 0x000fe2000ff7e0ff */
[----:B------:R0:W5:Y:S01]  /*15e0*/  @P1 LDG.E R3, desc[UR38][R6.64] ;  /* 0x0000002606031981 */ /* 0x000162000c1e1900 */
[----:B------:R-:W-:Y:S01]  /*15f0*/  ISETP.NE.AND.EX P2, PT, RZ, UR9, PT, P2 ;  /* 0x00000009ff007c0c */ /* 0x000fe2000bf45320 */
[----:B------:R-:W-:Y:S01]  /*1600*/  IMAD.U32 R10, RZ, RZ, UR4 ;  /* 0x00000004ff0a7e24 */ /* 0x000fe2000f8e00ff */
[----:B------:R-:W-:Y:S01]  /*1610*/  IADD3.X R9, R31, UR7, RZ, P3, !PT ;  /* 0x000000071f097c10 */ /* 0x000fe20009ffe4ff */
[----:B------:R-:W-:-:S04]  /*1620*/  ULDC.64 UR4, c[0x0][0x418] ;  /* 0x0001060000047ab9 */ /* 0x000fc80000000a00 */
[----:B------:R0:W5:Y:S06]  /*1630*/  @P0 LDG.E R79, desc[UR38][R8.64] ;  /* 0x00000026084f0981 */ /* 0x00016c000c1e1900 */
[----:B------:R-:W-:-:S04]  /*1640*/  @P2 IADD3 R4, P1, R30, UR8, RZ ;  /* 0x000000081e042c10 */ /* 0x000fc8000ff3e0ff */
[----:B------:R-:W-:-:S05]  /*1650*/  @P2 IADD3.X R5, R31, UR9, RZ, P1, !PT ;  /* 0x000000091f052c10 */ /* 0x000fca0008ffe4ff */
[----:B------:R-:W2:Y:S01]  /*1660*/  @P2 LDG.E R10, desc[UR38][R4.64] ;  /* 0x00000026040a2981 */ /* 0x000ea2000c1e1900 */
        /* <DEDUP_REMOVED lines=8> */
[----:B------:R-:W-:Y:S02]  /*16f0*/  IMAD.U32 R28, RZ, RZ, UR4 ;  /* 0x00000004ff1c7e24 */ /* 0x000fe4000f8e00ff */
[----:B------:R-:W-:Y:S01]  /*1700*/  IMAD.MOV.U32 R25, RZ, RZ, R11 ;  /* 0x000000ffff197224 */ /* 0x000fe200078e000b */
[----:B--2---:R0:W-:Y:S01]  /*1710*/  STL [R1+0x48], R10 ;  /* 0x0000480a01007387 */ /* 0x0041e20000100800 */
[----:B---3--:R-:W-:Y:S05]  /*1720*/  @P2 BRA `(.L_x_2305) ;  /* 0x0000000000282947 */ /* 0x008fea0003800000 */
        /* <DEDUP_REMOVED lines=8> */
[----:B--2---:R-:W-:-:S05]  /*17b0*/  IMAD.IADD R10, R7, 0x1, -R0 ;  /* 0x00000001070a7824 */ /* 0x004fca00078e0a00 */
[----:B------:R1:W-:Y:S02]  /*17c0*/  STL [R1+0x48], R10 ;  /* 0x0000480a01007387 */ /* 0x0003e40000100800 */
.L_x_2305:
[----:B------:R-:W-:Y:S01]  /*17d0*/  ULDC.64 UR4, c[0x0][0xa20] ;  /* 0x0002880000047ab9 */ /* 0x000fe20000000a00 */
[----:B------:R2:W-:Y:S01]  /*17e0*/  STL [R1+0x70], R34 ;  /* 0x0000702201007387 */ /* 0x0005e20000100800 */
[----:B------:R-:W-:-:S04]  /*17f0*/  ISETP.NE.U32.AND P1, PT, RZ, UR4, PT ;  /* 0x00000004ff007c0c */ /* 0x000fc8000bf25070 */
[----:B------:R-:W-:-:S13]  /*1800*/  ISETP.NE.AND.EX P1, PT, RZ, UR5, PT, P1 ;  /* 0x00000005ff007c0c */ /* 0x000fda000bf25310 */
[----:B--2---:R-:W-:Y:S05]  /*1810*/  @!P1 BRA `(.L_x_2306) ;  /* 0x0000000000109947 */ /* 0x004fea0003800000 */
[----:B------:R-:W-:-:S04]  /*1820*/  IADD3 R28, P0, R30, UR4, RZ ;  /* 0x000000041e1c7c10 */ /* 0x000fc8000ff1e0ff */
[----:B------:R-:W-:-:S05]  /*1830*/  IADD3.X R29, R31, UR5, RZ, P0, !PT ;  /* 0x000000051f1d7c10 */ /* 0x000fca00087fe4ff */
[----:B------:R2:W5:Y:S01]  /*1840*/  LDG.E R28, desc[UR38][R28.64] ;  /* 0x000000261c1c7981 */ /* 0x000562000c1e1900 */
[----:B------:R-:W-:Y:S05]  /*1850*/  BRA `(.L_x_2307) ;  /* 0x0000000000107947 */ /* 0x000fea0003800000 */
.L_x_2306:
[----:B------:R-:W-:Y:S05]  /*1860*/  @!P0 BRA `(.L_x_2307) ;  /* 0x00000000000c8947 */ /* 0x000fea0003800000 */
[----:B------:R-:W2:Y:S04]  /*1870*/  LDG.E R5, desc[UR38][R8.64] ;  /* 0x0000002608057981 */ /* 0x000ea8000c1e1900 */
[----:B------:R-:W2:Y:S02]  /*1880*/  LDG.E R28, desc[UR38][R8.64+0x4] ;  /* 0x00000426081c7981 */ /* 0x000ea4000c1e1900 */
[----:B--2---:R-:W-:-:S07]  /*1890*/  IMAD.IADD R28, R28, 0x1, -R5 ;  /* 0x000000011c1c7824 */ /* 0x004fce00078e0a05 */
.L_x_2307:
[----:B------:R-:W-:Y:S01]  /*18a0*/  ULDC.64 UR4, c[0x0][0xa10] ;  /* 0x0002840000047ab9 */ /* 0x000fe20000000a00 */
[----:B0-----:R-:W0:Y:S01]  /*18b0*/  LDC R8, c[0x0][0x448] ;  /* 0x00011200ff087b82 */ /* 0x001e220000000800 */
[----:B------:R-:W-:-:S04]  /*18c0*/  ISETP.NE.U32.AND P0, PT, RZ, UR4, PT ;  /* 0x00000004ff007c0c */ /* 0x000fc8000bf05070 */
[----:B------:R-:W-:Y:S01]  /*18d0*/  ISETP.NE.AND.EX P0, PT, RZ, UR5, PT, P0 ;  /* 0x00000005ff007c0c */ /* 0x000fe2000bf05300 */
[----:B------:R-:W-:-:S12]  /*18e0*/  ULDC.64 UR4, c[0x0][0xa30] ;  /* 0x00028c0000047ab9 */ /* 0x000fd80000000a00 */
[----:B------:R-:W3:Y:S02]  /*18f0*/  @P0 LDC.64 R4, c[0x0][0xa10] ;  /* 0x00028400ff040b82 */ /* 0x000ee40000000a00 */
[----:B---3--:R-:W-:-:S05]  /*1900*/  @P0 IMAD.WIDE R4, R25, 0x4, R4 ;  /* 0x0000000419040825 */ /* 0x008fca00078e0204 */
[----:B------:R-:W3:Y:S04]  /*1910*/  @P0 LDG.E R0, desc[UR38][R4.64] ;  /* 0x0000002604000981 */ /* 0x000ee8000c1e1900 */
[----:B------:R4:W3:Y:S01]  /*1920*/  @P0 LDG.E R9, desc[UR38][R4.64+0x4] ;  /* 0x0000042604090981 */ /* 0x0008e2000c1e1900 */
[----:B------:R-:W-:Y:S01]  /*1930*/  ISETP.NE.U32.AND P1, PT, RZ, UR4, PT ;  /* 0x00000004ff007c0c */ /* 0x000fe2000bf25070 */
[----:B-----5:R-:W-:-:S03]  /*1940*/  IMAD.MOV.U32 R97, RZ, RZ, R28 ;  /* 0x000000ffff617224 */ /* 0x020fc600078e001c */
[----:B------:R-:W-:-:S13]  /*1950*/  ISETP.NE.AND.EX P1, PT, RZ, UR5, PT, P1 ;  /* 0x00000005ff007c0c */ /* 0x000fda000bf25310 */
[----:B------:R-:W-:-:S04]  /*1960*/  @P1 IADD3 R6, P2, R30, UR4, RZ ;  /* 0x000000041e061c10 */ /* 0x000fc8000ff5e0ff */
[----:B------:R-:W-:-:S05]  /*1970*/  @P1 IADD3.X R7, R31, UR5, RZ, P2, !PT ;  /* 0x000000051f071c10 */ /* 0x000fca00097fe4ff */
[----:B------:R1:W5:Y:S01]  /*1980*/  @P1 LDG.E R97, desc[UR38][R6.64] ;  /* 0x0000002606611981 */ /* 0x000362000c1e1900 */
[----:B0-----:R-:W-:Y:S01]  /*1990*/  ISETP.NE.AND P1, PT, R8, 0x1, PT ;  /* 0x000000010800780c */ /* 0x001fe20003f25270 */
[----:B------:R-:W-:Y:S02]  /*19a0*/  IMAD R12, R33, 0xc0, RZ ;  /* 0x000000c0210c7824 */ /* 0x000fe400078e02ff */
[----:B------:R-:W-:-:S03]  /*19b0*/  IMAD.IADD R8, R28, 0x1, -R3 ;  /* 0x000000011c087824 */ /* 0x000fc600078e0a03 */
[----:B----4-:R-:W-:Y:S01]  /*19c0*/  IADD3 R4, R12, 0xbf, RZ ;  /* 0x000000bf0c047810 */ /* 0x010fe20007ffe0ff */
[----:B------:R-:W-:Y:S01]  /*19d0*/  IMAD.MOV R74, RZ, RZ, -R8 ;  /* 0x000000ffff4a7224 */ /* 0x000fe200078e0a08 */
[----:B------:R0:W-:Y:S04]  /*19e0*/  STL [R1+0x54], R12 ;  /* 0x0000540c01007387 */ /* 0x0001e80000100800 */
[----:B------:R-:W-:Y:S01]  /*19f0*/  VIMNMX R74, RZ, R74, !PT ;  /* 0x0000004aff4a7248 */ /* 0x000fe20007fe0100 */
[----:B------:R-:W4:Y:S08]  /*1a00*/  @P1 LDC R11, c[0x0][0x44c] ;  /* 0x00011300ff0b1b82 */ /* 0x000f300000000800 */
[----:B------:R-:W2:Y:S01]  /*1a10*/  @P1 LDC R5, c[0x0][0x450] ;  /* 0x00011400ff051b82 */ /* 0x000ea20000000800 */
[----:B---3--:R-:W-:-:S02]  /*1a20*/  @P0 IMAD.IADD R24, R9, 0x1, -R0 ;  /* 0x0000000109180824 */ /* 0x008fc400078e0a00 */
[----:B----4-:R-:W-:-:S04]  /*1a30*/  @P1 IMAD.HI.U32 R0, R4, R11, RZ ;  /* 0x0000000b04001227 */ /* 0x010fc800078e00ff */
[----:B-1----:R-:W-:Y:S01]  /*1a40*/  IMAD.IADD R6, R8, 0x1, R24 ;  /* 0x0000000108067824 */ /* 0x002fe200078e0218 */
[----:B--2---:R-:W-:-:S03]  /*1a50*/  @P1 SHF.R.U32.HI R4, RZ, R5, R0 ;  /* 0x00000005ff041219 */ /* 0x004fc60000011600 */
[C---:B------:R-:W-:Y:S01]  /*1a60*/  VIADD R0, R6.reuse, 0x7f ;  /* 0x0000007f06007836 */ /* 0x040fe20000000000 */
[----:B------:R-:W-:Y:S01]  /*1a70*/  IADD3 R101, R6, 0x80, -R10 ;  /* 0x0000008006657810 */ /* 0x000fe20007ffe80a */
[----:B------:R0:W-:Y:S03]  /*1a80*/  STL [R1+0x58], R6 ;  /* 0x0000580601007387 */ /* 0x0001e60000100800 */
[----:B------:R-:W-:Y:S01]  /*1a90*/  SHF.R.S32.HI R3, RZ, 0x1f, R0 ;  /* 0x0000001fff037819 */ /* 0x000fe20000011400 */
[----:B------:R-:W-:-:S03]  /*1aa0*/  IMAD.IADD R4, R101, 0x1, R4 ;  /* 0x0000000165047824 */ /* 0x000fc600078e0204 */
[----:B------:R-:W-:Y:S02]  /*1ab0*/  LEA.HI R3, R3, R0, RZ, 0x7 ;  /* 0x0000000003037211 */ /* 0x000fe400078f38ff */
[----:B------:R-:W-:Y:S02]  /*1ac0*/  SHF.R.S32.HI R5, RZ, 0x1f, R4 ;  /* 0x0000001fff057819 */ /* 0x000fe40000011404 */
[----:B------:R-:W-:Y:S02]  /*1ad0*/  SHF.R.S32.HI R102, RZ, 0x7, R3 ;  /* 0x00000007ff667819 */ /* 0x000fe40000011403 */
[----:B------:R-:W-:-:S04]  /*1ae0*/  LEA.HI R5, R5, R4, RZ, 0x7 ;  /* 0x0000000405057211 */ /* 0x000fc800078f38ff */
[----:B------:R-:W-:-:S04]  /*1af0*/  SHF.R.S32.HI R5, RZ, 0x7, R5 ;  /* 0x00000007ff057819 */ /* 0x000fc80000011405 */
[----:B------:R-:W-:-:S05]  /*1b00*/  VIMNMX R5, R102, R5, PT ;  /* 0x0000000566057248 */ /* 0x000fca0003fe0100 */
[----:B------:R-:W-:-:S05]  /*1b10*/  IMAD R5, R5, 0x80, -R8 ;  /* 0x0000008005057824 */ /* 0x000fca00078e0a08 */
[----:B------:R-:W-:-:S04]  /*1b20*/  VIMNMX R5, R5, R24, PT ;  /* 0x0000001805057248 */ /* 0x000fc80003fe0100 */
[----:B------:R-:W-:Y:S02]  /*1b30*/  ISETP.GT.AND P0, PT, R5, R74, PT ;  /* 0x0000004a0500720c */ /* 0x000fe40003f04270 */
[----:B------:R-:W-:-:S05]  /*1b40*/  SHF.R.U32.HI R74, RZ, 0x7, R74 ;  /* 0x00000007ff4a7819 */ /* 0x000fca000001164a */
[----:B------:R-:W-:-:S06]  /*1b50*/  IMAD.MOV.U32 R26, RZ, RZ, R74 ;  /* 0x000000ffff1a7224 */ /* 0x000fcc00078e004a */
[----:B------:R-:W-:-:S04]  /*1b60*/  @P0 IADD3 R0, R5, 0x7f, RZ ;  /* 0x0000007f05000810 */ /* 0x000fc80007ffe0ff */
[----:B------:R-:W-:-:S04]  /*1b70*/  @P0 SHF.R.S32.HI R3, RZ, 0x1f, R0 ;  /* 0x0000001fff030819 */ /* 0x000fc80000011400 */
[----:B------:R-:W-:-:S04]  /*1b80*/  @P0 LEA.HI R3, R3, R0, RZ, 0x7 ;  /* 0x0000000003030211 */ /* 0x000fc800078f38ff */
[----:B------:R-:W-:Y:S02]  /*1b90*/  @P0 SHF.R.S32.HI R26, RZ, 0x7, R3 ;  /* 0x00000007ff1a0819 */ /* 0x000fe40000011403 */
[----:B------:R-:W-:Y:S02]  /*1ba0*/  PLOP3.LUT P0, PT, PT, PT, PT, 0x80, 0x0 ;  /* 0x000000000000781c */ /* 0x000fe40003f0f070 */
        /* <DEDUP_REMOVED lines=13> */
[----:B------:R-:W-:Y:S01]  /*1c80*/  IMAD.U32 R10, RZ, RZ, UR6 ;  /* 0x00000006ff0a7e24 */ /* 0x000fe2000f8e00ff */
[----:B------:R-:W-:Y:S01]  /*1c90*/  MOV R11, UR7 ;  /* 0x00000007000b7c02 */ /* 0x000fe20008000f00 */
[----:B------:R-:W-:Y:S02]  /*1ca0*/  IMAD.U32 R6, RZ, RZ, UR4 ;  /* 0x00000004ff067e24 */ /* 0x000fe4000f8e00ff */
[----:B------:R-:W-:-:S02]  /*1cb0*/  IMAD.U32 R7, RZ, RZ, UR5 ;  /* 0x00000005ff077e24 */ /* 0x000fc4000f8e00ff */
[----:B------:R-:W-:Y:S02]  /*1cc0*/  IMAD.MOV.U32 R8, RZ, RZ, 0x70 ;  /* 0x00000070ff087424 */ /* 0x000fe400078e00ff */
[----:B------:R-:W-:Y:S02]  /*1cd0*/  IMAD.MOV.U32 R12, RZ, RZ, 0x1 ;  /* 0x00000001ff0c7424 */ /* 0x000fe400078e00ff */
[----:B0-----:R-:W-:-:S07]  /*1ce0*/  IMAD.MOV.U32 R13, RZ, RZ, RZ ;  /* 0x000000ffff0d7224 */ /* 0x001fce00078e00ff */
[----:B------:R-:W-:-:S07]  /*1cf0*/  LEPC R20, `(.L_x_2310) ;  /* 0x000000001014794e */ /* 0x000fce0000000000 */
[----:B-1---5:R-:W-:Y:S05]  /*1d00*/  CALL.ABS.NOINC R14 ;  /* 0x000000000e007343 */ /* 0x022fea0003c00000 */
.L_x_2310:
[----:B------:R-:W-:Y:S05]  /*1d10*/  BSYNC B6 ;  /* 0x0000000000067941 */ /* 0x000fea0003800000 */
.L_x_2309:
        /* <DEDUP_REMOVED lines=20> */
.L_x_2312:
[----:B------:R-:W-:Y:S05]  /*1e60*/  BSYNC B6 ;  /* 0x0000000000067941 */ /* 0x000fea0003800000 */
.L_x_2311:
[----:B------:R-:W2:Y:S04]  /*1e70*/  LDL.64 R38, [R1] ;  /* 0x0000000001267983 */ /* 0x000ea80000100a00 */
[----:B------:R-:W2:Y:S01]  /*1e80*/  LDL.64 R36, [R1] ;  /* 0x0000000001247983 */ /* 0x000ea20000100a00 */
[----:B------:R-:W-:Y:S01]  /*1e90*/  IMAD.IADD R79, R79, 0x1, R28 ;  /* 0x000000014f4f7824 */ /* 0x000fe200078e021c */
[----:B------:R-:W-:Y:S01]  /*1ea0*/  ULDC.64 UR4, c[0x0][0x9f8] ;  /* 0x00027e0000047ab9 */ /* 0x000fe20000000a00 */
[----:B------:R-:W0:Y:S01]  /*1eb0*/  LDC.64 R86, c[0x0][0x408] ;  /* 0x00010200ff567b82 */ /* 0x000e220000000a00 */
[----:B------:R-:W-:Y:S01]  /*1ec0*/  ISETP.NE.U32.AND P0, PT, RZ, UR4, PT ;  /* 0x00000004ff007c0c */ /* 0x000fe2000bf05070 */
[----:B------:R-:W1:Y:S03]  /*1ed0*/  S2R R20, SR_TID.X ;  /* 0x0000000000147919 */ /* 0x000e660000002100 */
[----:B------:R-:W-:Y:S01]  /*1ee0*/  ISETP.NE.AND.EX P0, PT, RZ, UR5, PT, P0 ;  /* 0x00000005ff007c0c */ /* 0x000fe2000bf05300 */
[----:B------:R-:W-:-:S02]  /*1ef0*/  VIADD R0, R16, 0x10 ;  /* 0x0000001010007836 */ /* 0x000fc40000000000 */
[----:B------:R-:W3:Y:S01]  /*1f00*/  LDC.64 R8, c[0x0][0x3f8] ;  /* 0x0000fe00ff087b82 */ /* 0x000ee20000000a00 */
[----:B------:R-:W-:-:S07]  /*1f10*/  SHF.R.S32.HI R7, RZ, 0x1f, R141 ;  /* 0x0000001fff077819 */ /* 0x000fce000001148d */
[----:B------:R-:W4:Y:S02]  /*1f20*/  LDC R99, c[0x0][0x3f4] ;  /* 0x0000fd00ff637b82 */ /* 0x000f240000000800 */
[----:B------:R-:W-:-:S04]  /*1f30*/  @P0 IADD3 R4, P1, R30, UR4, RZ ;  /* 0x000000041e040c10 */ /* 0x000fc8000ff3e0ff */
[----:B------:R-:W-:-:S05]  /*1f40*/  @P0 IADD3.X R5, R31, UR5, RZ, P1, !PT ;  /* 0x000000051f050c10 */ /* 0x000fca0008ffe4ff */
[----:B------:R0:W3:Y:S01]  /*1f50*/  @P0 LDG.E R25, desc[UR38][R4.64] ;  /* 0x0000002604190981 */ /* 0x0000e2000c1e1900 */
[----:B-1----:R-:W-:-:S04]  /*1f60*/  SHF.R.U32.HI R21, RZ, 0x7, R20 ;  /* 0x00000007ff157819 */ /* 0x002fc80000011614 */
[----:B------:R-:W-:-:S13]  /*1f70*/  ISETP.NE.AND P6, PT, R21, 0x1, PT ;  /* 0x000000011500780c */ /* 0x000fda0003fc5270 */
[----:B------:R-:W-:Y:S05]  /*1f80*/  @!P6 WARPSYNC.ALL ;  /* 0x000000000000e948 */ /* 0x000fea0003800000 */
[----:B------:R-:W-:Y:S01]  /*1f90*/  ULDC UR4, c[0x0][0x2f4] ;  /* 0x0000bd0000047ab9 */ /* 0x000fe20000000800 */
[----:B--2---:R-:W-:-:S05]  /*1fa0*/  IMAD.MOV.U32 R36, RZ, RZ, R38 ;  /* 0x000000ffff247224 */ /* 0x004fca00078e0026 */
[----:B------:R-:W-:-:S05]  /*1fb0*/  SHF.R.S32.HI R37, RZ, 0x1f, R36 ;  /* 0x0000001fff257819 */ /* 0x000fca0000011424 */
[----:B------:R1:W-:Y:S04]  /*1fc0*/  STL [R1+0x4], R37 ;  /* 0x0000042501007387 */ /* 0x0003e80000100800 */
[----:B------:R-:W2:Y:S04]  /*1fd0*/  LDL R28, [R1+0xc] ;  /* 0x00000c00011c7983 */ /* 0x000ea80000100800 */
[----:B------:R-:W2:Y:S01]  /*1fe0*/  LDL R29, [R1+0x60] ;  /* 0x00006000011d7983 */ /* 0x000ea20000100800 */
[----:B------:R-:W-:Y:S02]  /*1ff0*/  ISETP.GE.AND P1, PT, R0, UR4, PT ;  /* 0x0000000400007c0c */ /* 0x000fe4000bf26270 */
[----:B------:R-:W-:-:S02]  /*2000*/  ISETP.GE.AND P0, PT, R16, UR4, PT ;  /* 0x0000000410007c0c */ /* 0x000fc4000bf06270 */
[----:B------:R-:W-:Y:S02]  /*2010*/  SEL R6, RZ, 0xffffffff, P1 ;  /* 0xffffffffff067807 */ /* 0x000fe40000800000 */
[----:B------:R-:W-:-:S03]  /*2020*/  SEL R3, RZ, 0x1, P0 ;  /* 0x00000001ff037807 */ /* 0x000fc60000000000 */
[----:B------:R-:W-:-:S05]  /*2030*/  IMAD.SHL.U32 R6, R6, 0x2, RZ ;  /* 0x0000000206067824 */ /* 0x000fca00078e00ff */
[----:B------:R-:W-:Y:S02]  /*2040*/  LOP3.LUT R6, R6, 0x2, R3, 0xe2, !PT ;  /* 0x0000000206067812 */ /* 0x000fe400078ee203 */
[----:B------:R-:W-:Y:S01]  /*2050*/  IADD3 R3, R16, 0x20, RZ ;  /* 0x0000002010037810 */ /* 0x000fe20007ffe0ff */
[----:B0-----:R-:W-:Y:S01]  /*2060*/  IMAD R4, R7, R86, RZ ;  /* 0x0000005607047224 */ /* 0x001fe200078e02ff */
[----:B------:R-:W-:Y:S02]  /*2070*/  ISETP.GE.AND P1, PT, R136, UR4, PT ;  /* 0x0000000488007c0c */ /* 0x000fe4000bf26270 */
[----:B------:R-:W-:Y:S01]  /*2080*/  ISETP.GE.AND P0, PT, R3, UR4, PT ;  /* 0x0000000403007c0c */ /* 0x000fe2000bf06270 */
[----:B------:R-:W-:Y:S01]  /*2090*/  IMAD R11, R141, R87, R4 ;  /* 0x000000578d0b7224 */ /* 0x000fe200078e0204 */
[----:B------:R-:W-:Y:S02]  /*20a0*/  SEL R4, RZ, 0x8, P1 ;  /* 0x00000008ff047807 */ /* 0x000fe40000800000 */
[----:B------:R-:W-:-:S02]  /*20b0*/  SEL R5, RZ, 0x4, P0 ;  /* 0x00000004ff057807 */ /* 0x000fc40000000000 */
[----:B------:R-:W-:Y:S02]  /*20c0*/  ISETP.GE.AND P0, PT, R22, UR4, PT ;  /* 0x0000000416007c0c */ /* 0x000fe4000bf06270 */
[----:B------:R-:W-:Y:S02]  /*20d0*/  LOP3.LUT R4, R4, R6, R5, 0xfe, !PT ;  /* 0x0000000604047212 */ /* 0x000fe400078efe05 */
[----:B------:R-:W-:Y:S01]  /*20e0*/  SEL R5, RZ, 0x10, P0 ;  /* 0x00000010ff057807 */ /* 0x000fe20000000000 */
[CC--:B------:R-:W-:Y:S01]  /*20f0*/  IMAD.WIDE.U32 R72, R141.reuse, R86.reuse, R16 ;  /* 0x000000568d487225 */ /* 0x0c0fe200078e0010 */
[----:B----4-:R-:W-:Y:S02]  /*2100*/  ISETP.GE.AND P0, PT, R16, R99, PT ;  /* 0x000000631000720c */ /* 0x010fe40003f06270 */
[----:B------:R-:W-:Y:S01]  /*2110*/  LOP3.LUT R30, R4, R5, RZ, 0xfc, !PT ;  /* 0x00000005041e7212 */ /* 0x000fe200078efcff */
[----:B------:R-:W-:Y:S01]  /*2120*/  IMAD.WIDE.U32 R70, R141, R86, R36 ;  /* 0x000000568d467225 */ /* 0x000fe200078e0024 */
[----:B------:R-:W-:-:S03]  /*2130*/  ISETP.GE.AND P2, PT, R3, R99, PT ;  /* 0x000000630300720c */ /* 0x000fc60003f46270 */
[----:B---3--:R-:W-:Y:S01]  /*2140*/  IMAD R4, R7, R8, RZ ;  /* 0x0000000807047224 */ /* 0x008fe200078e02ff */
[----:B------:R-:W-:Y:S01]  /*2150*/  ISETP.GE.AND P3, PT, R0, R99, PT ;  /* 0x000000630000720c */ /* 0x000fe20003f66270 */
[----:B------:R-:W-:Y:S01]  /*2160*/  IMAD.IADD R73, R73, 0x1, R11 ;  /* 0x0000000149497824 */ /* 0x000fe200078e020b */
[----:B------:R-:W-:Y:S01]  /*2170*/  SEL R5, R99, RZ, P0 ;  /* 0x000000ff63057207 */ /* 0x000fe20000000000 */
[----:B------:R-:W-:Y:S02]  /*2180*/  IMAD.IADD R71, R11, 0x1, R71 ;  /* 0x000000010b477824 */ /* 0x000fe400078e0247 */
[----:B------:R-:W-:Y:S01]  /*2190*/  IMAD R11, R141, R9, R4 ;  /* 0x000000098d0b7224 */ /* 0x000fe200078e0204 */
[C---:B------:R-:W-:Y:S02]  /*21a0*/  SEL R4, R99.reuse, RZ, P2 ;  /* 0x000000ff63047207 */ /* 0x040fe40001000000 */
[----:B------:R-:W-:Y:S01]  /*21b0*/  SEL R7, R99, RZ, P3 ;  /* 0x000000ff63077207 */ /* 0x000fe20001800000 */
[----:B------:R-:W-:-:S02]  /*21c0*/  IMAD.IADD R5, R16, 0x1, R5 ;  /* 0x0000000110057824 */ /* 0x000fc400078e0205 */
[----:B------:R-:W-:Y:S01]  /*21d0*/  IMAD.WIDE.U32 R68, R141, R8, R16 ;  /* 0x000000088d447225 */ /* 0x000fe200078e0010 */
[----:B------:R-:W-:-:S03]  /*21e0*/  IADD3 R10, R0, R7, RZ ;  /* 0x00000007000a7210 */ /* 0x000fc60007ffe0ff */
[----:B------:R-:W-:-:S04]  /*21f0*/  IMAD.WIDE.U32 R66, R141, R8, R36 ;  /* 0x000000088d427225 */ /* 0x000fc800078e0024 */
[----:B------:R-:W-:Y:S01]  /*2200*/  IMAD.IADD R12, R3, 0x1, R4 ;  /* 0x00000001030c7824 */ /* 0x000fe200078e0204 */
[----:B------:R-:W-:Y:S01]  /*2210*/  SHF.R.S32.HI R6, RZ, 0x1f, R5 ;  /* 0x0000001fff067819 */ /* 0x000fe20000011405 */
[----:B------:R-:W-:Y:S02]  /*2220*/  IMAD.IADD R69, R69, 0x1, R11 ;  /* 0x0000000145457824 */ /* 0x000fe400078e020b */
[----:B------:R-:W-:Y:S01]  /*2230*/  IMAD.IADD R67, R11, 0x1, R67 ;  /* 0x000000010b437824 */ /* 0x000fe200078e0243 */
[----:B------:R-:W-:Y:S02]  /*2240*/  SHF.R.S32.HI R11, RZ, 0x1f, R10 ;  /* 0x0000001fff0b7819 */ /* 0x000fe4000001140a */
[----:B------:R-:W-:Y:S02]  /*2250*/  SHF.R.S32.HI R13, RZ, 0x1f, R12 ;  /* 0x0000001fff0d7819 */ /* 0x000fe4000001140c */
[CC--:B------:R-:W-:Y:S02]  /*2260*/  LEA.HI R4, R6.reuse, R5.reuse, RZ, 0x3 ;  /* 0x0000000506047211 */ /* 0x0c0fe400078f18ff */
[----:B------:R-:W-:-:S02]  /*2270*/  LEA.HI R7, R6, R5, RZ, 0x5 ;  /* 0x0000000506077211 */ /* 0x000fc400078f28ff */
[----:B------:R-:W-:Y:S02]  /*2280*/  LEA.HI R5, R11, R10, RZ, 0x3 ;  /* 0x0000000a0b057211 */ /* 0x000fe400078f18ff */
[----:B------:R-:W-:Y:S02]  /*2290*/  LEA.HI R6, R13, R12, RZ, 0x3 ;  /* 0x0000000c0d067211 */ /* 0x000fe400078f18ff */
[----:B------:R-:W-:Y:S02]  /*22a0*/  LEA.HI R11, R11, R10, RZ, 0x5 ;  /* 0x0000000a0b0b7211 */ /* 0x000fe400078f28ff */
[----:B------:R-:W-:Y:S01]  /*22b0*/  LEA.HI R13, R13, R12, RZ, 0x5 ;  /* 0x0000000c0d0d7211 */ /* 0x000fe200078f28ff */
[----:B------:R-:W-:Y:S01]  /*22c0*/  IMAD.SHL.U32 R10, R7, 0x80, RZ ;  /* 0x00000080070a7824 */ /* 0x000fe200078e00ff */
[----:B------:R-:W-:Y:S01]  /*22d0*/  LOP3.LUT R7, R157, 0x18, R4, 0xf8, !PT ;  /* 0x000000189d077812 */ /* 0x000fe200078ef804 */
[----:B------:R-:W-:Y:S01]  /*22e0*/  IMAD.SHL.U32 R12, R11, 0x80, RZ ;  /* 0x000000800b0c7824 */ /* 0x000fe200078e00ff */
[----:B------:R-:W-:Y:S01]  /*22f0*/  SHF.R.U32.HI R20, RZ, 0x3, R157 ;  /* 0x00000003ff147819 */ /* 0x000fe2000001169d */
[----:B------:R-:W-:Y:S01]  /*2300*/  IMAD.SHL.U32 R14, R13, 0x80, RZ ;  /* 0x000000800d0e7824 */ /* 0x000fe200078e00ff */
[----:B------:R-:W-:-:S02]  /*2310*/  LOP3.LUT R11, R157, 0x18, R5, 0xf8, !PT ;  /* 0x000000189d0b7812 */ /* 0x000fc400078ef805 */
[----:B------:R-:W-:Y:S02]  /*2320*/  LOP3.LUT R13, R157, 0x18, R6, 0xf8, !PT ;  /* 0x000000189d0d7812 */ /* 0x000fe400078ef806 */
[----:B------:R-:W-:Y:S02]  /*2330*/  LOP3.LUT R10, R10, 0xfffff000, RZ, 0xc0, !PT ;  /* 0xfffff0000a0a7812 */ /* 0x000fe400078ec0ff */
[-C--:B------:R-:W-:Y:S02]  /*2340*/  LOP3.LUT R7, R7, R20.reuse, RZ, 0x3c, !PT ;  /* 0x0000001407077212 */ /* 0x080fe400078e3cff */
[----:B------:R-:W-:Y:S02]  /*2350*/  LOP3.LUT R12, R12, 0xfffff000, RZ, 0xc0, !PT ;  /* 0xfffff0000c0c7812 */ /* 0x000fe400078ec0ff */
[----:B------:R-:W-:Y:S02]  /*2360*/  LOP3.LUT R11, R11, R20, RZ, 0x3c, !PT ;  /* 0x000000140b0b7212 */ /* 0x000fe400078e3cff */
[----:B------:R-:W-:-:S02]  /*2370*/  LOP3.LUT R14, R14, 0xfffff000, RZ, 0xc0, !PT ;  /* 0xfffff0000e0e7812 */ /* 0x000fc400078ec0ff */
[----:B------:R-:W-:Y:S02]  /*2380*/  LOP3.LUT R13, R13, R20, RZ, 0x3c, !PT ;  /* 0x000000140d0d7212 */ /* 0x000fe400078e3cff */
[----:B------:R-:W-:-:S04]  /*2390*/  LOP3.LUT R23, R23, 0xfffffffe, RZ, 0xc0, !PT ;  /* 0xfffffffe17177812 */ /* 0x000fc800078ec0ff */
[----:B------:R-:W-:-:S04]  /*23a0*/  @P3 LOP3.LUT R23, R23, 0x1, RZ, 0xfc, !PT ;  /* 0x0000000117173812 */ /* 0x000fc800078efcff */
[----:B------:R-:W-:-:S04]  /*23b0*/  LOP3.LUT R23, R23, 0xfffffffd, RZ, 0xc0, !PT ;  /* 0xfffffffd17177812 */ /* 0x000fc800078ec0ff */
[----:B------:R-:W-:Y:S02]  /*23c0*/  @P2 LOP3.LUT R23, R23, 0x2, RZ, 0xfc, !PT ;  /* 0x0000000217172812 */ /* 0x000fe400078efcff */
[----:B-----5:R-:W-:Y:S02]  /*23d0*/  SHF.R.S32.HI R15, RZ, 0x1f, R97 ;  /* 0x0000001fff0f7819 */ /* 0x020fe40000011461 */
[----:B------:R-:W-:-:S03]  /*23e0*/  LOP3.LUT R23, R23, 0xfffffffb, RZ, 0xc0, !PT ;  /* 0xfffffffb17177812 */ /* 0x000fc600078ec0ff */
[----:B------:R-:W-:Y:S02]  /*23f0*/  IMAD R20, R15, R86, RZ ;  /* 0x000000560f147224 */ /* 0x000fe400078e02ff */
[----:B------:R-:W-:-:S04]  /*2400*/  IMAD.WIDE.U32 R68, R97, R8, R68 ;  /* 0x0000000861447225 */ /* 0x000fc800078e0044 */
[----:B------:R-:W-:Y:S01]  /*2410*/  VIADD R100, R21, 0x8 ;  /* 0x0000000815647836 */ /* 0x000fe20000000000 */
[----:B------:R-:W-:Y:S01]  /*2420*/  LOP3.LUT R21, R5, 0xfffffff8, RZ, 0xc0, !PT ;  /* 0xfffffff805157812 */ /* 0x000fe200078ec0ff */
[----:B------:R-:W-:Y:S01]  /*2430*/  IMAD.WIDE.U32 R72, R97, R86, R72 ;  /* 0x0000005661487225 */ /* 0x000fe200078e0048 */
[----:B------:R-:W-:-:S03]  /*2440*/  SHF.L.U64.HI R90, R8, 0x7, R9 ;  /* 0x00000007085a7819 */ /* 0x000fc60000010209 */
[----:B------:R-:W-:-:S04]  /*2450*/  IMAD.WIDE.U32 R70, R97, R86, R70 ;  /* 0x0000005661467225 */ /* 0x000fc800078e0046 */
[----:B------:R-:W-:Y:S01]  /*2460*/  IMAD.WIDE.U32 R66, R97, R8, R66 ;  /* 0x0000000861427225 */ /* 0x000fe200078e0042 */
[----:B------:R-:W-:-:S03]  /*2470*/  SHF.R.S32.HI R92, RZ, 0x1f, R21 ;  /* 0x0000001fff5c7819 */ /* 0x000fc60000011415 */
[----:B------:R-:W-:Y:S01]  /*2480*/  IMAD.SHL.U32 R99, R99, 0x2, RZ ;  /* 0x0000000263637824 */ /* 0x000fe200078e00ff */
[--C-:B--2---:R-:W-:Y:S02]  /*2490*/  IADD3 R96, R7, R10, R28.reuse ;  /* 0x0000000a07607210 */ /* 0x104fe40007ffe01c */
[--C-:B------:R-:W-:Y:S02]  /*24a0*/  IADD3 R95, R11, R12, R28.reuse ;  /* 0x0000000c0b5f7210 */ /* 0x100fe40007ffe01c */
[----:B------:R-:W-:Y:S02]  /*24b0*/  IADD3 R94, R13, R14, R28 ;  /* 0x0000000e0d5e7210 */ /* 0x000fe40007ffe01c */
[----:B------:R-:W0:Y:S01]  /*24c0*/  S2R R28, SR_TID.X ;  /* 0x00000000001c7919 */ /* 0x000e220000002100 */
[----:B------:R-:W-:Y:S01]  /*24d0*/  @!P6 BAR.SYNC.DEFER_BLOCKING 0x9, 0x100 ;  /* 0x024400000000eb1d */ /* 0x000fe20000010000 */
[----:B------:R-:W-:Y:S01]  /*24e0*/  LOP3.LUT P1, RZ, R29, 0x2, RZ, 0xc0, !PT ;  /* 0x000000021dff7812 */ /* 0x000fe2000782c0ff */
[----:B------:R-:W-:-:S02]  /*24f0*/  IMAD R10, R15, R8, RZ ;  /* 0x000000080f0a7224 */ /* 0x000fc400078e02ff */
[C---:B------:R-:W-:Y:S02]  /*2500*/  IMAD R11, R97.reuse, R87, R20 ;  /* 0x00000057610b7224 */ /* 0x040fe400078e0214 */
[----:B------:R-:W-:-:S08]  /*2510*/  IMAD R75, R97, R9, R10 ;  /* 0x00000009614b7224 */ /* 0x000fd000078e020a */
[----:B------:R-:W-:Y:S02]  /*2520*/  @P1 LOP3.LUT R23, R23, 0x4, RZ, 0xfc, !PT ;  /* 0x0000000417171812 */ /* 0x000fe400078efcff */
[----:B------:R-:W-:Y:S01]  /*2530*/  ISETP.GE.AND P1, PT, R137, UR4, PT ;  /* 0x0000000489007c0c */ /* 0x000fe2000bf26270 */
[----:B0-----:R-:W-:-:S05]  /*2540*/  VIADD R32, R28, 0xffffff80 ;  /* 0xffffff801c207836 */ /* 0x001fca0000000000 */
[----:B------:R-:W-:-:S04]  /*2550*/  LEA.HI R28, R32, R32, RZ, 0x1 ;  /* 0x00000020201c7211 */ /* 0x000fc800078f08ff */
[----:B------:R-:W-:Y:S02]  /*2560*/  LOP3.LUT R28, R28, 0xfffffffe, RZ, 0xc0, !PT ;  /* 0xfffffffe1c1c7812 */ /* 0x000fe400078ec0ff */
[----:B------:R-:W-:-:S03]  /*2570*/  SEL R29, RZ, 0x20, P1 ;  /* 0x00000020ff1d7807 */ /* 0x000fc60000800000 */
[----:B------:R-:W-:Y:S01]  /*2580*/  IMAD.IADD R28, R32, 0x1, -R28 ;  /* 0x00000001201c7824 */ /* 0x000fe200078e0a1c */
[----:B------:R-:W-:Y:S02]  /*2590*/  LOP3.LUT R20, R4, 0xfffffff8, RZ, 0xc0, !PT ;  /* 0xfffffff804147812 */ /* 0x000fe400078ec0ff */
[----:B------:R-:W-:Y:S01]  /*25a0*/  LOP3.LUT R29, R30, R29, RZ, 0xfc, !PT ;  /* 0x0000001d1e1d7212 */ /* 0x000fe200078efcff */
[----:B------:R-:W-:Y:S01]  /*25b0*/  IMAD R10, R28, 0xc0, R141 ;  /* 0x000000c01c0a7824 */ /* 0x000fe200078e028d */
[----:B------:R-:W-:Y:S01]  /*25c0*/  LOP3.LUT R28, R6, 0xfffffff8, RZ, 0xc0, !PT ;  /* 0xfffffff8061c7812 */ /* 0x000fe200078ec0ff */
[C---:B------:R-:W-:Y:S01]  /*25d0*/  IMAD.SHL.U32 R7, R86.reuse, 0x80, RZ ;  /* 0x0000008056077824 */ /* 0x040fe200078e00ff */
[----:B------:R-:W-:Y:S01]  /*25e0*/  SHF.L.U64.HI R87, R86, 0x7, R87 ;  /* 0x0000000756577819 */ /* 0x000fe20000010257 */
[----:B------:R-:W-:Y:S01]  /*25f0*/  IMAD.IADD R77, R69, 0x1, R75 ;  /* 0x00000001454d7824 */ /* 0x000fe200078e024b */
[----:B------:R-:W-:Y:S01]  /*2600*/  SHF.L.U32 R8, R8, 0x7, RZ ;  /* 0x0000000708087819 */ /* 0x000fe200000006ff */
[----:B------:R-:W-:Y:S01]  /*2610*/  IMAD.IADD R78, R73, 0x1, R11 ;  /* 0x00000001494e7824 */ /* 0x000fe200078e020b */
[----:B------:R-:W-:Y:S01]  /*2620*/  SHF.R.S32.HI R9, RZ, 0x1f, R34 ;  /* 0x0000001fff097819 */ /* 0x000fe20000011422 */
[----:B------:R-:W-:Y:S01]  /*2630*/  IMAD.IADD R76, R11, 0x1, R71 ;  /* 0x000000010b4c7824 */ /* 0x000fe200078e0247 */
[----:B------:R-:W-:Y:S01]  /*2640*/  SHF.R.S32.HI R86, RZ, 0x1f, R25 ;  /* 0x0000001fff567819 */ /* 0x000fe20000011419 */
[----:B------:R-:W-:Y:S01]  /*2650*/  IMAD.IADD R75, R75, 0x1, R67 ;  /* 0x000000014b4b7824 */ /* 0x000fe200078e0243 */
[----:B------:R-:W-:-:S02]  /*2660*/  SHF.R.S32.HI R93, RZ, 0x1f, R20 ;  /* 0x0000001fff5d7819 */ /* 0x000fc40000011414 */
[----:B------:R-:W-:Y:S02]  /*2670*/  SHF.R.S32.HI R91, RZ, 0x1f, R28 ;  /* 0x0000001fff5b7819 */ /* 0x000fe4000001141c */
[----:B------:R-:W-:Y:S02]  /*2680*/  LOP3.LUT R30, R30, 0x1, RZ, 0xc0, !PT ;  /* 0x000000011e1e7812 */ /* 0x000fe400078ec0ff */
[C---:B------:R-:W-:Y:S02]  /*2690*/  LOP3.LUT R31, R29.reuse, 0x2, RZ, 0xc0, !PT ;  /* 0x000000021d1f7812 */ /* 0x040fe400078ec0ff */
[----:B-1----:R-:W-:-:S07]  /*26a0*/  LOP3.LUT R32, R29, 0x4, RZ, 0xc0, !PT ;  /* 0x000000041d207812 */ /* 0x002fce00078ec0ff */
.L_x_2371:
[----:B--23--:R-:W2:Y:S01]  /*26b0*/  LDL R35, [R1+0x60] ;  /* 0x0000600001237983 */ /* 0x00cea20000100800 */
[----:B0-----:R-:W0:Y:S03]  /*26c0*/  LDC R81, c[0x0][0x430] ;  /* 0x00010c00ff517b82 */ /* 0x001e260000000800 */
[----:B------:R-:W3:Y:S01]  /*26d0*/  LDL R39, [R1+0x5c] ;  /* 0x00005c0001277983 */ /* 0x000ee20000100800 */
[----:B------:R-:W-:-:S04]  /*26e0*/  VIADD R26, R26, 0xffffffff ;  /* 0xffffffff1a1a7836 */ /* 0x000fc80000000000 */
[----:B-1----:R-:W1:Y:S01]  /*26f0*/  LDC R98, c[0x0][0x3f4] ;  /* 0x0000fd00ff627b82 */ /* 0x002e620000000800 */
[----:B------:R-:W-:-:S04]  /*2700*/  LEA R12, R26, R10, 0x7 ;  /* 0x0000000a1a0c7211 */ /* 0x000fc800078e38ff */
[----:B------:R-:W-:Y:S02]  /*2710*/  ISETP.GE.AND P1, PT, R12, R24, PT ;  /* 0x000000180c00720c */ /* 0x000fe40003f26270 */
[----:B0-----:R-:W-:Y:S02]  /*2720*/  ISETP.NE.AND P2, PT, R81, 0x1, PT ;  /* 0x000000015100780c */ /* 0x001fe40003f45270 */
[----:B------:R-:W-:-:S11]  /*2730*/  ISETP.GT.OR P1, PT, R10, 0x7f, P1 ;  /* 0x0000007f0a00780c */ /* 0x000fd60000f24670 */
[----:B------:R-:W0:Y:S08]  /*2740*/  @P2 LDC R11, c[0x0][0x434] ;  /* 0x00010d00ff0b2b82 */ /* 0x000e300000000800 */
[----:B------:R-:W4:Y:S08]  /*2750*/  @P2 LDC R38, c[0x0][0x438] ;  /* 0x00010e00ff262b82 */ /* 0x000f300000000800 */
[----:B------:R-:W1:Y:S01]  /*2760*/  @!P1 LDC.64 R14, c[0x0][0x428] ;  /* 0x00010a00ff0e9b82 */ /* 0x000e620000000a00 */
[----:B------:R-:W-:-:S07]  /*2770*/  IMAD.IADD R40, R79, 0x1, R12 ;  /* 0x000000014f287824 */ /* 0x000fce00078e020c */
        /* <DEDUP_REMOVED lines=21> */
[C---:B------:R-:W-:Y:S01]  /*28d0*/  VIADD R64, R14.reuse, 0x10 ;  /* 0x000000100e407836 */ /* 0x040fe20000000000 */
[----:B------:R-:W-:-:S07]  /*28e0*/  LEA R65, R14, R27, 0x1 ;  /* 0x0000001b0e417211 */ /* 0x000fce00078e08ff */
[----:B------:R-:W-:-:S04]  /*28f0*/  @P3 VIADD R64, R14, 0xfffffff0 ;  /* 0xfffffff00e403836 */ /* 0x000fc80000000000 */
        /* <DEDUP_REMOVED lines=51> */
[----:B------:R-:W2:Y:S04]  /*2c30*/  LDL.64 R104, [R1] ;  /* 0x0000000001687983 */ /* 0x000ea80000100a00 */
        /* <DEDUP_REMOVED lines=10> */
[----:B------:R-:W-:-:S04]  /*2ce0*/  IADD3 R11, P2, R70, R12, RZ ;  /* 0x0000000c460b7210 */ /* 0x000fc80007f5e0ff */
[----:B------:R-:W-:Y:S02]  /*2cf0*/  IADD3.X R36, R35, R76, RZ, P2, !PT ;  /* 0x0000004c23247210 */ /* 0x000fe400017fe4ff */
        /* <DEDUP_REMOVED lines=33> */
.L_x_2317:
[----:B------:R-:W-:Y:S05]  /*2f10*/  BSYNC B1 ;  /* 0x0000000000017941 */ /* 0x000fea0003800000 */
.L_x_2316:
        /* <DEDUP_REMOVED lines=8> */
[----:B------:R-:W-:-:S03]  /*2fa0*/  IMAD.MOV.U32 R12, RZ, RZ, R44 ;  /* 0x000000ffff0c7224 */ /* 0x000fc600078e002c */
[----:B------:R-:W-:Y:S01]  /*2fb0*/  PRMT R88, R13, 0x5410, R11 ;  /* 0x000054100d587816 */ /* 0x000fe2000000000b */
[----:B------:R-:W-:Y:S01]  /*2fc0*/  IMAD.MOV.U32 R11, RZ, RZ, R48 ;  /* 0x000000ffff0b7224 */ /* 0x000fe200078e0030 */
[----:B------:R-:W-:Y:S01]  /*2fd0*/  PRMT R103, R12, 0x5410, R14 ;  /* 0x000054100c677816 */ /* 0x000fe2000000000e */
[----:B------:R-:W-:Y:S01]  /*2fe0*/  IMAD.MOV.U32 R13, RZ, RZ, R52 ;  /* 0x000000ffff0d7224 */ /* 0x000fe200078e0034 */
[----:B------:R-:W-:Y:S01]  /*2ff0*/  MOV R12, R49 ;  /* 0x00000031000c7202 */ /* 0x000fe20000000f00 */
[----:B------:R-:W-:-:S03]  /*3000*/  IMAD.MOV.U32 R14, RZ, RZ, R53 ;  /* 0x000000ffff0e7224 */ /* 0x000fc600078e0035 */
        /* <DEDUP_REMOVED lines=9> */
[----:B------:R-:W-:-:S02]  /*30a0*/  PRMT R110, R12, 0x7610, R110 ;  /* 0x000076100c6e7816 */ /* 0x000fc4000000006e */
[----:B------:R-:W-:Y:S02]  /*30b0*/  MOV R12, R43 ;  /* 0x0000002b000c7202 */ /* 0x000fe40000000f00 */
[----:B------:R-:W-:Y:S02]  /*30c0*/  PRMT R62, R14, 0x5410, R13 ;  /* 0x000054100e3e7816 */ /* 0x000fe4000000000d */
        /* <DEDUP_REMOVED lines=14> */
[----:B------:R-:W-:Y:S06]  /*31b0*/  @!P2 BRA `(.L_x_2318) ;  /* 0x000000000004a947 */ /* 0x000fec0003800000 */
[----:B------:R-:W-:Y:S01]  /*31c0*/  BPT.TRAP 0x1 ;  /* 0x000000040000795c */ /* 0x000fe20000300000 */
.L_x_2318:
[----:B------:R-:W-:Y:S01]  /*31d0*/  IMAD R35, R18, 0x8, R2 ;  /* 0x0000000812237824 */ /* 0x000fe200078e0202 */
[----:B------:R-:W-:Y:S01]  /*31e0*/  SHF.L.U32 R85, R140, 0x1f, RZ ;  /* 0x0000001f8c557819 */ /* 0x000fe200000006ff */
[----:B------:R-:W-:Y:S03]  /*31f0*/  BSSY B1, `(.L_x_2319) ;  /* 0x0000003000017945 */ /* 0x000fe60003800000 */
[----:B------:R-:W0:Y:S02]  /*3200*/  SYNCS.PHASECHK.TRANS64.TRYWAIT P4, [R35+URZ+0x2d890], R85 ;  /* 0x02d89055230075a7 */ /* 0x000e24000808017f */
[----:B0-----:R-:W-:Y:S05]  /*3210*/  @!P4 BRA `(.L_x_2320) ;  /* 0x0000019000ccc947 */ /* 0x001fea0003800000 */
.L_x_2582:
[----:B------:R-:W-:Y:S05]  /*3220*/  BSYNC B1 ;  /* 0x0000000000017941 */ /* 0x000fea0003800000 */
.L_x_2319:
[----:B------:R-:W-:-:S03]  /*3230*/  UMOV UR4, 0xffffffff ;  /* 0xffffffff00047882 */ /* 0x000fc60000000000 */
[----:B------:R-:W-:Y:S05]  /*3240*/  BRA.DIV UR4, `(.L_x_2321) ;  /* 0x0000019204d47947 */ /* 0x000fea000b800000 */
[----:B------:R-:W1:Y:S04]  /*3250*/  SHFL.IDX PT, R61, R61, RZ, 0x1e1f ;  /* 0x001e1fff3d3d7589 */ /* 0x000e6800000e0000 */
[----:B------:R-:W2:Y:S02]  /*3260*/  SHFL.IDX PT, R60, R60, RZ, 0x1e1f ;  /* 0x001e1fff3c3c7589 */ /* 0x000ea400000e0000 */
.L_x_2586:
[----:B------:R-:W-:Y:S05]  /*3270*/  @P3 BRA `(.L_x_2322) ;  /* 0x0000003400f43947 */ /* 0x000fea0003800000 */
[----:B------:R-:W-:Y:S01]  /*3280*/  ISETP.NE.AND P3, PT, R30, RZ, PT ;  /* 0x000000ff1e00720c */ /* 0x000fe20003f65270 */
[----:B------:R-:W-:-:S12]  /*3290*/  BSSY B1, `(.L_x_2323) ;  /* 0x0000037000017945 */ /* 0x000fd80003800000 */
[----:B------:R-:W-:Y:S05]  /*32a0*/  @!P3 BRA `(.L_x_2324) ;  /* 0x0000000000d4b947 */ /* 0x000fea0003800000 */
[----:B------:R-:W3:Y:S01]  /*32b0*/  LDL.64 R114, [R1] ;  /* 0x0000000001727983 */ /* 0x000ee20000100a00 */
[----:B------:R-:W-:Y:S03]  /*32c0*/  BSSY B2, `(.L_x_2325) ;  /* 0x0000030000027945 */ /* 0x000fe60003800000 */
[----:B------:R4:W0:Y:S01]  /*32d0*/  LDS.128 R12, [R65+0x15000] ;  /* 0x01500000410c7984 */ /* 0x0008220000000c00 */
[----:B---3--:R-:W-:-:S13]  /*32e0*/  ISETP.GE.AND P3, PT, R114, R98, PT ;  /* 0x000000627200720c */ /* 0x008fda0003f66270 */
[----:B0---4-:R-:W-:Y:S05]  /*32f0*/  @P3 BRA `(.L_x_2326) ;  /* 0x0000000000b03947 */ /* 0x011fea0003800000 */
[--C-:B------:R-:W-:Y:S02]  /*3300*/  SHF.R.U64 R11, R56, 0x10, R57.reuse ;  /* 0x00000010380b7819 */ /* 0x100fe40000001239 */
[----:B------:R-:W-:Y:S01]  /*3310*/  SHF.R.U32.HI R56, RZ, 0x10, R57 ;  /* 0x00000010ff387819 */ /* 0x000fe20000011639 */
[----:B------:R-:W-:Y:S01]  /*3320*/  IMAD.MOV.U32 R57, RZ, RZ, R13 ;  /* 0x000000ffff397224 */ /* 0x000fe200078e000d */
        /* <DEDUP_REMOVED lines=12> */
[--C-:B------:R-:W-:Y:S02]  /*33f0*/  HADD2.F32 R104, -RZ, R15.reuse.H1_H1 ;  /* 0x3000000fff687230 */ /* 0x100fe40000004100 */
[----:B------:R-:W-:Y:S02]  /*3400*/  HADD2.F32 R56, -RZ, R15.H0_H0 ;  /* 0x2000000fff387230 */ /* 0x000fe40000004100 */
[----:B------:R-:W-:Y:S02]  /*3410*/  IMAD.MOV.U32 R106, RZ, RZ, R12 ;  /* 0x000000ffff6a7224 */ /* 0x000fe400078e000c */
[----:B------:R-:W-:Y:S01]  /*3420*/  FMUL.FTZ R13, R104, R59 ;  /* 0x0000003b680d7220 */ /* 0x000fe20000410000 */
[----:B------:R-:W-:-:S02]  /*3430*/  HADD2.F32 R15, -RZ, R109.H1_H1 ;  /* 0x3000006dff0f7230 */ /* 0x000fc40000004100 */
[C---:B------:R-:W-:Y:S01]  /*3440*/  FMUL.FTZ R59, R56.reuse, R59 ;  /* 0x0000003b383b7220 */ /* 0x040fe20000410000 */
[----:B------:R-:W-:Y:S01]  /*3450*/  F2FP.F16.F32.PACK_AB R11, R11, R58 ;  /* 0x0000003a0b0b723e */ /* 0x000fe200000000ff */
[-C--:B------:R-:W-:Y:S01]  /*3460*/  FFMA.FTZ R13, R56, R57.reuse, -R13 ;  /* 0x00000039380d7223 */ /* 0x080fe2000001080d */
[----:B------:R-:W-:Y:S02]  /*3470*/  HADD2.F32 R12, -RZ, R106.H1_H1 ;  /* 0x3000006aff0c7230 */ /* 0x000fe40000004100 */
[----:B------:R-:W-:Y:S01]  /*3480*/  FFMA.FTZ R104, R104, R57, R59 ;  /* 0x0000003968687223 */ /* 0x000fe2000001003b */
[----:B------:R-:W-:Y:S02]  /*3490*/  HADD2.F32 R57, -RZ, R112.H0_H0 ;  /* 0x20000070ff397230 */ /* 0x000fe40000004100 */
[----:B------:R-:W-:Y:S02]  /*34a0*/  HADD2.F32 R106, -RZ, R106.H0_H0 ;  /* 0x2000006aff6a7230 */ /* 0x000fe40000004100 */
[----:B------:R-:W-:Y:S01]  /*34b0*/  F2FP.F16.F32.PACK_AB R104, R104, R13 ;  /* 0x0000000d6868723e */ /* 0x000fe200000000ff */
[----:B------:R-:W-:Y:S01]  /*34c0*/  FMUL.FTZ R59, R12, R57 ;  /* 0x000000390c3b7220 */ /* 0x000fe20000410000 */
[----:B------:R-:W-:-:S02]  /*34d0*/  IMAD.MOV.U32 R13, RZ, RZ, R11 ;  /* 0x000000ffff0d7224 */ /* 0x000fc400078e000b */
[C---:B------:R-:W-:Y:S01]  /*34e0*/  FMUL.FTZ R57, R106.reuse, R57 ;  /* 0x000000396a397220 */ /* 0x040fe20000410000 */
[-C--:B------:R-:W-:Y:S01]  /*34f0*/  FFMA.FTZ R56, R106, R15.reuse, -R59 ;  /* 0x0000000f6a387223 */ /* 0x080fe2000001083b */
[----:B------:R-:W-:Y:S02]  /*3500*/  HADD2.F32 R59, -RZ, R14.H0_H0 ;  /* 0x2000000eff3b7230 */ /* 0x000fe40000004100 */
[----:B------:R-:W-:Y:S01]  /*3510*/  FFMA.FTZ R15, R12, R15, R57 ;  /* 0x0000000f0c0f7223 */ /* 0x000fe20000010039 */
[----:B------:R-:W-:Y:S02]  /*3520*/  HADD2.F32 R12, -RZ, R112.H1_H1 ;  /* 0x30000070ff0c7230 */ /* 0x000fe40000004100 */
[----:B------:R-:W-:Y:S02]  /*3530*/  HADD2.F32 R57, -RZ, R14.H1_H1 ;  /* 0x3000000eff397230 */ /* 0x000fe40000004100 */
[----:B------:R-:W-:-:S03]  /*3540*/  HADD2.F32 R106, -RZ, R110.H0_H0 ;  /* 0x2000006eff6a7230 */ /* 0x000fc60000004100 */
[-C--:B------:R-:W-:Y:S01]  /*3550*/  FMUL.FTZ R14, R57, R12.reuse ;  /* 0x0000000c390e7220 */ /* 0x080fe20000410000 */
[----:B------:R-:W-:-:S03]  /*3560*/  FMUL.FTZ R12, R59, R12 ;  /* 0x0000000c3b0c7220 */ /* 0x000fc60000410000 */
[-C--:B------:R-:W-:Y:S01]  /*3570*/  FFMA.FTZ R14, R59, R106.reuse, -R14 ;  /* 0x0000006a3b0e7223 */ /* 0x080fe2000001080e */
[----:B------:R-:W-:Y:S01]  /*3580*/  FFMA.FTZ R57, R57, R106, R12 ;  /* 0x0000006a39397223 */ /* 0x000fe2000001000c */
[----:B------:R-:W-:Y:S01]  /*3590*/  F2FP.F16.F32.PACK_AB R12, R15, R56 ;  /* 0x000000380f0c723e */ /* 0x000fe200000000ff */
[----:B------:R-:W-:-:S03]  /*35a0*/  IMAD.MOV.U32 R15, RZ, RZ, R104 ;  /* 0x000000ffff0f7224 */ /* 0x000fc600078e0068 */
[----:B------:R-:W-:-:S07]  /*35b0*/  F2FP.F16.F32.PACK_AB R14, R57, R14 ;  /* 0x0000000e390e723e */ /* 0x000fce00000000ff */
.L_x_2326:
[----:B------:R-:W-:Y:S05]  /*35c0*/  BSYNC B2 ;  /* 0x0000000000027941 */ /* 0x000fea0003800000 */
.L_x_2325:
[----:B--2---:R-:W-:-:S04]  /*35d0*/  LEA R56, P3, R16, R60, 0x1 ;  /* 0x0000003c10387211 */ /* 0x004fc800078608ff */
[----:B-1----:R-:W-:-:S05]  /*35e0*/  LEA.HI.X R57, R16, R61, R17, 0x1, P3 ;  /* 0x0000003d10397211 */ /* 0x002fca00018f0c11 */
[----:B------:R3:W-:Y:S04]  /*35f0*/  ST.E.128 desc[UR38][R56.64], R12 ;  /* 0x0000000c38007985 */ /* 0x0007e8000c101d26 */
.L_x_2324:
[----:B------:R-:W-:Y:S05]  /*3600*/  BSYNC B1 ;  /* 0x0000000000017941 */ /* 0x000fea0003800000 */
.L_x_2323:
        /* <DEDUP_REMOVED lines=8> */
[----:B------:R-:W-:Y:S01]  /*3690*/  SHF.R.U64 R56, R54, 0x10, R55 ;  /* 0x0000001036387819 */ /* 0x000fe20000001237 */
[--C-:B------:R-:W-:Y:S01]  /*36a0*/  HADD2.F32 R11, -RZ, R13.reuse.H1_H1 ;  /* 0x3000000dff0b7230 */ /* 0x100fe20000004100 */
[----:B------:R-:W-:Y:S01]  /*36b0*/  SHF.R.U64 R52, R52, 0x10, R53 ;  /* 0x0000001034347819 */ /* 0x000fe20000001235 */
[----:B------:R-:W-:Y:S01]  /*36c0*/  HADD2.F32 R13, -RZ, R13.H0_H0 ;  /* 0x2000000dff0d7230 */ /* 0x000fe20000004100 */
[----:B------:R-:W-:Y:S01]  /*36d0*/  SHF.R.U32.HI R55, RZ, 0x10, R55 ;  /* 0x00000010ff377819 */ /* 0x000fe20000011637 */
        /* <DEDUP_REMOVED lines=8> */
[----:B------:R-:W-:Y:S02]  /*3760*/  IMAD.MOV.U32 R53, RZ, RZ, R12 ;  /* 0x000000ffff357224 */ /* 0x000fe400078e000c */
[----:B------:R-:W-:Y:S01]  /*3770*/  HADD2.F32 R13, -RZ, R15.H1_H1 ;  /* 0x3000000fff0d7230 */ /* 0x000fe20000004100 */
[----:B------:R-:W-:Y:S01]  /*3780*/  F2FP.F16.F32.PACK_AB R54, R11, R54 ;  /* 0x000000360b36723e */ /* 0x000fe200000000ff */
[----:B------:R-:W-:Y:S02]  /*3790*/  HADD2.F32 R12, -RZ, R55.H0_H0 ;  /* 0x20000037ff0c7230 */ /* 0x000fe40000004100 */
[----:B------:R-:W-:Y:S02]  /*37a0*/  HADD2.F32 R15, -RZ, R15.H0_H0 ;  /* 0x2000000fff0f7230 */ /* 0x000fe40000004100 */
[----:B------:R-:W-:-:S02]  /*37b0*/  HADD2.F32 R52, -RZ, R52.H0_H0 ;  /* 0x20000034ff347230 */ /* 0x000fc40000004100 */
[-C--:B------:R-:W-:Y:S01]  /*37c0*/  FMUL.FTZ R56, R13, R12.reuse ;  /* 0x0000000c0d387220 */ /* 0x080fe20000410000 */
[----:B------:R-:W-:Y:S02]  /*37d0*/  HADD2.F32 R55, -RZ, R111.H0_H0 ;  /* 0x2000006fff377230 */ /* 0x000fe40000004100 */
[C---:B------:R-:W-:Y:S01]  /*37e0*/  FMUL.FTZ R58, R15.reuse, R12 ;  /* 0x0000000c0f3a7220 */ /* 0x040fe20000410000 */
[-C--:B------:R-:W-:Y:S01]  /*37f0*/  FFMA.FTZ R12, R15, R52.reuse, -R56 ;  /* 0x000000340f0c7223 */ /* 0x080fe20000010838 */
[--C-:B------:R-:W-:Y:S02]  /*3800*/  HADD2.F32 R56, -RZ, R53.reuse.H0_H0 ;  /* 0x20000035ff387230 */ /* 0x100fe40000004100 */
[----:B------:R-:W-:Y:S01]  /*3810*/  FFMA.FTZ R13, R13, R52, R58 ;  /* 0x000000340d0d7223 */ /* 0x000fe2000001003a */
[----:B------:R-:W-:Y:S02]  /*3820*/  IMAD.MOV.U32 R52, RZ, RZ, R14 ;  /* 0x000000ffff347224 */ /* 0x000fe400078e000e */
[----:B------:R-:W-:-:S02]  /*3830*/  HADD2.F32 R14, -RZ, R53.H1_H1 ;  /* 0x30000035ff0e7230 */ /* 0x000fc40000004100 */
[----:B------:R-:W-:Y:S01]  /*3840*/  HADD2.F32 R53, -RZ, R108.H1_H1 ;  /* 0x3000006cff357230 */ /* 0x000fe20000004100 */
[----:B------:R-:W-:Y:S02]  /*3850*/  F2FP.F16.F32.PACK_AB R11, R13, R12 ;  /* 0x0000000c0d0b723e */ /* 0x000fe400000000ff */
[-C--:B------:R-:W-:Y:S01]  /*3860*/  FMUL.FTZ R15, R14, R55.reuse ;  /* 0x000000370e0f7220 */ /* 0x080fe20000410000 */
[C---:B------:R-:W-:Y:S01]  /*3870*/  FMUL.FTZ R55, R56.reuse, R55 ;  /* 0x0000003738377220 */ /* 0x040fe20000410000 */
[----:B------:R-:W-:Y:S02]  /*3880*/  MOV R13, R54 ;  /* 0x00000036000d7202 */ /* 0x000fe40000000f00 */
[-C--:B------:R-:W-:Y:S01]  /*3890*/  FFMA.FTZ R15, R56, R53.reuse, -R15 ;  /* 0x00000035380f7223 */ /* 0x080fe2000001080f */
[--C-:B------:R-:W-:Y:S02]  /*38a0*/  HADD2.F32 R56, -RZ, R52.reuse.H0_H0 ;  /* 0x20000034ff387230 */ /* 0x100fe40000004100 */
[----:B------:R-:W-:Y:S01]  /*38b0*/  FFMA.FTZ R14, R14, R53, R55 ;  /* 0x000000350e0e7223 */ /* 0x000fe20000010037 */
[----:B------:R-:W-:-:S02]  /*38c0*/  HADD2.F32 R52, -RZ, R52.H1_H1 ;  /* 0x30000034ff347230 */ /* 0x000fc40000004100 */
[----:B------:R-:W-:Y:S02]  /*38d0*/  HADD2.F32 R53, -RZ, R109.H0_H0 ;  /* 0x2000006dff357230 */ /* 0x000fe40000004100 */
[----:B------:R-:W-:Y:S01]  /*38e0*/  F2FP.F16.F32.PACK_AB R12, R14, R15 ;  /* 0x0000000f0e0c723e */ /* 0x000fe200000000ff */
[-C--:B------:R-:W-:Y:S01]  /*38f0*/  FMUL.FTZ R55, R52, R57.reuse ;  /* 0x0000003934377220 */ /* 0x080fe20000410000 */
[C---:B------:R-:W-:Y:S01]  /*3900*/  FMUL.FTZ R57, R56.reuse, R57 ;  /* 0x0000003938397220 */ /* 0x040fe20000410000 */
[----:B------:R-:W-:Y:S02]  /*3910*/  IMAD.MOV.U32 R15, RZ, RZ, R11 ;  /* 0x000000ffff0f7224 */ /* 0x000fe400078e000b */
[-C--:B------:R-:W-:Y:S01]  /*3920*/  FFMA.FTZ R55, R56, R53.reuse, -R55 ;  /* 0x0000003538377223 */ /* 0x080fe20000010837 */
[----:B------:R-:W-:-:S05]  /*3930*/  FFMA.FTZ R52, R52, R53, R57 ;  /* 0x0000003534347223 */ /* 0x000fca0000010039 */
[----:B------:R-:W-:-:S07]  /*3940*/  F2FP.F16.F32.PACK_AB R14, R52, R55 ;  /* 0x00000037340e723e */ /* 0x000fce00000000ff */
.L_x_2330:
[----:B------:R-:W-:Y:S05]  /*3950*/  BSYNC B2 ;  /* 0x0000000000027941 */ /* 0x000fea0003800000 */
.L_x_2329:
[----:B------:R-:W3:Y:S01]  /*3960*/  LDL R11, [R1+0x10] ;  /* 0x00001000010b7983 */ /* 0x000ee20000100800 */
[----:B--2---:R-:W-:Y:S02]  /*3970*/  IMAD.MOV.U32 R52, RZ, RZ, R60 ;  /* 0x000000ffff347224 */ /* 0x004fe400078e003c */
[----:B-1----:R-:W-:Y:S02]  /*3980*/  IMAD.MOV.U32 R53, RZ, RZ, R61 ;  /* 0x000000ffff357224 */ /* 0x002fe400078e003d */
[----:B---3--:R-:W-:-:S04]  /*3990*/  IMAD.SHL.U32 R11, R11, 0x8, RZ ;  /* 0x000000080b0b7824 */ /* 0x008fc800078e00ff */
[----:B------:R-:W-:-:S05]  /*39a0*/  IMAD.WIDE R52, R11, 0x2, R52 ;  /* 0x000000020b347825 */ /* 0x000fca00078e0234 */
[----:B------:R4:W-:Y:S02]  /*39b0*/  ST.E.128 desc[UR38][R52.64], R12 ;  /* 0x0000000c34007985 */ /* 0x0009e4000c101d26 */
.L_x_2328:
[----:B------:R-:W-:Y:S05]  /*39c0*/  BSYNC B1 ;  /* 0x0000000000017941 */ /* 0x000fea0003800000 */
.L_x_2327:
[----:B------:R-:W-:Y:S01]  /*39d0*/  ISETP.NE.AND P3, PT, R32, RZ, PT ;  /* 0x000000ff2000720c */ /* 0x000fe20003f65270 */
[----:B------:R-:W-:-:S12]  /*39e0*/  BSSY B1, `(.L_x_2331) ;  /* 0x000003a000017945 */ /* 0x000fd80003800000 */
[----:B------:R-:W-:Y:S05]  /*39f0*/  @!P3 BRA `(.L_x_2332) ;  /* 0x0000000000e0b947 */ /* 0x000fea0003800000 */
[----:B---34-:R-:W3:Y:S04]  /*3a00*/  LDL R12, [R1+0x14] ;  /* 0x00001400010c7983 */ /* 0x018ee80000100800 */
[----:B------:R-:W4:Y:S01]  /*3a10*/  LDL R11, [R1+0x38] ;  /* 0x00003800010b7983 */ /* 0x000f220000100800 */
[----:B-1----:R-:W-:Y:S01]  /*3a20*/  IMAD.MOV.U32 R13, RZ, RZ, R61 ;  /* 0x000000ffff0d7224 */ /* 0x002fe200078e003d */
[----:B------:R-:W-:Y:S01]  /*3a30*/  BSSY B2, `(.L_x_2333) ;  /* 0x0000033000027945 */ /* 0x000fe20003800000 */
[----:B---3--:R-:W-:Y:S02]  /*3a40*/  IMAD.SHL.U32 R53, R12, 0x8, RZ ;  /* 0x000000080c357824 */ /* 0x008fe400078e00ff */
[----:B--2---:R-:W-:Y:S01]  /*3a50*/  IMAD.MOV.U32 R12, RZ, RZ, R60 ;  /* 0x000000ffff0c7224 */ /* 0x004fe200078e003c */
[----:B----4-:R-:W-:-:S03]  /*3a60*/  ISETP.GE.AND P3, PT, R11, R98, PT ;  /* 0x000000620b00720c */ /* 0x010fc60003f66270 */
[----:B------:R-:W-:Y:S02]  /*3a70*/  IMAD.WIDE R52, R53, 0x2, R12 ;  /* 0x0000000235347825 */ /* 0x000fe400078e020c */
[----:B------:R1:W2:Y:S08]  /*3a80*/  LDS.128 R12, [R65+0x17000] ;  /* 0x01700000410c7984 */ /* 0x0002b00000000c00 */
[----:B-1----:R-:W-:Y:S05]  /*3a90*/  @P3 BRA `(.L_x_2334) ;  /* 0x0000000000b03947 */ /* 0x002fea0003800000 */
[----:B------:R-:W-:Y:S01]  /*3aa0*/  SHF.R.U64 R54, R50, 0x10, R51 ;  /* 0x0000001032367819 */ /* 0x000fe20000001233 */
[--C-:B--2---:R-:W-:Y:S01]  /*3ab0*/  HADD2.F32 R11, -RZ, R13.reuse.H1_H1 ;  /* 0x3000000dff0b7230 */ /* 0x104fe20000004100 */
[----:B------:R-:W-:Y:S01]  /*3ac0*/  SHF.R.U64 R48, R48, 0x10, R49 ;  /* 0x0000001030307819 */ /* 0x000fe20000001231 */
[----:B------:R-:W-:Y:S01]  /*3ad0*/  HADD2.F32 R13, -RZ, R13.H0_H0 ;  /* 0x2000000dff0d7230 */ /* 0x000fe20000004100 */
[----:B------:R-:W-:Y:S01]  /*3ae0*/  SHF.R.U32.HI R51, RZ, 0x10, R51 ;  /* 0x00000010ff337819 */ /* 0x000fe20000011633 */
[----:B------:R-:W-:Y:S02]  /*3af0*/  HADD2.F32 R54, -RZ, R54.H0_H0 ;  /* 0x20000036ff367230 */ /* 0x000fe40000004100 */
[----:B------:R-:W-:-:S03]  /*3b00*/  HADD2.F32 R48, -RZ, R48.H0_H0 ;  /* 0x20000030ff307230 */ /* 0x000fc60000004100 */
[-C--:B------:R-:W-:Y:S01]  /*3b10*/  FMUL.FTZ R50, R11, R54.reuse ;  /* 0x000000360b327220 */ /* 0x080fe20000410000 */
[----:B------:R-:W-:-:S03]  /*3b20*/  FMUL.FTZ R54, R13, R54 ;  /* 0x000000360d367220 */ /* 0x000fc60000410000 */
[-C--:B------:R-:W-:Y:S01]  /*3b30*/  FFMA.FTZ R50, R13, R48.reuse, -R50 ;  /* 0x000000300d327223 */ /* 0x080fe20000010832 */
[----:B------:R-:W-:Y:S01]  /*3b40*/  FFMA.FTZ R11, R11, R48, R54 ;  /* 0x000000300b0b7223 */ /* 0x000fe20000010036 */
[----:B------:R-:W-:Y:S02]  /*3b50*/  SHF.R.U32.HI R48, RZ, 0x10, R49 ;  /* 0x00000010ff307819 */ /* 0x000fe40000011631 */
[----:B------:R-:W-:Y:S01]  /*3b60*/  MOV R49, R15 ;  /* 0x0000000f00317202 */ /* 0x000fe20000000f00 */
[----:B------:R-:W-:Y:S01]  /*3b70*/  IMAD.MOV.U32 R15, RZ, RZ, R12 ;  /* 0x000000ffff0f7224 */ /* 0x000fe200078e000c */
[----:B------:R-:W-:Y:S01]  /*3b80*/  F2FP.F16.F32.PACK_AB R11, R11, R50 ;  /* 0x000000320b0b723e */ /* 0x000fe200000000ff */
[----:B------:R-:W-:Y:S02]  /*3b90*/  HADD2.F32 R12, -RZ, R51.H0_H0 ;  /* 0x20000033ff0c7230 */ /* 0x000fe40000004100 */
[--C-:B------:R-:W-:Y:S02]  /*3ba0*/  HADD2.F32 R13, -RZ, R49.reuse.H1_H1 ;  /* 0x30000031ff0d7230 */ /* 0x100fe40000004100 */
[----:B------:R-:W-:-:S02]  /*3bb0*/  HADD2.F32 R49, -RZ, R49.H0_H0 ;  /* 0x20000031ff317230 */ /* 0x000fc40000004100 */
[----:B------:R-:W-:Y:S02]  /*3bc0*/  HADD2.F32 R48, -RZ, R48.H0_H0 ;  /* 0x20000030ff307230 */ /* 0x000fe40000004100 */
[-C--:B------:R-:W-:Y:S01]  /*3bd0*/  FMUL.FTZ R54, R13, R12.reuse ;  /* 0x0000000c0d367220 */ /* 0x080fe20000410000 */
[----:B------:R-:W-:-:S03]  /*3be0*/  FMUL.FTZ R56, R49, R12 ;  /* 0x0000000c31387220 */ /* 0x000fc60000410000 */
[-C--:B------:R-:W-:Y:S01]  /*3bf0*/  FFMA.FTZ R12, R49, R48.reuse, -R54 ;  /* 0x00000030310c7223 */ /* 0x080fe20000010836 */
[----:B------:R-:W-:Y:S02]  /*3c00*/  HADD2.F32 R49, -RZ, R110.H1_H1 ;  /* 0x3000006eff317230 */ /* 0x000fe40000004100 */
[----:B------:R-:W-:Y:S01]  /*3c10*/  FFMA.FTZ R13, R13, R48, R56 ;  /* 0x000000300d0d7223 */ /* 0x000fe20000010038 */
[--C-:B------:R-:W-:Y:S02]  /*3c20*/  HADD2.F32 R48, -RZ, R15.reuse.H1_H1 ;  /* 0x3000000fff307230 */ /* 0x100fe40000004100 */
[----:B------:R-:W-:Y:S02]  /*3c30*/  HADD2.F32 R54, -RZ, R15.H0_H0 ;  /* 0x2000000fff367230 */ /* 0x000fe40000004100 */
[----:B------:R-:W-:Y:S02]  /*3c40*/  HADD2.F32 R15, -RZ, R108.H0_H0 ;  /* 0x2000006cff0f7230 */ /* 0x000fe40000004100 */
[-C--:B------:R-:W-:Y:S01]  /*3c50*/  FMUL.FTZ R51, R48, R49.reuse ;  /* 0x0000003130337220 */ /* 0x080fe20000410000 */
[----:B------:R-:W-:-:S03]  /*3c60*/  FMUL.FTZ R49, R54, R49 ;  /* 0x0000003136317220 */ /* 0x000fc60000410000 */
[-C--:B------:R-:W-:Y:S01]  /*3c70*/  FFMA.FTZ R54, R54, R15.reuse, -R51 ;  /* 0x0000000f36367223 */ /* 0x080fe20000010833 */
[----:B------:R-:W-:Y:S01]  /*3c80*/  FFMA.FTZ R15, R48, R15, R49 ;  /* 0x0000000f300f7223 */ /* 0x000fe20000010031 */
[--C-:B------:R-:W-:Y:S02]  /*3c90*/  HADD2.F32 R49, -RZ, R107.reuse.H1_H1 ;  /* 0x3000006bff317230 */ /* 0x100fe40000004100 */
[--C-:B------:R-:W-:Y:S02]  /*3ca0*/  HADD2.F32 R48, -RZ, R14.reuse.H1_H1 ;  /* 0x3000000eff307230 */ /* 0x100fe40000004100 */
[----:B------:R-:W-:Y:S02]  /*3cb0*/  HADD2.F32 R14, -RZ, R14.H0_H0 ;  /* 0x2000000eff0e7230 */ /* 0x000fe40000004100 */
[----:B------:R-:W-:Y:S02]  /*3cc0*/  HADD2.F32 R107, -RZ, R107.H0_H0 ;  /* 0x2000006bff6b7230 */ /* 0x000fe40000004100 */
[-C--:B------:R-:W-:Y:S01]  /*3cd0*/  FMUL.FTZ R51, R48, R49.reuse ;  /* 0x0000003130337220 */ /* 0x080fe20000410000 */
[----:B------:R-:W-:-:S03]  /*3ce0*/  FMUL.FTZ R49, R14, R49 ;  /* 0x000000310e317220 */ /* 0x000fc60000410000 */
[-C--:B------:R-:W-:Y:S01]  /*3cf0*/  FFMA.FTZ R51, R14, R107.reuse, -R51 ;  /* 0x0000006b0e337223 */ /* 0x080fe20000010833 */
[----:B------:R-:W-:Y:S01]  /*3d00*/  FFMA.FTZ R48, R48, R107, R49 ;  /* 0x0000006b30307223 */ /* 0x000fe20000010031 */
[----:B------:R-:W-:Y:S01]  /*3d10*/  F2FP.F16.F32.PACK_AB R49, R13, R12 ;  /* 0x0000000c0d31723e */ /* 0x000fe200000000ff */
[----:B------:R-:W-:Y:S01]  /*3d20*/  IMAD.MOV.U32 R13, RZ, RZ, R11 ;  /* 0x000000ffff0d7224 */ /* 0x000fe200078e000b */
[----:B------:R-:W-:Y:S02]  /*3d30*/  F2FP.F16.F32.PACK_AB R12, R15, R54 ;  /* 0x000000360f0c723e */ /* 0x000fe400000000ff */
[----:B------:R-:W-:Y:S01]  /*3d40*/  F2FP.F16.F32.PACK_AB R14, R48, R51 ;  /* 0x00000033300e723e */ /* 0x000fe200000000ff */
[----:B------:R-:W-:-:S07]  /*3d50*/  IMAD.MOV.U32 R15, RZ, RZ, R49 ;  /* 0x000000ffff0f7224 */ /* 0x000fce00078e0031 */
.L_x_2334:
[----:B------:R-:W-:Y:S05]  /*3d60*/  BSYNC B2 ;  /* 0x0000000000027941 */ /* 0x000fea0003800000 */
.L_x_2333:
[----:B--2---:R1:W-:Y:S02]  /*3d70*/  ST.E.128 desc[UR38][R52.64], R12 ;  /* 0x0000000c34007985 */ /* 0x0043e4000c101d26 */
.L_x_2332:
[----:B------:R-:W-:Y:S05]  /*3d80*/  BSYNC B1 ;  /* 0x0000000000017941 */ /* 0x000fea0003800000 */
.L_x_2331:
[----:B------:R-:W-:Y:S01]  /*3d90*/  LOP3.LUT P3, RZ, R29, 0x8, RZ, 0xc0, !PT ;  /* 0x000000081dff7812 */ /* 0x000fe2000786c0ff */
[----:B------:R-:W-:-:S12]  /*3da0*/  BSSY B1, `(.L_x_2335) ;  /* 0x0000036000017945 */ /* 0x000fd80003800000 */
[----:B------:R-:W-:Y:S05]  /*3db0*/  @!P3 BRA `(.L_x_2336) ;  /* 0x0000000000d0b947 */ /* 0x000fea0003800000 */
[----:B-1-34-:R-:W3:Y:S04]  /*3dc0*/  LDL R12, [R1+0x20] ;  /* 0x00002000010c7983 */ /* 0x01aee80000100800 */
[----:B------:R-:W4:Y:S01]  /*3dd0*/  LDL R11, [R1+0x3c] ;  /* 0x00003c00010b7983 */ /* 0x000f220000100800 */
[C---:B--2---:R-:W-:Y:S01]  /*3de0*/  LEA R48, P3, R136.reuse, R60, 0x1 ;  /* 0x0000003c88307211 */ /* 0x044fe200078608ff */
[----:B------:R-:W-:Y:S03]  /*3df0*/  BSSY B2, `(.L_x_2337) ;  /* 0x000002f000027945 */ /* 0x000fe60003800000 */
[----:B---3--:R-:W-:Y:S02]  /*3e00*/  LEA.HI.X R49, R136, R61, R12, 0x1, P3 ;  /* 0x0000003d88317211 */ /* 0x008fe400018f0c0c */
[----:B------:R1:W2:Y:S01]  /*3e10*/  LDS.128 R12, [R64+0x17000] ;  /* 0x01700000400c7984 */ /* 0x0002a20000000c00 */
[----:B----4-:R-:W-:-:S13]  /*3e20*/  ISETP.GE.AND P3, PT, R11, R98, PT ;  /* 0x000000620b00720c */ /* 0x010fda0003f66270 */
[----:B-1----:R-:W-:Y:S05]  /*3e30*/  @P3 BRA `(.L_x_2338) ;  /* 0x0000000000a83947 */ /* 0x002fea0003800000 */
[----:B------:R-:W-:Y:S01]  /*3e40*/  SHF.R.U64 R50, R44, 0x10, R45 ;  /* 0x000000102c327819 */ /* 0x000fe2000000122d */
[----:B--2---:R-:W-:Y:S01]  /*3e50*/  IMAD.MOV.U32 R11, RZ, RZ, R13 ;  /* 0x000000ffff0b7224 */ /* 0x004fe200078e000d */
[----:B------:R-:W-:Y:S02]  /*3e60*/  SHF.R.U32.HI R44, RZ, 0x10, R45 ;  /* 0x00000010ff2c7819 */ /* 0x000fe4000001162d */
[--C-:B------:R-:W-:Y:S01]  /*3e70*/  SHF.R.U64 R45, R46, 0x10, R47.reuse ;  /* 0x000000102e2d7819 */ /* 0x100fe2000000122f */
[----:B------:R-:W-:Y:S01]  /*3e80*/  HADD2.F32 R13, -RZ, R50.H0_H0 ;  /* 0x20000032ff0d7230 */ /* 0x000fe20000004100 */
[----:B------:R-:W-:Y:S01]  /*3e90*/  SHF.R.U32.HI R54, RZ, 0x10, R47 ;  /* 0x00000010ff367819 */ /* 0x000fe2000001162f */
[----:B------:R-:W-:Y:S02]  /*3ea0*/  HADD2.F32 R50, -RZ, R11.H1_H1 ;  /* 0x3000000bff327230 */ /* 0x000fe40000004100 */
[----:B------:R-:W-:Y:S02]  /*3eb0*/  HADD2.F32 R47, -RZ, R45.H0_H0 ;  /* 0x2000002dff2f7230 */ /* 0x000fe40000004100 */
[----:B------:R-:W-:-:S02]  /*3ec0*/  HADD2.F32 R54, -RZ, R54.H0_H0 ;  /* 0x20000036ff367230 */ /* 0x000fc40000004100 */
[----:B------:R-:W-:Y:S02]  /*3ed0*/  HADD2.F32 R46, -RZ, R11.H0_H0 ;  /* 0x2000000bff2e7230 */ /* 0x000fe40000004100 */
[-C--:B------:R-:W-:Y:S01]  /*3ee0*/  FMUL.FTZ R11, R50, R47.reuse ;  /* 0x0000002f320b7220 */ /* 0x080fe20000410000 */
[--C-:B------:R-:W-:Y:S02]  /*3ef0*/  HADD2.F32 R45, -RZ, R15.reuse.H1_H1 ;  /* 0x3000000fff2d7230 */ /* 0x100fe40000004100 */
[----:B------:R-:W-:Y:S02]  /*3f00*/  HADD2.F32 R15, -RZ, R15.H0_H0 ;  /* 0x2000000fff0f7230 */ /* 0x000fe40000004100 */
[C---:B------:R-:W-:Y:S01]  /*3f10*/  FMUL.FTZ R47, R46.reuse, R47 ;  /* 0x0000002f2e2f7220 */ /* 0x040fe20000410000 */
[----:B------:R-:W-:Y:S02]  /*3f20*/  HADD2.F32 R52, -RZ, R44.H0_H0 ;  /* 0x2000002cff347230 */ /* 0x000fe40000004100 */
[-C--:B------:R-:W-:Y:S01]  /*3f30*/  FMUL.FTZ R56, R45, R54.reuse ;  /* 0x000000362d387220 */ /* 0x080fe20000410000 */
[-C--:B------:R-:W-:Y:S01]  /*3f40*/  FFMA.FTZ R11, R46, R13.reuse, -R11 ;  /* 0x0000000d2e0b7223 */ /* 0x080fe2000001080b */
[C---:B------:R-:W-:Y:S01]  /*3f50*/  FMUL.FTZ R54, R15.reuse, R54 ;  /* 0x000000360f367220 */ /* 0x040fe20000410000 */
[----:B------:R-:W-:Y:S01]  /*3f60*/  FFMA.FTZ R44, R50, R13, R47 ;  /* 0x0000000d322c7223 */ /* 0x000fe2000001002f */
[----:B------:R-:W-:Y:S01]  /*3f70*/  FFMA.FTZ R13, R15, R52, -R56 ;  /* 0x000000340f0d7223 */ /* 0x000fe20000010838 */
[----:B------:R-:W-:-:S02]  /*3f80*/  HADD2.F32 R50, -RZ, R105.H1_H1 ;  /* 0x30000069ff327230 */ /* 0x000fc40000004100 */
[----:B------:R-:W-:Y:S01]  /*3f90*/  FFMA.FTZ R46, R45, R52, R54 ;  /* 0x000000342d2e7223 */ /* 0x000fe20000010036 */
[----:B------:R-:W-:Y:S01]  /*3fa0*/  HADD2.F32 R15, -RZ, R12.H1_H1 ;  /* 0x3000000cff0f7230 */ /* 0x000fe20000004100 */
[----:B------:R-:W-:Y:S01]  /*3fb0*/  F2FP.F16.F32.PACK_AB R11, R44, R11 ;  /* 0x0000000b2c0b723e */ /* 0x000fe200000000ff */
[----:B------:R-:W-:Y:S02]  /*3fc0*/  HADD2.F32 R45, -RZ, R14.H1_H1 ;  /* 0x3000000eff2d7230 */ /* 0x000fe40000004100 */
[----:B------:R-:W-:Y:S02]  /*3fd0*/  HADD2.F32 R105, -RZ, R105.H0_H0 ;  /* 0x20000069ff697230 */ /* 0x000fe40000004100 */
[----:B------:R-:W-:Y:S01]  /*3fe0*/  FMUL.FTZ R51, R15, R50 ;  /* 0x000000320f337220 */ /* 0x000fe20000410000 */
[----:B------:R-:W-:Y:S02]  /*3ff0*/  HADD2.F32 R12, -RZ, R12.H0_H0 ;  /* 0x2000000cff0c7230 */ /* 0x000fe40000004100 */
[----:B------:R-:W-:-:S02]  /*4000*/  HADD2.F32 R14, -RZ, R14.H0_H0 ;  /* 0x2000000eff0e7230 */ /* 0x000fc40000004100 */
[-C--:B------:R-:W-:Y:S01]  /*4010*/  FMUL.FTZ R53, R45, R105.reuse ;  /* 0x000000692d357220 */ /* 0x080fe20000410000 */
        /* <DEDUP_REMOVED lines=12> */
.L_x_2338:
[----:B------:R-:W-:Y:S05]  /*40e0*/  BSYNC B2 ;  /* 0x0000000000027941 */ /* 0x000fea0003800000 */
.L_x_2337:
[----:B--2---:R1:W-:Y:S02]  /*40f0*/  ST.E.128 desc[UR38][R48.64], R12 ;  /* 0x0000000c30007985 */ /* 0x0043e4000c101d26 */
.L_x_2336:
[----:B------:R-:W-:Y:S05]  /*4100*/  BSYNC B1 ;  /* 0x0000000000017941 */ /* 0x000fea0003800000 */
.L_x_2335:
        /* <DEDUP_REMOVED lines=13> */
[--C-:B------:R-:W-:Y:S01]  /*41e0*/  SHF.R.U64 R46, R42, 0x10, R43.reuse ;  /* 0x000000102a2e7819 */ /* 0x100fe2000000122b */
[----:B------:R-:W-:Y:S01]  /*41f0*/  HADD2.F32 R15, -RZ, R13.H1_H1 ;  /* 0x3000000dff0f7230 */ /* 0x000fe20000004100 */
[----:B------:R-:W-:Y:S01]  /*4200*/  SHF.R.U32.HI R43, RZ, 0x10, R43 ;  /* 0x00000010ff2b7819 */ /* 0x000fe2000001162b */
[----:B------:R-:W-:Y:S01]  /*4210*/  HADD2.F32 R42, -RZ, R11.H0_H0 ;  /* 0x2000000bff2a7230 */ /* 0x000fe20000004100 */
[----:B------:R-:W-:Y:S01]  /*4220*/  SHF.R.U32.HI R41, RZ, 0x10, R41 ;  /* 0x00000010ff297819 */ /* 0x000fe20000011629 */
[----:B------:R-:W-:Y:S02]  /*4230*/  HADD2.F32 R11, -RZ, R13.H0_H0 ;  /* 0x2000000dff0b7230 */ /* 0x000fe40000004100 */
[----:B------:R-:W-:Y:S02]  /*4240*/  HADD2.F32 R13, -RZ, R40.H1_H1 ;  /* 0x30000028ff0d7230 */ /* 0x000fe40000004100 */
[----:B------:R-:W-:-:S02]  /*4250*/  HADD2.F32 R46, -RZ, R46.H0_H0 ;  /* 0x2000002eff2e7230 */ /* 0x000fc40000004100 */
[----:B------:R-:W-:Y:S02]  /*4260*/  HADD2.F32 R43, -RZ, R43.H0_H0 ;  /* 0x2000002bff2b7230 */ /* 0x000fe40000004100 */
[----:B------:R-:W-:Y:S02]  /*4270*/  HADD2.F32 R40, -RZ, R40.H0_H0 ;  /* 0x20000028ff287230 */ /* 0x000fe40000004100 */
[-C--:B------:R-:W-:Y:S01]  /*4280*/  FMUL.FTZ R48, R15, R46.reuse ;  /* 0x0000002e0f307220 */ /* 0x080fe20000410000 */
[----:B------:R-:W-:Y:S02]  /*4290*/  HADD2.F32 R41, -RZ, R41.H0_H0 ;  /* 0x20000029ff297230 */ /* 0x000fe40000004100 */
[----:B------:R-:W-:Y:S01]  /*42a0*/  FMUL.FTZ R46, R11, R46 ;  /* 0x0000002e0b2e7220 */ /* 0x000fe20000410000 */
[-C--:B------:R-:W-:Y:S01]  /*42b0*/  FMUL.FTZ R47, R13, R43.reuse ;  /* 0x0000002b0d2f7220 */ /* 0x080fe20000410000 */
[C---:B------:R-:W-:Y:S01]  /*42c0*/  FMUL.FTZ R50, R40.reuse, R43 ;  /* 0x0000002b28327220 */ /* 0x040fe20000410000 */
[-C--:B------:R-:W-:Y:S01]  /*42d0*/  FFMA.FTZ R11, R11, R42.reuse, -R48 ;  /* 0x0000002a0b0b7223 */ /* 0x080fe20000010830 */
[----:B------:R-:W-:Y:S01]  /*42e0*/  FFMA.FTZ R46, R15, R42, R46 ;  /* 0x0000002a0f2e7223 */ /* 0x000fe2000001002e */
[-C--:B------:R-:W-:Y:S01]  /*42f0*/  FFMA.FTZ R47, R40, R41.reuse, -R47 ;  /* 0x00000029282f7223 */ /* 0x080fe2000001082f */
[----:B------:R-:W-:Y:S01]  /*4300*/  FFMA.FTZ R50, R13, R41, R50 ;  /* 0x000000290d327223 */ /* 0x000fe20000010032 */
[----:B------:R-:W-:-:S02]  /*4310*/  HADD2.F32 R13, -RZ, R12.H1_H1 ;  /* 0x3000000cff0d7230 */ /* 0x000fc40000004100 */
[--C-:B------:R-:W-:Y:S02]  /*4320*/  HADD2.F32 R41, -RZ, R89.reuse.H0_H0 ;  /* 0x20000059ff297230 */ /* 0x100fe40000004100 */
[----:B------:R-:W-:Y:S02]  /*4330*/  HADD2.F32 R12, -RZ, R12.H0_H0 ;  /* 0x2000000cff0c7230 */ /* 0x000fe40000004100 */
[--C-:B------:R-:W-:Y:S02]  /*4340*/  HADD2.F32 R15, -RZ, R14.reuse.H1_H1 ;  /* 0x3000000eff0f7230 */ /* 0x100fe40000004100 */
[-C--:B------:R-:W-:Y:S01]  /*4350*/  FMUL.FTZ R43, R13, R41.reuse ;  /* 0x000000290d2b7220 */ /* 0x080fe20000410000 */
[----:B------:R-:W-:Y:S02]  /*4360*/  HADD2.F32 R89, -RZ, R89.H1_H1 ;  /* 0x30000059ff597230 */ /* 0x000fe40000004100 */
[----:B------:R-:W-:Y:S01]  /*4370*/  FMUL.FTZ R42, R12, R41 ;  /* 0x000000290c2a7220 */ /* 0x000fe20000410000 */
[----:B------:R-:W-:-:S02]  /*4380*/  HADD2.F32 R14, -RZ, R14.H0_H0 ;  /* 0x2000000eff0e7230 */ /* 0x000fc40000004100 */
        /* <DEDUP_REMOVED lines=12> */
.L_x_2342:
[----:B------:R-:W-:Y:S05]  /*4450*/  BSYNC B2 ;  /* 0x0000000000027941 */ /* 0x000fea0003800000 */
.L_x_2341:
[----:B--2---:R1:W-:Y:S02]  /*4460*/  ST.E.128 desc[UR38][R44.64], R12 ;  /* 0x0000000c2c007985 */ /* 0x0043e4000c101d26 */
.L_x_2340:
[----:B------:R-:W-:Y:S05]  /*4470*/  BSYNC B1 ;  /* 0x0000000000017941 */ /* 0x000fea0003800000 */
.L_x_2339:
[----:B------:R-:W-:-:S13]  /*4480*/  LOP3.LUT P3, RZ, R29, 0x20, RZ, 0xc0, !PT ;  /* 0x000000201dff7812 */ /* 0x000fda000786c0ff */
        /* <DEDUP_REMOVED lines=10> */
[--C-:B--2---:R-:W-:Y:S01]  /*4530*/  HADD2.F32 R36, -RZ, R15.reuse.H1_H1 ;  /* 0x3000000fff247230 */ /* 0x104fe20000004100 */
        /* <DEDUP_REMOVED lines=17> */
[----:B------:R-:W-:-:S02]  /*4650*/  HADD2.F32 R36, -RZ, R62.H1_H1 ;  /* 0x3000003eff247230 */ /* 0x000fc40000004100 */
[----:B------:R-:W-:Y:S01]  /*4660*/  FFMA.FTZ R46, R15, R37, -R46 ;  /* 0x000000250f2e7223 */ /* 0x000fe2000001082e */
[----:B------:R-:W-:Y:S02]  /*4670*/  HADD2.F32 R62, -RZ, R62.H0_H0 ;  /* 0x2000003eff3e7230 */ /* 0x000fe40000004100 */
[----:B------:R-:W-:Y:S02]  /*4680*/  HADD2.F32 R11, -RZ, R12.H1_H1 ;  /* 0x3000000cff0b7230 */ /* 0x000fe40000004100 */
[----:B------:R-:W-:Y:S02]  /*4690*/  HADD2.F32 R13, -RZ, R14.H1_H1 ;  /* 0x3000000eff0d7230 */ /* 0x000fe40000004100 */
[----:B------:R-:W-:Y:S02]  /*46a0*/  HADD2.F32 R12, -RZ, R12.H0_H0 ;  /* 0x2000000cff0c7230 */ /* 0x000fe40000004100 */
[----:B------:R-:W-:Y:S01]  /*46b0*/  FMUL.FTZ R37, R11, R36 ;  /* 0x000000240b257220 */ /* 0x000fe20000410000 */
[----:B------:R-:W-:-:S02]  /*46c0*/  HADD2.F32 R14, -RZ, R14.H0_H0 ;  /* 0x2000000eff0e7230 */ /* 0x000fc40000004100 */
[----:B------:R-:W-:Y:S01]  /*46d0*/  FMUL.FTZ R43, R13, R62 ;  /* 0x0000003e0d2b7220 */ /* 0x000fe20000410000 */
        /* <DEDUP_REMOVED lines=12> */
.L_x_2344:
[----:B------:R-:W-:Y:S05]  /*47a0*/  BSYNC B1 ;  /* 0x0000000000017941 */ /* 0x000fea0003800000 */
.L_x_2343:
[----:B--2---:R1:W-:Y:S01]  /*47b0*/  ST.E.128 desc[UR38][R40.64], R12 ;  /* 0x0000000c28007985 */ /* 0x0043e2000c101d26 */
[----:B------:R-:W-:Y:S05]  /*47c0*/  BRA `(.L_x_2322) ;  /* 0x0000002000a07947 */ /* 0x000fea0003800000 */
.L_x_2315:
        /* <DEDUP_REMOVED lines=19> */
[----:B------:R-:W-:Y:S01]  /*4900*/  CS2R R58, SRZ ;  /* 0x00000000003a7805 */ /* 0x000fe2000001ff00 */
[----:B------:R-:W-:Y:S01]  /*4910*/  IMAD.X R13, R11, 0x1, R77, P2 ;  /* 0x000000010b0d7824 */ /* 0x000fe200010e064d */
[----:B------:R-:W-:Y:S02]  /*4920*/  IADD3 R11, P2, R72, R12, RZ ;  /* 0x0000000c480b7210 */ /* 0x000fe40007f5e0ff */
[----:B------:R-:W-:-:S02]  /*4930*/  CS2R R56, SRZ ;  /* 0x0000000000387805 */ /* 0x000fc4000001ff00 */
[----:B------:R-:W-:Y:S02]  /*4940*/  IADD3.X R36, R35, R78, RZ, P2, !PT ;  /* 0x0000004e23247210 */ /* 0x000fe400017fe4ff */
        /* <DEDUP_REMOVED lines=22> */
.L_x_2346:
[----:B------:R-:W-:Y:S05]  /*4ab0*/  BSYNC B1 ;  /* 0x0000000000017941 */ /* 0x000fea0003800000 */
.L_x_2345:
        /* <DEDUP_REMOVED lines=15> */
[----:B------:R-:W-:-:S02]  /*4bb0*/  MOV R12, R41 ;  /* 0x00000029000c7202 */ /* 0x000fc40000000f00 */
        /* <DEDUP_REMOVED lines=31> */
.L_x_2347:
[----:B------:R-:W-:Y:S01]  /*4db0*/  IMAD R35, R18, 0x8, R2 ;  /* 0x0000000812237824 */ /* 0x000fe200078e0202 */
[----:B------:R-:W-:Y:S01]  /*4dc0*/  SHF.L.U32 R85, R140, 0x1f, RZ ;  /* 0x0000001f8c557819 */ /* 0x000fe200000006ff */
[----:B------:R-:W-:Y:S03]  /*4dd0*/  BSSY B1, `(.L_x_2348) ;  /* 0x0000003000017945 */ /* 0x000fe60003800000 */
[----:B------:R-:W0:Y:S02]  /*4de0*/  SYNCS.PHASECHK.TRANS64.TRYWAIT P4, [R35+URZ+0x2d890], R85 ;  /* 0x02d89055230075a7 */ /* 0x000e24000808017f */
[----:B0-----:R-:W-:Y:S05]  /*4df0*/  @!P4 BRA `(.L_x_2349) ;  /* 0x000001780034c947 */ /* 0x001fea0003800000 */
.L_x_2587:
[----:B------:R-:W-:Y:S05]  /*4e00*/  BSYNC B1 ;  /* 0x0000000000017941 */ /* 0x000fea0003800000 */
.L_x_2348:
[----:B------:R-:W-:-:S03]  /*4e10*/  UMOV UR4, 0xffffffff ;  /* 0xffffffff00047882 */ /* 0x000fc60000000000 */
[----:B------:R-:W-:Y:S05]  /*4e20*/  BRA.DIV UR4, `(.L_x_2350) ;  /* 0x0000017a043c7947 */ /* 0x000fea000b800000 */
[----:B------:R1:W2:Y:S04]  /*4e30*/  SHFL.IDX PT, R89, R61, RZ, 0x1e1f ;  /* 0x001e1fff3d597589 */ /* 0x0002a800000e0000 */
[----:B------:R1:W3:Y:S02]  /*4e40*/  SHFL.IDX PT, R88, R60, RZ, 0x1e1f ;  /* 0x001e1fff3c587589 */ /* 0x0002e400000e0000 */
.L_x_2591:
[----:B------:R-:W-:Y:S05]  /*4e50*/  @P3 BRA `(.L_x_2322) ;  /* 0x0000001800fc3947 */ /* 0x000fea0003800000 */
[----:B------:R-:W4:Y:S01]  /*4e60*/  LDC R11, c[0x0][0x2f4] ;  /* 0x0000bd00ff0b7b82 */ /* 0x000f220000000800 */
[----:B------:R-:W-:Y:S01]  /*4e70*/  ISETP.NE.AND P3, PT, R30, RZ, PT ;  /* 0x000000ff1e00720c */ /* 0x000fe20003f65270 */
[----:B------:R-:W-:Y:S01]  /*4e80*/  BSSY B1, `(.L_x_2351) ;  /* 0x000007b000017945 */ /* 0x000fe20003800000 */
[----:B----4-:R-:W-:-:S11]  /*4e90*/  IMAD.IADD R103, R11, 0x1, -R99 ;  /* 0x000000010b677824 */ /* 0x010fd600078e0a63 */
[----:B------:R-:W-:Y:S05]  /*4ea0*/  @!P3 BRA `(.L_x_2352) ;  /* 0x0000000400e0b947 */ /* 0x000fea0003800000 */
[----:B------:R-:W4:Y:S01]  /*4eb0*/  LDL R14, [R1+0xc] ;  /* 0x00000c00010e7983 */ /* 0x000f220000100800 */
[----:B------:R-:W-:Y:S01]  /*4ec0*/  SEL R12, R99, R103, !P0 ;  /* 0x00000067630c7207 */ /* 0x000fe20004000000 */
[----:B------:R-:W-:Y:S01]  /*4ed0*/  BSSY B2, `(.L_x_2353) ;  /* 0x000006f000027945 */ /* 0x000fe20003800000 */
[----:B------:R-:W-:Y:S02]  /*4ee0*/  SHF.R.U32.HI R15, RZ, 0x3, R157 ;  /* 0x00000003ff0f7819 */ /* 0x000fe4000001169d */
[----:B------:R-:W-:Y:S02]  /*4ef0*/  SHF.R.S32.HI R13, RZ, 0x1f, R12 ;  /* 0x0000001fff0d7819 */ /* 0x000fe4000001140c */
[----:B------:R-:W-:Y:S02]  /*4f00*/  ISETP.GE.AND P3, PT, R16, R98, PT ;  /* 0x000000621000720c */ /* 0x000fe40003f66270 */
        /* <DEDUP_REMOVED lines=10> */
[----:B----4-:R-:W-:-:S05]  /*4fb0*/  IADD3 R12, R13, R12, R14 ;  /* 0x0000000c0d0c7210 */ /* 0x010fca0007ffe00e */
[C---:B-1----:R-:W-:Y:S02]  /*4fc0*/  IMAD R60, R18.reuse, 0x3000, R12 ;  /* 0x00003000123c7824 */ /* 0x042fe400078e020c */
[----:B------:R-:W-:Y:S02]  /*4fd0*/  IMAD R12, R18, 0x3000, R96 ;  /* 0x00003000120c7824 */ /* 0x000fe400078e0260 */
[--C-:B------:R-:W-:Y:S02]  /*4fe0*/  IMAD R60, R60, 0x2, R2.reuse ;  /* 0x000000023c3c7824 */ /* 0x100fe400078e0202 */
[----:B------:R-:W-:-:S04]  /*4ff0*/  IMAD R12, R12, 0x2, R2 ;  /* 0x000000020c0c7824 */ /* 0x000fc800078e0202 */
[----:B------:R-:W1:Y:S04]  /*5000*/  LDS.128 R60, [R60+0x15400] ;  /* 0x015400003c3c7984 */ /* 0x000e680000000c00 */
[----:B------:R-:W4:Y:S01]  /*5010*/  LDS.128 R12, [R12+0x15400] ;  /* 0x015400000c0c7984 */ /* 0x000f220000000c00 */
[----:B------:R-:W-:Y:S05]  /*5020*/  @P3 BRA `(.L_x_2354) ;  /* 0x0000000400643947 */ /* 0x000fea0003800000 */
[----:B-1----:R-:W-:Y:S01]  /*5030*/  IMAD.MOV.U32 R106, RZ, RZ, R61 ;  /* 0x000000ffff6a7224 */ /* 0x002fe200078e003d */
[----:B----4-:R-:W-:Y:S01]  /*5040*/  MOV R105, R13 ;  /* 0x0000000d00697202 */ /* 0x010fe20000000f00 */
[----:B------:R-:W-:Y:S01]  /*5050*/  HADD2.F32 R107, -RZ, R107.H0_H0 ;  /* 0x2000006bff6b7230 */ /* 0x000fe20000004100 */
[--C-:B------:R-:W-:Y:S01]  /*5060*/  SHF.R.U64 R44, R44, 0x10, R45.reuse ;  /* 0x000000102c2c7819 */ /* 0x100fe2000000122d */
[----:B------:R-:W-:Y:S01]  /*5070*/  HADD2.F32 R108, -RZ, R108.H0_H0 ;  /* 0x2000006cff6c7230 */ /* 0x000fe20000004100 */
        /* <DEDUP_REMOVED lines=40> */
[----:B------:R-:W-:Y:S02]  /*5300*/  HADD2.F32 R59, -RZ, R59.H0_H0 ;  /* 0x2000003bff3b7230 */ /* 0x000fe40000004100 */
[----:B------:R-:W-:-:S03]  /*5310*/  IMAD.MOV.U32 R61, RZ, RZ, R45 ;  /* 0x000000ffff3d7224 */ /* 0x000fc600078e002d */
        /* <DEDUP_REMOVED lines=42> */
.L_x_2354:
[----:B------:R-:W-:Y:S05]  /*55c0*/  BSYNC B2 ;  /* 0x0000000000027941 */ /* 0x000fea0003800000 */
.L_x_2353:
[----:B---3--:R-:W-:-:S04]  /*55d0*/  LEA R44, P3, R20, R88, 0x1 ;  /* 0x00000058142c7211 */ /* 0x008fc800078608ff */
[----:B--2---:R-:W-:Y:S02]  /*55e0*/  LEA.HI.X R45, R20, R89, R93, 0x1, P3 ;  /* 0x00000059142d7211 */ /* 0x004fe400018f0c5d */
[----:B------:R-:W-:-:S03]  /*55f0*/  ISETP.GE.AND P3, PT, R104, R11, PT ;  /* 0x0000000b6800720c */ /* 0x000fc60003f66270 */
[----:B----4-:R2:W-:Y:S10]  /*5600*/  ST.E.128 desc[UR38][R44.64], R12 ;  /* 0x0000000c2c007985 */ /* 0x0105f4000c101d26 */
[----:B--2---:R-:W-:-:S05]  /*5610*/  @!P3 IMAD.WIDE R12, R104, 0x2, R88 ;  /* 0x00000002680cb825 */ /* 0x004fca00078e0258 */
[----:B-1----:R4:W-:Y:S02]  /*5620*/  @!P3 ST.E.128 desc[UR38][R12.64], R60 ;  /* 0x0000003c0c00b985 */ /* 0x0029e4000c101d26 */
.L_x_2352:
[----:B------:R-:W-:Y:S05]  /*5630*/  BSYNC B1 ;  /* 0x0000000000017941 */ /* 0x000fea0003800000 */
.L_x_2351:
[----:B------:R-:W-:Y:S01]  /*5640*/  ISETP.NE.AND P3, PT, R31, RZ, PT ;  /* 0x000000ff1f00720c */ /* 0x000fe20003f65270 */
[----:B------:R-:W-:-:S12]  /*5650*/  BSSY B1, `(.L_x_2355) ;  /* 0x0000079000017945 */ /* 0x000fd80003800000 */
[----:B------:R-:W-:Y:S05]  /*5660*/  @!P3 BRA `(.L_x_2356) ;  /* 0x0000000400dcb947 */ /* 0x000fea0003800000 */
[----:B------:R-:W5:Y:S01]  /*5670*/  LDL R14, [R1+0xc] ;  /* 0x00000c00010e7983 */ /* 0x000f620000100800 */
[----:B------:R-:W-:Y:S01]  /*5680*/  LOP3.LUT P4, RZ, R23, 0x1, RZ, 0xc0, !PT ;  /* 0x0000000117ff7812 */ /* 0x000fe2000788c0ff */
[----:B------:R-:W-:Y:S01]  /*5690*/  BSSY B2, `(.L_x_2357) ;  /* 0x000006e000027945 */ /* 0x000fe20003800000 */
[----:B------:R-:W-:Y:S02]  /*56a0*/  SHF.R.U32.HI R15, RZ, 0x3, R157 ;  /* 0x00000003ff0f7819 */ /* 0x000fe4000001169d */
[----:B----4-:R-:W-:Y:S02]  /*56b0*/  SEL R12, R99, R103, !P4 ;  /* 0x00000067630c7207 */ /* 0x010fe40006000000 */
[----:B------:R-:W-:Y:S02]  /*56c0*/  ISETP.GE.AND P3, PT, R0, R98, PT ;  /* 0x000000620000720c */ /* 0x000fe40003f66270 */
[----:B------:R-:W-:-:S04]  /*56d0*/  SHF.R.S32.HI R13, RZ, 0x1f, R12 ;  /* 0x0000001fff0d7819 */ /* 0x000fc8000001140c */
[----:B------:R-:W-:-:S04]  /*56e0*/  LEA.HI R13, R13, R12, RZ, 0x4 ;  /* 0x0000000c0d0d7211 */ /* 0x000fc800078f20ff */
[----:B------:R-:W-:-:S04]  /*56f0*/  SHF.R.S32.HI R12, RZ, 0x4, R13 ;  /* 0x00000004ff0c7819 */ /* 0x000fc8000001140d */
[----:B------:R-:W-:-:S04]  /*5700*/  LEA.HI.SX32 R12, R5, R12, 0x1d ;  /* 0x0000000c050c7211 */ /* 0x000fc800078feaff */
[----:B------:R-:W-:Y:S02]  /*5710*/  SHF.R.S32.HI R13, RZ, 0x1f, R12 ;  /* 0x0000001fff0d7819 */ /* 0x000fe4000001140c */
[----:B------:R-:W-:Y:S02]  /*5720*/  SHF.L.U32 R56, R12, 0x3, RZ ;  /* 0x000000030c387819 */ /* 0x000fe400000006ff */
[----:B------:R-:W-:Y:S02]  /*5730*/  LEA.HI R13, R13, R12, RZ, 0x2 ;  /* 0x0000000c0d0d7211 */ /* 0x000fe400078f10ff */
[----:B------:R-:W-:-:S03]  /*5740*/  LOP3.LUT R12, R157, 0x18, R56, 0xf8, !PT ;  /* 0x000000189d0c7812 */ /* 0x000fc600078ef838 */
[----:B------:R-:W-:Y:S01]  /*5750*/  IMAD.SHL.U32 R13, R13, 0x400, RZ ;  /* 0x000004000d0d7824 */ /* 0x000fe200078e00ff */
[----:B------:R-:W-:-:S04]  /*5760*/  LOP3.LUT R12, R12, R15, RZ, 0x3c, !PT ;  /* 0x0000000f0c0c7212 */ /* 0x000fc800078e3cff */
[----:B------:R-:W-:-:S04]  /*5770*/  LOP3.LUT R13, R13, 0x7ffff000, RZ, 0xc0, !PT ;  /* 0x7ffff0000d0d7812 */ /* 0x000fc800078ec0ff */
[----:B-----5:R-:W-:Y:S01]  /*5780*/  IADD3 R15, R12, R13, R14 ;  /* 0x0000000d0c0f7210 */ /* 0x020fe20007ffe00e */
[----:B------:R-:W-:-:S04]  /*5790*/  IMAD R13, R18, 0x3000, R95 ;  /* 0x00003000120d7824 */ /* 0x000fc800078e025f */
[----:B------:R-:W-:Y:S02]  /*57a0*/  IMAD R15, R18, 0x3000, R15 ;  /* 0x00003000120f7824 */ /* 0x000fe400078e020f */
[--C-:B------:R-:W-:Y:S02]  /*57b0*/  IMAD R13, R13, 0x2, R2.reuse ;  /* 0x000000020d0d7824 */ /* 0x100fe400078e0202 */
[----:B------:R-:W-:-:S04]  /*57c0*/  IMAD R44, R15, 0x2, R2 ;  /* 0x000000020f2c7824 */ /* 0x000fc800078e0202 */
[----:B------:R-:W4:Y:S04]  /*57d0*/  LDS.128 R12, [R13+0x15400] ;  /* 0x015400000d0c7984 */ /* 0x000f280000000c00 */
[----:B------:R-:W0:Y:S01]  /*57e0*/  LDS.128 R44, [R44+0x15400] ;  /* 0x015400002c2c7984 */ /* 0x000e220000000c00 */
[----:B------:R-:W-:Y:S05]  /*57f0*/  @P3 BRA `(.L_x_2358) ;  /* 0x00000004005c3947 */ /* 0x000fea0003800000 */
[----:B0-----:R-:W-:Y:S01]  /*5800*/  IMAD.MOV.U32 R58, RZ, RZ, R45 ;  /* 0x000000ffff3a7224 */ /* 0x001fe200078e002d */
[----:B------:R-:W-:Y:S01]  /*5810*/  SHF.R.U64 R40, R40, 0x10, R41 ;  /* 0x0000001028287819 */ /* 0x000fe20000001229 */
[----:B----4-:R-:W-:Y:S01]  /*5820*/  IMAD.MOV.U32 R57, RZ, RZ, R13 ;  /* 0x000000ffff397224 */ /* 0x010fe200078e000d */
[----:B------:R-:W-:Y:S01]  /*5830*/  SHF.R.U32.HI R41, RZ, 0x10, R41 ;  /* 0x00000010ff297819 */ /* 0x000fe20000011629 */
[----:B------:R-:W-:Y:S01]  /*5840*/  HADD2.F32 R59, -RZ, R117.H1_H1 ;  /* 0x30000075ff3b7230 */ /* 0x000fe20000004100 */
[----:B------:R-:W-:Y:S01]  /*5850*/  SHF.R.U64 R42, R42, 0x10, R43 ;  /* 0x000000102a2a7819 */ /* 0x000fe2000000122b */
[----:B------:R-:W-:Y:S02]  /*5860*/  HADD2.F32 R13, -RZ, R58.H0_H0 ;  /* 0x2000003aff0d7230 */ /* 0x000fe40000004100 */
[----:B-1----:R-:W-:Y:S02]  /*5870*/  HADD2.F32 R61, -RZ, R57.H0_H0 ;  /* 0x20000039ff3d7230 */ /* 0x002fe40000004100 */
        /* <DEDUP_REMOVED lines=52> */
[-C--:B------:R-:W-:Y:S01]  /*5bc0*/  FFMA.FTZ R58, R54, R115.reuse, -R58 ;  /* 0x00000073363a7223 */ /* 0x080fe2000001083a */
[----:B------:R-:W-:Y:S02]  /*5bd0*/  IMAD.MOV.U32 R15, RZ, RZ, R55 ;  /* 0x000000ffff0f7224 */ /* 0x000fe400078e0037 */
[----:B------:R-:W-:Y:S01]  /*5be0*/  FFMA.FTZ R57, R47, R115, R57 ;  /* 0x000000732f397223 */ /* 0x000fe20000010039 */
[-C--:B------:R-:W-:Y:S01]  /*5bf0*/  FMUL.FTZ R47, R44, R53.reuse ;  /* 0x000000352c2f7220 */ /* 0x080fe20000410000 */
[----:B------:R-:W-:-:S03]  /*5c00*/  FMUL.FTZ R53, R12, R53 ;  /* 0x000000350c357220 */ /* 0x000fc60000410000 */
[-C--:B------:R-:W-:Y:S01]  /*5c10*/  FFMA.FTZ R47, R12, R40.reuse, -R47 ;  /* 0x000000280c2f7223 */ /* 0x080fe2000001082f */
[----:B------:R-:W-:Y:S01]  /*5c20*/  FFMA.FTZ R53, R44, R40, R53 ;  /* 0x000000282c357223 */ /* 0x000fe20000010035 */
[----:B------:R-:W-:Y:S02]  /*5c30*/  HADD2.F32 R12, -RZ, R46.H0_H0 ;  /* 0x2000002eff0c7230 */ /* 0x000fe40000004100 */
[----:B------:R-:W-:Y:S02]  /*5c40*/  HADD2.F32 R44, -RZ, R114.H0_H0 ;  /* 0x20000072ff2c7230 */ /* 0x000fe40000004100 */
[----:B------:R-:W-:Y:S02]  /*5c50*/  HADD2.F32 R40, -RZ, R14.H0_H0 ;  /* 0x2000000eff287230 */ /* 0x000fe40000004100 */
[----:B------:R-:W-:Y:S02]  /*5c60*/  HADD2.F32 R46, -RZ, R46.H1_H1 ;  /* 0x3000002eff2e7230 */ /* 0x000fe40000004100 */
[----:B------:R-:W-:Y:S01]  /*5c70*/  FMUL.FTZ R54, R12, R44 ;  /* 0x0000002c0c367220 */ /* 0x000fe20000410000 */
[----:B------:R-:W-:-:S02]  /*5c80*/  HADD2.F32 R14, -RZ, R14.H1_H1 ;  /* 0x3000000eff0e7230 */ /* 0x000fc40000004100 */
[----:B------:R-:W-:Y:S01]  /*5c90*/  FMUL.FTZ R44, R40, R44 ;  /* 0x0000002c282c7220 */ /* 0x000fe20000410000 */
[----:B------:R-:W-:Y:S02]  /*5ca0*/  HADD2.F32 R114, -RZ, R114.H1_H1 ;  /* 0x30000072ff727230 */ /* 0x000fe40000004100 */
[-C--:B------:R-:W-:Y:S01]  /*5cb0*/  FMUL.FTZ R105, R46, R43.reuse ;  /* 0x0000002b2e697220 */ /* 0x080fe20000410000 */
[----:B------:R-:W-:-:S03]  /*5cc0*/  FMUL.FTZ R107, R14, R43 ;  /* 0x0000002b0e6b7220 */ /* 0x000fc60000410000 */
[-C--:B------:R-:W-:Y:S01]  /*5cd0*/  FFMA.FTZ R43, R14, R63.reuse, -R105 ;  /* 0x0000003f0e2b7223 */ /* 0x080fe20000010869 */
[-C--:B------:R-:W-:Y:S01]  /*5ce0*/  FFMA.FTZ R54, R40, R114.reuse, -R54 ;  /* 0x0000007228367223 */ /* 0x080fe20000010836 */
[----:B------:R-:W-:Y:S01]  /*5cf0*/  FFMA.FTZ R44, R12, R114, R44 ;  /* 0x000000720c2c7223 */ /* 0x000fe2000001002c */
[----:B------:R-:W-:Y:S01]  /*5d00*/  FFMA.FTZ R63, R46, R63, R107 ;  /* 0x0000003f2e3f7223 */ /* 0x000fe2000001006b */
[----:B------:R-:W-:Y:S02]  /*5d10*/  F2FP.F16.F32.PACK_AB R40, R53, R57 ;  /* 0x000000393528723e */ /* 0x000fe400000000ff */
[----:B------:R-:W-:Y:S01]  /*5d20*/  F2FP.F16.F32.PACK_AB R12, R47, R58 ;  /* 0x0000003a2f0c723e */ /* 0x000fe200000000ff */
[----:B------:R-:W-:Y:S01]  /*5d30*/  IMAD.MOV.U32 R47, RZ, RZ, R59 ;  /* 0x000000ffff2f7224 */ /* 0x000fe200078e003b */
[----:B------:R-:W-:Y:S01]  /*5d40*/  F2FP.F16.F32.PACK_AB R46, R63, R44 ;  /* 0x0000002c3f2e723e */ /* 0x000fe200000000ff */
[----:B------:R-:W-:Y:S01]  /*5d50*/  IMAD.MOV.U32 R44, RZ, RZ, R40 ;  /* 0x000000ffff2c7224 */ /* 0x000fe200078e0028 */
[----:B------:R-:W-:-:S07]  /*5d60*/  F2FP.F16.F32.PACK_AB R14, R43, R54 ;  /* 0x000000362b0e723e */ /* 0x000fce00000000ff */
.L_x_2358:
[----:B------:R-:W-:Y:S05]  /*5d70*/  BSYNC B2 ;  /* 0x0000000000027941 */ /* 0x000fea0003800000 */
.L_x_2357:
[----:B---3--:R-:W-:-:S04]  /*5d80*/  LEA R40, P3, R21, R88, 0x1 ;  /* 0x0000005815287211 */ /* 0x008fc800078608ff */
[----:B--2---:R-:W-:Y:S02]  /*5d90*/  LEA.HI.X R41, R21, R89, R92, 0x1, P3 ;  /* 0x0000005915297211 */ /* 0x004fe400018f0c5c */
[----:B------:R-:W-:-:S03]  /*5da0*/  ISETP.GE.AND P3, PT, R56, R11, PT ;  /* 0x0000000b3800720c */ /* 0x000fc60003f66270 */
[----:B----4-:R2:W-:Y:S10]  /*5db0*/  ST.E.128 desc[UR38][R40.64], R12 ;  /* 0x0000000c28007985 */ /* 0x0105f4000c101d26 */
[----:B------:R-:W-:-:S05]  /*5dc0*/  @!P3 IMAD.WIDE R42, R56, 0x2, R88 ;  /* 0x00000002382ab825 */ /* 0x000fca00078e0258 */
[----:B0-----:R2:W-:Y:S02]  /*5dd0*/  @!P3 ST.E.128 desc[UR38][R42.64], R44 ;  /* 0x0000002c2a00b985 */ /* 0x0015e4000c101d26 */
.L_x_2356:
[----:B------:R-:W-:Y:S05]  /*5de0*/  BSYNC B1 ;  /* 0x0000000000017941 */ /* 0x000fea0003800000 */
.L_x_2355:
[----:B------:R-:W-:-:S13]  /*5df0*/  ISETP.NE.AND P3, PT, R32, RZ, PT ;  /* 0x000000ff2000720c */ /* 0x000fda0003f65270 */
[----:B------:R-:W-:Y:S05]  /*5e00*/  @!P3 BRA `(.L_x_2322) ;  /* 0x0000000c0010b947 */ /* 0x000fea0003800000 */
[----:B--2---:R-:W2:Y:S01]  /*5e10*/  LDL R14, [R1+0xc] ;  /* 0x00000c00010e7983 */ /* 0x004ea20000100800 */
[----:B------:R-:W-:Y:S01]  /*5e20*/  LOP3.LUT P4, RZ, R23, 0x2, RZ, 0xc0, !PT ;  /* 0x0000000217ff7812 */ /* 0x000fe2000788c0ff */
[----:B------:R-:W-:Y:S01]  /*5e30*/  BSSY B1, `(.L_x_2359) ;  /* 0x000006d000017945 */ /* 0x000fe20003800000 */
[----:B------:R-:W-:Y:S02]  /*5e40*/  SHF.R.U32.HI R15, RZ, 0x3, R157 ;  /* 0x00000003ff0f7819 */ /* 0x000fe4000001169d */
[----:B------:R-:W-:Y:S02]  /*5e50*/  SEL R103, R99, R103, !P4 ;  /* 0x0000006763677207 */ /* 0x000fe40006000000 */
[C---:B---3--:R-:W-:Y:S02]  /*5e60*/  LEA R44, P3, R28.reuse, R88, 0x1 ;  /* 0x000000581c2c7211 */ /* 0x048fe400078608ff */
[----:B----4-:R-:W-:Y:S02]  /*5e70*/  SHF.R.S32.HI R12, RZ, 0x1f, R103 ;  /* 0x0000001fff0c7819 */ /* 0x010fe40000011467 */
[----:B------:R-:W-:-:S02]  /*5e80*/  LEA.HI.X R45, R28, R89, R91, 0x1, P3 ;  /* 0x000000591c2d7211 */ /* 0x000fc400018f0c5b */
[----:B------:R-:W-:Y:S02]  /*5e90*/  LEA.HI R12, R12, R103, RZ, 0x4 ;  /* 0x000000670c0c7211 */ /* 0x000fe400078f20ff */
[----:B------:R-:W-:Y:S02]  /*5ea0*/  ISETP.GE.AND P3, PT, R3, R98, PT ;  /* 0x000000620300720c */ /* 0x000fe40003f66270 */
        /* <DEDUP_REMOVED lines=9> */
[----:B--2---:R-:W-:Y:S01]  /*5f40*/  IADD3 R15, R12, R13, R14 ;  /* 0x0000000d0c0f7210 */ /* 0x004fe20007ffe00e */
[----:B------:R-:W-:-:S04]  /*5f50*/  IMAD R13, R18, 0x3000, R94 ;  /* 0x00003000120d7824 */ /* 0x000fc800078e025e */
[----:B------:R-:W-:Y:S02]  /*5f60*/  IMAD R15, R18, 0x3000, R15 ;  /* 0x00003000120f7824 */ /* 0x000fe400078e020f */
[--C-:B------:R-:W-:Y:S02]  /*5f70*/  IMAD R13, R13, 0x2, R2.reuse ;  /* 0x000000020d0d7824 */ /* 0x100fe400078e0202 */
[----:B------:R-:W-:-:S04]  /*5f80*/  IMAD R40, R15, 0x2, R2 ;  /* 0x000000020f287824 */ /* 0x000fc800078e0202 */
[----:B------:R-:W2:Y:S04]  /*5f90*/  LDS.128 R12, [R13+0x15400] ;  /* 0x015400000d0c7984 */ /* 0x000ea80000000c00 */
[----:B------:R-:W3:Y:S01]  /*5fa0*/  LDS.128 R40, [R40+0x15400] ;  /* 0x0154000028287984 */ /* 0x000ee20000000c00 */
[----:B------:R-:W-:Y:S05]  /*5fb0*/  @P3 BRA `(.L_x_2360) ;  /* 0x0000000400503947 */ /* 0x000fea0003800000 */
[--C-:B------:R-:W-:Y:S01]  /*5fc0*/  SHF.R.U64 R36, R36, 0x10, R37.reuse ;  /* 0x0000001024247819 */ /* 0x100fe20000001225 */
[----:B------:R-:W-:Y:S01]  /*5fd0*/  HADD2.F32 R56, -RZ, R113.H1_H1 ;  /* 0x30000071ff387230 */ /* 0x000fe20000004100 */
[----:B------:R-:W-:Y:S01]  /*5fe0*/  SHF.R.U32.HI R52, RZ, 0x10, R37 ;  /* 0x00000010ff347819 */ /* 0x000fe20000011625 */
[----:B------:R-:W-:Y:S01]  /*5ff0*/  HADD2.F32 R54, -RZ, R111.H1_H1 ;  /* 0x3000006fff367230 */ /* 0x000fe20000004100 */
[--C-:B------:R-:W-:Y:S02]  /*6000*/  SHF.R.U64 R37, R48, 0x10, R49.reuse ;  /* 0x0000001030257819 */ /* 0x100fe40000001231 */
[----:B------:R-:W-:Y:S01]  /*6010*/  SHF.R.U32.HI R48, RZ, 0x10, R49 ;  /* 0x00000010ff307819 */ /* 0x000fe20000011631 */
[----:B---3--:R-:W-:Y:S01]  /*6020*/  IMAD.MOV.U32 R49, RZ, RZ, R41 ;  /* 0x000000ffff317224 */ /* 0x008fe200078e0029 */
[--C-:B------:R-:W-:Y:S01]  /*6030*/  SHF.R.U64 R38, R38, 0x10, R39.reuse ;  /* 0x0000001026267819 */ /* 0x100fe20000001227 */
[----:B------:R-:W-:Y:S01]  /*6040*/  HADD2.F32 R52, -RZ, R52.H0_H0 ;  /* 0x20000034ff347230 */ /* 0x000fe20000004100 */
[----:B------:R-:W-:Y:S01]  /*6050*/  SHF.R.U32.HI R47, RZ, 0x10, R39 ;  /* 0x00000010ff2f7819 */ /* 0x000fe20000011627 */
[----:B------:R-:W-:Y:S01]  /*6060*/  HADD2.F32 R53, -RZ, R48.H0_H0 ;  /* 0x20000030ff357230 */ /* 0x000fe20000004100 */
[--C-:B------:R-:W-:Y:S01]  /*6070*/  SHF.R.U64 R39, R50, 0x10, R51.reuse ;  /* 0x0000001032277819 */ /* 0x100fe20000001233 */
[----:B--2---:R-:W-:Y:S01]  /*6080*/  HADD2.F32 R48, -RZ, R13.H1_H1 ;  /* 0x3000000dff307230 */ /* 0x004fe20000004100 */
[----:B------:R-:W-:Y:S01]  /*6090*/  SHF.R.U32.HI R50, RZ, 0x10, R51 ;  /* 0x00000010ff327819 */ /* 0x000fe20000011633 */
[--C-:B------:R-:W-:Y:S01]  /*60a0*/  HADD2.F32 R51, -RZ, R49.reuse.H0_H0 ;  /* 0x20000031ff337230 */ /* 0x100fe20000004100 */
[----:B------:R-:W-:Y:S01]  /*60b0*/  MOV R41, R15 ;  /* 0x0000000f00297202 */ /* 0x000fe20000000f00 */
[----:B------:R-:W-:-:S02]  /*60c0*/  HADD2.F32 R49, -RZ, R49.H1_H1 ;  /* 0x30000031ff317230 */ /* 0x000fc40000004100 */
[CC--:B-1----:R-:W-:Y:S01]  /*60d0*/  FMUL.FTZ R60, R48.reuse, R53.reuse ;  /* 0x00000035303c7220 */ /* 0x0c2fe20000410000 */
[----:B------:R-:W-:Y:S02]  /*60e0*/  HADD2.F32 R15, -RZ, R13.H0_H0 ;  /* 0x2000000dff0f7230 */ /* 0x000fe40000004100 */
[-C--:B------:R-:W-:Y:S01]  /*60f0*/  FMUL.FTZ R58, R51, R56.reuse ;  /* 0x00000038333a7220 */ /* 0x080fe20000410000 */
[----:B------:R-:W-:Y:S02]  /*6100*/  HADD2.F32 R47, -RZ, R47.H0_H0 ;  /* 0x2000002fff2f7230 */ /* 0x000fe40000004100 */
[----:B------:R-:W-:Y:S01]  /*6110*/  FMUL.FTZ R55, R49, R53 ;  /* 0x0000003531377220 */ /* 0x000fe20000410000 */
[C---:B------:R-:W-:Y:S01]  /*6120*/  FMUL.FTZ R56, R15.reuse, R56 ;  /* 0x000000380f387220 */ /* 0x040fe20000410000 */
[----:B------:R-:W-:Y:S02]  /*6130*/  FFMA.FTZ R15, R15, R54, -R58 ;  /* 0x000000360f0f7223 */ /* 0x000fe4000001083a */
[-C--:B------:R-:W-:Y:S01]  /*6140*/  FFMA.FTZ R48, R48, R52.reuse, -R55 ;  /* 0x0000003430307223 */ /* 0x080fe20000010837 */
[----:B------:R-:W-:Y:S01]  /*6150*/  FFMA.FTZ R52, R49, R52, R60 ;  /* 0x0000003431347223 */ /* 0x000fe2000001003c */
[----:B------:R-:W-:Y:S01]  /*6160*/  FFMA.FTZ R13, R51, R54, R56 ;  /* 0x00000036330d7223 */ /* 0x000fe20000010038 */
[----:B------:R-:W-:-:S02]  /*6170*/  HADD2.F32 R58, -RZ, R112.H1_H1 ;  /* 0x30000070ff3a7230 */ /* 0x000fc40000004100 */
[--C-:B------:R-:W-:Y:S01]  /*6180*/  HADD2.F32 R49, -RZ, R43.reuse.H0_H0 ;  /* 0x2000002bff317230 */ /* 0x100fe20000004100 */
[----:B------:R-:W-:Y:S01]  /*6190*/  F2FP.F16.F32.PACK_AB R15, R48, R15 ;  /* 0x0000000f300f723e */ /* 0x000fe200000000ff */
[----:B------:R-:W-:Y:S02]  /*61a0*/  HADD2.F32 R54, -RZ, R43.H1_H1 ;  /* 0x3000002bff367230 */ /* 0x000fe40000004100 */
[----:B------:R-:W-:Y:S02]  /*61b0*/  HADD2.F32 R51, -RZ, R50.H0_H0 ;  /* 0x20000032ff337230 */ /* 0x000fe40000004100 */
[----:B------:R-:W-:Y:S01]  /*61c0*/  FMUL.FTZ R60, R49, R58 ;  /* 0x0000003a313c7220 */ /* 0x000fe20000410000 */
[--C-:B------:R-:W-:Y:S02]  /*61d0*/  HADD2.F32 R43, -RZ, R41.reuse.H0_H0 ;  /* 0x20000029ff2b7230 */ /* 0x100fe40000004100 */
[----:B------:R-:W-:Y:S02]  /*61e0*/  HADD2.F32 R50, -RZ, R41.H1_H1 ;  /* 0x30000029ff327230 */ /* 0x000fe40000004100 */
[----:B------:R-:W-:Y:S01]  /*61f0*/  FMUL.FTZ R53, R54, R51 ;  /* 0x0000003336357220 */ /* 0x000fe20000410000 */
[----:B------:R-:W-:-:S02]  /*6200*/  HADD2.F32 R56, -RZ, R110.H1_H1 ;  /* 0x3000006eff387230 */ /* 0x000fc40000004100 */
[C---:B------:R-:W-:Y:S01]  /*6210*/  FMUL.FTZ R58, R43.reuse, R58 ;  /* 0x0000003a2b3a7220 */ /* 0x040fe20000410000 */
[----:B------:R-:W-:Y:S02]  /*6220*/  HADD2.F32 R112, -RZ, R112.H0_H0 ;  /* 0x20000070ff707230 */ /* 0x000fe40000004100 */
[C---:B------:R-:W-:Y:S01]  /*6230*/  FMUL.FTZ R51, R50.reuse, R51 ;  /* 0x0000003332337220 */ /* 0x040fe20000410000 */
[-C--:B------:R-:W-:Y:S01]  /*6240*/  FFMA.FTZ R50, R50, R47.reuse, -R53 ;  /* 0x0000002f32327223 */ /* 0x080fe20000010835 */
[-C--:B------:R-:W-:Y:S01]  /*6250*/  FFMA.FTZ R41, R43, R56.reuse, -R60 ;  /* 0x000000382b297223 */ /* 0x080fe2000001083c */
[----:B------:R-:W-:Y:S01]  /*6260*/  FFMA.FTZ R43, R49, R56, R58 ;  /* 0x00000038312b7223 */ /* 0x000fe2000001003a */
[----:B------:R-:W-:Y:S01]  /*6270*/  FFMA.FTZ R54, R54, R47, R51 ;  /* 0x0000002f36367223 */ /* 0x000fe20000010033 */
[----:B------:R-:W-:Y:S02]  /*6280*/  HADD2.F32 R53, -RZ, R37.H0_H0 ;  /* 0x20000025ff357230 */ /* 0x000fe40000004100 */
[----:B------:R-:W-:Y:S01]  /*6290*/  HADD2.F32 R58, -RZ, R113.H0_H0 ;  /* 0x20000071ff3a7230 */ /* 0x000fe20000004100 */
[----:B------:R-:W-:Y:S01]  /*62a0*/  F2FP.F16.F32.PACK_AB R50, R50, R41 ;  /* 0x000000293232723e */ /* 0x000fe200000000ff */
[----:B------:R-:W-:Y:S01]  /*62b0*/  HADD2.F32 R47, -RZ, R40.H0_H0 ;  /* 0x20000028ff2f7230 */ /* 0x000fe20000004100 */
[----:B------:R-:W-:Y:S01]  /*62c0*/  F2FP.F16.F32.PACK_AB R41, R52, R13 ;  /* 0x0000000d3429723e */ /* 0x000fe200000000ff */
[----:B------:R-:W-:Y:S01]  /*62d0*/  HADD2.F32 R37, -RZ, R12.H0_H0 ;  /* 0x2000000cff257230 */ /* 0x000fe20000004100 */
[----:B------:R-:W-:Y:S01]  /*62e0*/  F2FP.F16.F32.PACK_AB R43, R54, R43 ;  /* 0x0000002b362b723e */ /* 0x000fe200000000ff */
[----:B------:R-:W-:-:S02]  /*62f0*/  HADD2.F32 R49, -RZ, R40.H1_H1 ;  /* 0x30000028ff317230 */ /* 0x000fc40000004100 */
[----:B------:R-:W-:Y:S02]  /*6300*/  HADD2.F32 R40, -RZ, R12.H1_H1 ;  /* 0x3000000cff287230 */ /* 0x000fe40000004100 */
[-C--:B------:R-:W-:Y:S01]  /*6310*/  FMUL.FTZ R12, R47, R58.reuse ;  /* 0x0000003a2f0c7220 */ /* 0x080fe20000410000 */
[----:B------:R-:W-:Y:S02]  /*6320*/  HADD2.F32 R56, -RZ, R111.H0_H0 ;  /* 0x2000006fff387230 */ /* 0x000fe40000004100 */
[-C--:B------:R-:W-:Y:S01]  /*6330*/  FMUL.FTZ R55, R49, R53.reuse ;  /* 0x0000003531377220 */ /* 0x080fe20000410000 */
[----:B------:R-:W-:Y:S02]  /*6340*/  HADD2.F32 R51, -RZ, R36.H0_H0 ;  /* 0x20000024ff337230 */ /* 0x000fe40000004100 */
[C---:B------:R-:W-:Y:S01]  /*6350*/  FMUL.FTZ R36, R37.reuse, R58 ;  /* 0x0000003a25247220 */ /* 0x040fe20000410000 */
[----:B------:R-:W-:Y:S01]  /*6360*/  FMUL.FTZ R58, R40, R53 ;  /* 0x00000035283a7220 */ /* 0x000fe20000410000 */
[----:B------:R-:W-:Y:S01]  /*6370*/  FFMA.FTZ R12, R37, R56, -R12 ;  /* 0x00000038250c7223 */ /* 0x000fe2000001080c */
[----:B------:R-:W-:-:S02]  /*6380*/  HADD2.F32 R110, -RZ, R110.H0_H0 ;  /* 0x2000006eff6e7230 */ /* 0x000fc40000004100 */
[----:B------:R-:W-:Y:S01]  /*6390*/  FFMA.FTZ R36, R47, R56, R36 ;  /* 0x000000382f247223 */ /* 0x000fe20000010024 */
[-C--:B------:R-:W-:Y:S01]  /*63a0*/  FFMA.FTZ R37, R40, R51.reuse, -R55 ;  /* 0x0000003328257223 */ /* 0x080fe20000010837 */
[----:B------:R-:W-:Y:S01]  /*63b0*/  FFMA.FTZ R47, R49, R51, R58 ;  /* 0x00000033312f7223 */ /* 0x000fe2000001003a */
[----:B------:R-:W-:Y:S02]  /*63c0*/  HADD2.F32 R51, -RZ, R39.H0_H0 ;  /* 0x20000027ff337230 */ /* 0x000fe40000004100 */
[----:B------:R-:W-:Y:S01]  /*63d0*/  HADD2.F32 R40, -RZ, R42.H0_H0 ;  /* 0x2000002aff287230 */ /* 0x000fe20000004100 */
[----:B------:R-:W-:Y:S01]  /*63e0*/  F2FP.F16.F32.PACK_AB R12, R37, R12 ;  /* 0x0000000c250c723e */ /* 0x000fe200000000ff */
[----:B------:R-:W-:Y:S02]  /*63f0*/  HADD2.F32 R39, -RZ, R14.H0_H0 ;  /* 0x2000000eff277230 */ /* 0x000fe40000004100 */
[----:B------:R-:W-:Y:S02]  /*6400*/  HADD2.F32 R42, -RZ, R42.H1_H1 ;  /* 0x3000002aff2a7230 */ /* 0x000fe40000004100 */
[----:B------:R-:W-:-:S02]  /*6410*/  HADD2.F32 R14, -RZ, R14.H1_H1 ;  /* 0x3000000eff0e7230 */ /* 0x000fc40000004100 */
[CC--:B------:R-:W-:Y:S01]  /*6420*/  FMUL.FTZ R53, R39.reuse, R112.reuse ;  /* 0x0000007027357220 */ /* 0x0c0fe20000410000 */
[----:B------:R-:W-:Y:S02]  /*6430*/  HADD2.F32 R49, -RZ, R38.H0_H0 ;  /* 0x20000026ff317230 */ /* 0x000fe40000004100 */
[-C--:B------:R-:W-:Y:S01]  /*6440*/  FMUL.FTZ R55, R42, R51.reuse ;  /* 0x000000332a377220 */ /* 0x080fe20000410000 */
[----:B------:R-:W-:Y:S01]  /*6450*/  FMUL.FTZ R38, R40, R112 ;  /* 0x0000007028267220 */ /* 0x000fe20000410000 */
[----:B------:R-:W-:Y:S01]  /*6460*/  FMUL.FTZ R51, R14, R51 ;  /* 0x000000330e337220 */ /* 0x000fe20000410000 */
[-C--:B------:R-:W-:Y:S01]  /*6470*/  FFMA.FTZ R53, R40, R110.reuse, R53 ;  /* 0x0000006e28357223 */ /* 0x080fe20000010035 */
[-C--:B------:R-:W-:Y:S01]  /*6480*/  FFMA.FTZ R55, R14, R49.reuse, -R55 ;  /* 0x000000310e377223 */ /* 0x080fe20000010837 */
[----:B------:R-:W-:Y:S01]  /*6490*/  FFMA.FTZ R38, R39, R110, -R38 ;  /* 0x0000006e27267223 */ /* 0x000fe20000010826 */
[----:B------:R-:W-:Y:S01]  /*64a0*/  FFMA.FTZ R42, R42, R49, R51 ;  /* 0x000000312a2a7223 */ /* 0x000fe20000010033 */
[----:B------:R-:W-:Y:S01]  /*64b0*/  IMAD.MOV.U32 R13, RZ, RZ, R15 ;  /* 0x000000ffff0d7224 */ /* 0x000fe200078e000f */
[----:B------:R-:W-:Y:S01]  /*64c0*/  F2FP.F16.F32.PACK_AB R40, R47, R36 ;  /* 0x000000242f28723e */ /* 0x000fe200000000ff */
[----:B------:R-:W-:Y:S01]  /*64d0*/  IMAD.MOV.U32 R15, RZ, RZ, R50 ;  /* 0x000000ffff0f7224 */ /* 0x000fe200078e0032 */
[----:B------:R-:W-:-:S02]  /*64e0*/  F2FP.F16.F32.PACK_AB R14, R55, R38 ;  /* 0x00000026370e723e */ /* 0x000fc400000000ff */
[----:B------:R-:W-:-:S07]  /*64f0*/  F2FP.F16.F32.PACK_AB R42, R42, R53 ;  /* 0x000000352a2a723e */ /* 0x000fce00000000ff */
.L_x_2360:
[----:B------:R-:W-:Y:S05]  /*6500*/  BSYNC B1 ;  /* 0x0000000000017941 */ /* 0x000fea0003800000 */
.L_x_2359:
[----:B--2---:R2:W-:Y:S01]  /*6510*/  ST.E.128 desc[UR38][R44.64], R12 ;  /* 0x0000000c2c007985 */ /* 0x0045e2000c101d26 */
[----:B------:R-:W-:-:S13]  /*6520*/  ISETP.GE.AND P3, PT, R46, R11, PT ;  /* 0x0000000b2e00720c */ /* 0x000fda0003f66270 */
[----:B------:R-:W-:Y:S05]  /*6530*/  @P3 BRA `(.L_x_2322) ;  /* 0x0000000400443947 */ /* 0x000fea0003800000 */
[----:B------:R-:W-:-:S05]  /*6540*/  IMAD.WIDE R88, R46, 0x2, R88 ;  /* 0x000000022e587825 */ /* 0x000fca00078e0258 */
[----:B---3--:R3:W-:Y:S01]  /*6550*/  ST.E.128 desc[UR38][R88.64], R40 ;  /* 0x0000002858007985 */ /* 0x0087e2000c101d26 */
[----:B------:R-:W-:Y:S05]  /*6560*/  BRA `(.L_x_2322) ;  /* 0x0000000400387947 */ /* 0x000fea0003800000 */
.L_x_2314:
[----:B------:R-:W-:-:S06]  /*6570*/  UISETP.NE.AND UP0, UPT, UR41, 0x3, UPT ;  /* 0x000000032900788c */ /* 0x000fcc000bf05270 */
[----:B------:R-:W-:-:S13]  /*6580*/  PLOP3.LUT P2, PT, PT, PT, UP0, 0x80, 0x0 ;  /* 0x000000000000781c */ /* 0x000fda0003f4f008 */
[----:B------:R-:W-:Y:S05]  /*6590*/  @!P2 BRA `(.L_x_2361) ;  /* 0x000000000004a947 */ /* 0x000fea0003800000 */
[----:B------:R-:W-:Y:S01]  /*65a0*/  BPT.TRAP 0x1 ;  /* 0x000000040000795c */ /* 0x000fe20000300000 */
.L_x_2361:
[----:B------:R-:W-:Y:S01]  /*65b0*/  IMAD R35, R18, 0x8, R2 ;  /* 0x0000000812237824 */ /* 0x000fe200078e0202 */
[----:B------:R-:W-:Y:S01]  /*65c0*/  SHF.L.U32 R85, R140, 0x1f, RZ ;  /* 0x0000001f8c557819 */ /* 0x000fe200000006ff */
[----:B------:R-:W-:Y:S01]  /*65d0*/  BSSY B1, `(.L_x_2362) ;  /* 0x0000004000017945 */ /* 0x000fe20003800000 */
[----:B------:R-:W-:Y:S02]  /*65e0*/  SHF.R.S32.HI R82, RZ, 0x1f, R81 ;  /* 0x0000001fff527819 */ /* 0x000fe40000011451 */
[----:B------:R-:W0:Y:S02]  /*65f0*/  SYNCS.PHASECHK.TRANS64.TRYWAIT P3, [R35+URZ+0x2d890], R85 ;  /* 0x02d89055230075a7 */ /* 0x000e24000806017f */
[----:B0-----:R-:W-:Y:S05]  /*6600*/  @!P3 BRA `(.L_x_2363) ;  /* 0x000001600090b947 */ /* 0x001fea0003800000 */
.L_x_2592:
[----:B------:R-:W-:Y:S05]  /*6610*/  BSYNC B1 ;  /* 0x0000000000017941 */ /* 0x000fea0003800000 */
.L_x_2362:
        /* <DEDUP_REMOVED lines=26> */
.L_x_2596:
[----:B------:R-:W-:Y:S05]  /*67c0*/  @!P3 BRA `(.L_x_2322) ;  /* 0x0000000000a0b947 */ /* 0x000fea0003800000 */
[----:B-1----:R-:W4:Y:S01]  /*67d0*/  LDL R13, [R1+0x20] ;  /* 0x00002000010d7983 */ /* 0x002f220000100800 */
[----:B------:R-:W-:-:S03]  /*67e0*/  ULDC UR4, c[0x0][0x2f4] ;  /* 0x0000bd0000047ab9 */ /* 0x000fc60000000800 */
[----:B------:R-:W5:Y:S04]  /*67f0*/  LDL R12, [R1+0x1c] ;  /* 0x00001c00010c7983 */ /* 0x000f680000100800 */
[----:B------:R-:W5:Y:S04]  /*6800*/  LDL R11, [R1+0x10] ;  /* 0x00001000010b7983 */ /* 0x000f680000100800 */
[----:B------:R-:W5:Y:S01]  /*6810*/  LDL R45, [R1+0x14] ;  /* 0x00001400012d7983 */ /* 0x000f620000100800 */
[----:B------:R-:W-:Y:S02]  /*6820*/  ISETP.GE.AND P5, PT, R16, UR4, PT ;  /* 0x0000000410007c0c */ /* 0x000fe4000bfa6270 */
        /* <DEDUP_REMOVED lines=13> */
[----:B------:R-:W-:Y:S01]  /*6900*/  @!P5 IMAD.SHL.U32 R11, R11, 0x8, RZ ;  /* 0x000000080b0bd824 */ /* 0x000fe200078e00ff */
[----:B-1----:R-:W-:Y:S01]  /*6910*/  @!P5 MOV R40, R42 ;  /* 0x0000002a0028d202 */ /* 0x002fe20000000f00 */
[----:B------:R-:W-:-:S04]  /*6920*/  @!P5 IMAD.MOV.U32 R41, RZ, RZ, R43 ;  /* 0x000000ffff29d224 */ /* 0x000fc800078e002b */
        /* <DEDUP_REMOVED lines=18> */
.L_x_2322:
[----:B------:R-:W-:Y:S05]  /*6a50*/  BSYNC B0 ;  /* 0x0000000000007941 */ /* 0x000fea0003800000 */
.L_x_2313:
        /* <DEDUP_REMOVED lines=16> */
.L_x_2366:
[----:B------:R-:W-:Y:S05]  /*6b60*/  BSYNC B0 ;  /* 0x0000000000007941 */ /* 0x000fea0003800000 */
.L_x_2365:
[----:B------:R-:W5:Y:S01]  /*6b70*/  SYNCS.PHASECHK.TRANS64.TRYWAIT P2, [R35+URZ+0x2d8b0], R85 ;  /* 0x02d8b055230075a7 */ /* 0x000f62000804017f */
[----:B------:R-:W-:Y:S04]  /*6b80*/  BSSY B0, `(.L_x_2367) ;  /* 0x0000002000007945 */ /* 0x000fe80003800000 */
[----:B-----5:R-:W-:Y:S05]  /*6b90*/  @!P2 BRA `(.L_x_2368) ;  /* 0x0000015c0088a947 */ /* 0x020fea0003800000 */
.L_x_2597:
[----:B------:R-:W-:Y:S05]  /*6ba0*/  BSYNC B0 ;  /* 0x0000000000007941 */ /* 0x000fea0003800000 */
.L_x_2367:
[----:B------:R-:W-:Y:S01]  /*6bb0*/  ULDC.64 UR4, c[0x0][0x328] ;  /* 0x0000ca0000047ab9 */ /* 0x000fe20000000a00 */
[----:B------:R-:W-:Y:S01]  /*6bc0*/  BSSY B0, `(.L_x_2369) ;  /* 0x000003c000007945 */ /* 0x000fe20003800000 */
[----:B------:R-:W-:Y:S02]  /*6bd0*/  IMAD R82, R82, UR4, RZ ;  /* 0x0000000452527c24 */ /* 0x000fe4000f8e02ff */
[----:B-1234-:R-:W-:-:S04]  /*6be0*/  IMAD.WIDE.U32 R12, R81, UR4, RZ ;  /* 0x00000004510c7c25 */ /* 0x01efc8000f8e00ff */
        /* <DEDUP_REMOVED lines=11> */
[----:B------:R-:W-:-:S04]  /*6ca0*/  ULDC.64 UR4, c[0x0][0x318] ;  /* 0x0000c60000047ab9 */ /* 0x000fc80000000a00 */
[----:B------:R-:W-:Y:S02]  /*6cb0*/  IADD3 R13, R13, R11, RZ ;  /* 0x0000000b0d0d7210 */ /* 0x000fe40007ffe0ff */
[----:B------:R-:W-:-:S04]  /*6cc0*/  LEA R11, P2, R12, UR4, 0x1 ;  /* 0x000000040c0b7c11 */ /* 0x000fc8000f8408ff */
[----:B------:R-:W-:Y:S01]  /*6cd0*/  LEA.HI.X R12, R12, UR5, R13, 0x1, P2 ;  /* 0x000000050c0c7c11 */ /* 0x000fe200090f0c0d */
[----:B------:R0:W1:Y:S01]  /*6ce0*/  SHFL.IDX PT, R40, R11, RZ, 0x1e1f ;  /* 0x001e1fff0b287589 */ /* 0x00006200000e0000 */
[----:B------:R-:W-:-:S03]  /*6cf0*/  ISETP.GT.AND P2, PT, R84, R141, PT ;  /* 0x0000008d5400720c */ /* 0x000fc60003f44270 */
[----:B------:R0:W2:Y:S10]  /*6d00*/  SHFL.IDX PT, R41, R12, RZ, 0x1e1f ;  /* 0x001e1fff0c297589 */ /* 0x0000b400000e0000 */
[----:B0-----:R-:W-:Y:S05]  /*6d10*/  @!P2 BRA `(.L_x_2370) ;  /* 0x000000000098a947 */ /* 0x001fea0003800000 */
[----:B------:R-:W3:Y:S01]  /*6d20*/  LDL R15, [R1+0x20] ;  /* 0x00002000010f7983 */ /* 0x000ee20000100800 */
[----:B------:R-:W-:-:S03]  /*6d30*/  ULDC UR4, c[0x0][0x2f4] ;  /* 0x0000bd0000047ab9 */ /* 0x000fc60000000800 */
[----:B------:R-:W4:Y:S04]  /*6d40*/  LDL R14, [R1+0x1c] ;  /* 0x00001c00010e7983 */ /* 0x000f280000100800 */
[----:B------:R-:W5:Y:S04]  /*6d50*/  LDL R46, [R1+0x10] ;  /* 0x00001000012e7983 */ /* 0x000f680000100800 */
[----:B------:R-:W5:Y:S01]  /*6d60*/  LDL R45, [R1+0x14] ;  /* 0x00001400012d7983 */ /* 0x000f620000100800 */
[----:B------:R-:W-:Y:S02]  /*6d70*/  ISETP.GE.AND P5, PT, R16, UR4, PT ;  /* 0x0000000410007c0c */ /* 0x000fe4000bfa6270 */
[----:B------:R-:W-:Y:S01]  /*6d80*/  ISETP.GE.AND P4, PT, R136, UR4, PT ;  /* 0x0000000488007c0c */ /* 0x000fe2000bf86270 */
[----:B------:R-:W5:Y:S10]  /*6d90*/  LDL R44, [R1+0x18] ;  /* 0x00001800012c7983 */ /* 0x000f740000100800 */
[----:B-1----:R-:W-:-:S04]  /*6da0*/  @!P5 LEA R42, P2, R16, R40, 0x1 ;  /* 0x00000028102ad211 */ /* 0x002fc800078408ff */
[----:B--2---:R-:W-:Y:S02]  /*6db0*/  @!P5 LEA.HI.X R43, R16, R41, R17, 0x1, P2 ;  /* 0x00000029102bd211 */ /* 0x004fe400010f0c11 */
[----:B------:R-:W-:-:S04]  /*6dc0*/  @!P4 LEA R38, P2, R136, R40, 0x1 ;  /* 0x000000288826c211 */ /* 0x000fc800078408ff */
[----:B---3--:R-:W-:Y:S02]  /*6dd0*/  @!P4 LEA.HI.X R39, R136, R41, R15, 0x1, P2 ;  /* 0x000000298827c211 */ /* 0x008fe400010f0c0f */
[----:B------:R-:W-:-:S13]  /*6de0*/  ISETP.GE.AND P2, PT, R22, UR4, PT ;  /* 0x0000000416007c0c */ /* 0x000fda000bf46270 */
[----:B------:R-:W-:-:S04]  /*6df0*/  @!P2 LEA R36, P6, R22, R40, 0x1 ;  /* 0x000000281624a211 */ /* 0x000fc800078c08ff */
[----:B----4-:R-:W-:Y:S02]  /*6e00*/  @!P2 LEA.HI.X R37, R22, R41, R14, 0x1, P6 ;  /* 0x000000291625a211 */ /* 0x010fe400030f0c0e */
[----:B------:R-:W0:Y:S04]  /*6e10*/  @!P5 LDS.128 R12, [R65] ;  /* 0x00000000410cd984 */ /* 0x000e280000000c00 */
[----:B0-----:R0:W-:Y:S01]  /*6e20*/  @!P5 ST.E.128 desc[UR38][R42.64], R12 ;  /* 0x0000000c2a00d985 */ /* 0x0011e2000c101d26 */
[----:B------:R-:W-:-:S13]  /*6e30*/  ISETP.GE.AND P5, PT, R0, UR4, PT ;  /* 0x0000000400007c0c */ /* 0x000fda000bfa6270 */
[----:B------:R-:W1:Y:S01]  /*6e40*/  @!P5 LDS.128 R12, [R64] ;  /* 0x00000000400cd984 */ /* 0x000e620000000c00 */
[----:B-----5:R-:W-:-:S04]  /*6e50*/  @!P5 IMAD.SHL.U32 R11, R46, 0x8, RZ ;  /* 0x000000082e0bd824 */ /* 0x020fc800078e00ff */
        /* <DEDUP_REMOVED lines=18> */
.L_x_2370:
[----:B------:R-:W-:Y:S05]  /*6f80*/  BSYNC B0 ;  /* 0x0000000000007941 */ /* 0x000fea0003800000 */
.L_x_2369:
[----:B------:R-:W-:Y:S01]  /*6f90*/  @!PT LDS RZ, [RZ] ;  /* 0x00000000fffff984 */ /* 0x000fe20000000800 */
[----:B------:R-:W-:Y:S01]  /*6fa0*/  @!PT LDS RZ, [RZ] ;  /* 0x00000000fffff984 */ /* 0x000fe20000000800 */
[----:B------:R-:W-:Y:S01]  /*6fb0*/  @!PT LDS RZ, [RZ] ;  /* 0x00000000fffff984 */ /* 0x000fe20000000800 */
[----:B------:R-:W-:Y:S01]  /*6fc0*/  @!PT LDS RZ, [RZ] ;  /* 0x00000000fffff984 */ /* 0x000fe20000000800 */
[----:B------:R3:W-:Y:S06]  /*6fd0*/  MEMBAR.ALL.CTA ;  /* 0x0000000000007992 */ /* 0x0007ec0000008000 */
[----:B---3--:R-:W3:Y:S01]  /*6fe0*/  FENCE.VIEW.ASYNC.S ;  /* 0x00000000000073c6 */ /* 0x008ee20000000000 */
[----:B------:R-:W-:Y:S02]  /*6ff0*/  VIADD R18, R18, 0x1 ;  /* 0x0000000112127836 */ /* 0x000fe40000000000 */
[----:B------:R-:W-:Y:S01]  /*7000*/  @!P3 VIADD R35, R35, 0x2d8c0 ;  /* 0x0002d8c02323b836 */ /* 0x000fe20000000000 */
[----:B---3--:R3:W-:Y:S02]  /*7010*/  BAR.SYNC.DEFER_BLOCKING R100, 0x80 ;  /* 0x000200640000751d */ /* 0x0087e40000010000 */
[----:B------:R-:W-:-:S02]  /*7020*/  ISETP.NE.AND P2, PT, R18, 0x2, PT ;  /* 0x000000021200780c */ /* 0x000fc40003f45270 */
[----:B------:R-:W-:Y:S02]  /*7030*/  @!P3 PRMT R35, RZ, 0x654, R35 ;  /* 0x00000654ff23b816 */ /* 0x000fe40000000023 */
[----:B------:R-:W-:Y:S02]  /*7040*/  SEL R11, RZ, 0x1, P2 ;  /* 0x00000001ff0b7807 */ /* 0x000fe40001000000 */
[----:B------:R-:W-:Y:S02]  /*7050*/  SEL R18, R18, RZ, P2 ;  /* 0x000000ff12127207 */ /* 0x000fe40001000000 */
[----:B------:R-:W-:Y:S01]  /*7060*/  LOP3.LUT R140, R140, R11, RZ, 0x3c, !PT ;  /* 0x0000000b8c8c7212 */ /* 0x000fe200078e3cff */
[----:B------:R3:W-:Y:S01]  /*7070*/  @!P3 SYNCS.ARRIVE.TRANS64.RED.A1T0 RZ, [R35+URZ], RZ ;  /* 0x000000ff23ffb9a7 */ /* 0x0007e2000810043f */
[----:B------:R-:W-:Y:S05]  /*7080*/  @P1 BRA `(.L_x_2371) ;  /* 0xffffffb400881947 */ /* 0x000fea000383ffff */
[----:B0-----:R-:W0:Y:S01]  /*7090*/  S2R R12, SR_TID.X ;  /* 0x00000000000c7919 */ /* 0x001e220000002100 */
[----:B------:R-:W-:Y:S02]  /*70a0*/  PLOP3.LUT P0, PT, PT, PT, PT, 0x8, 0x0 ;  /* 0x000000000000781c */ /* 0x000fe40003f0e170 */
[----:B0-----:R-:W-:-:S04]  /*70b0*/  SHF.R.U32.HI R12, RZ, 0x7, R12 ;  /* 0x00000007ff0c7819 */ /* 0x001fc8000001160c */
[----:B------:R-:W-:-:S13]  /*70c0*/  ISETP.NE.AND P4, PT, R12, 0x1, PT ;  /* 0x000000010c00780c */ /* 0x000fda0003f85270 */
[----:B------:R-:W-:Y:S06]  /*70d0*/  @!P4 BAR.ARV 0x9, 0x100 ;  /* 0x024400000000cb1d */ /* 0x000fec0000002000 */
.L_x_2308:
[----:B------:R-:W4:Y:S01]  /*70e0*/  LDL R5, [R1+0x54] ;  /* 0x0000540001057983 */ /* 0x000f220000100800 */
[----:B------:R-:W0:Y:S01]  /*70f0*/  LDC R0, c[0x0][0x448] ;  /* 0x00011200ff007b82 */ /* 0x000e220000000800 */
[----:B-1----:R-:W-:Y:S01]  /*7100*/  IMAD.MOV.U32 R40, RZ, RZ, RZ ;  /* 0x000000ffff287224 */ /* 0x002fe200078e00ff */
        /* <DEDUP_REMOVED lines=15> */
[----:B------:R-:W-:Y:S02]  /*7200*/  CS2R R106, SRZ ;  /* 0x00000000006a7805 */ /* 0x000fe4000001ff00 */
[----:B------:R-:W-:Y:S02]  /*7210*/  CS2R R104, SRZ ;  /* 0x0000000000687805 */ /* 0x000fe4000001ff00 */
[----:B------:R-:W-:Y:S01]  /*7220*/  CS2R R98, SRZ ;  /* 0x0000000000627805 */ /* 0x000fe2000001ff00 */
[----:B------:R-:W-:Y:S01]  /*7230*/  IMAD.MOV.U32 R96, RZ, RZ, RZ ;  /* 0x000000ffff607224 */ /* 0x000fe200078e00ff */
[----:B------:R-:W-:Y:S01]  /*7240*/  CS2R R6, SRZ ;  /* 0x0000000000067805 */ /* 0x000fe2000001ff00 */
[----:B------:R-:W-:Y:S01]  /*7250*/  IMAD.MOV.U32 R30, RZ, RZ, RZ ;  /* 0x000000ffff1e7224 */ /* 0x000fe200078e00ff */
[----:B------:R-:W-:-:S02]  /*7260*/  CS2R R90, SRZ ;  /* 0x00000000005a7805 */ /* 0x000fc4000001ff00 */
[----:B0-----:R-:W-:Y:S01]  /*7270*/  ISETP.NE.AND P1, PT, R0, 0x1, PT ;  /* 0x000000010000780c */ /* 0x001fe20003f25270 */
[----:B------:R-:W-:-:S12]  /*7280*/  IMAD.MOV.U32 R93, RZ, RZ, RZ ;  /* 0x000000ffff5d7224 */ /* 0x000fd800078e00ff */
[----:B------:R-:W0:Y:S08]  /*7290*/  @P1 LDC R3, c[0x0][0x44c] ;  /* 0x00011300ff031b82 */ /* 0x000e300000000800 */
[----:B------:R-:W1:Y:S01]  /*72a0*/  @P1 LDC R4, c[0x0][0x450] ;  /* 0x00011400ff041b82 */ /* 0x000e620000000800 */
[----:B----4-:R-:W-:-:S04]  /*72b0*/  VIADD R0, R5, 0xbf ;  /* 0x000000bf05007836 */ /* 0x010fc80000000000 */
[----:B0-----:R-:W-:-:S05]  /*72c0*/  @P1 IMAD.HI.U32 R3, R0, R3, RZ ;  /* 0x0000000300031227 */ /* 0x001fca00078e00ff */
[----:B-1----:R-:W-:Y:S02]  /*72d0*/  @P1 SHF.R.U32.HI R0, RZ, R4, R3 ;  /* 0x00000004ff001219 */ /* 0x002fe40000011603 */
[----:B------:R-:W-:Y:S02]  /*72e0*/  PLOP3.LUT P1, PT, PT, PT, PT, 0x80, 0x0 ;  /* 0x000000000000781c */ /* 0x000fe40003f2f070 */
[----:B------:R-:W-:Y:S02]  /*72f0*/  IADD3 R0, R101, R0, RZ ;  /* 0x0000000065007210 */ /* 0x000fe40007ffe0ff */
[----:B---3--:R-:W-:Y:S02]  /*7300*/  CS2R R100, SRZ ;  /* 0x0000000000647805 */ /* 0x008fe4000001ff00 */
[----:B------:R-:W-:-:S04]  /*7310*/  SHF.R.S32.HI R3, RZ, 0x1f, R0 ;  /* 0x0000001fff037819 */ /* 0x000fc80000011400 */
[----:B------:R-:W-:Y:S01]  /*7320*/  LEA.HI R3, R3, R0, RZ, 0x7 ;  /* 0x0000000003037211 */ /* 0x000fe200078f38ff */
[----:B------:R-:W-:-:S03]  /*7330*/  IMAD.MOV.U32 R0, RZ, RZ, RZ ;  /* 0x000000ffff007224 */ /* 0x000fc600078e00ff */
[----:B------:R-:W-:-:S04]  /*7340*/  SHF.R.S32.HI R3, RZ, 0x7, R3 ;  /* 0x00000007ff037819 */ /* 0x000fc80000011403 */
[----:B------:R-:W-:Y:S02]  /*7350*/  VIMNMX R88, R102, R3, PT ;  /* 0x0000000366587248 */ /* 0x000fe40003fe0100 */
[----:B------:R-:W-:Y:S02]  /*7360*/  CS2R R102, SRZ ;  /* 0x0000000000667805 */ /* 0x000fe4000001ff00 */
[----:B------:R-:W-:Y:S01]  /*7370*/  ISETP.GE.AND P2, PT, R88, 0x1, PT ;  /* 0x000000015800780c */ /* 0x000fe20003f46270 */
[----:B------:R-:W-:-:S12]  /*7380*/  @P0 BRA `(.L_x_2372) ;  /* 0x00000000000c0947 */ /* 0x000fd80003800000 */
[----:B------:R-:W0:Y:S01]  /*7390*/  FENCE.VIEW.ASYNC.G ;  /* 0x00000000000073c6 */ /* 0x000e220000000100 */
[----:B------:R-:W-:Y:S05]  /*73a0*/  WARPSYNC.ALL ;  /* 0x0000000000007948 */ /* 0x000fea0003800000 */
[----:B0-----:R-:W-:Y:S06]  /*73b0*/  BAR.ARV 0xc, 0x200 ;  /* 0x0308000000007b1d */ /* 0x001fec0000002000 */
.L_x_2372:
[----:B------:R-:W-:Y:S01]  /*73c0*/  IMAD.MOV.U32 R28, RZ, RZ, RZ ;  /* 0x000000ffff1c7224 */ /* 0x000fe200078e00ff */
[----:B------:R-:W-:Y:S01]  /*73d0*/  MOV R3, RZ ;  /* 0x000000ff00037202 */ /* 0x000fe20000000f00 */
        /* <DEDUP_REMOVED lines=10> */
.L_x_2600:
[----:B------:R-:W1:Y:S01]  /*7480*/  LDL R3, [R1+0x24] ;  /* 0x0000240001037983 */ /* 0x000e620000100800 */
[----:B------:R-:W-:Y:S01]  /*7490*/  BSSY B6, `(.L_x_2375) ;  /* 0x000001b000067945 */ /* 0x000fe20003800000 */
[----:B-1----:R-:W-:-:S05]  /*74a0*/  IMAD.HI R0, R3, 0x55555556, RZ ;  /* 0x5555555603007827 */ /* 0x002fca00078e02ff */
[----:B------:R-:W-:-:S05]  /*74b0*/  LEA.HI R44, R0, R0, RZ, 0x1 ;  /* 0x00000000002c7211 */ /* 0x000fca00078f08ff */
[----:B------:R-:W-:Y:S02]  /*74c0*/  IMAD R44, R44, -0x3, R3 ;  /* 0xfffffffd2c2c7824 */ /* 0x000fe400078e0203 */
[----:B------:R-:W-:-:S04]  /*74d0*/  VIADD R3, R2, 0x21800 ;  /* 0x0002180002037836 */ /* 0x000fc80000000000 */
[----:B------:R-:W-:Y:S01]  /*74e0*/  IMAD R0, R44, 0x2000, R3 ;  /* 0x000020002c007824 */ /* 0x000fe200078e0203 */
[----:B------:R-:W-:-:S04]  /*74f0*/  LOP3.LUT P0, RZ, R3, 0x3ff, RZ, 0xc0, !PT ;  /* 0x000003ff03ff7812 */ /* 0x000fc8000780c0ff */
        /* <DEDUP_REMOVED lines=19> */
[----:B-12--5:R-:W-:Y:S05]  /*7630*/  CALL.ABS.NOINC R14 ;  /* 0x000000000e007343 */ /* 0x026fea0003c00000 */
.L_x_2376:
[----:B------:R-:W-:Y:S05]  /*7640*/  BSYNC B6 ;  /* 0x0000000000067941 */ /* 0x000fea0003800000 */
.L_x_2375:
        /* <DEDUP_REMOVED lines=8> */
[----:B------:R3:W4:Y:S03]  /*76d0*/  SYNCS.PHASECHK.TRANS64.TRYWAIT P0, [R2+URZ+0x2d800], R3 ;  /* 0x02d80003020075a7 */ /* 0x000726000800017f */
[----:B----4-:R-:W-:Y:S05]  /*76e0*/  @!P0 NANOSLEEP.SYNCS 0x989680 ;  /* 0x009896800000895d */ /* 0x010fea0003900000 */
[----:B------:R-:W4:Y:S01]  /*76f0*/  @!P0 SYNCS.PHASECHK.TRANS64 P0, [R2+URZ+0x2d800], R3 ;  /* 0x02d80003020085a7 */ /* 0x000f22000800007f */
[----:B------:R-:W-:Y:S04]  /*7700*/  BSSY B0, `(.L_x_2378) ;  /* 0x0000006000007945 */ /* 0x000fe80003800000 */
[----:B----4-:R-:W-:Y:S05]  /*7710*/  @P0 BRA `(.L_x_2379) ;  /* 0x0000000000100947 */ /* 0x010fea0003800000 */
.L_x_2380:
[----:B----4-:R4:W0:Y:S02]  /*7720*/  SYNCS.PHASECHK.TRANS64.TRYWAIT P0, [R2+URZ+0x2d800], R3 ;  /* 0x02d80003020075a7 */ /* 0x010824000800017f */
[----:B0-----:R-:W-:Y:S05]  /*7730*/  @!P0 NANOSLEEP.SYNCS 0x989680 ;  /* 0x009896800000895d */ /* 0x001fea0003900000 */
[----:B------:R-:W0:Y:S02]  /*7740*/  @!P0 SYNCS.PHASECHK.TRANS64 P0, [R2+URZ+0x2d800], R3 ;  /* 0x02d80003020085a7 */ /* 0x000e24000800007f */
[----:B0-----:R-:W-:Y:S05]  /*7750*/  @!P0 BRA `(.L_x_2380) ;  /* 0xfffffffc00f08947 */ /* 0x001fea000383ffff */
.L_x_2379:
[----:B------:R-:W-:Y:S05]  /*7760*/  BSYNC B0 ;  /* 0x0000000000007941 */ /* 0x000fea0003800000 */
.L_x_2378:
[----:B------:R-:W-:Y:S05]  /*7770*/  BRA `(.L_x_2381) ;  /* 0x0000003c00187947 */ /* 0x000fea0003800000 */
.L_x_2377:
[----:B------:R-:W-:Y:S01]  /*7780*/  ULOP3.LUT UP0, URZ, UR42, 0x1bf, URZ, 0xc0, !UPT ;  /* 0x000001bf2a3f7892 */ /* 0x000fe2000f80c03f */
[----:B-1---5:R-:W-:Y:S01]  /*7790*/  SHF.R.S32.HI R0, RZ, 0x1f, R97 ;  /* 0x0000001fff007819 */ /* 0x022fe20000011461 */
[----:B------:R-:W-:Y:S01]  /*77a0*/  ULDC.64 UR4, c[0x0][0x3f8] ;  /* 0x0000fe0000047ab9 */ /* 0x000fe20000000a00 */
[----:B------:R-:W-:Y:S01]  /*77b0*/  ULDC.64 UR6, c[0x0][0x408] ;  /* 0x0001020000067ab9 */ /* 0x000fe20000000a00 */
[----:B------:R-:W-:Y:S02]  /*77c0*/  IMAD.WIDE.U32 R24, R97, UR4, RZ ;  /* 0x0000000461187c25 */ /* 0x000fe4000f8e00ff */
[----:B------:R-:W-:Y:S02]  /*77d0*/  PLOP3.LUT P0, PT, PT, PT, UP0, 0x80, 0x0 ;  /* 0x000000000000781c */ /* 0x000fe40003f0f008 */
[C---:B------:R-:W-:Y:S02]  /*77e0*/  IMAD R4, R0.reuse, UR4, RZ ;  /* 0x0000000400047c24 */ /* 0x040fe4000f8e02ff */
        /* <DEDUP_REMOVED lines=10> */
[----:B------:R-:W-:Y:S01]  /*7890*/  MOV R4, UR4 ;  /* 0x0000000400047c02 */ /* 0x000fe20008000f00 */
[----:B0-----:R0:W1:Y:S01]  /*78a0*/  LDC.64 R14, c[0x4][R0] ;  /* 0x01000000000e7b82 */ /* 0x0010620000000a00 */
[----:B------:R-:W-:Y:S01]  /*78b0*/  IMAD.U32 R5, RZ, RZ, UR5 ;  /* 0x00000005ff057e24 */ /* 0x000fe2000f8e00ff */
[----:B------:R-:W-:Y:S01]  /*78c0*/  ULDC.64 UR4, c[0x4][0x20] ;  /* 0x0100080000047ab9 */ /* 0x000fe20000000a00 */
        /* <DEDUP_REMOVED lines=8> */
[----:B-12---:R-:W-:Y:S05]  /*7950*/  CALL.ABS.NOINC R14 ;  /* 0x000000000e007343 */ /* 0x006fea0003c00000 */
.L_x_2382:
[----:B------:R-:W3:Y:S01]  /*7960*/  LDL R20, [R1+0x54] ;  /* 0x0000540001147983 */ /* 0x000ee20000100800 */
[----:B------:R-:W-:Y:S01]  /*7970*/  ULDC.U8 UR4, c[0x0][0x410] ;  /* 0x0001040000047ab9 */ /* 0x000fe20000000000 */
[----:B------:R-:W-:Y:S01]  /*7980*/  BSSY B0, `(.L_x_2383) ;  /* 0x000039d000007945 */ /* 0x000fe20003800000 */
[----:B------:R-:W-:Y:S01]  /*7990*/  ISETP.NE.AND P0, PT, RZ, UR4, PT ;  /* 0x00000004ff007c0c */ /* 0x000fe2000bf05270 */
[----:B---3--:R-:W-:-:S12]  /*79a0*/  IMAD.IADD R10, R141, 0x1, R20 ;  /* 0x000000018d0a7824 */ /* 0x008fd800078e0214 */
[----:B------:R-:W-:Y:S05]  /*79b0*/  @!P0 BRA `(.L_x_2384) ;  /* 0x0000001c00588947 */ /* 0x000fea0003800000 */
[----:B------:R-:W1:Y:S01]  /*79c0*/  LDC R45, c[0x0][0x448] ;  /* 0x00011200ff2d7b82 */ /* 0x000e620000000800 */
[----:B------:R-:W-:Y:S01]  /*79d0*/  ULDC.64 UR4, c[0x0][0x3f8] ;  /* 0x0000fe0000047ab9 */ /* 0x000fe20000000a00 */
[----:B------:R-:W-:Y:S01]  /*79e0*/  ULDC.64 UR6, c[0x0][0x408] ;  /* 0x0001020000067ab9 */ /* 0x000fe20000000a00 */
[----:B------:R-:W-:Y:S02]  /*79f0*/  IMAD.MOV.U32 R6, RZ, RZ, R24 ;  /* 0x000000ffff067224 */ /* 0x000fe400078e0018 */
[----:B------:R-:W-:Y:S02]  /*7a00*/  IMAD.MOV.U32 R7, RZ, RZ, R29 ;  /* 0x000000ffff077224 */ /* 0x000fe400078e001d */
[----:B------:R-:W-:Y:S02]  /*7a10*/  IMAD.MOV.U32 R8, RZ, RZ, R26 ;  /* 0x000000ffff087224 */ /* 0x000fe400078e001a */
[----:B------:R-:W-:Y:S01]  /*7a20*/  IMAD.MOV.U32 R9, RZ, RZ, R31 ;  /* 0x000000ffff097224 */ /* 0x000fe200078e001f */
[----:B-1----:R-:W-:-:S13]  /*7a30*/  ISETP.NE.AND P0, PT, R45, 0x1, PT ;  /* 0x000000012d00780c */ /* 0x002fda0003f05270 */
[----:B------:R-:W1:Y:S08]  /*7a40*/  @P0 LDC R3, c[0x0][0x44c] ;  /* 0x00011300ff030b82 */ /* 0x000e700000000800 */
[----:B------:R-:W3:Y:S01]  /*7a50*/  @P0 LDC R5, c[0x0][0x450] ;  /* 0x00011400ff050b82 */ /* 0x000ee20000000800 */
[----:B-1----:R-:W-:-:S04]  /*7a60*/  @P0 IMAD.HI.U32 R0, R10, R3, RZ ;  /* 0x000000030a000227 */ /* 0x002fc800078e00ff */
[----:B------:R-:W-:Y:S01]  /*7a70*/  IMAD.MOV.U32 R3, RZ, RZ, R10 ;  /* 0x000000ffff037224 */ /* 0x000fe200078e000a */
[----:B---3--:R-:W-:-:S04]  /*7a80*/  @P0 SHF.R.U32.HI R3, RZ, R5, R0 ;  /* 0x00000005ff030219 */ /* 0x008fc80000011600 */
        /* <DEDUP_REMOVED lines=11> */
[----:B------:R-:W-:Y:S01]  /*7b40*/  UMOV UR4, 0xffffffff ;  /* 0xffffffff00047882 */ /* 0x000fe20000000000 */
[----:B------:R-:W-:Y:S02]  /*7b50*/  LEA R4, P1, R8, UR6, 0x1 ;  /* 0x0000000608047c11 */ /* 0x000fe4000f8208ff */
[----:B------:R-:W-:Y:S02]  /*7b60*/  IADD3 R5, R9, R5, RZ ;  /* 0x0000000509057210 */ /* 0x000fe40007ffe0ff */
[----:B------:R-:W-:Y:S02]  /*7b70*/  LEA.HI.X R13, R6, UR5, R13, 0x1, P0 ;  /* 0x00000005060d7c11 */ /* 0x000fe400080f0c0d */
[----:B------:R-:W-:Y:S01]  /*7b80*/  LEA.HI.X R5, R8, UR7, R5, 0x1, P1 ;  /* 0x0000000708057c11 */ /* 0x000fe200088f0c05 */
[----:B------:R-:W-:Y:S06]  /*7b90*/  BRA.DIV UR4, `(.L_x_2385) ;  /* 0x0000014e04dc7947 */ /* 0x000fec000b800000 */
[----:B------:R1:W3:Y:S04]  /*7ba0*/  SHFL.IDX PT, R3, R13, RZ, 0x1e1f ;  /* 0x001e1fff0d037589 */ /* 0x0002e800000e0000 */
[----:B------:R-:W4:Y:S04]  /*7bb0*/  SHFL.IDX PT, R0, R0, RZ, 0x1e1f ;  /* 0x001e1fff00007589 */ /* 0x000f2800000e0000 */
[----:B------:R-:W0:Y:S04]  /*7bc0*/  SHFL.IDX PT, R5, R5, RZ, 0x1e1f ;  /* 0x001e1fff05057589 */ /* 0x000e2800000e0000 */
[----:B-1----:R-:W0:Y:S02]  /*7bd0*/  SHFL.IDX PT, R4, R4, RZ, 0x1e1f ;  /* 0x001e1fff04047589 */ /* 0x002e2400000e0000 */
.L_x_2606:
[----:B------:R-:W5:Y:S01]  /*7be0*/  LDL R6, [R1+0x48] ;  /* 0x0000480001067983 */ /* 0x000f620000100800 */
        /* <DEDUP_REMOVED lines=10> */
[----:B0-----:R-:W-:Y:S01]  /*7c90*/  CS2R R14, SRZ ;  /* 0x00000000000e7805 */ /* 0x001fe2000001ff00 */
[----:B-----5:R-:W-:-:S05]  /*7ca0*/  IMAD R45, R6, R45, RZ ;  /* 0x0000002d062d7224 */ /* 0x020fca00078e02ff */
[----:B------:R-:W-:Y:S01]  /*7cb0*/  ISETP.GE.AND P0, PT, R10, R45, PT ;  /* 0x0000002d0a00720c */ /* 0x000fe20003f06270 */
[----:B------:R-:W-:Y:S01]  /*7cc0*/  IMAD R45, R33, -0xc0, R45 ;  /* 0xffffff40212d7824 */ /* 0x000fe200078e022d */
[----:B------:R-:W-:Y:S02]  /*7cd0*/  CS2R R32, SRZ ;  /* 0x0000000000207805 */ /* 0x000fe4000001ff00 */
[----:B------:R-:W-:-:S09]  /*7ce0*/  CS2R R10, SRZ ;  /* 0x00000000000a7805 */ /* 0x000fd2000001ff00 */
[----:B------:R-:W-:Y:S05]  /*7cf0*/  @P0 BRA `(.L_x_2387) ;  /* 0x0000000400300947 */ /* 0x000fea0003800000 */
[----:B------:R-:W3:Y:S01]  /*7d00*/  LDL R42, [R1+0x40] ;  /* 0x00004000012a7983 */ /* 0x000ee20000100800 */
[----:B------:R-:W-:-:S03]  /*7d10*/  ULDC UR4, c[0x0][0x3f4] ;  /* 0x0000fd0000047ab9 */ /* 0x000fc60000000800 */
[----:B--2---:R-:W2:Y:S04]  /*7d20*/  LDL R41, [R1+0x38] ;  /* 0x0000380001297983 */ /* 0x004ea80000100800 */
[----:B------:R-:W4:Y:S04]  /*7d30*/  LDL R40, [R1+0x3c] ;  /* 0x00003c0001287983 */ /* 0x000f280000100800 */
[----:B------:R-:W4:Y:S04]  /*7d40*/  LDL R39, [R1+0x34] ;  /* 0x0000340001277983 */ /* 0x000f280000100800 */
[----:B------:R-:W4:Y:S04]  /*7d50*/  LDL.64 R52, [R1] ;  /* 0x0000000001347983 */ /* 0x000f280000100a00 */
        /* <DEDUP_REMOVED lines=19> */
[-C--:B------:R-:W-:Y:S02]  /*7e90*/  @!P3 IADD3 R8, P5, R4, R9.reuse, RZ ;  /* 0x000000090408b210 */ /* 0x080fe40007fbe0ff */
[----:B------:R-:W-:Y:S02]  /*7ea0*/  @!P3 IADD3 R10, P4, R0, R9, RZ ;  /* 0x00000009000ab210 */ /* 0x000fe40007f9e0ff */
[----:B------:R-:W-:Y:S01]  /*7eb0*/  ISETP.GE.AND P0, PT, R39, UR4, PT ;  /* 0x0000000427007c0c */ /* 0x000fe2000bf06270 */
[--C-:B------:R-:W-:Y:S01]  /*7ec0*/  @!P3 IMAD.X R9, R5, 0x1, R6.reuse, P5 ;  /* 0x000000010509b824 */ /* 0x100fe200028e0606 */
[-C--:B------:R-:W-:Y:S01]  /*7ed0*/  @!P2 IADD3 R48, P5, R4, R49.reuse, RZ ;  /* 0x000000310430a210 */ /* 0x080fe20007fbe0ff */
[----:B------:R-:W-:Y:S01]  /*7ee0*/  @!P3 IMAD.X R11, R3, 0x1, R6, P4 ;  /* 0x00000001030bb824 */ /* 0x000fe200020e0606 */
[----:B------:R-:W-:Y:S01]  /*7ef0*/  SHF.R.S32.HI R13, RZ, 0x1f, R40 ;  /* 0x0000001fff0d7819 */ /* 0x000fe20000011428 */
[----:B------:R-:W-:Y:S01]  /*7f00*/  IMAD.SHL.U32 R21, R38, 0x2, RZ ;  /* 0x0000000226157824 */ /* 0x000fe200078e00ff */
[----:B------:R-:W-:Y:S01]  /*7f10*/  @!P2 IADD3 R50, P4, R0, R49, RZ ;  /* 0x000000310032a210 */ /* 0x000fe20007f9e0ff */
[----:B------:R0:W5:Y:S01]  /*7f20*/  @!P3 LD.E.64 R30, desc[UR38][R8.64] ;  /* 0x00000026081eb980 */ /* 0x000162000c101b00 */
[----:B------:R-:W-:-:S02]  /*7f30*/  @!P2 IADD3.X R49, R5, R12, RZ, P5, !PT ;  /* 0x0000000c0531a210 */ /* 0x000fc40002ffe4ff */
[----:B------:R-:W-:Y:S01]  /*7f40*/  SHF.L.U64.HI R6, R40, 0x1, R13 ;  /* 0x0000000128067819 */ /* 0x000fe2000001020d */
[----:B------:R-:W-:Y:S01]  /*7f50*/  @!P2 IMAD.X R51, R3, 0x1, R12, P4 ;  /* 0x000000010333a824 */ /* 0x000fe200020e060c */
[-C--:B------:R-:W-:Y:S01]  /*7f60*/  @!P1 IADD3 R42, P5, R4, R43.reuse, RZ ;  /* 0x0000002b042a9210 */ /* 0x080fe20007fbe0ff */
[----:B------:R1:W5:Y:S01]  /*7f70*/  @!P3 LD.E.64 R32, desc[UR38][R10.64] ;  /* 0x000000260a20b980 */ /* 0x000362000c101b00 */
[----:B------:R-:W-:Y:S02]  /*7f80*/  SHF.R.S32.HI R14, RZ, 0x1f, R39 ;  /* 0x0000001fff0e7819 */ /* 0x000fe40000011427 */
[C---:B------:R-:W-:Y:S01]  /*7f90*/  @!P1 IADD3 R46, P4, R0.reuse, R43, RZ ;  /* 0x0000002b002e9210 */ /* 0x040fe20007f9e0ff */
[----:B------:R-:W-:Y:S01]  /*7fa0*/  @!P1 IMAD.X R43, R5, 0x1, R6, P5 ;  /* 0x00000001052b9824 */ /* 0x000fe200028e0606 */
[----:B------:R-:W-:Y:S02]  /*7fb0*/  SHF.L.U64.HI R14, R39, 0x1, R14 ;  /* 0x00000001270e7819 */ /* 0x000fe4000001020e */
[----:B------:R-:W-:Y:S01]  /*7fc0*/  SHF.R.S32.HI R20, RZ, 0x1f, R38 ;  /* 0x0000001fff147819 */ /* 0x000fe20000011426 */
[----:B------:R-:W-:Y:S01]  /*7fd0*/  @!P1 IMAD.X R47, R3, 0x1, R6, P4 ;  /* 0x00000001032f9824 */ /* 0x000fe200020e0606 */
[----:B------:R-:W-:-:S02]  /*7fe0*/  @!P0 IADD3 R40, P5, R0, R7, RZ ;  /* 0x0000000700288210 */ /* 0x000fc40007fbe0ff */
[----:B0-----:R-:W-:Y:S02]  /*7ff0*/  CS2R R8, SRZ ;  /* 0x0000000000087805 */ /* 0x001fe4000001ff00 */
[----:B------:R-:W-:Y:S01]  /*8000*/  ISETP.GE.AND P4, PT, R52, UR4, PT ;  /* 0x0000000434007c0c */ /* 0x000fe2000bf86270 */
[----:B------:R-:W5:Y:S01]  /*8010*/  @!P2 LD.E.64 R28, desc[UR38][R50.64] ;  /* 0x00000026321ca980 */ /* 0x000f62000c101b00 */
[----:B------:R-:W-:Y:S01]  /*8020*/  @!P0 IMAD.X R41, R3, 0x1, R14, P5 ;  /* 0x0000000103298824 */ /* 0x000fe200028e060e */
[----:B------:R-:W-:Y:S02]  /*8030*/  @!P0 IADD3 R6, P5, R4, R7, RZ ;  /* 0x0000000704068210 */ /* 0x000fe40007fbe0ff */
[----:B-1----:R-:W-:Y:S02]  /*8040*/  CS2R R10, SRZ ;  /* 0x00000000000a7805 */ /* 0x002fe4000001ff00 */
[C---:B------:R-:W-:Y:S01]  /*8050*/  SHF.L.U64.HI R20, R38.reuse, 0x1, R20 ;  /* 0x0000000126147819 */ /* 0x040fe20000010214 */
[----:B------:R-:W5:Y:S01]  /*8060*/  @!P2 LD.E.64 R26, desc[UR38][R48.64] ;  /* 0x00000026301aa980 */ /* 0x000f62000c101b00 */
[----:B------:R-:W-:Y:S01]  /*8070*/  @!P0 IMAD.X R7, R5, 0x1, R14, P5 ;  /* 0x0000000105078824 */ /* 0x000fe200028e060e */
[----:B------:R-:W-:-:S02]  /*8080*/  ISETP.GE.AND P5, PT, R38, UR4, PT ;  /* 0x0000000426007c0c */ /* 0x000fc4000bfa6270 */
[----:B------:R-:W5:Y:S01]  /*8090*/  @!P1 LD.E.64 R24, desc[UR38][R46.64] ;  /* 0x000000262e189980 */ /* 0x000f62000c101b00 */
[----:B------:R-:W-:Y:S02]  /*80a0*/  @!P4 IMAD.MOV.U32 R12, RZ, RZ, R0 ;  /* 0x000000ffff0cc224 */ /* 0x000fe400078e0000 */
[----:B------:R-:W-:Y:S02]  /*80b0*/  @!P4 IMAD.MOV.U32 R13, RZ, RZ, R3 ;  /* 0x000000ffff0dc224 */ /* 0x000fe400078e0003 */
[----:B------:R-:W-:-:S04]  /*80c0*/  @!P4 IMAD.WIDE R14, R52, 0x2, R4 ;  /* 0x00000002340ec825 */ /* 0x000fc800078e0204 */
[----:B------:R-:W-:Y:S01]  /*80d0*/  @!P4 IMAD.WIDE R12, R52, 0x2, R12 ;  /* 0x00000002340cc825 */ /* 0x000fe200078e020c */
[----:B------:R0:W5:Y:S04]  /*80e0*/  @!P4 LD.E.64 R34, desc[UR38][R14.64] ;  /* 0x000000260e22c980 */ /* 0x000168000c101b00 */
[----:B------:R1:W5:Y:S01]  /*80f0*/  @!P4 LD.E.64 R36, desc[UR38][R12.64] ;  /* 0x000000260c24c980 */ /* 0x000362000c101b00 */
[----:B------:R-:W-:-:S04]  /*8100*/  @!P5 IADD3 R38, P4, R0, R21, RZ ;  /* 0x000000150026d210 */ /* 0x000fc80007f9e0ff */
[----:B------:R-:W-:Y:S02]  /*8110*/  @!P5 IADD3.X R39, R3, R20, RZ, P4, !PT ;  /* 0x000000140327d210 */ /* 0x000fe400027fe4ff */
[----:B------:R-:W-:Y:S02]  /*8120*/  @!P5 IADD3 R4, P4, R4, R21, RZ ;  /* 0x000000150404d210 */ /* 0x000fe40007f9e0ff */
[----:B0-----:R-:W-:Y:S02]  /*8130*/  CS2R R14, SRZ ;  /* 0x00000000000e7805 */ /* 0x001fe4000001ff00 */
[----:B-1----:R-:W-:Y:S01]  /*8140*/  CS2R R12, SRZ ;  /* 0x00000000000c7805 */ /* 0x002fe2000001ff00 */
[----:B------:R0:W5:Y:S01]  /*8150*/  @!P5 LD.E.64 R10, desc[UR38][R38.64] ;  /* 0x00000026260ad980 */ /* 0x000162000c101b00 */
[----:B------:R-:W-:Y:S01]  /*8160*/  @!P5 IMAD.X R5, R5, 0x1, R20, P4 ;  /* 0x000000010505d824 */ /* 0x000fe200020e0614 */
[----:B------:R-:W-:Y:S02]  /*8170*/  CS2R R20, SRZ ;  /* 0x0000000000147805 */ /* 0x000fe4000001ff00 */
[----:B------:R0:W5:Y:S04]  /*8180*/  @!P0 LD.E.64 R14, desc[UR38][R40.64] ;  /* 0x00000026280e8980 */ /* 0x000168000c101b00 */
[----:B------:R0:W5:Y:S04]  /*8190*/  @!P1 LD.E.64 R20, desc[UR38][R42.64] ;  /* 0x000000262a149980 */ /* 0x000168000c101b00 */
[----:B------:R0:W5:Y:S04]  /*81a0*/  @!P0 LD.E.64 R12, desc[UR38][R6.64] ;  /* 0x00000026060c8980 */ /* 0x000168000c101b00 */
[----:B------:R0:W5:Y:S02]  /*81b0*/  @!P5 LD.E.64 R8, desc[UR38][R4.64] ;  /* 0x000000260408d980 */ /* 0x000164000c101b00 */
.L_x_2387:
[----:B------:R-:W-:Y:S05]  /*81c0*/  BSYNC B1 ;  /* 0x0000000000017941 */ /* 0x000fea0003800000 */
.L_x_2386:
[----:B------:R-:W-:Y:S01]  /*81d0*/  ULEA.HI UR4, UR37, UR37, URZ, 0x1 ;  /* 0x0000002525047291 */ /* 0x000fe2000f8f083f */
[----:B---3-5:R-:W-:Y:S01]  /*81e0*/  IMAD.MOV.U32 R3, RZ, RZ, R34 ;  /* 0x000000ffff037224 */ /* 0x028fe200078e0022 */
[----:B----4-:R-:W-:Y:S01]  /*81f0*/  VIMNMX R0, R45, 0xc0, PT ;  /* 0x000000c02d007848 */ /* 0x010fe20003fe0100 */
[----:B0-----:R-:W-:Y:S01]  /*8200*/  IMAD.MOV.U32 R4, RZ, RZ, R35 ;  /* 0x000000ffff047224 */ /* 0x001fe200078e0023 */
[----:B------:R-:W-:Y:S01]  /*8210*/  ULOP3.LUT UR4, UR4, 0xfffffffe, URZ, 0xc0, !UPT ;  /* 0xfffffffe04047892 */ /* 0x000fe2000f8ec03f */
[----:B------:R-:W-:Y:S01]  /*8220*/  IMAD.MOV.U32 R5, RZ, RZ, R30 ;  /* 0x000000ffff057224 */ /* 0x000fe200078e001e */
[----:B------:R-:W-:Y:S01]  /*8230*/  PRMT R50, R3, 0x7610, R50 ;  /* 0x0000761003327816 */ /* 0x000fe20000000032 */
[----:B------:R-:W-:Y:S01]  /*8240*/  IMAD.MOV.U32 R6, RZ, RZ, R13 ;  /* 0x000000ffff067224 */ /* 0x000fe200078e000d */
[----:B------:R-:W-:Y:S01]  /*8250*/  UIADD3 UR4, UR37, -UR4, URZ ;  /* 0x8000000425047290 */ /* 0x000fe2000fffe03f */
[----:B------:R-:W-:Y:S01]  /*8260*/  ISETP.GE.AND P1, PT, R141, R0, PT ;  /* 0x000000008d00720c */ /* 0x000fe20003f26270 */
[----:B------:R-:W-:Y:S01]  /*8270*/  IMAD.MOV.U32 R0, RZ, RZ, R31 ;  /* 0x000000ffff007224 */ /* 0x000fe200078e001f */
[----:B------:R-:W-:Y:S01]  /*8280*/  PRMT R47, R47, 0x5410, R4 ;  /* 0x000054102f2f7816 */ /* 0x000fe20000000004 */
[----:B------:R-:W-:Y:S01]  /*8290*/  IMAD.MOV.U32 R4, RZ, RZ, R26 ;  /* 0x000000ffff047224 */ /* 0x000fe200078e001a */
[----:B------:R-:W-:Y:S01]  /*82a0*/  PRMT R58, R5, 0x7610, R58 ;  /* 0x00007610053a7816 */ /* 0x000fe2000000003a */
[----:B------:R-:W-:Y:S01]  /*82b0*/  IMAD.U32 R3, RZ, RZ, UR4 ;  /* 0x00000004ff037e24 */ /* 0x000fe2000f8e00ff */
[----:B------:R-:W-:Y:S01]  /*82c0*/  MOV R5, R27 ;  /* 0x0000001b00057202 */ /* 0x000fe20000000f00 */
[----:B------:R-:W-:Y:S01]  /*82d0*/  BSSY B1, `(.L_x_2388) ;  /* 0x0000022000017945 */ /* 0x000fe20003800000 */
[----:B------:R-:W-:Y:S01]  /*82e0*/  PRMT R47, R0, 0x7610, R47 ;  /* 0x00007610002f7816 */ /* 0x000fe2000000002f */
[----:B------:R-:W-:Y:S01]  /*82f0*/  IMAD.MOV.U32 R0, RZ, RZ, R20 ;  /* 0x000000ffff007224 */ /* 0x000fe200078e0014 */
[----:B------:R-:W-:-:S02]  /*8300*/  SHF.L.U32 R3, R3, 0x1f, RZ ;  /* 0x0000001f03037819 */ /* 0x000fc400000006ff */
[----:B------:R-:W-:Y:S01]  /*8310*/  PRMT R46, R4, 0x7610, R46 ;  /* 0x00007610042e7816 */ /* 0x000fe2000000002e */
[----:B------:R-:W-:Y:S01]  /*8320*/  IMAD.MOV.U32 R4, RZ, RZ, R21 ;  /* 0x000000ffff047224 */ /* 0x000fe200078e0015 */
[----:B------:R-:W0:Y:S01]  /*8330*/  SYNCS.PHASECHK.TRANS64.TRYWAIT P0, [R2+URZ+0x2d800], R3 ;  /* 0x02d80003020075a7 */ /* 0x000e22000800017f */
[----:B------:R-:W-:Y:S01]  /*8340*/  PRMT R45, R45, 0x5410, R5 ;  /* 0x000054102d2d7816 */ /* 0x000fe20000000005 */
[----:B------:R-:W-:Y:S02]  /*8350*/  IMAD.MOV.U32 R5, RZ, RZ, R12 ;  /* 0x000000ffff057224 */ /* 0x000fe400078e000c */
[----:B------:R-:W-:Y:S01]  /*8360*/  PRMT R42, R0, 0x5410, R4 ;  /* 0x00005410002a7816 */ /* 0x000fe20000000004 */
[----:B------:R-:W-:Y:S02]  /*8370*/  IMAD.MOV.U32 R0, RZ, RZ, R8 ;  /* 0x000000ffff007224 */ /* 0x000fe400078e0008 */
        /* <DEDUP_REMOVED lines=20> */
[----:B--2---:R-:W-:Y:S01]  /*84c0*/  PRMT R41, R5, 0x5410, R6 ;  /* 0x0000541005297816 */ /* 0x004fe20000000006 */
[----:B------:R-:W-:Y:S01]  /*84d0*/  IMAD.MOV.U32 R4, RZ, RZ, R11 ;  /* 0x000000ffff047224 */ /* 0x000fe200078e000b */
[----:B0-----:R-:W-:Y:S06]  /*84e0*/  @!P0 BRA `(.L_x_2389) ;  /* 0x0000014400f88947 */ /* 0x001fec0003800000 */
.L_x_2607:
[----:B------:R-:W-:Y:S05]  /*84f0*/  BSYNC B1 ;  /* 0x0000000000017941 */ /* 0x000fea0003800000 */
.L_x_2388:
[----:B------:R-:W-:Y:S01]  /*8500*/  PRMT R39, R0, 0x5410, R4 ;  /* 0x0000541000277816 */ /* 0x000fe20000000004 */
[----:B------:R-:W-:Y:S06]  /*8510*/  @P1 BRA `(.L_x_2390) ;  /* 0x0000002c008c1947 */ /* 0x000fec0003800000 */
[----:B------:R-:W2:Y:S01]  /*8520*/  LDL.64 R54, [R1] ;  /* 0x0000000001367983 */ /* 0x000ea20000100a00 */
[----:B------:R-:W2:Y:S03]  /*8530*/  LDC R0, c[0x0][0x3f4] ;  /* 0x0000fd00ff007b82 */ /* 0x000ea60000000800 */
[----:B------:R-:W0:Y:S04]  /*8540*/  LDL R53, [R1+0x5c] ;  /* 0x00005c0001357983 */ /* 0x000e280000100800 */
[----:B------:R-:W3:Y:S04]  /*8550*/  LDL R52, [R1+0x40] ;  /* 0x0000400001347983 */ /* 0x000ee80000100800 */
[----:B------:R-:W4:Y:S04]  /*8560*/  LDL R51, [R1+0x38] ;  /* 0x0000380001337983 */ /* 0x000f280000100800 */
[----:B------:R-:W5:Y:S04]  /*8570*/  LDL R49, [R1+0x3c] ;  /* 0x00003c0001317983 */ /* 0x000f680000100800 */
[----:B------:R-:W5:Y:S04]  /*8580*/  LDL R7, [R1+0x34] ;  /* 0x0000340001077983 */ /* 0x000f680000100800 */
[----:B------:R-:W5:Y:S04]  /*8590*/  LDL R6, [R1+0x44] ;  /* 0x0000440001067983 */ /* 0x000f680000100800 */
[----:B------:R-:W5:Y:S01]  /*85a0*/  LDL R5, [R1+0x60] ;  /* 0x0000600001057983 */ /* 0x000f620000100800 */
[----:B------:R-:W-:Y:S01]  /*85b0*/  BSSY B1, `(.L_x_2391) ;  /* 0x0000035000017945 */ /* 0x000fe20003800000 */
[-C--:B--2---:R-:W-:Y:S01]  /*85c0*/  ISETP.GE.AND P6, PT, R54, R0.reuse, PT ;  /* 0x000000003600720c */ /* 0x084fe20003fc6270 */
[----:B0-----:R-:W-:Y:S01]  /*85d0*/  IMAD R3, R53, 0x2, R2 ;  /* 0x0000000235037824 */ /* 0x001fe200078e0202 */
[----:B---3--:R-:W-:-:S02]  /*85e0*/  ISETP.GE.AND P0, PT, R52, R0, PT ;  /* 0x000000003400720c */ /* 0x008fc40003f06270 */
[-C--:B----4-:R-:W-:Y:S02]  /*85f0*/  ISETP.GE.AND P1, PT, R51, R0.reuse, PT ;  /* 0x000000003300720c */ /* 0x090fe40003f26270 */
[-C--:B-----5:R-:W-:Y:S02]  /*8600*/  ISETP.GE.AND P2, PT, R49, R0.reuse, PT ;  /* 0x000000003100720c */ /* 0x0a0fe40003f46270 */
[-C--:B------:R-:W-:Y:S02]  /*8610*/  ISETP.GE.AND P3, PT, R7, R0.reuse, PT ;  /* 0x000000000700720c */ /* 0x080fe40003f66270 */
[----:B------:R-:W-:Y:S01]  /*8620*/  ISETP.GE.AND P4, PT, R6, R0, PT ;  /* 0x000000000600720c */ /* 0x000fe20003f86270 */
[----:B------:R-:W-:Y:S01]  /*8630*/  VIADD R0, R3, 0x20 ;  /* 0x0000002003007836 */ /* 0x000fe20000000000 */
        /* <DEDUP_REMOVED lines=44> */
.L_x_2392:
[----:B------:R-:W-:Y:S05]  /*8900*/  BSYNC B1 ;  /* 0x0000000000017941 */ /* 0x000fea0003800000 */
.L_x_2391:
        /* <DEDUP_REMOVED lines=45> */
.L_x_2394:
[----:B------:R-:W-:Y:S05]  /*8be0*/  BSYNC B1 ;  /* 0x0000000000017941 */ /* 0x000fea0003800000 */
.L_x_2393:
        /* <DEDUP_REMOVED lines=44> */
.L_x_2396:
[----:B------:R-:W-:Y:S05]  /*8eb0*/  BSYNC B1 ;  /* 0x0000000000017941 */ /* 0x000fea0003800000 */
.L_x_2395:
        /* <DEDUP_REMOVED lines=44> */
.L_x_2398:
[----:B------:R-:W-:Y:S05]  /*9180*/  BSYNC B1 ;  /* 0x0000000000017941 */ /* 0x000fea0003800000 */
.L_x_2397:
        /* <DEDUP_REMOVED lines=44> */
.L_x_2400:
[----:B------:R-:W-:Y:S05]  /*9450*/  BSYNC B1 ;  /* 0x0000000000017941 */ /* 0x000fea0003800000 */
.L_x_2399:
        /* <DEDUP_REMOVED lines=44> */
.L_x_2384:
[----:B------:R-:W1:Y:S01]  /*9720*/  LDC R9, c[0x0][0x448] ;  /* 0x00011200ff097b82 */ /* 0x000e620000000800 */
[----:B------:R-:W-:Y:S01]  /*9730*/  ULDC.64 UR4, c[0x0][0x3f8] ;  /* 0x0000fe0000047ab9 */ /* 0x000fe20000000a00 */
[----:B------:R-:W-:Y:S01]  /*9740*/  ULDC.64 UR6, c[0x0][0x408] ;  /* 0x0001020000067ab9 */ /* 0x000fe20000000a00 */
        /* <DEDUP_REMOVED lines=8> */
[----:B---3--:R-:W-:Y:S02]  /*97d0*/  @P0 SHF.R.U32.HI R3, RZ, R5, R0 ;  /* 0x00000005ff030219 */ /* 0x008fe40000011600 */
[----:B------:R-:W-:Y:S02]  /*97e0*/  MOV R5, R29 ;  /* 0x0000001d00057202 */ /* 0x000fe40000000f00 */
[----:B------:R-:W-:Y:S01]  /*97f0*/  SHF.R.S32.HI R0, RZ, 0x1f, R3 ;  /* 0x0000001fff007819 */ /* 0x000fe20000011403 */
[----:B------:R-:W-:-:S04]  /*9800*/  IMAD.WIDE.U32 R6, R3, UR6, R6 ;  /* 0x0000000603067c25 */ /* 0x000fc8000f8e0006 */
[C---:B------:R-:W-:Y:S02]  /*9810*/  IMAD R8, R0.reuse, UR4, RZ ;  /* 0x0000000400087c24 */ /* 0x040fe4000f8e02ff */
[----:B------:R-:W-:Y:S02]  /*9820*/  IMAD R0, R0, UR6, RZ ;  /* 0x0000000600007c24 */ /* 0x000fe4000f8e02ff */
[----:B------:R-:W-:-:S04]  /*9830*/  IMAD.WIDE.U32 R4, R3, UR4, R4 ;  /* 0x0000000403047c25 */ /* 0x000fc8000f8e0004 */
[C---:B------:R-:W-:Y:S01]  /*9840*/  IMAD R13, R3.reuse, UR5, R8 ;  /* 0x00000005030d7c24 */ /* 0x040fe2000f8e0208 */
[----:B------:R-:W-:Y:S01]  /*9850*/  ULDC.64 UR4, c[0x0][0x3e8] ;  /* 0x0000fa0000047ab9 */ /* 0x000fe20000000a00 */
        /* <DEDUP_REMOVED lines=10> */
[----:B------:R1:W3:Y:S04]  /*9900*/  SHFL.IDX PT, R3, R13, RZ, 0x1e1f ;  /* 0x001e1fff0d037589 */ /* 0x0002e800000e0000 */
[----:B------:R-:W4:Y:S04]  /*9910*/  SHFL.IDX PT, R0, R0, RZ, 0x1e1f ;  /* 0x001e1fff00007589 */ /* 0x000f2800000e0000 */
[----:B------:R-:W0:Y:S04]  /*9920*/  SHFL.IDX PT, R21, R21, RZ, 0x1e1f ;  /* 0x001e1fff15157589 */ /* 0x000e2800000e0000 */
[----:B-1----:R-:W0:Y:S02]  /*9930*/  SHFL.IDX PT, R20, R20, RZ, 0x1e1f ;  /* 0x001e1fff14147589 */ /* 0x002e2400000e0000 */
.L_x_2613:
[----:B------:R-:W5:Y:S01]  /*9940*/  LDL R4, [R1+0x48] ;  /* 0x0000480001047983 */ /* 0x000f620000100800 */
[----:B------:R-:W-:Y:S01]  /*9950*/  BSSY B1, `(.L_x_2402) ;  /* 0x0000039000017945 */ /* 0x000fe20003800000 */
[----:B------:R-:W-:Y:S02]  /*9960*/  CS2R R6, SRZ ;  /* 0x0000000000067805 */ /* 0x000fe4000001ff00 */
[----:B------:R-:W-:Y:S02]  /*9970*/  CS2R R12, SRZ ;  /* 0x00000000000c7805 */ /* 0x000fe4000001ff00 */
[----:B0-----:R-:W-:Y:S02]  /*9980*/  CS2R R14, SRZ ;  /* 0x00000000000e7805 */ /* 0x001fe4000001ff00 */
[----:B------:R-:W-:Y:S02]  /*9990*/  CS2R R24, SRZ ;  /* 0x0000000000187805 */ /* 0x000fe4000001ff00 */
[----:B------:R-:W-:-:S02]  /*99a0*/  CS2R R26, SRZ ;  /* 0x00000000001a7805 */ /* 0x000fc4000001ff00 */
[----:B------:R-:W-:Y:S02]  /*99b0*/  CS2R R28, SRZ ;  /* 0x00000000001c7805 */ /* 0x000fe4000001ff00 */
[----:B------:R-:W-:Y:S02]  /*99c0*/  CS2R R30, SRZ ;  /* 0x00000000001e7805 */ /* 0x000fe4000001ff00 */
[----:B------:R-:W-:Y:S01]  /*99d0*/  CS2R R34, SRZ ;  /* 0x0000000000227805 */ /* 0x000fe2000001ff00 */
[----:B-----5:R-:W-:Y:S01]  /*99e0*/  IMAD R9, R4, R9, RZ ;  /* 0x0000000904097224 */ /* 0x020fe200078e02ff */
[----:B------:R-:W-:-:S03]  /*99f0*/  CS2R R4, SRZ ;  /* 0x0000000000047805 */ /* 0x000fc6000001ff00 */
[----:B------:R-:W-:Y:S01]  /*9a00*/  IMAD R45, R33, -0xc0, R9 ;  /* 0xffffff40212d7824 */ /* 0x000fe200078e0209 */
[----:B------:R-:W-:Y:S02]  /*9a10*/  ISETP.GE.AND P0, PT, R10, R9, PT ;  /* 0x000000090a00720c */ /* 0x000fe40003f06270 */
[----:B------:R-:W-:Y:S02]  /*9a20*/  CS2R R8, SRZ ;  /* 0x0000000000087805 */ /* 0x000fe4000001ff00 */
[----:B------:R-:W-:Y:S02]  /*9a30*/  CS2R R10, SRZ ;  /* 0x00000000000a7805 */ /* 0x000fe4000001ff00 */
[----:B------:R-:W-:-:S07]  /*9a40*/  CS2R R32, SRZ ;  /* 0x0000000000207805 */ /* 0x000fce000001ff00 */
[----:B------:R-:W-:Y:S05]  /*9a50*/  @P0 BRA `(.L_x_2403) ;  /* 0x0000000000a00947 */ /* 0x000fea0003800000 */
[----:B------:R-:W2:Y:S01]  /*9a60*/  LDL R36, [R1+0x14] ;  /* 0x0000140001247983 */ /* 0x000ea20000100800 */
[----:B------:R-:W-:-:S03]  /*9a70*/  ULDC UR4, c[0x0][0x3f4] ;  /* 0x0000fd0000047ab9 */ /* 0x000fc60000000800 */
[----:B------:R-:W2:Y:S01]  /*9a80*/  LDL R37, [R1+0x10] ;  /* 0x0000100001257983 */ /* 0x000ea20000100800 */
[C---:B------:R-:W-:Y:S01]  /*9a90*/  VIADD R5, R16.reuse, 0x20 ;  /* 0x0000002010057836 */ /* 0x040fe20000000000 */
[C---:B------:R-:W-:Y:S01]  /*9aa0*/  ISETP.GE.AND P2, PT, R16.reuse, UR4, PT ;  /* 0x0000000410007c0c */ /* 0x040fe2000bf46270 */
[----:B------:R-:W-:-:S03]  /*9ab0*/  VIADD R4, R16, 0x10 ;  /* 0x0000001010047836 */ /* 0x000fc60000000000 */
[----:B------:R-:W-:Y:S02]  /*9ac0*/  ISETP.GE.AND P4, PT, R5, UR4, PT ;  /* 0x0000000405007c0c */ /* 0x000fe4000bf86270 */
[----:B------:R-:W-:Y:S01]  /*9ad0*/  ISETP.GE.AND P3, PT, R4, UR4, PT ;  /* 0x0000000404007c0c */ /* 0x000fe2000bf66270 */
[----:B---3--:R-:W-:Y:S01]  /*9ae0*/  IMAD.MOV.U32 R5, RZ, RZ, R3 ;  /* 0x000000ffff057224 */ /* 0x008fe200078e0003 */
[----:B----4-:R-:W-:-:S05]  /*9af0*/  MOV R4, R0 ;  /* 0x0000000000047202 */ /* 0x010fca0000000f00 */
[----:B------:R-:W-:Y:S01]  /*9b00*/  @!P2 IMAD.SHL.U32 R39, R16, 0x2, RZ ;  /* 0x000000021027a824 */ /* 0x000fe200078e00ff */
[----:B------:R-:W-:-:S04]  /*9b10*/  CS2R R28, SRZ ;  /* 0x00000000001c7805 */ /* 0x000fc8000001ff00 */
        /* <DEDUP_REMOVED lines=10> */
[----:B------:R-:W-:Y:S01]  /*9bc0*/  CS2R R6, SRZ ;  /* 0x0000000000067805 */ /* 0x000fe2000001ff00 */
[----:B--2---:R-:W-:Y:S01]  /*9bd0*/  @!P4 IMAD.SHL.U32 R49, R36, 0x8, RZ ;  /* 0x000000082431c824 */ /* 0x004fe200078e00ff */
[----:B------:R-:W-:-:S02]  /*9be0*/  @!P2 IADD3 R36, P0, R0, R39, RZ ;  /* 0x000000270024a210 */ /* 0x000fc40007f1e0ff */
[----:B------:R-:W-:Y:S01]  /*9bf0*/  @!P2 SHF.L.U64.HI R0, R16, 0x1, R17 ;  /* 0x000000011000a819 */ /* 0x000fe20000010211 */
[----:B------:R-:W-:Y:S02]  /*9c00*/  @!P3 IMAD.SHL.U32 R43, R37, 0x8, RZ ;  /* 0x00000008252bb824 */ /* 0x000fe400078e00ff */
[----:B------:R-:W-:-:S04]  /*9c10*/  @!P4 IMAD.WIDE R46, R49, 0x2, R4 ;  /* 0x00000002312ec825 */ /* 0x000fc800078e0204 */
[C---:B------:R-:W-:Y:S01]  /*9c20*/  @!P3 IMAD.WIDE R40, R43.reuse, 0x2, R4 ;  /* 0x000000022b28b825 */ /* 0x040fe200078e0204 */
        /* <DEDUP_REMOVED lines=11> */
.L_x_2403:
[----:B------:R-:W-:Y:S05]  /*9ce0*/  BSYNC B1 ;  /* 0x0000000000017941 */ /* 0x000fea0003800000 */
.L_x_2402:
[----:B------:R-:W-:Y:S01]  /*9cf0*/  ULEA.HI UR4, UR37, UR37, URZ, 0x1 ;  /* 0x0000002525047291 */ /* 0x000fe2000f8f083f */
[----:B---3-5:R-:W-:Y:S01]  /*9d00*/  IMAD.MOV.U32 R3, RZ, RZ, R4 ;  /* 0x000000ffff037224 */ /* 0x028fe200078e0004 */
[----:B----4-:R-:W-:Y:S01]  /*9d10*/  VIMNMX R0, R45, 0xc0, PT ;  /* 0x000000c02d007848 */ /* 0x010fe20003fe0100 */
[----:B------:R-:W-:Y:S01]  /*9d20*/  IMAD.MOV.U32 R20, RZ, RZ, R5 ;  /* 0x000000ffff147224 */ /* 0x000fe200078e0005 */
[----:B------:R-:W-:Y:S01]  /*9d30*/  ULOP3.LUT UR4, UR4, 0xfffffffe, URZ, 0xc0, !UPT ;  /* 0xfffffffe04047892 */ /* 0x000fe2000f8ec03f */
[----:B------:R-:W-:Y:S01]  /*9d40*/  MOV R21, R6 ;  /* 0x0000000600157202 */ /* 0x000fe20000000f00 */
[----:B0-----:R-:W-:Y:S01]  /*9d50*/  IMAD.MOV.U32 R37, RZ, RZ, R25 ;  /* 0x000000ffff257224 */ /* 0x001fe200078e0019 */
[----:B------:R-:W-:Y:S01]  /*9d60*/  PRMT R58, R3, 0x7610, R58 ;  /* 0x00007610033a7816 */ /* 0x000fe2000000003a */
        /* <DEDUP_REMOVED lines=16> */
[----:B------:R-:W-:Y:S01]  /*9e70*/  IMAD.MOV.U32 R21, RZ, RZ, R12 ;  /* 0x000000ffff157224 */ /* 0x000fe200078e000c */
[----:B------:R-:W-:Y:S01]  /*9e80*/  PRMT R57, R37, 0x7610, R57 ;  /* 0x0000761025397816 */ /* 0x000fe20000000039 */
[----:B------:R-:W-:Y:S01]  /*9e90*/  IMAD.MOV.U32 R37, RZ, RZ, R28 ;  /* 0x000000ffff257224 */ /* 0x000fe200078e001c */
        /* <DEDUP_REMOVED lines=14> */
[----:B------:R-:W-:Y:S02]  /*9f80*/  IMAD.MOV.U32 R21, RZ, RZ, R30 ;  /* 0x000000ffff157224 */ /* 0x000fe400078e001e */
[----:B------:R-:W-:-:S05]  /*9f90*/  IMAD.MOV.U32 R36, RZ, RZ, R31 ;  /* 0x000000ffff247224 */ /* 0x000fca00078e001f */
[----:B------:R-:W-:Y:S01]  /*9fa0*/  PRMT R50, R21, 0x5410, R36 ;  /* 0x0000541015327816 */ /* 0x000fe20000000024 */
[----:B------:R-:W-:Y:S01]  /*9fb0*/  IMAD.MOV.U32 R36, RZ, RZ, R34 ;  /* 0x000000ffff247224 */ /* 0x000fe200078e0022 */
[----:B------:R-:W-:Y:S01]  /*9fc0*/  PRMT R21, R37, 0x5410, R38 ;  /* 0x0000541025157816 */ /* 0x000fe20000000026 */
[----:B------:R-:W-:Y:S01]  /*9fd0*/  IMAD.MOV.U32 R37, RZ, RZ, R35 ;  /* 0x000000ffff257224 */ /* 0x000fe200078e0023 */
[----:B0-----:R-:W-:Y:S06]  /*9fe0*/  @!P0 BRA `(.L_x_2405) ;  /* 0x0000012c00bc8947 */ /* 0x001fec0003800000 */
.L_x_2614:
[----:B------:R-:W-:Y:S05]  /*9ff0*/  BSYNC B1 ;  /* 0x0000000000017941 */ /* 0x000fea0003800000 */
.L_x_2404:
[----:B------:R-:W-:Y:S01]  /*a000*/  PRMT R45, R36, 0x5410, R37 ;  /* 0x00005410242d7816 */ /* 0x000fe20000000025 */
[----:B------:R-:W-:Y:S06]  /*a010*/  @P1 BRA `(.L_x_2390) ;  /* 0x0000001000cc1947 */ /* 0x000fec0003800000 */
[----:B------:R1:W5:Y:S01]  /*a020*/  LDL R69, [R1+0xc] ;  /* 0x00000c0001457983 */ /* 0x0003620000100800 */
[----:B0-----:R-:W0:Y:S01]  /*a030*/  LDC R3, c[0x0][0x3f4] ;  /* 0x0000fd00ff037b82 */ /* 0x001e220000000800 */
[C---:B------:R-:W-:Y:S01]  /*a040*/  VIADD R36, R16.reuse, 0x10 ;  /* 0x0000001010247836 */ /* 0x040fe20000000000 */
[C---:B------:R-:W-:Y:S01]  /*a050*/  IADD3 R38, R16.reuse, 0x20, RZ ;  /* 0x0000002010267810 */ /* 0x040fe20007ffe0ff */
[----:B------:R-:W-:Y:S01]  /*a060*/  BSSY B1, `(.L_x_2406) ;  /* 0x000006a000017945 */ /* 0x000fe20003800000 */
[----:B------:R-:W-:Y:S02]  /*a070*/  SHF.R.U32.HI R67, RZ, 0x3, R157 ;  /* 0x00000003ff437819 */ /* 0x000fe4000001169d */
[-C--:B0-----:R-:W-:Y:S02]  /*a080*/  ISETP.GE.AND P0, PT, R16, R3.reuse, PT ;  /* 0x000000031000720c */ /* 0x081fe40003f06270 */
[-C--:B------:R-:W-:Y:S02]  /*a090*/  ISETP.GE.AND P1, PT, R36, R3.reuse, PT ;  /* 0x000000032400720c */ /* 0x080fe40003f26270 */
[----:B------:R-:W-:-:S09]  /*a0a0*/  ISETP.GE.AND P2, PT, R38, R3, PT ;  /* 0x000000032600720c */ /* 0x000fd20003f46270 */
[----:B-1----:R-:W-:Y:S05]  /*a0b0*/  @P0 BRA `(.L_x_2407) ;  /* 0x0000000400900947 */ /* 0x002fea0003800000 */
[----:B------:R-:W3:Y:S01]  /*a0c0*/  LDL R70, [R1+0x7c] ;  /* 0x00007c0001467983 */ /* 0x000ee20000100800 */
[----:B------:R-:W0:Y:S02]  /*a0d0*/  S2R R39, SR_TID.X ;  /* 0x0000000000277919 */ /* 0x000e240000002100 */
[----:B0-----:R-:W-:-:S05]  /*a0e0*/  VIADD R40, R39, 0xffffff80 ;  /* 0xffffff8027287836 */ /* 0x001fca0000000000 */
[----:B------:R-:W-:-:S04]  /*a0f0*/  LEA.HI R39, R40, R40, RZ, 0x1 ;  /* 0x0000002828277211 */ /* 0x000fc800078f08ff */
[----:B------:R-:W-:-:S05]  /*a100*/  LOP3.LUT R39, R39, 0xfffffffe, RZ, 0xc0, !PT ;  /* 0xfffffffe27277812 */ /* 0x000fca00078ec0ff */
[----:B------:R-:W-:-:S05]  /*a110*/  IMAD.IADD R39, R40, 0x1, -R39 ;  /* 0x0000000128277824 */ /* 0x000fca00078e0a27 */
[----:B------:R-:W-:-:S04]  /*a120*/  LEA.HI R36, R3, R39, RZ, 0x1d ;  /* 0x0000002703247211 */ /* 0x000fc800078fe8ff */
[----:B------:R-:W-:-:S04]  /*a130*/  SHF.R.S32.HI R37, RZ, 0x1f, R36 ;  /* 0x0000001fff257819 */ /* 0x000fc80000011424 */
[----:B------:R-:W-:Y:S01]  /*a140*/  LEA.HI R37, R37, R36, RZ, 0x2 ;  /* 0x0000002425257211 */ /* 0x000fe200078f10ff */
[----:B------:R-:W-:-:S03]  /*a150*/  IMAD.SHL.U32 R36, R36, 0x8, RZ ;  /* 0x0000000824247824 */ /* 0x000fc600078e00ff */
[----:B------:R-:W-:Y:S02]  /*a160*/  SHF.R.S32.HI R37, RZ, 0x2, R37 ;  /* 0x00000002ff257819 */ /* 0x000fe40000011425 */
[----:B------:R-:W-:-:S03]  /*a170*/  LOP3.LUT R36, R157, 0x18, R36, 0xf8, !PT ;  /* 0x000000189d247812 */ /* 0x000fc600078ef824 */
[----:B-----5:R-:W-:Y:S01]  /*a180*/  IMAD R40, R37, 0x1800, R69 ;  /* 0x0000180025287824 */ /* 0x020fe200078e0245 */
[----:B--2---:R-:W-:-:S05]  /*a190*/  LOP3.LUT R41, R36, R67, RZ, 0x3c, !PT ;  /* 0x0000004324297212 */ /* 0x004fca00078e3cff */
[----:B------:R-:W-:-:S04]  /*a1a0*/  IMAD.IADD R41, R40, 0x1, R41 ;  /* 0x0000000128297824 */ /* 0x000fc800078e0229 */
[----:B------:R-:W-:-:S05]  /*a1b0*/  IMAD R46, R41, 0x2, R2 ;  /* 0x00000002292e7824 */ /* 0x000fca00078e0202 */
[----:B------:R-:W0:Y:S01]  /*a1c0*/  LDS.128 R40, [R46+0xc400] ;  /* 0x00c400002e287984 */ /* 0x000e220000000c00 */
[--C-:B------:R-:W-:Y:S02]  /*a1d0*/  SHF.R.U64 R24, R24, 0x10, R25.reuse ;  /* 0x0000001018187819 */ /* 0x100fe40000001219 */
[----:B------:R-:W-:Y:S02]  /*a1e0*/  SHF.R.U32.HI R56, RZ, 0x10, R25 ;  /* 0x00000010ff387819 */ /* 0x000fe40000011619 */
[--C-:B------:R-:W-:Y:S02]  /*a1f0*/  SHF.R.U64 R25, R4, 0x10, R5.reuse ;  /* 0x0000001004197819 */ /* 0x100fe40000001205 */
[----:B------:R-:W-:Y:S01]  /*a200*/  SHF.R.U32.HI R60, RZ, 0x10, R5 ;  /* 0x00000010ff3c7819 */ /* 0x000fe20000011605 */
[----:B------:R-:W-:Y:S01]  /*a210*/  HADD2.F32 R59, -RZ, R59.H0_H0 ;  /* 0x2000003bff3b7230 */ /* 0x000fe20000004100 */
[----:B------:R-:W-:Y:S01]  /*a220*/  SHF.R.U64 R5, R6, 0x10, R7 ;  /* 0x0000001006057819 */ /* 0x000fe20000001207 */
[----:B------:R-:W-:Y:S01]  /*a230*/  HADD2.F32 R57, -RZ, R57.H0_H0 ;  /* 0x20000039ff397230 */ /* 0x000fe20000004100 */
[----:B------:R-:W-:Y:S01]  /*a240*/  SHF.R.U64 R4, R26, 0x10, R27 ;  /* 0x000000101a047819 */ /* 0x000fe2000000121b */
[----:B------:R-:W-:-:S02]  /*a250*/  HADD2.F32 R60, -RZ, R60.H0_H0 ;  /* 0x2000003cff3c7230 */ /* 0x000fc40000004100 */
[----:B------:R-:W-:Y:S01]  /*a260*/  HADD2.F32 R58, -RZ, R58.H0_H0 ;  /* 0x2000003aff3a7230 */ /* 0x000fe20000004100 */
[----:B------:R-:W-:Y:S02]  /*a270*/  SHF.R.U32.HI R27, RZ, 0x10, R27 ;  /* 0x00000010ff1b7819 */ /* 0x000fe4000001161b */
[----:B------:R-:W-:Y:S01]  /*a280*/  SHF.R.U32.HI R65, RZ, 0x10, R7 ;  /* 0x00000010ff417819 */ /* 0x000fe20000011607 */
[--C-:B0-----:R-:W-:Y:S02]  /*a290*/  HADD2.F32 R6, -RZ, R41.reuse.H0_H0 ;  /* 0x20000029ff067230 */ /* 0x101fe40000004100 */
[----:B------:R-:W-:-:S03]  /*a2a0*/  HADD2.F32 R41, -RZ, R41.H1_H1 ;  /* 0x30000029ff297230 */ /* 0x000fc60000004100 */
[C---:B------:R-:W-:Y:S01]  /*a2b0*/  FMUL.FTZ R61, R6.reuse, R59 ;  /* 0x0000003b063d7220 */ /* 0x040fe20000410000 */
[----:B------:R-:W-:Y:S01]  /*a2c0*/  FMUL.FTZ R63, R6, R57 ;  /* 0x00000039063f7220 */ /* 0x000fe20000410000 */
[----:B------:R-:W-:Y:S02]  /*a2d0*/  HADD2.F32 R53, -RZ, R40.H0_H0 ;  /* 0x20000028ff357230 */ /* 0x000fe40000004100 */
[----:B------:R-:W-:Y:S02]  /*a2e0*/  HADD2.F32 R54, -RZ, R42.H0_H0 ;  /* 0x2000002aff367230 */ /* 0x000fe40000004100 */
[--C-:B------:R-:W-:Y:S02]  /*a2f0*/  HADD2.F32 R55, -RZ, R43.reuse.H0_H0 ;  /* 0x2000002bff377230 */ /* 0x100fe40000004100 */
[----:B------:R-:W-:Y:S02]  /*a300*/  HADD2.F32 R43, -RZ, R43.H1_H1 ;  /* 0x3000002bff2b7230 */ /* 0x000fe40000004100 */
[----:B------:R-:W-:-:S02]  /*a310*/  HADD2.F32 R40, -RZ, R40.H1_H1 ;  /* 0x30000028ff287230 */ /* 0x000fc40000004100 */
[----:B------:R-:W-:Y:S02]  /*a320*/  HADD2.F32 R42, -RZ, R42.H1_H1 ;  /* 0x3000002aff2a7230 */ /* 0x000fe40000004100 */
[----:B------:R-:W-:Y:S01]  /*a330*/  HADD2.F32 R25, -RZ, R25.H0_H0 ;  /* 0x20000019ff197230 */ /* 0x000fe20000004100 */
[----:B---3--:R-:W0:Y:S02]  /*a340*/  LDS.128 R36, [R70] ;  /* 0x0000000046247984 */ /* 0x008e240000000c00 */
[--C-:B0-----:R-:W-:Y:S02]  /*a350*/  HADD2.F32 R26, -RZ, R37.reuse.H0_H0 ;  /* 0x20000025ff1a7230 */ /* 0x101fe40000004100 */
[----:B------:R-:W-:-:S03]  /*a360*/  HADD2.F32 R52, -RZ, R37.H1_H1 ;  /* 0x30000025ff347230 */ /* 0x000fc60000004100 */
[C---:B------:R-:W-:Y:S01]  /*a370*/  FFMA.FTZ R6, R26.reuse, R57, -R61 ;  /* 0x000000391a067223 */ /* 0x040fe2000001083d */
[----:B------:R-:W-:Y:S02]  /*a380*/  HADD2.F32 R57, -RZ, R56.H0_H0 ;  /* 0x20000038ff397230 */ /* 0x000fe40000004100 */
[C---:B------:R-:W-:Y:S01]  /*a390*/  FMUL.FTZ R61, R41.reuse, R60 ;  /* 0x0000003c293d7220 */ /* 0x040fe20000410000 */
[----:B------:R-:W-:Y:S02]  /*a3a0*/  HADD2.F32 R56, -RZ, R62.H0_H0 ;  /* 0x2000003eff387230 */ /* 0x000fe40000004100 */
[----:B------:R-:W-:Y:S01]  /*a3b0*/  FFMA.FTZ R26, R26, R59, R63 ;  /* 0x0000003b1a1a7223 */ /* 0x000fe2000001003f */
[----:B------:R-:W-:Y:S02]  /*a3c0*/  HADD2.F32 R51, -RZ, R36.H0_H0 ;  /* 0x20000024ff337230 */ /* 0x000fe40000004100 */
[-C--:B------:R-:W-:Y:S01]  /*a3d0*/  FMUL.FTZ R59, R41, R57.reuse ;  /* 0x00000039293b7220 */ /* 0x080fe20000410000 */
[----:B------:R-:W-:Y:S01]  /*a3e0*/  FFMA.FTZ R41, R52, R57, -R61 ;  /* 0x0000003934297223 */ /* 0x000fe2000001083d */
[----:B------:R-:W-:Y:S01]  /*a3f0*/  FMUL.FTZ R62, R53, R58 ;  /* 0x0000003a353e7220 */ /* 0x000fe20000410000 */
[----:B------:R-:W-:-:S02]  /*a400*/  HADD2.F32 R57, -RZ, R64.H0_H0 ;  /* 0x20000040ff397230 */ /* 0x000fc40000004100 */
[----:B------:R-:W-:Y:S01]  /*a410*/  FMUL.FTZ R53, R53, R56 ;  /* 0x0000003835357220 */ /* 0x000fe20000410000 */
[----:B------:R-:W-:Y:S01]  /*a420*/  FFMA.FTZ R59, R52, R60, R59 ;  /* 0x0000003c343b7223 */ /* 0x000fe2000001003b */
[----:B------:R-:W-:Y:S02]  /*a430*/  HADD2.F32 R37, -RZ, R38.H0_H0 ;  /* 0x20000026ff257230 */ /* 0x000fe40000004100 */
[C---:B------:R-:W-:Y:S01]  /*a440*/  FFMA.FTZ R62, R51.reuse, R56, -R62 ;  /* 0x00000038333e7223 */ /* 0x040fe2000001083e */
[----:B------:R-:W-:Y:S02]  /*a450*/  HADD2.F32 R52, -RZ, R66.H0_H0 ;  /* 0x20000042ff347230 */ /* 0x000fe40000004100 */
[----:B------:R-:W-:Y:S01]  /*a460*/  FFMA.FTZ R53, R51, R58, R53 ;  /* 0x0000003a33357223 */ /* 0x000fe20000010035 */
[----:B------:R-:W-:Y:S01]  /*a470*/  FMUL.FTZ R60, R54, R57 ;  /* 0x00000039363c7220 */ /* 0x000fe20000410000 */
[----:B------:R-:W-:Y:S02]  /*a480*/  HADD2.F32 R58, -RZ, R64.H1_H1 ;  /* 0x30000040ff3a7230 */ /* 0x000fe40000004100 */
[----:B------:R-:W-:-:S02]  /*a490*/  HADD2.F32 R56, -RZ, R66.H1_H1 ;  /* 0x30000042ff387230 */ /* 0x000fc40000004100 */
[-C--:B------:R-:W-:Y:S01]  /*a4a0*/  FMUL.FTZ R64, R54, R52.reuse ;  /* 0x0000003436407220 */ /* 0x080fe20000410000 */
[----:B------:R-:W-:Y:S02]  /*a4b0*/  HADD2.F32 R7, -RZ, R39.H0_H0 ;  /* 0x20000027ff077230 */ /* 0x000fe40000004100 */
[----:B------:R-:W-:Y:S01]  /*a4c0*/  FFMA.FTZ R60, R37, R52, -R60 ;  /* 0x00000034253c7223 */ /* 0x000fe2000001083c */
[----:B------:R-:W-:Y:S02]  /*a4d0*/  HADD2.F32 R54, -RZ, R65.H0_H0 ;  /* 0x20000041ff367230 */ /* 0x000fe40000004100 */
[C---:B------:R-:W-:Y:S01]  /*a4e0*/  FMUL.FTZ R66, R55.reuse, R58 ;  /* 0x0000003a37427220 */ /* 0x040fe20000410000 */
[----:B------:R-:W-:Y:S02]  /*a4f0*/  HADD2.F32 R52, -RZ, R27.H0_H0 ;  /* 0x2000001bff347230 */ /* 0x000fe40000004100 */
[----:B------:R-:W-:Y:S01]  /*a500*/  FMUL.FTZ R55, R55, R56 ;  /* 0x0000003837377220 */ /* 0x000fe20000410000 */
[----:B------:R-:W-:-:S02]  /*a510*/  HADD2.F32 R39, -RZ, R39.H1_H1 ;  /* 0x30000027ff277230 */ /* 0x000fc40000004100 */
[----:B------:R-:W-:Y:S01]  /*a520*/  FFMA.FTZ R66, R7, R56, -R66 ;  /* 0x0000003807427223 */ /* 0x000fe20000010842 */
[----:B------:R-:W-:Y:S01]  /*a530*/  FMUL.FTZ R68, R43, R54 ;  /* 0x000000362b447220 */ /* 0x000fe20000410000 */
[----:B------:R-:W-:Y:S01]  /*a540*/  FFMA.FTZ R55, R7, R58, R55 ;  /* 0x0000003a07377223 */ /* 0x000fe20000010037 */
[----:B------:R-:W-:Y:S01]  /*a550*/  FMUL.FTZ R56, R43, R52 ;  /* 0x000000342b387220 */ /* 0x000fe20000410000 */
[----:B------:R-:W-:Y:S02]  /*a560*/  HADD2.F32 R27, -RZ, R5.H0_H0 ;  /* 0x20000005ff1b7230 */ /* 0x000fe40000004100 */
[----:B------:R-:W-:Y:S02]  /*a570*/  HADD2.F32 R7, -RZ, R24.H0_H0 ;  /* 0x20000018ff077230 */ /* 0x000fe40000004100 */
[----:B------:R-:W-:Y:S02]  /*a580*/  HADD2.F32 R5, -RZ, R4.H0_H0 ;  /* 0x20000004ff057230 */ /* 0x000fe40000004100 */
[----:B------:R-:W-:Y:S01]  /*a590*/  FFMA.FTZ R64, R37, R57, R64 ;  /* 0x0000003925407223 */ /* 0x000fe20000010040 */
[----:B------:R-:W-:-:S02]  /*a5a0*/  HADD2.F32 R36, -RZ, R36.H1_H1 ;  /* 0x30000024ff247230 */ /* 0x000fc40000004100 */
        /* <DEDUP_REMOVED lines=21> */
.L_x_2407:
[----:B------:R-:W-:Y:S05]  /*a700*/  BSYNC B1 ;  /* 0x0000000000017941 */ /* 0x000fea0003800000 */
.L_x_2406:
[----:B------:R-:W-:Y:S04]  /*a710*/  BSSY B1, `(.L_x_2408) ;  /* 0x0000062000017945 */ /* 0x000fe80003800000 */
[----:B------:R-:W-:Y:S05]  /*a720*/  @P1 BRA `(.L_x_2409) ;  /* 0x0000000400801947 */ /* 0x000fea0003800000 */
[----:B0-----:R-:W3:Y:S04]  /*a730*/  LDL R4, [R1+0x10] ;  /* 0x0000100001047983 */ /* 0x001ee80000100800 */
[----:B------:R-:W4:Y:S01]  /*a740*/  LDL R59, [R1+0x78] ;  /* 0x00007800013b7983 */ /* 0x000f220000100800 */
[----:B------:R-:W-:Y:S01]  /*a750*/  SHF.R.U64 R55, R8, 0x10, R9 ;  /* 0x0000001008377819 */ /* 0x000fe20000001209 */
[----:B--2---:R-:W-:Y:S01]  /*a760*/  HADD2.F32 R41, -RZ, R47.H1_H1 ;  /* 0x3000002fff297230 */ /* 0x004fe20000004100 */
[----:B------:R-:W-:Y:S01]  /*a770*/  SHF.R.U64 R8, R30, 0x10, R31 ;  /* 0x000000101e087819 */ /* 0x000fe2000000121f */
[----:B------:R-:W-:Y:S01]  /*a780*/  HADD2.F32 R39, -RZ, R49.H1_H1 ;  /* 0x30000031ff277230 */ /* 0x000fe20000004100 */
[----:B------:R-:W-:Y:S02]  /*a790*/  SHF.R.U32.HI R42, RZ, 0x10, R9 ;  /* 0x00000010ff2a7819 */ /* 0x000fe40000011609 */
[----:B------:R-:W-:-:S02]  /*a7a0*/  SHF.R.U32.HI R46, RZ, 0x10, R29 ;  /* 0x00000010ff2e7819 */ /* 0x000fc4000001161d */
[----:B------:R-:W-:Y:S01]  /*a7b0*/  SHF.R.U32.HI R57, RZ, 0x10, R31 ;  /* 0x00000010ff397819 */ /* 0x000fe2000001161f */
[----:B------:R-:W-:Y:S01]  /*a7c0*/  HADD2.F32 R42, -RZ, R42.H0_H0 ;  /* 0x2000002aff2a7230 */ /* 0x000fe20000004100 */
[--C-:B------:R-:W-:Y:S02]  /*a7d0*/  SHF.R.U64 R53, R10, 0x10, R11.reuse ;  /* 0x000000100a357819 */ /* 0x100fe4000000120b */
[----:B------:R-:W-:Y:S02]  /*a7e0*/  SHF.R.U32.HI R51, RZ, 0x10, R11 ;  /* 0x00000010ff337819 */ /* 0x000fe4000001160b */
[----:B------:R-:W-:Y:S02]  /*a7f0*/  SHF.R.U64 R28, R28, 0x10, R29 ;  /* 0x000000101c1c7819 */ /* 0x000fe4000000121d */
[----:B---3--:R-:W-:-:S04]  /*a800*/  LEA.HI R4, R3, R4, RZ, 0x1d ;  /* 0x0000000403047211 */ /* 0x008fc800078fe8ff */
[----:B------:R-:W-:-:S04]  /*a810*/  SHF.R.S32.HI R5, RZ, 0x1f, R4 ;  /* 0x0000001fff057819 */ /* 0x000fc80000011404 */
[----:B------:R-:W-:Y:S01]  /*a820*/  LEA.HI R5, R5, R4, RZ, 0x2 ;  /* 0x0000000405057211 */ /* 0x000fe200078f10ff */
[----:B------:R-:W-:-:S03]  /*a830*/  IMAD.SHL.U32 R4, R4, 0x8, RZ ;  /* 0x0000000804047824 */ /* 0x000fc600078e00ff */
[----:B------:R-:W-:Y:S02]  /*a840*/  SHF.R.S32.HI R5, RZ, 0x2, R5 ;  /* 0x00000002ff057819 */ /* 0x000fe40000011405 */
[----:B------:R-:W-:-:S03]  /*a850*/  LOP3.LUT R4, R157, 0x18, R4, 0xf8, !PT ;  /* 0x000000189d047812 */ /* 0x000fc600078ef804 */
[----:B-----5:R-:W-:Y:S01]  /*a860*/  IMAD R24, R5, 0x1800, R69 ;  /* 0x0000180005187824 */ /* 0x020fe200078e0245 */
[----:B------:R-:W-:Y:S02]  /*a870*/  LOP3.LUT R25, R4, R67, RZ, 0x3c, !PT ;  /* 0x0000004304197212 */ /* 0x000fe400078e3cff */
[----:B----4-:R-:W0:Y:S03]  /*a880*/  LDS.128 R4, [R59] ;  /* 0x000000003b047984 */ /* 0x010e260000000c00 */
[----:B------:R-:W-:-:S05]  /*a890*/  IMAD.IADD R25, R24, 0x1, R25 ;  /* 0x0000000118197824 */ /* 0x000fca00078e0219 */
[----:B------:R-:W-:-:S05]  /*a8a0*/  LEA R36, R25, R2, 0x1 ;  /* 0x0000000219247211 */ /* 0x000fca00078e08ff */
[----:B------:R-:W1:Y:S01]  /*a8b0*/  LDS.128 R24, [R36+0xc400] ;  /* 0x00c4000024187984 */ /* 0x000e620000000c00 */
[--C-:B0-----:R-:W-:Y:S02]  /*a8c0*/  HADD2.F32 R9, -RZ, R5.reuse.H0_H0 ;  /* 0x20000005ff097230 */ /* 0x101fe40000004100 */
[----:B------:R-:W-:Y:S02]  /*a8d0*/  HADD2.F32 R10, -RZ, R5.H1_H1 ;  /* 0x30000005ff0a7230 */ /* 0x000fe40000004100 */
[----:B------:R-:W-:Y:S02]  /*a8e0*/  HADD2.F32 R5, -RZ, R4.H0_H0 ;  /* 0x20000004ff057230 */ /* 0x000fe40000004100 */
[----:B------:R-:W-:Y:S02]  /*a8f0*/  HADD2.F32 R11, -RZ, R6.H0_H0 ;  /* 0x20000006ff0b7230 */ /* 0x000fe40000004100 */
[--C-:B------:R-:W-:Y:S02]  /*a900*/  HADD2.F32 R29, -RZ, R7.reuse.H0_H0 ;  /* 0x20000007ff1d7230 */ /* 0x100fe40000004100 */
[----:B------:R-:W-:-:S02]  /*a910*/  HADD2.F32 R7, -RZ, R7.H1_H1 ;  /* 0x30000007ff077230 */ /* 0x000fc40000004100 */
[----:B------:R-:W-:Y:S02]  /*a920*/  HADD2.F32 R4, -RZ, R4.H1_H1 ;  /* 0x30000004ff047230 */ /* 0x000fe40000004100 */
[--C-:B-1----:R-:W-:Y:S02]  /*a930*/  HADD2.F32 R30, -RZ, R25.reuse.H0_H0 ;  /* 0x20000019ff1e7230 */ /* 0x102fe40000004100 */
[----:B------:R-:W-:Y:S02]  /*a940*/  HADD2.F32 R31, -RZ, R25.H1_H1 ;  /* 0x30000019ff1f7230 */ /* 0x000fe40000004100 */
[----:B------:R-:W-:Y:S02]  /*a950*/  HADD2.F32 R25, -RZ, R24.H0_H0 ;  /* 0x20000018ff197230 */ /* 0x000fe40000004100 */
[C---:B------:R-:W-:Y:S01]  /*a960*/  FMUL.FTZ R40, R30.reuse, R41 ;  /* 0x000000291e287220 */ /* 0x040fe20000410000 */
[----:B------:R-:W-:Y:S01]  /*a970*/  FMUL.FTZ R30, R30, R39 ;  /* 0x000000271e1e7220 */ /* 0x000fe20000410000 */
[----:B------:R-:W-:-:S02]  /*a980*/  HADD2.F32 R37, -RZ, R26.H0_H0 ;  /* 0x2000001aff257230 */ /* 0x000fc40000004100 */
[C---:B------:R-:W-:Y:S01]  /*a990*/  FFMA.FTZ R43, R9.reuse, R39, -R40 ;  /* 0x00000027092b7223 */ /* 0x040fe20000010828 */
[----:B------:R-:W-:Y:S02]  /*a9a0*/  HADD2.F32 R39, -RZ, R46.H0_H0 ;  /* 0x2000002eff277230 */ /* 0x000fe40000004100 */
[----:B------:R-:W-:Y:S01]  /*a9b0*/  FFMA.FTZ R41, R9, R41, R30 ;  /* 0x0000002909297223 */ /* 0x000fe2000001001e */
[----:B------:R-:W-:Y:S02]  /*a9c0*/  HADD2.F32 R40, -RZ, R47.H0_H0 ;  /* 0x2000002fff287230 */ /* 0x000fe40000004100 */
[C---:B------:R-:W-:Y:S01]  /*a9d0*/  FMUL.FTZ R47, R31.reuse, R42 ;  /* 0x0000002a1f2f7220 */ /* 0x040fe20000410000 */
[----:B------:R-:W-:Y:S02]  /*a9e0*/  HADD2.F32 R30, -RZ, R49.H0_H0 ;  /* 0x20000031ff1e7230 */ /* 0x000fe40000004100 */
[----:B------:R-:W-:Y:S01]  /*a9f0*/  FMUL.FTZ R31, R31, R39 ;  /* 0x000000271f1f7220 */ /* 0x000fe20000410000 */
[----:B------:R-:W-:-:S02]  /*aa00*/  HADD2.F32 R46, -RZ, R48.H0_H0 ;  /* 0x20000030ff2e7230 */ /* 0x000fc40000004100 */
[C---:B------:R-:W-:Y:S01]  /*aa10*/  FMUL.FTZ R52, R25.reuse, R40 ;  /* 0x0000002819347220 */ /* 0x040fe20000410000 */
[C---:B------:R-:W-:Y:S01]  /*aa20*/  FFMA.FTZ R54, R10.reuse, R39, -R47 ;  /* 0x000000270a367223 */ /* 0x040fe2000001082f */
[----:B------:R-:W-:Y:S01]  /*aa30*/  FFMA.FTZ R42, R10, R42, R31 ;  /* 0x0000002a0a2a7223 */ /* 0x000fe2000001001f */
[-C--:B------:R-:W-:Y:S01]  /*aa40*/  FMUL.FTZ R25, R25, R30.reuse ;  /* 0x0000001e19197220 */ /* 0x080fe20000410000 */
[----:B------:R-:W-:Y:S01]  /*aa50*/  FFMA.FTZ R52, R5, R30, -R52 ;  /* 0x0000001e05347223 */ /* 0x000fe20000010834 */
[--C-:B------:R-:W-:Y:S02]  /*aa60*/  HADD2.F32 R10, -RZ, R50.reuse.H0_H0 ;  /* 0x20000032ff0a7230 */ /* 0x100fe40000004100 */
[----:B------:R-:W-:Y:S01]  /*aa70*/  FMUL.FTZ R30, R37, R46 ;  /* 0x0000002e251e7220 */ /* 0x000fe20000410000 */
[----:B------:R-:W-:Y:S02]  /*aa80*/  HADD2.F32 R38, -RZ, R27.H0_H0 ;  /* 0x2000001bff267230 */ /* 0x000fe40000004100 */
[----:B------:R-:W-:Y:S01]  /*aa90*/  FFMA.FTZ R40, R5, R40, R25 ;  /* 0x0000002805287223 */ /* 0x000fe20000010019 */
[----:B------:R-:W-:-:S02]  /*aaa0*/  HADD2.F32 R50, -RZ, R50.H1_H1 ;  /* 0x30000032ff327230 */ /* 0x000fc40000004100 */
[-C--:B------:R-:W-:Y:S01]  /*aab0*/  FMUL.FTZ R56, R37, R10.reuse ;  /* 0x0000000a25387220 */ /* 0x080fe20000410000 */
[----:B------:R-:W-:Y:S02]  /*aac0*/  HADD2.F32 R48, -RZ, R48.H1_H1 ;  /* 0x30000030ff307230 */ /* 0x000fe40000004100 */
[----:B------:R-:W-:Y:S01]  /*aad0*/  FFMA.FTZ R31, R11, R10, -R30 ;  /* 0x0000000a0b1f7223 */ /* 0x000fe2000001081e */
[----:B------:R-:W-:Y:S02]  /*aae0*/  HADD2.F32 R27, -RZ, R27.H1_H1 ;  /* 0x3000001bff1b7230 */ /* 0x000fe40000004100 */
[C---:B------:R-:W-:Y:S01]  /*aaf0*/  FMUL.FTZ R5, R38.reuse, R50 ;  /* 0x0000003226057220 */ /* 0x040fe20000410000 */
[----:B------:R-:W-:Y:S02]  /*ab00*/  HADD2.F32 R30, -RZ, R51.H0_H0 ;  /* 0x20000033ff1e7230 */ /* 0x000fe40000004100 */
[----:B------:R-:W-:Y:S01]  /*ab10*/  FMUL.FTZ R58, R38, R48 ;  /* 0x00000030263a7220 */ /* 0x000fe20000410000 */
[----:B------:R-:W-:-:S02]  /*ab20*/  HADD2.F32 R10, -RZ, R57.H0_H0 ;  /* 0x20000039ff0a7230 */ /* 0x000fc40000004100 */
[----:B------:R-:W-:Y:S01]  /*ab30*/  FFMA.FTZ R56, R11, R46, R56 ;  /* 0x0000002e0b387223 */ /* 0x000fe20000010038 */
[----:B------:R-:W-:Y:S02]  /*ab40*/  HADD2.F32 R24, -RZ, R24.H1_H1 ;  /* 0x30000018ff187230 */ /* 0x000fe40000004100 */
[----:B------:R-:W-:Y:S01]  /*ab50*/  FMUL.FTZ R38, R27, R30 ;  /* 0x0000001e1b267220 */ /* 0x000fe20000410000 */
[----:B------:R-:W-:Y:S02]  /*ab60*/  HADD2.F32 R26, -RZ, R26.H1_H1 ;  /* 0x3000001aff1a7230 */ /* 0x000fe40000004100 */
        /* <DEDUP_REMOVED lines=8> */
[----:B------:R-:W-:Y:S02]  /*abf0*/  HADD2.F32 R9, -RZ, R8.H0_H0 ;  /* 0x20000008ff097230 */ /* 0x000fe40000004100 */
[----:B------:R-:W-:Y:S01]  /*ac00*/  FMUL.FTZ R37, R26, R25 ;  /* 0x000000191a257220 */ /* 0x000fe20000410000 */
[----:B------:R-:W-:Y:S02]  /*ac10*/  HADD2.F32 R6, -RZ, R6.H1_H1 ;  /* 0x30000006ff067230 */ /* 0x000fe40000004100 */
[----:B------:R-:W-:Y:S01]  /*ac20*/  FMUL.FTZ R24, R24, R5 ;  /* 0x0000000518187220 */ /* 0x000fe20000410000 */
[----:B------:R-:W-:Y:S01]  /*ac30*/  FFMA.FTZ R58, R29, R50, -R58 ;  /* 0x000000321d3a7223 */ /* 0x000fe2000001083a */
        /* <DEDUP_REMOVED lines=15> */
.L_x_2409:
[----:B------:R-:W-:Y:S05]  /*ad30*/  BSYNC B1 ;  /* 0x0000000000017941 */ /* 0x000fea0003800000 */
.L_x_2408:
[----:B------:R-:W-:Y:S05]  /*ad40*/  @P2 BRA `(.L_x_2390) ;  /* 0x0000000400802947 */ /* 0x000fea0003800000 */
[----:B01----:R-:W3:Y:S04]  /*ad50*/  LDL R4, [R1+0x14] ;  /* 0x0000140001047983 */ /* 0x003ee80000100800 */
[----:B------:R-:W4:Y:S01]  /*ad60*/  LDL R42, [R1+0x74] ;  /* 0x00007400012a7983 */ /* 0x000f220000100800 */
[--C-:B------:R-:W-:Y:S01]  /*ad70*/  HADD2.F32 R29, -RZ, R21.reuse.H1_H1 ;  /* 0x30000015ff1d7230 */ /* 0x100fe20000004100 */
[----:B--2---:R-:W-:Y:S01]  /*ad80*/  SHF.R.U64 R41, R32, 0x10, R33 ;  /* 0x0000001020297819 */ /* 0x004fe20000001221 */
[--C-:B------:R-:W-:Y:S01]  /*ad90*/  HADD2.F32 R31, -RZ, R0.reuse.H1_H1 ;  /* 0x30000000ff1f7230 */ /* 0x100fe20000004100 */
[----:B------:R-:W-:Y:S01]  /*ada0*/  SHF.R.U32.HI R30, RZ, 0x10, R13 ;  /* 0x00000010ff1e7819 */ /* 0x000fe2000001160d */
[----:B------:R-:W-:Y:S01]  /*adb0*/  HADD2.F32 R28, -RZ, R0.H0_H0 ;  /* 0x20000000ff1c7230 */ /* 0x000fe20000004100 */
[----:B------:R-:W-:Y:S01]  /*adc0*/  SHF.R.U32.HI R32, RZ, 0x10, R33 ;  /* 0x00000010ff207819 */ /* 0x000fe20000011621 */
[----:B------:R-:W-:Y:S01]  /*add0*/  HADD2.F32 R0, -RZ, R21.H0_H0 ;  /* 0x20000015ff007230 */ /* 0x000fe20000004100 */
[----:B------:R-:W-:Y:S01]  /*ade0*/  SHF.R.U64 R38, R12, 0x10, R13 ;  /* 0x000000100c267819 */ /* 0x000fe2000000120d */
[----:B------:R-:W-:Y:S01]  /*adf0*/  HADD2.F32 R30, -RZ, R30.H0_H0 ;  /* 0x2000001eff1e7230 */ /* 0x000fe20000004100 */
[--C-:B------:R-:W-:Y:S01]  /*ae00*/  SHF.R.U64 R40, R34, 0x10, R35.reuse ;  /* 0x0000001022287819 */ /* 0x100fe20000001223 */
[--C-:B------:R-:W-:Y:S01]  /*ae10*/  HADD2.F32 R21, -RZ, R20.reuse.H0_H0 ;  /* 0x20000014ff157230 */ /* 0x100fe20000004100 */
[----:B------:R-:W-:Y:S01]  /*ae20*/  SHF.R.U32.HI R39, RZ, 0x10, R35 ;  /* 0x00000010ff277819 */ /* 0x000fe20000011623 */
[----:B------:R-:W-:Y:S01]  /*ae30*/  HADD2.F32 R20, -RZ, R20.H1_H1 ;  /* 0x30000014ff147230 */ /* 0x000fe20000004100 */
[----:B------:R-:W-:-:S02]  /*ae40*/  SHF.R.U32.HI R36, RZ, 0x10, R15 ;  /* 0x00000010ff247819 */ /* 0x000fc4000001160f */
        /* <DEDUP_REMOVED lines=23> */
[-C--:B------:R-:W-:Y:S01]  /*afc0*/  FMUL.FTZ R35, R24, R29.reuse ;  /* 0x0000001d18237220 */ /* 0x080fe20000410000 */
[----:B------:R-:W-:Y:S02]  /*afd0*/  HADD2.F32 R24, -RZ, R32.H0_H0 ;  /* 0x20000020ff187230 */ /* 0x000fe40000004100 */
[----:B------:R-:W-:Y:S01]  /*afe0*/  FMUL.FTZ R32, R25, R30 ;  /* 0x0000001e19207220 */ /* 0x000fe20000410000 */
[C---:B------:R-:W-:Y:S01]  /*aff0*/  FFMA.FTZ R33, R12.reuse, R29, -R33 ;  /* 0x0000001d0c217223 */ /* 0x040fe20000010821 */
[----:B------:R-:W-:Y:S01]  /*b000*/  FFMA.FTZ R35, R12, R31, R35 ;  /* 0x0000001f0c237223 */ /* 0x000fe20000010023 */
[----:B------:R-:W-:Y:S01]  /*b010*/  FMUL.FTZ R12, R9, R28 ;  /* 0x0000001c090c7220 */ /* 0x000fe20000410000 */
[----:B------:R-:W-:-:S02]  /*b020*/  HADD2.F32 R26, -RZ, R10.H0_H0 ;  /* 0x2000000aff1a7230 */ /* 0x000fc40000004100 */
[----:B------:R-:W-:Y:S01]  /*b030*/  FMUL.FTZ R29, R9, R0 ;  /* 0x00000000091d7220 */ /* 0x000fe20000410000 */
[----:B------:R-:W-:Y:S02]  /*b040*/  HADD2.F32 R27, -RZ, R11.H0_H0 ;  /* 0x2000000bff1b7230 */ /* 0x000fe40000004100 */
[----:B------:R-:W-:Y:S01]  /*b050*/  FMUL.FTZ R34, R25, R24 ;  /* 0x0000001819227220 */ /* 0x000fe20000410000 */
[--C-:B------:R-:W-:Y:S02]  /*b060*/  HADD2.F32 R9, -RZ, R45.reuse.H0_H0 ;  /* 0x2000002dff097230 */ /* 0x100fe40000004100 */
[----:B------:R-:W-:Y:S01]  /*b070*/  FFMA.FTZ R25, R5, R0, -R12 ;  /* 0x0000000005197223 */ /* 0x000fe2000001080c */
[----:B------:R-:W-:Y:S01]  /*b080*/  FFMA.FTZ R32, R13, R24, -R32 ;  /* 0x000000180d207223 */ /* 0x000fe20000010820 */
[----:B------:R-:W-:Y:S01]  /*b090*/  FFMA.FTZ R29, R5, R28, R29 ;  /* 0x0000001c051d7223 */ /* 0x000fe2000001001d */
[----:B------:R-:W-:Y:S02]  /*b0a0*/  HADD2.F32 R0, -RZ, R45.H1_H1 ;  /* 0x3000002dff007230 */ /* 0x000fe40000004100 */
[----:B------:R-:W-:Y:S01]  /*b0b0*/  FFMA.FTZ R34, R13, R30, R34 ;  /* 0x0000001e0d227223 */ /* 0x000fe20000010022 */
[----:B------:R-:W-:-:S02]  /*b0c0*/  HADD2.F32 R11, -RZ, R11.H1_H1 ;  /* 0x3000000bff0b7230 */ /* 0x000fc40000004100 */
[C---:B------:R-:W-:Y:S01]  /*b0d0*/  FMUL.FTZ R5, R26.reuse, R21 ;  /* 0x000000151a057220 */ /* 0x040fe20000410000 */
[----:B------:R-:W-:Y:S02]  /*b0e0*/  HADD2.F32 R24, -RZ, R36.H0_H0 ;  /* 0x20000024ff187230 */ /* 0x000fe40000004100 */
[C---:B------:R-:W-:Y:S01]  /*b0f0*/  FMUL.FTZ R28, R27.reuse, R20 ;  /* 0x000000141b1c7220 */ /* 0x040fe20000410000 */
[----:B------:R-:W-:Y:S02]  /*b100*/  HADD2.F32 R12, -RZ, R39.H0_H0 ;  /* 0x20000027ff0c7230 */ /* 0x000fe40000004100 */
[-C--:B------:R-:W-:Y:S01]  /*b110*/  FMUL.FTZ R13, R26, R9.reuse ;  /* 0x000000091a0d7220 */ /* 0x080fe20000410000 */
[C---:B------:R-:W-:Y:S01]  /*b120*/  FFMA.FTZ R26, R14.reuse, R9, -R5 ;  /* 0x000000090e1a7223 */ /* 0x040fe20000010805 */
[-C--:B------:R-:W-:Y:S01]  /*b130*/  FMUL.FTZ R27, R27, R0.reuse ;  /* 0x000000001b1b7220 */ /* 0x080fe20000410000 */
[----:B------:R-:W-:Y:S01]  /*b140*/  FFMA.FTZ R28, R15, R0, -R28 ;  /* 0x000000000f1c7223 */ /* 0x000fe2000001081c */
[----:B------:R-:W-:Y:S01]  /*b150*/  FFMA.FTZ R14, R14, R21, R13 ;  /* 0x000000150e0e7223 */ /* 0x000fe2000001000d */
[C---:B------:R-:W-:Y:S01]  /*b160*/  FMUL.FTZ R30, R11.reuse, R24 ;  /* 0x000000180b1e7220 */ /* 0x040fe20000410000 */
[----:B------:R-:W-:Y:S01]  /*b170*/  FMUL.FTZ R0, R11, R12 ;  /* 0x0000000c0b007220 */ /* 0x000fe20000410000 */
[----:B------:R-:W-:-:S02]  /*b180*/  HADD2.F32 R8, -RZ, R8.H1_H1 ;  /* 0x30000008ff087230 */ /* 0x000fc40000004100 */
[----:B------:R-:W-:Y:S01]  /*b190*/  FFMA.FTZ R27, R15, R20, R27 ;  /* 0x000000140f1b7223 */ /* 0x000fe2000001001b */
[----:B------:R-:W-:Y:S02]  /*b1a0*/  HADD2.F32 R10, -RZ, R10.H1_H1 ;  /* 0x3000000aff0a7230 */ /* 0x000fe40000004100 */
[C---:B------:R-:W-:Y:S01]  /*b1b0*/  FFMA.FTZ R21, R7.reuse, R12, -R30 ;  /* 0x0000000c07157223 */ /* 0x040fe2000001081e */
[----:B------:R-:W-:Y:S02]  /*b1c0*/  HADD2.F32 R11, -RZ, R38.H0_H0 ;  /* 0x20000026ff0b7230 */ /* 0x000fe40000004100 */
[----:B------:R-:W-:Y:S01]  /*b1d0*/  FFMA.FTZ R24, R7, R24, R0 ;  /* 0x0000001807187223 */ /* 0x000fe20000010000 */
[----:B------:R-:W-:Y:S02]  /*b1e0*/  HADD2.F32 R13, -RZ, R37.H0_H0 ;  /* 0x20000025ff0d7230 */ /* 0x000fe40000004100 */
        /* <DEDUP_REMOVED lines=22> */
.L_x_2390:
[----:B------:R-:W-:Y:S05]  /*b350*/  BSYNC B0 ;  /* 0x0000000000007941 */ /* 0x000fea0003800000 */
.L_x_2383:
        /* <DEDUP_REMOVED lines=8> */
.L_x_2381:
[----:B01-3--:R-:W-:-:S05]  /*b3e0*/  IMAD.U32 R0, RZ, RZ, UR41 ;  /* 0x00000029ff007e24 */ /* 0x00bfca000f8e00ff */
[----:B------:R-:W-:-:S13]  /*b3f0*/  ISETP.NE.AND P0, PT, R0, 0x3, PT ;  /* 0x000000030000780c */ /* 0x000fda0003f05270 */
[----:B------:R-:W-:Y:S05]  /*b400*/  @!P0 BRA `(.L_x_2410) ;  /* 0x0000000000048947 */ /* 0x000fea0003800000 */
[----:B------:R-:W-:Y:S01]  /*b410*/  BPT.TRAP 0x1 ;  /* 0x000000040000795c */ /* 0x000fe20000300000 */
.L_x_2410:
[----:B------:R-:W-:Y:S01]  /*b420*/  IMAD R0, R19, 0x8, R2 ;  /* 0x0000000813007824 */ /* 0x000fe200078e0202 */
[----:B--2-4-:R-:W-:-:S04]  /*b430*/  SHF.L.U32 R5, R138, 0x1f, RZ ;  /* 0x0000001f8a057819 */ /* 0x014fc800000006ff */
[----:B------:R0:W1:Y:S01]  /*b440*/  SYNCS.PHASECHK.TRANS64.TRYWAIT P1, [R0+URZ+0x2d830], R5 ;  /* 0x02d83005000075a7 */ /* 0x000062000802017f */
[----:B------:R-:W-:Y:S05]  /*b450*/  @!P0 BRA `(.L_x_2411) ;  /* 0x0000000000048947 */ /* 0x000fea0003800000 */
[----:B------:R-:W-:Y:S01]  /*b460*/  BPT.TRAP 0x1 ;  /* 0x000000040000795c */ /* 0x000fe20000300000 */
.L_x_2411:
[----:B------:R-:W-:Y:S02]  /*b470*/  VIADD R3, R2, 0x15400 ;  /* 0x0001540002037836 */ /* 0x000fe40000000000 */
[----:B------:R-:W-:-:S03]  /*b480*/  IMAD R44, R44, 0x1000, R2 ;  /* 0x000010002c2c7824 */ /* 0x000fc600078e0202 */
[----:B------:R-:W-:Y:S02]  /*b490*/  SHF.R.U32.HI R3, RZ, 0x4, R3 ;  /* 0x00000004ff037819 */ /* 0x000fe40000011603 */
[----:B------:R-:W-:Y:S02]  /*b4a0*/  IADD3 R44, R44, 0xc400, RZ ;  /* 0x0000c4002c2c7810 */ /* 0x000fe40007ffe0ff */
        /* <DEDUP_REMOVED lines=8> */
.L_x_2412:
[----:B--2---:R-:W2:Y:S01]  /*b530*/  LDL R3, [R1+0x28] ;  /* 0x0000280001037983 */ /* 0x004ea20000100800 */
[----:B01----:R-:W-:Y:S01]  /*b540*/  IMAD.MOV.U32 R5, RZ, RZ, -0x7fffffe0 ;  /* 0x80000020ff057424 */ /* 0x003fe200078e00ff */
[----:B------:R-:W-:Y:S01]  /*b550*/  LOP3.LUT R142, R44, 0x10000, RZ, 0xfc, !PT ;  /* 0x000100002c8e7812 */ /* 0x000fe200078efcff */
[----:B------:R-:W-:Y:S01]  /*b560*/  IMAD.MOV.U32 R143, RZ, RZ, -0x7fffffe0 ;  /* 0x80000020ff8f7424 */ /* 0x000fe200078e00ff */
[----:B------:R-:W-:Y:S05]  /*b570*/  WARPSYNC.ALL ;  /* 0x0000000000007948 */ /* 0x000fea0003800000 */
[----:B------:R-:W-:Y:S01]  /*b580*/  R2UR UR7, R5 ;  /* 0x00000000050772ca */ /* 0x000fe200000e0000 */
[----:B-----5:R-:W-:Y:S01]  /*b590*/  WARPGROUP.ARRIVE ;  /* 0x00000000000079c5 */ /* 0x020fe20000000000 */
[C---:B------:R-:W-:Y:S01]  /*b5a0*/  R2UR UR4, R142.reuse ;  /* 0x000000008e0472ca */ /* 0x040fe200000e0000 */
[C---:B------:R-:W-:Y:S01]  /*b5b0*/  VIADD R152, R142.reuse, 0x2 ;  /* 0x000000028e987836 */ /* 0x040fe20000000000 */
[----:B------:R-:W-:Y:S01]  /*b5c0*/  R2UR UR5, R143 ;  /* 0x000000008f0572ca */ /* 0x000fe200000e0000 */
[----:B------:R-:W-:Y:S01]  /*b5d0*/  IMAD.MOV.U32 R7, RZ, RZ, -0x7fffffe0 ;  /* 0x80000020ff077424 */ /* 0x000fe200078e00ff */
[C---:B------:R-:W-:Y:S01]  /*b5e0*/  IADD3 R150, R142.reuse, 0x300, RZ ;  /* 0x000003008e967810 */ /* 0x040fe20007ffe0ff */
[----:B------:R-:W-:Y:S01]  /*b5f0*/  IMAD.MOV.U32 R153, RZ, RZ, -0x7fffffe0 ;  /* 0x80000020ff997424 */ /* 0x000fe200078e00ff */
[----:B------:R-:W-:Y:S01]  /*b600*/  IADD3 R146, R142, 0x600, RZ ;  /* 0x000006008e927810 */ /* 0x000fe20007ffe0ff */
[----:B------:R-:W-:-:S02]  /*b610*/  IMAD.MOV.U32 R151, RZ, RZ, -0x7fffffe0 ;  /* 0x80000020ff977424 */ /* 0x000fc400078e00ff */
[C---:B------:R-:W-:Y:S02]  /*b620*/  VIADD R148, R142.reuse, 0x302 ;  /* 0x000003028e947836 */ /* 0x040fe40000000000 */
[----:B------:R-:W-:Y:S02]  /*b630*/  IMAD.MOV.U32 R149, RZ, RZ, -0x7fffffe0 ;  /* 0x80000020ff957424 */ /* 0x000fe400078e00ff */
[----:B------:R-:W-:Y:S02]  /*b640*/  IMAD.MOV.U32 R147, RZ, RZ, -0x7fffffe0 ;  /* 0x80000020ff937424 */ /* 0x000fe400078e00ff */
[----:B------:R-:W-:Y:S02]  /*b650*/  VIADD R144, R142, 0x602 ;  /* 0x000006028e907836 */ /* 0x000fe40000000000 */
[----:B------:R-:W-:Y:S02]  /*b660*/  IMAD.MOV.U32 R5, RZ, RZ, -0x7fffffe0 ;  /* 0x80000020ff057424 */ /* 0x000fe400078e00ff */
[----:B------:R-:W-:-:S02]  /*b670*/  IMAD.MOV.U32 R145, RZ, RZ, -0x7fffffe0 ;  /* 0x80000020ff917424 */ /* 0x000fc400078e00ff */
        /* <DEDUP_REMOVED lines=49> */
.L_x_2414:
[----:B------:R-:W2:Y:S01]  /*b990*/  LDL R5, [R1+0x68] ;  /* 0x0000680001057983 */ /* 0x000ea20000100800 */
[----:B------:R-:W0:Y:S01]  /*b9a0*/  LDC R3, c[0x0][0x448] ;  /* 0x00011200ff037b82 */ /* 0x000e220000000800 */
[----:B------:R-:W-:Y:S02]  /*b9b0*/  ULDC UR45, c[0x0][0x988] ;  /* 0x00026200002d7ab9 */ /* 0x000fe40000000800 */
[----:B------:R-:W2:Y:S04]  /*b9c0*/  LDL R91, [R1+0x54] ;  /* 0x00005400015b7983 */ /* 0x000ea80000100800 */
[----:B------:R-:W3:Y:S04]  /*b9d0*/  LDL R8, [R1+0x64] ;  /* 0x0000640001087983 */ /* 0x000ee80000100800 */
[----:B------:R-:W4:Y:S04]  /*b9e0*/  LDL R89, [R1+0x58] ;  /* 0x0000580001597983 */ /* 0x000f280000100800 */
[----:B------:R-:W5:Y:S04]  /*b9f0*/  LDL R90, [R1+0x48] ;  /* 0x00004800015a7983 */ /* 0x000f680000100800 */
[----:B------:R-:W5:Y:S01]  /*ba00*/  LDL R92, [R1+0x4c] ;  /* 0x00004c00015c7983 */ /* 0x000f620000100800 */
[----:B------:R-:W-:Y:S01]  /*ba10*/  VIADD R0, R0, 0x2d840 ;  /* 0x0002d84000007836 */ /* 0x000fe20000000000 */
[----:B------:R-:W-:Y:S01]  /*ba20*/  LOP3.LUT R23, R23, 0xfffffff7, RZ, 0xc0, !PT ;  /* 0xfffffff717177812 */ /* 0x000fe200078ec0ff */
[----:B------:R-:W-:Y:S01]  /*ba30*/  ULDC UR43, c[0x0][0x988] ;  /* 0x00026200002b7ab9 */ /* 0x000fe20000000800 */
[----:B------:R-:W-:Y:S01]  /*ba40*/  ULDC UR44, c[0x0][0x988] ;  /* 0x00026200002c7ab9 */ /* 0x000fe20000000800 */
[----:B0-----:R-:W-:-:S13]  /*ba50*/  ISETP.NE.AND P4, PT, R3, 0x1, PT ;  /* 0x000000010300780c */ /* 0x001fda0003f85270 */
[----:B------:R-:W0:Y:S08]  /*ba60*/  @P4 LDC R3, c[0x0][0x44c] ;  /* 0x00011300ff034b82 */ /* 0x000e300000000800 */
[----:B------:R-:W1:Y:S01]  /*ba70*/  @P4 LDC R4, c[0x0][0x450] ;  /* 0x00011400ff044b82 */ /* 0x000e620000000800 */
[----:B--2---:R-:W-:-:S04]  /*ba80*/  IMAD.IADD R6, R5, 0x1, R91 ;  /* 0x0000000105067824 */ /* 0x004fc800078e025b */
[----:B0-----:R-:W-:-:S05]  /*ba90*/  @P4 IMAD.HI.U32 R3, R6, R3, RZ ;  /* 0x0000000306034227 */ /* 0x001fca00078e00ff */
[----:B-1----:R-:W-:Y:S02]  /*baa0*/  @P4 SHF.R.U32.HI R6, RZ, R4, R3 ;  /* 0x00000004ff064219 */ /* 0x002fe40000011603 */
[----:B------:R-:W-:-:S03]  /*bab0*/  MOV R3, 0xffffff80 ;  /* 0xffffff8000037802 */ /* 0x000fc60000000f00 */
[----:B------:R-:W0:Y:S02]  /*bac0*/  SHFL.IDX PT, R7, R6, 0x1, 0x1c1f ;  /* 0x003c1f0006077f89 */ /* 0x000e2400000e0000 */
[----:B------:R-:W-:-:S04]  /*bad0*/  IMAD R3, R88, R3, 0x80 ;  /* 0x0000008058037424 */ /* 0x000fc800078e0203 */
[----:B------:R-:W-:Y:S02]  /*bae0*/  VIADD R4, R3, 0x1 ;  /* 0x0000000103047836 */ /* 0x000fe40000000000 */
[----:B----4-:R-:W-:Y:S02]  /*baf0*/  IMAD.IADD R5, R89, 0x1, R3 ;  /* 0x0000000159057824 */ /* 0x010fe400078e0203 */
[C---:B---3--:R-:W-:Y:S02]  /*bb00*/  IMAD R4, R8.reuse, -0x2, R4 ;  /* 0xfffffffe08047824 */ /* 0x048fe400078e0204 */
[----:B------:R-:W-:-:S03]  /*bb10*/  IMAD R5, R8, -0x2, R5 ;  /* 0xfffffffe08057824 */ /* 0x000fc600078e0205 */
[----:B-----5:R-:W-:-:S04]  /*bb20*/  IADD3 R4, -R90, R4, R89 ;  /* 0x000000045a047210 */ /* 0x020fc80007ffe159 */
        /* <DEDUP_REMOVED lines=94> */
[----:B------:R-:W-:-:S04]  /*c110*/  FMNMX.FTZ R8, R86, R3, !PT ;  /* 0x0000000356087209 */ /* 0x000fc80007810000 */
[----:B------:R-:W-:-:S05]  /*c120*/  FMNMX.FTZ R8, R87, R8, !PT ;  /* 0x0000000857087209 */ /* 0x000fca0007810000 */
[----:B------:R-:W0:Y:S04]  /*c130*/  SHFL.BFLY PT, R3, R8, 0x2, 0x1f ;  /* 0x0c401f0008037f89 */ /* 0x000e2800000e0000 */
[----:B------:R-:W1:Y:S01]  /*c140*/  SHFL.IDX PT, R6, R6, RZ, 0x1c1f ;  /* 0x001c1fff06067589 */ /* 0x000e6200000e0000 */
[----:B0-----:R-:W-:-:S05]  /*c150*/  FMNMX.FTZ R10, R8, R3, !PT ;  /* 0x00000003080a7209 */ /* 0x001fca0007810000 */
[----:B------:R-:W0:Y:S01]  /*c160*/  SHFL.BFLY PT, R3, R10, 0x1, 0x1f ;  /* 0x0c201f000a037f89 */ /* 0x000e2200000e0000 */
[----:B-1----:R-:W-:-:S04]  /*c170*/  VIADDMNMX R4, R6, R4, R5, PT ;  /* 0x0000000406047246 */ /* 0x002fc80003800105 */
[C---:B------:R-:W-:Y:S02]  /*c180*/  ISETP.GT.AND P2, PT, R4.reuse, 0x1, PT ;  /* 0x000000010400780c */ /* 0x040fe40003f44270 */
[----:B------:R-:W-:Y:S02]  /*c190*/  ISETP.GT.AND P3, PT, R4, 0x8, PT ;  /* 0x000000080400780c */ /* 0x000fe40003f64270 */
[----:B------:R-:W-:Y:S02]  /*c1a0*/  FSEL R25, R25, -INF , P2 ;  /* 0xff80000019197808 */ /* 0x000fe40001000000 */
[----:B0-----:R-:W-:-:S04]  /*c1b0*/  FMNMX.FTZ R3, R10, R3, !PT ;  /* 0x000000030a037209 */ /* 0x001fc80007810000 */
[C---:B------:R-:W-:Y:S01]  /*c1c0*/  FSETP.NEU.FTZ.AND P1, PT, R3.reuse, -INF , PT ;  /* 0xff8000000300780b */ /* 0x040fe20003f3d000 */
[----:B------:R-:W-:-:S05]  /*c1d0*/  FMUL.FTZ R7, R3, UR45 ;  /* 0x0000002d03077c20 */ /* 0x000fca0008410000 */
[----:B------:R-:W-:Y:S02]  /*c1e0*/  FSEL R7, R7, RZ, P1 ;  /* 0x000000ff07077208 */ /* 0x000fe40000800000 */
[----:B------:R-:W-:-:S04]  /*c1f0*/  ISETP.GT.AND P1, PT, R4, RZ, PT ;  /* 0x000000ff0400720c */ /* 0x000fc80003f24270 */
[----:B------:R-:W-:Y:S02]  /*c200*/  FSEL R24, R24, -INF , P1 ;  /* 0xff80000018187808 */ /* 0x000fe40000800000 */
        /* <DEDUP_REMOVED lines=47> */
[----:B------:R-:W-:Y:S01]  /*c500*/  FMNMX.FTZ R12, R56, R21, !PT ;  /* 0x00000015380c7209 */ /* 0x000fe20007810000 */
[----:B------:R-:W-:Y:S01]  /*c510*/  FFMA.FTZ R5, R27, UR45, -R7 ;  /* 0x0000002d1b057c23 */ /* 0x000fe20008010807 */
        /* <DEDUP_REMOVED lines=41> */
[----:B------:R-:W-:Y:S02]  /*c7b0*/  FSEL R85, R85, -INF , P1 ;  /* 0xff80000055557808 */ /* 0x000fe40000800000 */
[----:B------:R-:W-:-:S04]  /*c7c0*/  FMNMX.FTZ R4, R84, R35, !PT ;  /* 0x0000002354047209 */ /* 0x000fc80007810000 */
[----:B------:R-:W-:-:S05]  /*c7d0*/  FMNMX.FTZ R4, R85, R4, !PT ;  /* 0x0000000455047209 */ /* 0x000fca0007810000 */
[----:B------:R-:W0:Y:S02]  /*c7e0*/  SHFL.BFLY PT, R35, R4, 0x2, 0x1f ;  /* 0x0c401f0004237f89 */ /* 0x000e2400000e0000 */
[----:B0-----:R-:W-:-:S05]  /*c7f0*/  FMNMX.FTZ R35, R4, R35, !PT ;  /* 0x0000002304237209 */ /* 0x001fca0007810000 */
[----:B------:R-:W0:Y:S01]  /*c800*/  SHFL.BFLY PT, R4, R35, 0x1, 0x1f ;  /* 0x0c201f0023047f89 */ /* 0x000e2200000e0000 */
[--C-:B------:R-:W-:Y:S01]  /*c810*/  FFMA.FTZ R34, R34, UR45, -R7.reuse ;  /* 0x0000002d22227c23 */ /* 0x100fe20008010807 */
[----:B------:R-:W-:-:S03]  /*c820*/  FFMA.FTZ R9, R26, UR45, -R7 ;  /* 0x0000002d1a097c23 */ /* 0x000fc60008010807 */
[----:B------:R1:W-:Y:S01]  /*c830*/  MUFU.EX2 R13, R34 ;  /* 0x00000022000d7308 */ /* 0x0003e20000000800 */
[--C-:B------:R-:W-:Y:S01]  /*c840*/  FFMA.FTZ R30, R30, UR45, -R7.reuse ;  /* 0x0000002d1e1e7c23 */ /* 0x100fe20008010807 */
[--C-:B-1----:R-:W-:Y:S01]  /*c850*/  FFMA.FTZ R34, R51, UR45, -R7.reuse ;  /* 0x0000002d33227c23 */ /* 0x102fe20008010807 */
[--C-:B------:R-:W-:Y:S01]  /*c860*/  FFMA.FTZ R51, R58, UR45, -R7.reuse ;  /* 0x0000002d3a337c23 */ /* 0x100fe20008010807 */
[----:B------:R-:W-:Y:S01]  /*c870*/  FFMA.FTZ R58, R67, UR45, -R7 ;  /* 0x0000002d433a7c23 */ /* 0x000fe20008010807 */
[----:B0-----:R-:W-:-:S04]  /*c880*/  FMNMX.FTZ R4, R35, R4, !PT ;  /* 0x0000000423047209 */ /* 0x001fc80007810000 */
[C---:B------:R-:W-:Y:S01]  /*c890*/  FSETP.NEU.FTZ.AND P1, PT, R4.reuse, -INF , PT ;  /* 0xff8000000400780b */ /* 0x040fe20003f3d000 */
[----:B------:R-:W-:Y:S01]  /*c8a0*/  FMUL.FTZ R67, R4, UR45 ;  /* 0x0000002d04437c20 */ /* 0x000fe20008410000 */
[----:B------:R-:W-:Y:S04]  /*c8b0*/  MUFU.EX2 R9, R9 ;  /* 0x0000000900097308 */ /* 0x000fe80000000800 */
[----:B------:R-:W-:-:S04]  /*c8c0*/  FSEL R67, R67, RZ, P1 ;  /* 0x000000ff43437208 */ /* 0x000fc80000800000 */
[----:B------:R-:W0:Y:S01]  /*c8d0*/  MUFU.EX2 R5, R5 ;  /* 0x0000000500057308 */ /* 0x000e220000000800 */
[--C-:B------:R-:W-:Y:S01]  /*c8e0*/  FFMA.FTZ R12, R24, UR45, -R67.reuse ;  /* 0x0000002d180c7c23 */ /* 0x100fe20008010843 */
[----:B------:R-:W-:Y:S01]  /*c8f0*/  FFMA.FTZ R25, R25, UR45, -R67 ;  /* 0x0000002d19197c23 */ /* 0x000fe20008010843 */
[----:B------:R-:W-:-:S05]  /*c900*/  FFMA.FTZ R54, R54, UR45, -R7 ;  /* 0x0000002d36367c23 */ /* 0x000fca0008010807 */
[----:B------:R-:W1:Y:S01]  /*c910*/  MUFU.EX2 R11, R30 ;  /* 0x0000001e000b7308 */ /* 0x000e620000000800 */
[--C-:B------:R-:W-:Y:S01]  /*c920*/  FFMA.FTZ R14, R28, UR45, -R67.reuse ;  /* 0x0000002d1c0e7c23 */ /* 0x100fe20008010843 */
[----:B------:R-:W-:-:S06]  /*c930*/  FFMA.FTZ R29, R29, UR45, -R67 ;  /* 0x0000002d1d1d7c23 */ /* 0x000fcc0008010843 */
[----:B------:R-:W2:Y:S01]  /*c940*/  MUFU.EX2 R6, R6 ;  /* 0x0000000600067308 */ /* 0x000ea20000000800 */
[----:B------:R-:W-:Y:S01]  /*c950*/  FFMA.FTZ R28, R32, UR45, -R67 ;  /* 0x0000002d201c7c23 */ /* 0x000fe20008010843 */
[----:B------:R-:W-:Y:S01]  /*c960*/  FFMA.FTZ R10, R39, UR45, -R7 ;  /* 0x0000002d270a7c23 */ /* 0x000fe20008010807 */
[----:B------:R-:W-:-:S05]  /*c970*/  FFMA.FTZ R32, R44, UR45, -R67 ;  /* 0x0000002d2c207c23 */ /* 0x000fca0008010843 */
[----:B------:R-:W-:Y:S01]  /*c980*/  MUFU.EX2 R12, R12 ;  /* 0x0000000c000c7308 */ /* 0x000fe20000000800 */
[--C-:B------:R-:W-:Y:S01]  /*c990*/  FFMA.FTZ R38, R38, UR45, -R7.reuse ;  /* 0x0000002d26267c23 */ /* 0x100fe20008010807 */
[----:B------:R-:W-:Y:S01]  /*c9a0*/  FFMA.FTZ R39, R62, UR45, -R7 ;  /* 0x0000002d3e277c23 */ /* 0x000fe20008010807 */
[----:B------:R-:W-:-:S05]  /*c9b0*/  FFMA.FTZ R44, R52, UR45, -R67 ;  /* 0x0000002d342c7c23 */ /* 0x000fca0008010843 */
[----:B------:R-:W3:Y:S01]  /*c9c0*/  MUFU.EX2 R25, R25 ;  /* 0x0000001900197308 */ /* 0x000ee20000000800 */
[----:B------:R-:W-:Y:S01]  /*c9d0*/  FFMA.FTZ R62, R75, UR45, -R7 ;  /* 0x0000002d4b3e7c23 */ /* 0x000fe20008010807 */
[----:B0-----:R-:W-:Y:S01]  /*c9e0*/  FADD.FTZ R52, R9, R5 ;  /* 0x0000000509347221 */ /* 0x001fe20000010000 */
[----:B------:R-:W-:-:S05]  /*c9f0*/  FFMA.FTZ R75, R37, UR45, -R67 ;  /* 0x0000002d254b7c23 */ /* 0x000fca0008010843 */
[----:B------:R0:W-:Y:S01]  /*ca00*/  MUFU.EX2 R31, R54 ;  /* 0x00000036001f7308 */ /* 0x0001e20000000800 */
[--C-:B------:R-:W-:Y:S01]  /*ca10*/  FFMA.FTZ R37, R45, UR45, -R67.reuse ;  /* 0x0000002d2d257c23 */ /* 0x100fe20008010843 */
[----:B------:R-:W-:-:S06]  /*ca20*/  FFMA.FTZ R45, R53, UR45, -R67 ;  /* 0x0000002d352d7c23 */ /* 0x000fcc0008010843 */
[----:B------:R-:W4:Y:S01]  /*ca30*/  MUFU.EX2 R14, R14 ;  /* 0x0000000e000e7308 */ /* 0x000f220000000800 */
[--C-:B0-----:R-:W-:Y:S01]  /*ca40*/  FFMA.FTZ R54, R59, UR45, -R7.reuse ;  /* 0x0000002d3b367c23 */ /* 0x101fe20008010807 */
[----:B------:R-:W-:Y:S01]  /*ca50*/  FFMA.FTZ R59, R71, UR45, -R7 ;  /* 0x0000002d473b7c23 */ /* 0x000fe20008010807 */
[--C-:B------:R-:W-:Y:S01]  /*ca60*/  FFMA.FTZ R71, R33, UR45, -R67.reuse ;  /* 0x0000002d21477c23 */ /* 0x100fe20008010843 */
[--C-:B------:R-:W-:Y:S01]  /*ca70*/  FFMA.FTZ R33, R41, UR45, -R67.reuse ;  /* 0x0000002d29217c23 */ /* 0x100fe20008010843 */
[----:B------:R-:W-:-:S03]  /*ca80*/  FFMA.FTZ R41, R49, UR45, -R67 ;  /* 0x0000002d31297c23 */ /* 0x000fc60008010843 */
[----:B------:R-:W0:Y:S01]  /*ca90*/  MUFU.EX2 R8, R8 ;  /* 0x0000000800087308 */ /* 0x000e220000000800 */
[--C-:B------:R-:W-:Y:S01]  /*caa0*/  FFMA.FTZ R49, R57, UR45, -R67.reuse ;  /* 0x0000002d39317c23 */ /* 0x100fe20008010843 */
[----:B------:R-:W-:Y:S01]  /*cab0*/  FFMA.FTZ R57, R65, UR45, -R67 ;  /* 0x0000002d41397c23 */ /* 0x000fe20008010843 */
[----:B------:R-:W-:Y:S02]  /*cac0*/  IMAD.U32 R53, RZ, RZ, UR40 ;  /* 0x00000028ff357e24 */ /* 0x000fe4000f8e00ff */
[----:B-1----:R-:W-:Y:S01]  /*cad0*/  FADD.FTZ R65, R11, R52 ;  /* 0x000000340b417221 */ /* 0x002fe20000010000 */
[----:B------:R-:W-:Y:S02]  /*cae0*/  FFMA.FTZ R20, R42, UR45, -R7 ;  /* 0x0000002d2a147c23 */ /* 0x000fe40008010807 */
[----:B------:R-:W1:Y:S01]  /*caf0*/  MUFU.EX2 R29, R29 ;  /* 0x0000001d001d7308 */ /* 0x000e620000000800 */
[--C-:B------:R-:W-:Y:S01]  /*cb00*/  FFMA.FTZ R24, R40, UR45, -R67.reuse ;  /* 0x0000002d28187c23 */ /* 0x100fe20008010843 */
[----:B------:R-:W-:Y:S01]  /*cb10*/  FFMA.FTZ R40, R56, UR45, -R67 ;  /* 0x0000002d38287c23 */ /* 0x000fe20008010843 */
[----:B--2---:R-:W-:-:S05]  /*cb20*/  FADD.FTZ R56, R6, R65 ;  /* 0x0000004106387221 */ /* 0x004fca0000010000 */
[----:B------:R-:W2:Y:S01]  /*cb30*/  MUFU.EX2 R15, R38 ;  /* 0x00000026000f7308 */ /* 0x000ea20000000800 */
[----:B------:R-:W-:Y:S01]  /*cb40*/  PRMT R0, R53, 0x654, R0 ;  /* 0x0000065435007816 */ /* 0x000fe20000000000 */
[----:B------:R-:W-:Y:S01]  /*cb50*/  FFMA.FTZ R53, R61, UR45, -R67 ;  /* 0x0000002d3d357c23 */ /* 0x000fe20008010843 */
[----:B------:R-:W-:-:S05]  /*cb60*/  FFMA.FTZ R43, R43, UR45, -R7 ;  /* 0x0000002d2b2b7c23 */ /* 0x000fca0008010807 */
[----:B------:R-:W5:Y:S01]  /*cb70*/  MUFU.EX2 R28, R28 ;  /* 0x0000001c001c7308 */ /* 0x000f620000000800 */
[----:B---3--:R-:W-:Y:S01]  /*cb80*/  FADD.FTZ R61, R12, R25 ;  /* 0x000000190c3d7221 */ /* 0x008fe20000010000 */
[----:B------:R-:W-:-:S06]  /*cb90*/  FADD.FTZ R65, R13, R56 ;  /* 0x000000380d417221 */ /* 0x000fcc0000010000 */
[----:B------:R-:W3:Y:S01]  /*cba0*/  MUFU.EX2 R10, R10 ;  /* 0x0000000a000a7308 */ /* 0x000ee20000000800 */
[----:B----4-:R-:W-:Y:S01]  /*cbb0*/  FADD.FTZ R52, R14, R61 ;  /* 0x0000003d0e347221 */ /* 0x010fe20000010000 */
[----:B------:R-:W-:-:S06]  /*cbc0*/  FFMA.FTZ R46, R46, UR45, -R7 ;  /* 0x0000002d2e2e7c23 */ /* 0x000fcc0008010807 */
[----:B------:R-:W4:Y:S01]  /*cbd0*/  MUFU.EX2 R71, R71 ;  /* 0x0000004700477308 */ /* 0x000f220000000800 */
[----:B0-----:R-:W-:-:S07]  /*cbe0*/  FADD.FTZ R56, R8, R65 ;  /* 0x0000004108387221 */ /* 0x001fce0000010000 */
[----:B------:R-:W0:Y:S01]  /*cbf0*/  MUFU.EX2 R20, R20 ;  /* 0x0000001400147308 */ /* 0x000e220000000800 */
[----:B-1----:R-:W-:Y:S01]  /*cc00*/  FADD.FTZ R61, R29, R52 ;  /* 0x000000341d3d7221 */ /* 0x002fe20000010000 */
[----:B--2---:R-:W-:Y:S01]  /*cc10*/  FADD.FTZ R65, R15, R56 ;  /* 0x000000380f417221 */ /* 0x004fe20000010000 */
[----:B------:R-:W-:-:S05]  /*cc20*/  FFMA.FTZ R26, R47, UR45, -R7 ;  /* 0x0000002d2f1a7c23 */ /* 0x000fca0008010807 */
[----:B------:R-:W-:Y:S08]  /*cc30*/  MUFU.EX2 R75, R75 ;  /* 0x0000004b004b7308 */ /* 0x000ff00000000800 */
[----:B------:R-:W-:Y:S01]  /*cc40*/  MUFU.EX2 R24, R24 ;  /* 0x0000001800187308 */ /* 0x000fe20000000800 */
[----:B------:R-:W-:-:S07]  /*cc50*/  F2FP.F16.F32.PACK_AB R11, R6, R11 ;  /* 0x0000000b060b723e */ /* 0x000fce00000000ff */
[----:B------:R-:W-:Y:S01]  /*cc60*/  MUFU.EX2 R33, R33 ;  /* 0x0000002100217308 */ /* 0x000fe20000000800 */
[----:B------:R-:W-:-:S07]  /*cc70*/  FFMA.FTZ R30, R50, UR45, -R7 ;  /* 0x0000002d321e7c23 */ /* 0x000fce0008010807 */
[----:B------:R-:W-:Y:S08]  /*cc80*/  MUFU.EX2 R32, R32 ;  /* 0x0000002000207308 */ /* 0x000ff00000000800 */
[----:B------:R-:W-:Y:S01]  /*cc90*/  MUFU.EX2 R37, R37 ;  /* 0x0000002500257308 */ /* 0x000fe20000000800 */
[----:B------:R-:W-:-:S07]  /*cca0*/  FFMA.FTZ R38, R55, UR45, -R7 ;  /* 0x0000002d37267c23 */ /* 0x000fce0008010807 */
[----:B------:R-:W-:Y:S08]  /*ccb0*/  MUFU.EX2 R34, R34 ;  /* 0x0000002200227308 */ /* 0x000ff00000000800 */
[----:B------:R-:W-:Y:S01]  /*ccc0*/  MUFU.EX2 R44, R44 ;  /* 0x0000002c002c7308 */ /* 0x000fe20000000800 */
[----:B------:R-:W-:Y:S01]  /*ccd0*/  F2FP.F16.F32.PACK_AB R9, R5, R9 ;  /* 0x000000090509723e */ /* 0x000fe200000000ff */
[----:B------:R-:W-:Y:S01]  /*cce0*/  FFMA.FTZ R60, R60, UR45, -R67 ;  /* 0x0000002d3c3c7c23 */ /* 0x000fe20008010843 */
[----:B------:R1:W-:Y:S05]  /*ccf0*/  SYNCS.ARRIVE.TRANS64.RED.A1T0 RZ, [R0+URZ], RZ ;  /* 0x000000ff00ff79a7 */ /* 0x0003ea000810043f */
[----:B------:R-:W2:Y:S01]  /*cd00*/  MUFU.EX2 R21, R43 ;  /* 0x0000002b00157308 */ /* 0x000ea20000000800 */
[----:B-----5:R-:W-:Y:S01]  /*cd10*/  FADD.FTZ R52, R28, R61 ;  /* 0x0000003d1c347221 */ /* 0x020fe20000010000 */
[----:B---3--:R-:W-:-:S06]  /*cd20*/  FADD.FTZ R65, R10, R65 ;  /* 0x000000410a417221 */ /* 0x008fcc0000010000 */
[----:B------:R-:W3:Y:S01]  /*cd30*/  MUFU.EX2 R27, R46 ;  /* 0x0000002e001b7308 */ /* 0x000ee20000000800 */
[----:B----4-:R-:W-:Y:S01]  /*cd40*/  FADD.FTZ R61, R71, R52 ;  /* 0x00000034473d7221 */ /* 0x010fe20000010000 */
[----:B0-----:R-:W-:Y:S01]  /*cd50*/  FADD.FTZ R52, R20, R65 ;  /* 0x0000004114347221 */ /* 0x001fe20000010000 */
[----:B------:R-:W-:Y:S02]  /*cd60*/  F2FP.F16.F32.PACK_AB R15, R10, R15 ;  /* 0x0000000f0a0f723e */ /* 0x000fe400000000ff */
[----:B------:R-:W-:Y:S01]  /*cd70*/  F2FP.F16.F32.PACK_AB R10, R29, R14 ;  /* 0x0000000e1d0a723e */ /* 0x000fe200000000ff */
[----:B--2---:R-:W-:-:S04]  /*cd80*/  FADD.FTZ R52, R21, R52 ;  /* 0x0000003415347221 */ /* 0x004fc80000010000 */
[----:B---3--:R-:W-:Y:S02]  /*cd90*/  FADD.FTZ R29, R27, R52 ;  /* 0x000000341b1d7221 */ /* 0x008fe40000010000 */
[----:B------:R-:W2:Y:S01]  /*cda0*/  LDL R52, [R1+0x50] ;  /* 0x0000500001347983 */ /* 0x000ea20000100800 */
[----:B------:R-:W-:Y:S01]  /*cdb0*/  FFMA.FTZ R47, R70, UR45, -R7 ;  /* 0x0000002d462f7c23 */ /* 0x000fe20008010807 */
[----:B------:R-:W-:-:S06]  /*cdc0*/  FFMA.FTZ R70, R36, UR45, -R67 ;  /* 0x0000002d24467c23 */ /* 0x000fcc0008010843 */
[----:B------:R-:W0:Y:S01]  /*cdd0*/  MUFU.EX2 R70, R70 ;  /* 0x0000004600467308 */ /* 0x000e220000000800 */
[----:B------:R-:W-:Y:S01]  /*cde0*/  FFMA.FTZ R36, R48, UR45, -R67 ;  /* 0x0000002d30247c23 */ /* 0x000fe20008010843 */
[----:B------:R-:W-:-:S06]  /*cdf0*/  F2FP.F16.F32.PACK_AB R13, R8, R13 ;  /* 0x0000000d080d723e */ /* 0x000fcc00000000ff */
[----:B------:R-:W3:Y:S01]  /*ce00*/  MUFU.EX2 R26, R26 ;  /* 0x0000001a001a7308 */ /* 0x000ee20000000800 */
[----:B------:R-:W-:Y:S01]  /*ce10*/  F2FP.F16.F32.PACK_AB R8, R25, R12 ;  /* 0x0000000c1908723e */ /* 0x000fe200000000ff */
[----:B0-----:R-:W-:-:S06]  /*ce20*/  FADD.FTZ R6, R70, R61 ;  /* 0x0000003d46067221 */ /* 0x001fcc0000010000 */
[----:B------:R-:W0:Y:S01]  /*ce30*/  MUFU.EX2 R36, R36 ;  /* 0x0000002400247308 */ /* 0x000e220000000800 */
[----:B------:R-:W-:-:S04]  /*ce40*/  FADD.FTZ R61, R75, R6 ;  /* 0x000000064b3d7221 */ /* 0x000fc80000010000 */
[----:B------:R-:W-:-:S03]  /*ce50*/  FADD.FTZ R12, R24, R61 ;  /* 0x0000003d180c7221 */ /* 0x000fc60000010000 */
[----:B------:R-:W4:Y:S01]  /*ce60*/  MUFU.EX2 R30, R30 ;  /* 0x0000001e001e7308 */ /* 0x000f220000000800 */
[----:B------:R-:W-:Y:S01]  /*ce70*/  FADD.FTZ R25, R33, R12 ;  /* 0x0000000c21197221 */ /* 0x000fe20000010000 */
[----:B------:R-:W-:-:S06]  /*ce80*/  F2FP.F16.F32.PACK_AB R12, R71, R28 ;  /* 0x0000001c470c723e */ /* 0x000fcc00000000ff */
[----:B------:R-:W5:Y:S01]  /*ce90*/  MUFU.EX2 R41, R41 ;  /* 0x0000002900297308 */ /* 0x000f620000000800 */
[----:B------:R-:W-:Y:S01]  /*cea0*/  FADD.FTZ R28, R32, R25 ;  /* 0x00000019201c7221 */ /* 0x000fe20000010000 */
[----:B---3--:R-:W-:-:S03]  /*ceb0*/  FADD.FTZ R61, R26, R29 ;  /* 0x0000001d1a3d7221 */ /* 0x008fc60000010000 */
[----:B------:R-:W-:-:S03]  /*cec0*/  FADD.FTZ R29, R37, R28 ;  /* 0x0000001c251d7221 */ /* 0x000fc60000010000 */
[----:B------:R-:W3:Y:S01]  /*ced0*/  MUFU.EX2 R45, R45 ;  /* 0x0000002d002d7308 */ /* 0x000ee20000000800 */
[----:B------:R-:W-:Y:S01]  /*cee0*/  F2FP.F16.F32.PACK_AB R25, R21, R20 ;  /* 0x000000141519723e */ /* 0x000fe200000000ff */
[----:B0-----:R-:W-:Y:S01]  /*cef0*/  FADD.FTZ R20, R36, R29 ;  /* 0x0000001d24147221 */ /* 0x001fe20000010000 */
[----:B----4-:R-:W-:-:S05]  /*cf00*/  FADD.FTZ R61, R30, R61 ;  /* 0x0000003d1e3d7221 */ /* 0x010fca0000010000 */
[----:B------:R-:W0:Y:S01]  /*cf10*/  MUFU.EX2 R38, R38 ;  /* 0x0000002600267308 */ /* 0x000e220000000800 */
[----:B-----5:R-:W-:Y:S01]  /*cf20*/  FADD.FTZ R21, R41, R20 ;  /* 0x0000001429157221 */ /* 0x020fe20000010000 */
[----:B------:R-:W-:-:S06]  /*cf30*/  FADD.FTZ R28, R34, R61 ;  /* 0x0000003d221c7221 */ /* 0x000fcc0000010000 */
[----:B------:R-:W4:Y:S01]  /*cf40*/  MUFU.EX2 R40, R40 ;  /* 0x0000002800287308 */ /* 0x000f220000000800 */
[----:B------:R-:W-:Y:S01]  /*cf50*/  FFMA.FTZ R55, R63, UR45, -R7 ;  /* 0x0000002d3f377c23 */ /* 0x000fe20008010807 */
[----:B------:R-:W-:-:S06]  /*cf60*/  F2FP.F16.F32.PACK_AB R14, R75, R70 ;  /* 0x000000464b0e723e */ /* 0x000fcc00000000ff */
[----:B------:R-:W5:Y:S01]  /*cf70*/  MUFU.EX2 R51, R51 ;  /* 0x0000003300337308 */ /* 0x000f620000000800 */
[----:B------:R1:W-:Y:S01]  /*cf80*/  STSM.16.M88.4 [R154+0x21800], R8 ;  /* 0x021800089a007844 */ /* 0x0003e20000000200 */
[----:B------:R-:W-:-:S06]  /*cf90*/  FFMA.FTZ R48, R64, UR45, -R67 ;  /* 0x0000002d40307c23 */ /* 0x000fcc0008010843 */
[----:B------:R-:W5:Y:S01]  /*cfa0*/  MUFU.EX2 R49, R49 ;  /* 0x0000003100317308 */ /* 0x000f620000000800 */
[----:B------:R-:W-:-:S07]  /*cfb0*/  FFMA.FTZ R50, R66, UR45, -R7 ;  /* 0x0000002d42327c23 */ /* 0x000fce0008010807 */
[----:B------:R-:W5:Y:S01]  /*cfc0*/  MUFU.EX2 R54, R54 ;  /* 0x0000003600367308 */ /* 0x000f620000000800 */
[----:B-1----:R-:W-:Y:S01]  /*cfd0*/  FADD.FTZ R10, R44, R21 ;  /* 0x000000152c0a7221 */ /* 0x002fe20000010000 */
[----:B------:R-:W-:Y:S01]  /*cfe0*/  FADD.FTZ R11, R31, R28 ;  /* 0x0000001c1f0b7221 */ /* 0x000fe20000010000 */
[----:B------:R3:W-:Y:S05]  /*cff0*/  STSM.16.M88.4 [R92], R12 ;  /* 0x0000000c5c007844 */ /* 0x0007ea0000000200 */
[----:B------:R-:W1:Y:S08]  /*d000*/  MUFU.EX2 R0, R60 ;  /* 0x0000003c00007308 */ /* 0x000e700000000800 */
[----:B------:R-:W1:Y:S08]  /*d010*/  MUFU.EX2 R39, R39 ;  /* 0x0000002700277308 */ /* 0x000e700000000800 */
[----:B------:R-:W1:Y:S01]  /*d020*/  MUFU.EX2 R53, R53 ;  /* 0x0000003500357308 */ /* 0x000e620000000800 */
[----:B---3--:R-:W-:Y:S01]  /*d030*/  FADD.FTZ R13, R45, R10 ;  /* 0x0000000a2d0d7221 */ /* 0x008fe20000010000 */
[----:B0-----:R-:W-:Y:S01]  /*d040*/  FADD.FTZ R12, R38, R11 ;  /* 0x0000000b260c7221 */ /* 0x001fe20000010000 */
[--C-:B------:R-:W-:Y:S01]  /*d050*/  FFMA.FTZ R68, R68, UR45, -R67.reuse ;  /* 0x0000002d44447c23 */ /* 0x100fe20008010843 */
[----:B------:R-:W-:-:S04]  /*d060*/  FFMA.FTZ R69, R69, UR45, -R67 ;  /* 0x0000002d45457c23 */ /* 0x000fc80008010843 */
[----:B------:R-:W-:Y:S01]  /*d070*/  MUFU.EX2 R57, R57 ;  /* 0x0000003900397308 */ /* 0x000fe20000000800 */
[----:B----4-:R-:W-:Y:S01]  /*d080*/  FADD.FTZ R14, R40, R13 ;  /* 0x0000000d280e7221 */ /* 0x010fe20000010000 */
[----:B-----5:R-:W-:Y:S01]  /*d090*/  FADD.FTZ R13, R51, R12 ;  /* 0x0000000c330d7221 */ /* 0x020fe20000010000 */
[----:B------:R-:W-:-:S05]  /*d0a0*/  F2FP.F16.F32.PACK_AB R27, R26, R27 ;  /* 0x0000001b1a1b723e */ /* 0x000fca00000000ff */
[----:B------:R-:W-:Y:S01]  /*d0b0*/  MUFU.EX2 R58, R58 ;  /* 0x0000003a003a7308 */ /* 0x000fe20000000800 */
[----:B------:R-:W-:Y:S01]  /*d0c0*/  F2FP.F16.F32.PACK_AB R24, R33, R24 ;  /* 0x000000182118723e */ /* 0x000fe200000000ff */
[----:B------:R-:W-:Y:S01]  /*d0d0*/  FFMA.FTZ R72, R72, UR45, -R67 ;  /* 0x0000002d48487c23 */ /* 0x000fe20008010843 */
[----:B------:R-:W-:Y:S01]  /*d0e0*/  FFMA.FTZ R46, R74, UR45, -R7 ;  /* 0x0000002d4a2e7c23 */ /* 0x000fe20008010807 */
[----:B------:R-:W-:Y:S01]  /*d0f0*/  FFMA.FTZ R73, R73, UR45, -R67 ;  /* 0x0000002d49497c23 */ /* 0x000fe20008010843 */
[----:B------:R-:W0:Y:S03]  /*d100*/  @P4 LDC R20, c[0x0][0x44c] ;  /* 0x00011300ff144b82 */ /* 0x000e260000000800 */
[----:B------:R-:W3:Y:S01]  /*d110*/  MUFU.EX2 R55, R55 ;  /* 0x0000003700377308 */ /* 0x000ee20000000800 */
[----:B------:R-:W-:Y:S01]  /*d120*/  FADD.FTZ R15, R49, R14 ;  /* 0x0000000e310f7221 */ /* 0x000fe20000010000 */
[----:B------:R-:W-:-:S06]  /*d130*/  FADD.FTZ R12, R54, R13 ;  /* 0x0000000d360c7221 */ /* 0x000fcc0000010000 */
[----:B------:R-:W-:Y:S08]  /*d140*/  MUFU.EX2 R48, R48 ;  /* 0x0000003000307308 */ /* 0x000ff00000000800 */
[----:B------:R-:W4:Y:S01]  /*d150*/  MUFU.EX2 R50, R50 ;  /* 0x0000003200327308 */ /* 0x000f220000000800 */
[----:B------:R-:W-:Y:S01]  /*d160*/  F2FP.F16.F32.PACK_AB R26, R37, R32 ;  /* 0x00000020251a723e */ /* 0x000fe200000000ff */
[----:B-1----:R-:W-:Y:S01]  /*d170*/  FADD.FTZ R14, R0, R15 ;  /* 0x0000000f000e7221 */ /* 0x002fe20000010000 */
[----:B------:R-:W-:Y:S01]  /*d180*/  F2FP.F16.F32.PACK_AB R9, R34, R30 ;  /* 0x0000001e2209723e */ /* 0x000fe200000000ff */
[----:B------:R-:W-:Y:S01]  /*d190*/  FADD.FTZ R12, R39, R12 ;  /* 0x0000000c270c7221 */ /* 0x000fe20000010000 */
[----:B------:R-:W-:-:S03]  /*d1a0*/  F2FP.F16.F32.PACK_AB R8, R41, R36 ;  /* 0x000000242908723e */ /* 0x000fc600000000ff */
[----:B------:R-:W1:Y:S01]  /*d1b0*/  MUFU.EX2 R5, R68 ;  /* 0x0000004400057308 */ /* 0x000e620000000800 */
[----:B------:R-:W-:Y:S02]  /*d1c0*/  F2FP.F16.F32.PACK_AB R10, R45, R44 ;  /* 0x0000002c2d0a723e */ /* 0x000fe400000000ff */
[----:B------:R-:W-:Y:S01]  /*d1d0*/  F2FP.F16.F32.PACK_AB R11, R38, R31 ;  /* 0x0000001f260b723e */ /* 0x000fe200000000ff */
[----:B------:R-:W-:-:S04]  /*d1e0*/  FADD.FTZ R13, R53, R14 ;  /* 0x0000000e350d7221 */ /* 0x000fc80000010000 */
[----:B------:R-:W5:Y:S01]  /*d1f0*/  MUFU.EX2 R47, R47 ;  /* 0x0000002f002f7308 */ /* 0x000f620000000800 */
[----:B------:R-:W-:Y:S01]  /*d200*/  STSM.16.M88.4 [R156], R24 ;  /* 0x000000189c007844 */ /* 0x000fe20000000200 */
[----:B---3--:R-:W-:-:S03]  /*d210*/  FADD.FTZ R15, R55, R12 ;  /* 0x0000000c370f7221 */ /* 0x008fc60000010000 */
[----:B------:R3:W-:Y:S03]  /*d220*/  STSM.16.M88.4 [R155], R8 ;  /* 0x000000089b007844 */ /* 0x0007e60000000200 */
[----:B------:R-:W0:Y:S01]  /*d230*/  MUFU.EX2 R6, R69 ;  /* 0x0000004500067308 */ /* 0x000e220000000800 */
[----:B------:R-:W-:Y:S01]  /*d240*/  FFMA.FTZ R76, R76, UR45, -R67 ;  /* 0x0000002d4c4c7c23 */ /* 0x000fe20008010843 */
[----:B----4-:R-:W-:-:S06]  /*d250*/  FADD.FTZ R15, R50, R15 ;  /* 0x0000000f320f7221 */ /* 0x010fcc0000010000 */
[----:B------:R-:W4:Y:S01]  /*d260*/  MUFU.EX2 R59, R59 ;  /* 0x0000003b003b7308 */ /* 0x000f220000000800 */
[----:B------:R-:W-:Y:S01]  /*d270*/  FFMA.FTZ R43, R78, UR45, -R7 ;  /* 0x0000002d4e2b7c23 */ /* 0x000fe20008010807 */
[----:B------:R-:W-:Y:S01]  /*d280*/  FFMA.FTZ R77, R77, UR45, -R67 ;  /* 0x0000002d4d4d7c23 */ /* 0x000fe20008010843 */
[----:B------:R-:W-:-:S05]  /*d290*/  FFMA.FTZ R63, R79, UR45, -R7 ;  /* 0x0000002d4f3f7c23 */ /* 0x000fca0008010807 */
[----:B------:R-:W-:Y:S01]  /*d2a0*/  MUFU.EX2 R62, R62 ;  /* 0x0000003e003e7308 */ /* 0x000fe20000000800 */
[----:B---3--:R-:W-:Y:S01]  /*d2b0*/  F2FP.F16.F32.PACK_AB R10, R53, R0 ;  /* 0x00000000350a723e */ /* 0x008fe200000000ff */
[----:B------:R-:W-:-:S06]  /*d2c0*/  FADD.FTZ R0, R48, R13 ;  /* 0x0000000d30007221 */ /* 0x000fcc0000010000 */
[----:B------:R-:W3:Y:S01]  /*d2d0*/  MUFU.EX2 R72, R72 ;  /* 0x0000004800487308 */ /* 0x000ee20000000800 */
[----:B------:R-:W-:Y:S01]  /*d2e0*/  FADD.FTZ R0, R57, R0 ;  /* 0x0000000039007221 */ /* 0x000fe20000010000 */
[----:B------:R-:W-:Y:S01]  /*d2f0*/  FADD.FTZ R14, R58, R15 ;  /* 0x0000000f3a0e7221 */ /* 0x000fe20000010000 */
[----:B------:R-:W-:Y:S01]  /*d300*/  FFMA.FTZ R80, R80, UR45, -R67 ;  /* 0x0000002d50507c23 */ /* 0x000fe20008010843 */
[----:B------:R-:W-:-:S04]  /*d310*/  FFMA.FTZ R42, R82, UR45, -R7 ;  /* 0x0000002d522a7c23 */ /* 0x000fc80008010807 */
[----:B------:R-:W3:Y:S01]  /*d320*/  MUFU.EX2 R46, R46 ;  /* 0x0000002e002e7308 */ /* 0x000ee20000000800 */
[----:B-1----:R-:W-:Y:S01]  /*d330*/  FADD.FTZ R15, R5, R0 ;  /* 0x00000000050f7221 */ /* 0x002fe20000010000 */
[----:B-----5:R-:W-:Y:S01]  /*d340*/  FADD.FTZ R0, R47, R14 ;  /* 0x0000000e2f007221 */ /* 0x020fe20000010000 */
[----:B------:R-:W1:Y:S05]  /*d350*/  @P4 LDC R26, c[0x0][0x450] ;  /* 0x00011400ff1a4b82 */ /* 0x000e6a0000000800 */
[----:B------:R-:W5:Y:S01]  /*d360*/  MUFU.EX2 R73, R73 ;  /* 0x0000004900497308 */ /* 0x000f620000000800 */
[C---:B0-----:R-:W-:Y:S01]  /*d370*/  FADD.FTZ R21, R6.reuse, R15 ;  /* 0x0000000f06157221 */ /* 0x041fe20000010000 */
[----:B------:R-:W-:-:S06]  /*d380*/  F2FP.F16.F32.PACK_AB R14, R6, R5 ;  /* 0x00000005060e723e */ /* 0x000fcc00000000ff */
[----:B------:R-:W0:Y:S01]  /*d390*/  MUFU.EX2 R76, R76 ;  /* 0x0000004c004c7308 */ /* 0x000e220000000800 */
[----:B------:R-:W-:Y:S01]  /*d3a0*/  FFMA.FTZ R81, R81, UR45, -R67 ;  /* 0x0000002d51517c23 */ /* 0x000fe20008010843 */
[----:B----4-:R-:W-:-:S06]  /*d3b0*/  FADD.FTZ R5, R59, R0 ;  /* 0x000000003b057221 */ /* 0x010fcc0000010000 */
[----:B------:R-:W4:Y:S01]  /*d3c0*/  MUFU.EX2 R43, R43 ;  /* 0x0000002b002b7308 */ /* 0x000f220000000800 */
[----:B------:R-:W-:Y:S01]  /*d3d0*/  FFMA.FTZ R66, R83, UR45, -R7 ;  /* 0x0000002d53427c23 */ /* 0x000fe20008010807 */
[----:B---3--:R-:W-:-:S06]  /*d3e0*/  FADD.FTZ R0, R72, R21 ;  /* 0x0000001548007221 */ /* 0x008fcc0000010000 */
[----:B------:R-:W3:Y:S01]  /*d3f0*/  MUFU.EX2 R77, R77 ;  /* 0x0000004d004d7308 */ /* 0x000ee20000000800 */
[----:B------:R-:W-:Y:S01]  /*d400*/  FFMA.FTZ R35, R86, UR45, -R7 ;  /* 0x0000002d56237c23 */ /* 0x000fe20008010807 */
[----:B------:R-:W-:-:S06]  /*d410*/  FADD.FTZ R5, R46, R5 ;  /* 0x000000052e057221 */ /* 0x000fcc0000010000 */
[----:B------:R-:W1:Y:S01]  /*d420*/  MUFU.EX2 R63, R63 ;  /* 0x0000003f003f7308 */ /* 0x000e620000000800 */
[----:B------:R-:W-:Y:S01]  /*d430*/  FFMA.FTZ R7, R87, UR45, -R7 ;  /* 0x0000002d57077c23 */ /* 0x000fe20008010807 */
[----:B-----5:R-:W-:-:S06]  /*d440*/  FADD.FTZ R21, R73, R0 ;  /* 0x0000000049157221 */ /* 0x020fcc0000010000 */
[----:B------:R-:W5:Y:S01]  /*d450*/  MUFU.EX2 R80, R80 ;  /* 0x0000005000507308 */ /* 0x000f620000000800 */
[----:B------:R-:W-:Y:S01]  /*d460*/  FADD.FTZ R6, R62, R5 ;  /* 0x000000053e067221 */ /* 0x000fe20000010000 */
[----:B------:R-:W-:-:S06]  /*d470*/  FFMA.FTZ R84, R84, UR45, -R67 ;  /* 0x0000002d54547c23 */ /* 0x000fcc0008010843 */
[----:B------:R-:W5:Y:S01]  /*d480*/  MUFU.EX2 R42, R42 ;  /* 0x0000002a002a7308 */ /* 0x000f620000000800 */
[----:B------:R-:W-:Y:S01]  /*d490*/  FFMA.FTZ R67, R85, UR45, -R67 ;  /* 0x0000002d55437c23 */ /* 0x000fe20008010843 */
[----:B------:R-:W-:Y:S01]  /*d4a0*/  F2FP.F16.F32.PACK_AB R8, R49, R40 ;  /* 0x000000283108723e */ /* 0x000fe200000000ff */
[----:B------:R-:W-:Y:S01]  /*d4b0*/  @P4 IMAD.HI.U32 R25, R91, R20, RZ ;  /* 0x000000145b194227 */ /* 0x000fe200078e00ff */
[----:B------:R-:W-:-:S04]  /*d4c0*/  F2FP.F16.F32.PACK_AB R9, R54, R51 ;  /* 0x000000333609723e */ /* 0x000fc800000000ff */
[----:B------:R-:W2:Y:S01]  /*d4d0*/  MUFU.EX2 R81, R81 ;  /* 0x0000005100517308 */ /* 0x000ea20000000800 */
[----:B------:R-:W-:Y:S01]  /*d4e0*/  F2FP.F16.F32.PACK_AB R11, R55, R39 ;  /* 0x00000027370b723e */ /* 0x000fe200000000ff */
[----:B0-----:R-:W-:Y:S01]  /*d4f0*/  FADD.FTZ R20, R76, R21 ;  /* 0x000000154c147221 */ /* 0x001fe20000010000 */
[----:B----4-:R-:W-:-:S05]  /*d500*/  FADD.FTZ R6, R43, R6 ;  /* 0x000000062b067221 */ /* 0x010fca0000010000 */
[----:B------:R-:W0:Y:S01]  /*d510*/  MUFU.EX2 R66, R66 ;  /* 0x0000004200427308 */ /* 0x000e220000000800 */
[----:B------:R1:W-:Y:S01]  /*d520*/  STSM.16.M88.4 [R154+0x27800], R8 ;  /* 0x027800089a007844 */ /* 0x0003e20000000200 */
[----:B---3--:R-:W-:-:S06]  /*d530*/  FADD.FTZ R5, R77, R20 ;  /* 0x000000144d057221 */ /* 0x008fcc0000010000 */
[----:B------:R-:W-:Y:S08]  /*d540*/  MUFU.EX2 R35, R35 ;  /* 0x0000002300237308 */ /* 0x000ff00000000800 */
[----:B------:R2:W3:Y:S01]  /*d550*/  MUFU.EX2 R0, R7 ;  /* 0x0000000700007308 */ /* 0x0004e20000000800 */
[----:B-1----:R-:W-:Y:S01]  /*d560*/  FADD.FTZ R11, R63, R6 ;  /* 0x000000063f0b7221 */ /* 0x002fe20000010000 */
[----:B-----5:R-:W-:Y:S01]  /*d570*/  FADD.FTZ R6, R80, R5 ;  /* 0x0000000550067221 */ /* 0x020fe20000010000 */
[----:B------:R-:W-:-:S05]  /*d580*/  IMAD.MOV.U32 R24, RZ, RZ, R91 ;  /* 0x000000ffff187224 */ /* 0x000fca00078e005b */
[----:B------:R-:W-:Y:S01]  /*d590*/  MUFU.EX2 R84, R84 ;  /* 0x0000005400547308 */ /* 0x000fe20000000800 */
[----:B------:R-:W-:Y:S01]  /*d5a0*/  FADD.FTZ R5, R42, R11 ;  /* 0x0000000b2a057221 */ /* 0x000fe20000010000 */
[----:B------:R-:W-:-:S06]  /*d5b0*/  F2FP.F16.F32.PACK_AB R12, R57, R48 ;  /* 0x00000030390c723e */ /* 0x000fcc00000000ff */
[----:B------:R-:W1:Y:S01]  /*d5c0*/  MUFU.EX2 R67, R67 ;  /* 0x0000004300437308 */ /* 0x000e620000000800 */
[----:B------:R-:W-:Y:S02]  /*d5d0*/  F2FP.F16.F32.PACK_AB R13, R58, R50 ;  /* 0x000000323a0d723e */ /* 0x000fe400000000ff */
[----:B------:R-:W-:Y:S02]  /*d5e0*/  F2FP.F16.F32.PACK_AB R15, R59, R47 ;  /* 0x0000002f3b0f723e */ /* 0x000fe400000000ff */
[----:B------:R-:W-:Y:S01]  /*d5f0*/  @P4 SHF.R.U32.HI R24, RZ, R26, R25 ;  /* 0x0000001aff184219 */ /* 0x000fe20000011619 */
[----:B--2---:R-:W-:Y:S01]  /*d600*/  FADD.FTZ R7, R81, R6 ;  /* 0x0000000651077221 */ /* 0x004fe20000010000 */
[----:B0-----:R-:W-:Y:S01]  /*d610*/  FADD.FTZ R6, R66, R5 ;  /* 0x0000000542067221 */ /* 0x001fe20000010000 */
[----:B------:R3:W-:Y:S01]  /*d620*/  STSM.16.M88.4 [R52], R12 ;  /* 0x0000000c34007844 */ /* 0x0007e20000000200 */
[----:B------:R-:W-:Y:S02]  /*d630*/  IADD3 R5, R24, R89, -R90 ;  /* 0x0000005918057210 */ /* 0x000fe40007ffe85a */
[----:B------:R-:W-:-:S02]  /*d640*/  F2FP.F16.F32.PACK_AB R8, R73, R72 ;  /* 0x000000484908723e */ /* 0x000fc400000000ff */
[----:B------:R-:W-:Y:S02]  /*d650*/  F2FP.F16.F32.PACK_AB R9, R62, R46 ;  /* 0x0000002e3e09723e */ /* 0x000fe400000000ff */
[----:B------:R-:W-:Y:S02]  /*d660*/  F2FP.F16.F32.PACK_AB R10, R77, R76 ;  /* 0x0000004c4d0a723e */ /* 0x000fe400000000ff */
[----:B------:R-:W-:Y:S02]  /*d670*/  F2FP.F16.F32.PACK_AB R11, R63, R43 ;  /* 0x0000002b3f0b723e */ /* 0x000fe400000000ff */
[----:B---3--:R-:W-:Y:S01]  /*d680*/  F2FP.F16.F32.PACK_AB R15, R0, R35 ;  /* 0x00000023000f723e */ /* 0x008fe200000000ff */
[----:B------:R-:W-:Y:S01]  /*d690*/  FADD.FTZ R35, R35, R6 ;  /* 0x0000000623237221 */ /* 0x000fe20000010000 */
[----:B------:R-:W-:Y:S02]  /*d6a0*/  SHF.R.S32.HI R6, RZ, 0x1f, R5 ;  /* 0x0000001fff067819 */ /* 0x000fe40000011405 */
[----:B------:R-:W-:-:S02]  /*d6b0*/  F2FP.F16.F32.PACK_AB R12, R81, R80 ;  /* 0x00000050510c723e */ /* 0x000fc400000000ff */
[----:B------:R-:W-:Y:S02]  /*d6c0*/  F2FP.F16.F32.PACK_AB R13, R66, R42 ;  /* 0x0000002a420d723e */ /* 0x000fe400000000ff */
[----:B-1----:R-:W-:Y:S02]  /*d6d0*/  F2FP.F16.F32.PACK_AB R14, R67, R84 ;  /* 0x00000054430e723e */ /* 0x002fe400000000ff */
[----:B------:R-:W-:Y:S01]  /*d6e0*/  LEA.HI R5, R6, R5, RZ, 0x7 ;  /* 0x0000000506057211 */ /* 0x000fe200078f38ff */
[----:B------:R0:W-:Y:S03]  /*d6f0*/  STSM.16.M88.4 [R156+0x6000], R8 ;  /* 0x006000089c007844 */ /* 0x0001e60000000200 */
[----:B------:R-:W-:Y:S01]  /*d700*/  SHF.R.S32.HI R5, RZ, 0x7, R5 ;  /* 0x00000007ff057819 */ /* 0x000fe20000011405 */
[----:B------:R0:W-:Y:S01]  /*d710*/  STSM.16.M88.4 [R155+0x6000], R12 ;  /* 0x0060000c9b007844 */ /* 0x0001e20000000200 */
[----:B------:R1:W-:Y:S06]  /*d720*/  MEMBAR.ALL.CTA ;  /* 0x0000000000007992 */ /* 0x0003ec0000008000 */
[----:B-1----:R-:W1:Y:S01]  /*d730*/  FENCE.VIEW.ASYNC.S ;  /* 0x00000000000073c6 */ /* 0x002e620000000000 */
[----:B------:R-:W-:Y:S01]  /*d740*/  VIMNMX R20, RZ, R5, !PT ;  /* 0x00000005ff147248 */ /* 0x000fe20007fe0100 */
[----:B------:R-:W-:-:S04]  /*d750*/  VIADD R6, R88, 0xfffffffe ;  /* 0xfffffffe58067836 */ /* 0x000fc80000000000 */
[----:B------:R0:W-:Y:S01]  /*d760*/  STL [R1+0x30], R20 ;  /* 0x0000301401007387 */ /* 0x0001e20000100800 */
[----:B------:R-:W-:Y:S01]  /*d770*/  ISETP.GE.AND P1, PT, R6, R20, PT ;  /* 0x000000140600720c */ /* 0x000fe20003f26270 */
[----:B------:R-:W-:Y:S01]  /*d780*/  FADD.FTZ R84, R84, R7 ;  /* 0x0000000754547221 */ /* 0x000fe20000010000 */
[----:B------:R-:W-:Y:S01]  /*d790*/  @P4 LOP3.LUT R23, R23, 0x8, RZ, 0xfc, !PT ;  /* 0x0000000817174812 */ /* 0x000fe200078efcff */
[----:B------:R-:W-:Y:S01]  /*d7a0*/  FADD.FTZ R0, R0, R35 ;  /* 0x0000002300007221 */ /* 0x000fe20000010000 */
[----:B------:R-:W-:Y:S01]  /*d7b0*/  CS2R R134, SRZ ;  /* 0x0000000000867805 */ /* 0x000fe2000001ff00 */
[----:B------:R-:W-:Y:S01]  /*d7c0*/  FADD.FTZ R139, R67, R84 ;  /* 0x00000054438b7221 */ /* 0x000fe20000010000 */
        /* <DEDUP_REMOVED lines=23> */
[----:B-1----:R-:W-:Y:S01]  /*d940*/  NOP ;  /* 0x0000000000007918 */ /* 0x002fe20000000000 */
[----:B0-----:R-:W-:Y:S05]  /*d950*/  @!P1 BRA `(.L_x_2415) ;  /* 0x0000002c00a49947 */ /* 0x001fea0003800000 */
[----:B------:R-:W-:Y:S01]  /*d960*/  IMAD.MOV.U32 R8, RZ, RZ, R3 ;  /* 0x000000ffff087224 */ /* 0x000fe200078e0003 */
[----:B------:R-:W-:Y:S01]  /*d970*/  MOV R5, R4 ;  /* 0x0000000400057202 */ /* 0x000fe20000000f00 */
[----:B------:R-:W-:Y:S02]  /*d980*/  IMAD.MOV.U32 R9, RZ, RZ, R138 ;  /* 0x000000ffff097224 */ /* 0x000fe400078e008a */
[----:B------:R-:W-:Y:S02]  /*d990*/  IMAD.MOV.U32 R7, RZ, RZ, R19 ;  /* 0x000000ffff077224 */ /* 0x000fe400078e0013 */
[----:B------:R-:W-:-:S07]  /*d9a0*/  IMAD.MOV.U32 R135, RZ, RZ, RZ ;  /* 0x000000ffff877224 */ /* 0x000fce00078e00ff */
.L_x_2427:
        /* <DEDUP_REMOVED lines=9> */
.L_x_2417:
[----:B------:R-:W-:Y:S01]  /*da40*/  VIADD R3, R7, 0x1 ;  /* 0x0000000107037836 */ /* 0x000fe20000000000 */
[----:B------:R-:W-:-:S04]  /*da50*/  SHF.L.U32 R4, R138, 0x1f, RZ ;  /* 0x0000001f8a047819 */ /* 0x000fc800000006ff */
[----:B------:R-:W-:-:S04]  /*da60*/  ISETP.NE.AND P2, PT, R3, 0x2, PT ;  /* 0x000000020300780c */ /* 0x000fc80003f45270 */
[----:B------:R-:W-:-:S05]  /*da70*/  SEL R3, R3, RZ, P2 ;  /* 0x000000ff03037207 */ /* 0x000fca0001000000 */
[----:B------:R-:W-:-:S04]  /*da80*/  IMAD R3, R3, 0x8, R2 ;  /* 0x0000000803037824 */ /* 0x000fc800078e0202 */
[----:B------:R0:W1:Y:S01]  /*da90*/  SYNCS.PHASECHK.TRANS64.TRYWAIT P2, [R3+URZ+0x2d830], R4 ;  /* 0x02d83004030075a7 */ /* 0x000062000804017f */
[----:B------:R-:W-:Y:S05]  /*daa0*/  @!P0 BRA `(.L_x_2418) ;  /* 0x0000000000048947 */ /* 0x000fea0003800000 */
[----:B------:R-:W-:Y:S01]  /*dab0*/  BPT.TRAP 0x1 ;  /* 0x000000040000795c */ /* 0x000fe20000300000 */
.L_x_2418:
[----:B------:R-:W-:Y:S04]  /*dac0*/  BSSY B0, `(.L_x_2416) ;  /* 0x0000004000007945 */ /* 0x000fe80003800000 */
[----:B-1----:R-:W-:Y:S05]  /*dad0*/  @P2 BRA `(.L_x_2419) ;  /* 0x0000000000082947 */ /* 0x002fea0003800000 */
[----:B------:R-:W1:Y:S02]  /*dae0*/  SYNCS.PHASECHK.TRANS64.TRYWAIT P2, [R3+URZ+0x2d830], R4 ;  /* 0x02d83004030075a7 */ /* 0x000e64000804017f */
[----:B-1----:R-:W-:Y:S05]  /*daf0*/  @!P2 BRA `(.L_x_2420) ;  /* 0x000000f40020a947 */ /* 0x002fea0003800000 */
.L_x_2419:
[----:B------:R-:W-:Y:S05]  /*db00*/  BSYNC B0 ;  /* 0x0000000000007941 */ /* 0x000fea0003800000 */
.L_x_2416:
        /* <DEDUP_REMOVED lines=21> */
[----:B------:R-:W-:-:S04]  /*dc60*/  IADD3 R14, R10, 0x2, RZ ;  /* 0x000000020a0e7810 */ /* 0x000fc80007ffe0ff */
        /* <DEDUP_REMOVED lines=18> */
[----:B------:R-:W-:Y:S01]  /*dd90*/  VIADD R20, R10, 0x400 ;  /* 0x000004000a147836 */ /* 0x000fe20000000000 */
[----:B------:R-:W-:Y:S02]  /*dda0*/  MOV R21, 0x80000020 ;  /* 0x8000002000157802 */ /* 0x000fe40000000f00 */
        /* <DEDUP_REMOVED lines=22> */
.L_x_2422:
[----:B------:R-:W-:Y:S01]  /*df10*/  SHF.L.U32 R3, R9, 0x1f, RZ ;  /* 0x0000001f09037819 */ /* 0x000fe200000006ff */
[----:B------:R-:W-:-:S04]  /*df20*/  IMAD R4, R7, 0x8, R2 ;  /* 0x0000000807047824 */ /* 0x000fc800078e0202 */
[----:B------:R0:W1:Y:S01]  /*df30*/  SYNCS.PHASECHK.TRANS64.TRYWAIT P1, [R4+URZ+0x2d850], R3 ;  /* 0x02d85003040075a7 */ /* 0x000062000802017f */
[----:B------:R-:W-:Y:S05]  /*df40*/  @!P0 BRA `(.L_x_2423) ;  /* 0x0000000000048947 */ /* 0x000fea0003800000 */
[----:B------:R-:W-:Y:S01]  /*df50*/  BPT.TRAP 0x1 ;  /* 0x000000040000795c */ /* 0x000fe20000300000 */
.L_x_2423:
[----:B-1----:R-:W-:Y:S05]  /*df60*/  @P1 BRA `(.L_x_2421) ;  /* 0x0000000000081947 */ /* 0x002fea0003800000 */
[----:B------:R-:W1:Y:S02]  /*df70*/  SYNCS.PHASECHK.TRANS64.TRYWAIT P1, [R4+URZ+0x2d850], R3 ;  /* 0x02d85003040075a7 */ /* 0x000e64000802017f */
[----:B-1----:R-:W-:Y:S05]  /*df80*/  @!P1 BRA `(.L_x_2424) ;  /* 0x000000f000109947 */ /* 0x002fea0003800000 */
.L_x_2421:
        /* <DEDUP_REMOVED lines=8> */
[----:B------:R-:W-:Y:S02]  /*e010*/  R2UR UR7, R11 ;  /* 0x000000000b0772ca */ /* 0x000fe400000e0000 */
[----:B------:R-:W-:Y:S02]  /*e020*/  LOP3.LUT R3, R3, 0x2000000, RZ, 0xfc, !PT ;  /* 0x0200000003037812 */ /* 0x000fe400078efcff */
[----:B------:R-:W-:Y:S01]  /*e030*/  R2UR UR35, R11 ;  /* 0x000000000b2372ca */ /* 0x000fe200000e0000 */
[----:B------:R-:W-:Y:S01]  /*e040*/  IMAD.MOV.U32 R11, RZ, RZ, 0x40000040 ;  /* 0x40000040ff0b7424 */ /* 0x000fe200078e00ff */
[----:B------:R-:W-:Y:S01]  /*e050*/  R2UR UR11, R13 ;  /* 0x000000000d0b72ca */ /* 0x000fe200000e0000 */
        /* <DEDUP_REMOVED lines=16> */
[----:B------:R-:W-:Y:S02]  /*e160*/  R2UR UR18, R12 ;  /* 0x000000000c1272ca */ /* 0x000fe400000e0000 */
[----:B------:R-:W-:Y:S02]  /*e170*/  IADD3 R12, R10, 0x100, RZ ;  /* 0x000001000a0c7810 */ /* 0x000fe40007ffe0ff */
[----:B------:R-:W-:Y:S02]  /*e180*/  R2UR UR9, R13 ;  /* 0x000000000d0972ca */ /* 0x000fe400000e0000 */
[----:B------:R-:W-:Y:S01]  /*e190*/  R2UR UR22, R12 ;  /* 0x000000000c1672ca */ /* 0x000fe200000e0000 */
[----:B------:R-:W-:Y:S01]  /*e1a0*/  VIADD R12, R10, 0x140 ;  /* 0x000001400a0c7836 */ /* 0x000fe20000000000 */
[----:B------:R-:W-:-:S04]  /*e1b0*/  MOV R13, 0x40000040 ;  /* 0x40000040000d7802 */ /* 0x000fc80000000f00 */
        /* <DEDUP_REMOVED lines=12> */
[----:B------:R-:W-:-:S04]  /*e280*/  MOV R13, 0x40000040 ;  /* 0x40000040000d7802 */ /* 0x000fc80000000f00 */
        /* <DEDUP_REMOVED lines=48> */
.L_x_2425:
[----:B------:R-:W2:Y:S01]  /*e590*/  LDL R13, [R1+0x54] ;  /* 0x00005400010d7983 */ /* 0x000ea20000100800 */
[----:B------:R-:W1:Y:S03]  /*e5a0*/  LDC R4, c[0x0][0x448] ;  /* 0x00011200ff047b82 */ /* 0x000e660000000800 */
[----:B0-----:R-:W2:Y:S04]  /*e5b0*/  LDL R3, [R1+0x68] ;  /* 0x0000680001037983 */ /* 0x001ea80000100800 */
[----:B------:R-:W3:Y:S04]  /*e5c0*/  LDL R12, [R1+0x64] ;  /* 0x00006400010c7983 */ /* 0x000ee80000100800 */
[----:B------:R-:W4:Y:S04]  /*e5d0*/  LDL R11, [R1+0x58] ;  /* 0x00005800010b7983 */ /* 0x000f280000100800 */
[----:B------:R-:W4:Y:S01]  /*e5e0*/  LDL R10, [R1+0x48] ;  /* 0x00004800010a7983 */ /* 0x000f220000100800 */
[----:B------:R-:W-:Y:S01]  /*e5f0*/  LOP3.LUT R23, R23, 0xffffffdf, RZ, 0xc0, !PT ;  /* 0xffffffdf17177812 */ /* 0x000fe200078ec0ff */
[----:B------:R-:W-:Y:S01]  /*e600*/  UMOV UR45, UR44 ;  /* 0x0000002c002d7c82 */ /* 0x000fe20008000000 */
[----:B------:R-:W-:Y:S01]  /*e610*/  LEA R15, R19, R2, 0x3 ;  /* 0x00000002130f7211 */ /* 0x000fe200078e18ff */
[----:B------:R-:W-:Y:S01]  /*e620*/  IMAD.U32 R20, RZ, RZ, UR40 ;  /* 0x00000028ff147e24 */ /* 0x000fe2000f8e00ff */
[----:B------:R-:W-:-:S03]  /*e630*/  @P0 LOP3.LUT R23, R23, 0x20, RZ, 0xfc, !PT ;  /* 0x0000002017170812 */ /* 0x000fc600078efcff */
[----:B------:R-:W-:Y:S01]  /*e640*/  VIADD R15, R15, 0x2d840 ;  /* 0x0002d8400f0f7836 */ /* 0x000fe20000000000 */
[----:B-1----:R-:W-:Y:S02]  /*e650*/  ISETP.NE.AND P1, PT, R4, 0x1, PT ;  /* 0x000000010400780c */ /* 0x002fe40003f25270 */
[----:B------:R-:W-:Y:S02]  /*e660*/  LOP3.LUT R23, R23, 0xffffffbf, RZ, 0xc0, !PT ;  /* 0xffffffbf17177812 */ /* 0x000fe400078ec0ff */
[----:B------:R-:W-:-:S04]  /*e670*/  PRMT R15, R20, 0x654, R15 ;  /* 0x00000654140f7816 */ /* 0x000fc8000000000f */
[----:B------:R0:W-:Y:S05]  /*e680*/  SYNCS.ARRIVE.TRANS64.RED.A1T0 RZ, [R15+URZ], RZ ;  /* 0x000000ff0fff79a7 */ /* 0x0001ea000810043f */
[----:B------:R-:W1:Y:S08]  /*e690*/  @P1 LDC R9, c[0x0][0x44c] ;  /* 0x00011300ff091b82 */ /* 0x000e700000000800 */
[----:B------:R-:W5:Y:S01]  /*e6a0*/  @P1 LDC R4, c[0x0][0x450] ;  /* 0x00011400ff041b82 */ /* 0x000f620000000800 */
[----:B--2---:R-:W-:-:S04]  /*e6b0*/  IMAD.IADD R3, R3, 0x1, R13 ;  /* 0x0000000103037824 */ /* 0x004fc800078e020d */
[----:B-1----:R-:W-:-:S05]  /*e6c0*/  @P1 IMAD.HI.U32 R9, R3, R9, RZ ;  /* 0x0000000903091227 */ /* 0x002fca00078e00ff */
[----:B-----5:R-:W-:Y:S01]  /*e6d0*/  @P1 SHF.R.U32.HI R3, RZ, R4, R9 ;  /* 0x00000004ff031219 */ /* 0x020fe20000011609 */
[----:B------:R-:W-:-:S04]  /*e6e0*/  IMAD.MOV.U32 R9, RZ, RZ, -0x80 ;  /* 0xffffff80ff097424 */ /* 0x000fc800078e00ff */
[----:B------:R-:W1:Y:S01]  /*e6f0*/  SHFL.IDX PT, R4, R3, RZ, 0x1c1f ;  /* 0x001c1fff03047589 */ /* 0x000e6200000e0000 */
[----:B------:R-:W-:-:S03]  /*e700*/  IMAD R9, R6, R9, 0x1 ;  /* 0x0000000106097424 */ /* 0x000fc600078e0209 */
[----:B------:R-:W2:Y:S01]  /*e710*/  SHFL.IDX PT, R3, R3, 0x1, 0x1c1f ;  /* 0x003c1f0003037f89 */ /* 0x000ea200000e0000 */
[----:B---3--:R-:W-:-:S05]  /*e720*/  IMAD R9, R12, -0x2, R9 ;  /* 0xfffffffe0c097824 */ /* 0x008fca00078e0209 */
[----:B----4-:R-:W-:-:S05]  /*e730*/  IADD3 R9, -R10, R9, R11 ;  /* 0x000000090a097210 */ /* 0x010fca0007ffe10b */
[C---:B-1----:R-:W-:Y:S02]  /*e740*/  IMAD.IADD R4, R9.reuse, 0x1, R4 ;  /* 0x0000000109047824 */ /* 0x042fe400078e0204 */
[----:B--2---:R-:W-:-:S03]  /*e750*/  IMAD.IADD R3, R9, 0x1, R3 ;  /* 0x0000000109037824 */ /* 0x004fc600078e0203 */
[C---:B------:R-:W-:Y:S02]  /*e760*/  ISETP.GT.AND P4, PT, R4.reuse, RZ, PT ;  /* 0x000000ff0400720c */ /* 0x040fe40003f84270 */
[C---:B------:R-:W-:Y:S02]  /*e770*/  ISETP.GT.AND P3, PT, R4.reuse, 0x1, PT ;  /* 0x000000010400780c */ /* 0x040fe40003f64270 */
[C---:B------:R-:W-:Y:S02]  /*e780*/  ISETP.GT.AND P2, PT, R4.reuse, 0x8, PT ;  /* 0x000000080400780c */ /* 0x040fe40003f44270 */
[----:B------:R-:W-:Y:S02]  /*e790*/  ISETP.GT.AND P1, PT, R4, 0x9, PT ;  /* 0x000000090400780c */ /* 0x000fe40003f24270 */
[----:B------:R-:W-:Y:S02]  /*e7a0*/  FSEL R24, R24, -INF , P4 ;  /* 0xff80000018187808 */ /* 0x000fe40002000000 */
[----:B------:R-:W-:-:S02]  /*e7b0*/  FSEL R25, R25, -INF , P3 ;  /* 0xff80000019197808 */ /* 0x000fc40001800000 */
[----:B------:R-:W-:Y:S02]  /*e7c0*/  FSEL R28, R28, -INF , P2 ;  /* 0xff8000001c1c7808 */ /* 0x000fe40001000000 */
[----:B------:R-:W-:Y:S02]  /*e7d0*/  FSEL R29, R29, -INF , P1 ;  /* 0xff8000001d1d7808 */ /* 0x000fe40000800000 */
[C---:B------:R-:W-:Y:S02]  /*e7e0*/  ISETP.GT.AND P4, PT, R4.reuse, 0x10, PT ;  /* 0x000000100400780c */ /* 0x040fe40003f84270 */
[C---:B------:R-:W-:Y:S02]  /*e7f0*/  ISETP.GT.AND P3, PT, R4.reuse, 0x11, PT ;  /* 0x000000110400780c */ /* 0x040fe40003f64270 */
[C---:B------:R-:W-:Y:S02]  /*e800*/  ISETP.GT.AND P2, PT, R4.reuse, 0x18, PT ;  /* 0x000000180400780c */ /* 0x040fe40003f44270 */
        /* <DEDUP_REMOVED lines=8> */
[----:B------:R-:W-:Y:S02]  /*e890*/  ISETP.GT.AND P1, PT, R4, 0x29, PT ;  /* 0x000000290400780c */ /* 0x000fe40003f24270 */
[----:B------:R-:W-:Y:S02]  /*e8a0*/  FSEL R40, R40, -INF , P4 ;  /* 0xff80000028287808 */ /* 0x000fe40002000000 */
[----:B------:R-:W-:Y:S02]  /*e8b0*/  FSEL R41, R41, -INF , P3 ;  /* 0xff80000029297808 */ /* 0x000fe40001800000 */
[----:B------:R-:W-:Y:S02]  /*e8c0*/  FSEL R44, R44, -INF , P2 ;  /* 0xff8000002c2c7808 */ /* 0x000fe40001000000 */
[----:B------:R-:W-:-:S02]  /*e8d0*/  FSEL R45, R45, -INF , P1 ;  /* 0xff8000002d2d7808 */ /* 0x000fc40000800000 */
[C---:B------:R-:W-:Y:S02]  /*e8e0*/  ISETP.GT.AND P4, PT, R4.reuse, 0x30, PT ;  /* 0x000000300400780c */ /* 0x040fe40003f84270 */
        /* <DEDUP_REMOVED lines=35> */
[----:B------:R-:W-:Y:S02]  /*eb20*/  FMNMX.FTZ R4, R24, R5, !PT ;  /* 0x0000000518047209 */ /* 0x000fe40007810000 */
        /* <DEDUP_REMOVED lines=8> */
[----:B------:R-:W-:Y:S02]  /*ebb0*/  ISETP.GT.AND P4, PT, R3, RZ, PT ;  /* 0x000000ff0300720c */ /* 0x000fe40003f84270 */
[----:B------:R-:W-:Y:S02]  /*ebc0*/  FMNMX.FTZ R4, R33, R4, !PT ;  /* 0x0000000421047209 */ /* 0x000fe40007810000 */
[----:B------:R-:W-:-:S02]  /*ebd0*/  ISETP.GT.AND P3, PT, R3, 0x1, PT ;  /* 0x000000010300780c */ /* 0x000fc40003f64270 */
[----:B------:R-:W-:Y:S02]  /*ebe0*/  FMNMX.FTZ R4, R36, R4, !PT ;  /* 0x0000000424047209 */ /* 0x000fe40007810000 */
[----:B------:R-:W-:Y:S02]  /*ebf0*/  ISETP.GT.AND P2, PT, R3, 0x8, PT ;  /* 0x000000080300780c */ /* 0x000fe40003f44270 */
[----:B------:R-:W-:Y:S02]  /*ec00*/  FMNMX.FTZ R4, R37, R4, !PT ;  /* 0x0000000425047209 */ /* 0x000fe40007810000 */
[----:B------:R-:W-:Y:S02]  /*ec10*/  ISETP.GT.AND P1, PT, R3, 0x9, PT ;  /* 0x000000090300780c */ /* 0x000fe40003f24270 */
[----:B------:R-:W-:Y:S02]  /*ec20*/  FMNMX.FTZ R4, R40, R4, !PT ;  /* 0x0000000428047209 */ /* 0x000fe40007810000 */
[----:B------:R-:W-:-:S02]  /*ec30*/  FSEL R26, R26, -INF , P4 ;  /* 0xff8000001a1a7808 */ /* 0x000fc40002000000 */
[----:B------:R-:W-:Y:S02]  /*ec40*/  FMNMX.FTZ R4, R41, R4, !PT ;  /* 0x0000000429047209 */ /* 0x000fe40007810000 */
[----:B------:R-:W-:Y:S02]  /*ec50*/  FSEL R27, R27, -INF , P3 ;  /* 0xff8000001b1b7808 */ /* 0x000fe40001800000 */
[----:B------:R-:W-:Y:S02]  /*ec60*/  FMNMX.FTZ R4, R44, R4, !PT ;  /* 0x000000042c047209 */ /* 0x000fe40007810000 */
[----:B------:R-:W-:Y:S02]  /*ec70*/  FSEL R30, R30, -INF , P2 ;  /* 0xff8000001e1e7808 */ /* 0x000fe40001000000 */
[----:B------:R-:W-:Y:S02]  /*ec80*/  FMNMX.FTZ R4, R45, R4, !PT ;  /* 0x000000042d047209 */ /* 0x000fe40007810000 */
[----:B------:R-:W-:-:S02]  /*ec90*/  FSEL R31, R31, -INF , P1 ;  /* 0xff8000001f1f7808 */ /* 0x000fc40000800000 */
[----:B------:R-:W-:Y:S02]  /*eca0*/  FMNMX.FTZ R4, R48, R4, !PT ;  /* 0x0000000430047209 */ /* 0x000fe40007810000 */
[----:B------:R-:W-:Y:S02]  /*ecb0*/  ISETP.GT.AND P4, PT, R3, 0x10, PT ;  /* 0x000000100300780c */ /* 0x000fe40003f84270 */
[----:B------:R-:W-:Y:S02]  /*ecc0*/  FMNMX.FTZ R4, R49, R4, !PT ;  /* 0x0000000431047209 */ /* 0x000fe40007810000 */
[C---:B------:R-:W-:Y:S02]  /*ecd0*/  ISETP.GT.AND P3, PT, R3.reuse, 0x11, PT ;  /* 0x000000110300780c */ /* 0x040fe40003f64270 */
[----:B------:R-:W-:Y:S02]  /*ece0*/  FMNMX.FTZ R4, R52, R4, !PT ;  /* 0x0000000434047209 */ /* 0x000fe40007810000 */
[----:B------:R-:W-:-:S02]  /*ecf0*/  ISETP.GT.AND P2, PT, R3, 0x18, PT ;  /* 0x000000180300780c */ /* 0x000fc40003f44270 */
[----:B------:R-:W-:Y:S02]  /*ed00*/  FMNMX.FTZ R4, R53, R4, !PT ;  /* 0x0000000435047209 */ /* 0x000fe40007810000 */
[----:B------:R-:W-:Y:S02]  /*ed10*/  ISETP.GT.AND P1, PT, R3, 0x19, PT ;  /* 0x000000190300780c */ /* 0x000fe40003f24270 */
        /* <DEDUP_REMOVED lines=9> */
[----:B------:R-:W-:-:S02]  /*edb0*/  ISETP.GT.AND P4, PT, R3, 0x20, PT ;  /* 0x000000200300780c */ /* 0x000fc40003f84270 */
[----:B------:R-:W-:Y:S02]  /*edc0*/  FMNMX.FTZ R4, R65, R4, !PT ;  /* 0x0000000441047209 */ /* 0x000fe40007810000 */
[C---:B------:R-:W-:Y:S02]  /*edd0*/  ISETP.GT.AND P3, PT, R3.reuse, 0x21, PT ;  /* 0x000000210300780c */ /* 0x040fe40003f64270 */
[----:B------:R-:W-:Y:S02]  /*ede0*/  FMNMX.FTZ R4, R68, R4, !PT ;  /* 0x0000000444047209 */ /* 0x000fe40007810000 */
[----:B------:R-:W-:Y:S02]  /*edf0*/  ISETP.GT.AND P2, PT, R3, 0x28, PT ;  /* 0x000000280300780c */ /* 0x000fe40003f44270 */
[----:B------:R-:W-:Y:S02]  /*ee00*/  FMNMX.FTZ R4, R69, R4, !PT ;  /* 0x0000000445047209 */ /* 0x000fe40007810000 */
        /* <DEDUP_REMOVED lines=10> */
[----:B------:R-:W-:Y:S02]  /*eeb0*/  ISETP.GT.AND P4, PT, R3, 0x30, PT ;  /* 0x000000300300780c */ /* 0x000fe40003f84270 */
[----:B------:R-:W-:Y:S02]  /*eec0*/  FMNMX.FTZ R4, R81, R4, !PT ;  /* 0x0000000451047209 */ /* 0x000fe40007810000 */
[----:B------:R-:W-:-:S02]  /*eed0*/  ISETP.GT.AND P3, PT, R3, 0x31, PT ;  /* 0x000000310300780c */ /* 0x000fc40003f64270 */
[----:B------:R-:W-:Y:S02]  /*eee0*/  FMNMX.FTZ R4, R84, R4, !PT ;  /* 0x0000000454047209 */ /* 0x000fe40007810000 */
[----:B------:R-:W-:Y:S02]  /*eef0*/  ISETP.GT.AND P2, PT, R3, 0x38, PT ;  /* 0x000000380300780c */ /* 0x000fe40003f44270 */
[----:B------:R-:W-:Y:S02]  /*ef00*/  FMNMX.FTZ R4, R85, R4, !PT ;  /* 0x0000000455047209 */ /* 0x000fe40007810000 */
[C---:B------:R-:W-:Y:S02]  /*ef10*/  ISETP.GT.AND P1, PT, R3.reuse, 0x39, PT ;  /* 0x000000390300780c */ /* 0x040fe40003f24270 */
[----:B------:R-:W-:Y:S01]  /*ef20*/  ISETP.GT.AND P0, PT, R3, 0x61, PT ;  /* 0x000000610300780c */ /* 0x000fe20003f04270 */
[----:B------:R-:W1:Y:S01]  /*ef30*/  SHFL.BFLY PT, R9, R4, 0x2, 0x1f ;  /* 0x0c401f0004097f89 */ /* 0x000e6200000e0000 */
[----:B------:R-:W-:-:S02]  /*ef40*/  FSEL R50, R50, -INF , P4 ;  /* 0xff80000032327808 */ /* 0x000fc40002000000 */
[----:B------:R-:W-:Y:S02]  /*ef50*/  FSEL R51, R51, -INF , P3 ;  /* 0xff80000033337808 */ /* 0x000fe40001800000 */
[----:B------:R-:W-:Y:S02]  /*ef60*/  FSEL R54, R54, -INF , P2 ;  /* 0xff80000036367808 */ /* 0x000fe40001000000 */
[----:B------:R-:W-:Y:S02]  /*ef70*/  FSEL R55, R55, -INF , P1 ;  /* 0xff80000037377808 */ /* 0x000fe40000800000 */
        /* <DEDUP_REMOVED lines=8> */
[----:B-1----:R-:W-:-:S02]  /*f000*/  FMNMX.FTZ R4, R4, R9, !PT ;  /* 0x0000000904047209 */ /* 0x002fc40007810000 */
[C---:B------:R-:W-:Y:S02]  /*f010*/  ISETP.GT.AND P4, PT, R3.reuse, 0x50, PT ;  /* 0x000000500300780c */ /* 0x040fe40003f84270 */
[C---:B------:R-:W-:Y:S01]  /*f020*/  ISETP.GT.AND P3, PT, R3.reuse, 0x51, PT ;  /* 0x000000510300780c */ /* 0x040fe20003f64270 */
[----:B------:R-:W1:Y:S01]  /*f030*/  SHFL.BFLY PT, R9, R4, 0x1, 0x1f ;  /* 0x0c201f0004097f89 */ /* 0x000e6200000e0000 */
[C---:B------:R-:W-:Y:S02]  /*f040*/  ISETP.GT.AND P2, PT, R3.reuse, 0x58, PT ;  /* 0x000000580300780c */ /* 0x040fe40003f44270 */
[----:B------:R-:W-:Y:S02]  /*f050*/  ISETP.GT.AND P1, PT, R3, 0x59, PT ;  /* 0x000000590300780c */ /* 0x000fe40003f24270 */
[----:B------:R-:W-:Y:S02]  /*f060*/  FSEL R66, R66, -INF , P4 ;  /* 0xff80000042427808 */ /* 0x000fe40002000000 */
[----:B------:R-:W-:-:S02]  /*f070*/  FSEL R67, R67, -INF , P3 ;  /* 0xff80000043437808 */ /* 0x000fc40001800000 */
[----:B------:R-:W-:Y:S02]  /*f080*/  @P0 LOP3.LUT R23, R23, 0x40, RZ, 0xfc, !PT ;  /* 0x0000004017170812 */ /* 0x000fe400078efcff */
[----:B------:R-:W-:Y:S02]  /*f090*/  FSEL R70, R70, -INF , P2 ;  /* 0xff80000046467808 */ /* 0x000fe40001000000 */
[----:B------:R-:W-:Y:S02]  /*f0a0*/  FSEL R71, R71, -INF , P1 ;  /* 0xff80000047477808 */ /* 0x000fe40000800000 */
[C---:B------:R-:W-:Y:S02]  /*f0b0*/  ISETP.GT.AND P1, PT, R3.reuse, 0x69, PT ;  /* 0x000000690300780c */ /* 0x040fe40003f24270 */
[C---:B------:R-:W-:Y:S02]  /*f0c0*/  ISETP.GT.AND P2, PT, R3.reuse, 0x70, PT ;  /* 0x000000700300780c */ /* 0x040fe40003f44270 */
[----:B------:R-:W-:-:S02]  /*f0d0*/  ISETP.GT.AND P3, PT, R3, 0x71, PT ;  /* 0x000000710300780c */ /* 0x000fc40003f64270 */
[C---:B------:R-:W-:Y:S02]  /*f0e0*/  ISETP.GT.AND P4, PT, R3.reuse, 0x78, PT ;  /* 0x000000780300780c */ /* 0x040fe40003f84270 */
[C---:B------:R-:W-:Y:S02]  /*f0f0*/  ISETP.GT.AND P5, PT, R3.reuse, 0x79, PT ;  /* 0x000000790300780c */ /* 0x040fe40003fa4270 */
[----:B-1----:R-:W-:Y:S02]  /*f100*/  FMNMX.FTZ R4, R4, R9, !PT ;  /* 0x0000000904047209 */ /* 0x002fe40007810000 */
[----:B------:R-:W-:Y:S02]  /*f110*/  ISETP.GT.AND P0, PT, R3, 0x60, PT ;  /* 0x000000600300780c */ /* 0x000fe40003f04270 */
[----:B------:R-:W-:Y:S02]  /*f120*/  FSETP.NEU.FTZ.AND P6, PT, R4, -INF , PT ;  /* 0xff8000000400780b */ /* 0x000fe40003fdd000 */
[----:B------:R-:W-:-:S02]  /*f130*/  FSEL R74, R74, -INF , P0 ;  /* 0xff8000004a4a7808 */ /* 0x000fc40000000000 */
[C---:B------:R-:W-:Y:S02]  /*f140*/  FSEL R9, R4.reuse, RZ, P6 ;  /* 0x000000ff04097208 */ /* 0x040fe40003000000 */
[----:B------:R-:W-:Y:S02]  /*f150*/  LOP3.LUT P0, RZ, R23, 0x40, RZ, 0xc0, !PT ;  /* 0x0000004017ff7812 */ /* 0x000fe4000780c0ff */
[----:B------:R-:W-:Y:S01]  /*f160*/  FSEL R79, R79, -INF , P1 ;  /* 0xff8000004f4f7808 */ /* 0x000fe20000800000 */
[----:B------:R-:W-:Y:S01]  /*f170*/  FADD.FTZ R5, -R9, R5 ;  /* 0x0000000509057221 */ /* 0x000fe20000010100 */
[----:B------:R-:W-:Y:S01]  /*f180*/  FMUL.FTZ R9, R4, UR45 ;  /* 0x0000002d04097c20 */ /* 0x000fe20008410000 */
[----:B------:R-:W-:Y:S02]  /*f190*/  FSEL R75, R75, -INF , P0 ;  /* 0xff8000004b4b7808 */ /* 0x000fe40000000000 */
[----:B------:R-:W-:Y:S01]  /*f1a0*/  FSEL R82, R82, -INF , P2 ;  /* 0xff80000052527808 */ /* 0x000fe20001000000 */
[----:B------:R-:W-:Y:S01]  /*f1b0*/  FMUL.FTZ R5, R5, UR45 ;  /* 0x0000002d05057c20 */ /* 0x000fe20008410000 */
[----:B------:R-:W-:-:S02]  /*f1c0*/  FSEL R9, R9, RZ, P6 ;  /* 0x000000ff09097208 */ /* 0x000fc40003000000 */
[----:B------:R-:W-:Y:S02]  /*f1d0*/  ISETP.GT.AND P6, PT, R3, 0x68, PT ;  /* 0x000000680300780c */ /* 0x000fe40003fc4270 */
[----:B------:R-:W-:Y:S01]  /*f1e0*/  FMNMX.FTZ R3, R26, R8, !PT ;  /* 0x000000081a037209 */ /* 0x000fe20007810000 */
[--C-:B------:R-:W-:Y:S01]  /*f1f0*/  FFMA.FTZ R24, R24, UR45, -R9.reuse ;  /* 0x0000002d18187c23 */ /* 0x100fe20008010809 */
[----:B------:R-:W-:Y:S01]  /*f200*/  FSEL R78, R78, -INF , P6 ;  /* 0xff8000004e4e7808 */ /* 0x000fe20003000000 */
[--C-:B------:R-:W-:Y:S01]  /*f210*/  FFMA.FTZ R25, R25, UR45, -R9.reuse ;  /* 0x0000002d19197c23 */ /* 0x100fe20008010809 */
[----:B------:R-:W-:Y:S01]  /*f220*/  FMNMX.FTZ R3, R27, R3, !PT ;  /* 0x000000031b037209 */ /* 0x000fe20007810000 */
[----:B------:R-:W-:Y:S01]  /*f230*/  MUFU.EX2 R5, R5 ;  /* 0x0000000500057308 */ /* 0x000fe20000000800 */
[----:B------:R-:W-:Y:S01]  /*f240*/  FSEL R83, R83, -INF , P3 ;  /* 0xff80000053537808 */ /* 0x000fe20001800000 */
[--C-:B------:R-:W-:Y:S01]  /*f250*/  FFMA.FTZ R28, R28, UR45, -R9.reuse ;  /* 0x0000002d1c1c7c23 */ /* 0x100fe20008010809 */
[----:B------:R-:W-:Y:S01]  /*f260*/  FMNMX.FTZ R3, R30, R3, !PT ;  /* 0x000000031e037209 */ /* 0x000fe20007810000 */
[--C-:B------:R-:W-:Y:S01]  /*f270*/  FFMA.FTZ R29, R29, UR45, -R9.reuse ;  /* 0x0000002d1d1d7c23 */ /* 0x100fe20008010809 */
[----:B------:R-:W-:Y:S01]  /*f280*/  FSEL R86, R86, -INF , P4 ;  /* 0xff80000056567808 */ /* 0x000fe20002000000 */
[--C-:B------:R-:W-:Y:S01]  /*f290*/  FFMA.FTZ R32, R32, UR45, -R9.reuse ;  /* 0x0000002d20207c23 */ /* 0x100fe20008010809 */
[----:B------:R-:W-:Y:S01]  /*f2a0*/  FMNMX.FTZ R3, R31, R3, !PT ;  /* 0x000000031f037209 */ /* 0x000fe20007810000 */
[----:B------:R-:W1:Y:S01]  /*f2b0*/  MUFU.EX2 R24, R24 ;  /* 0x0000001800187308 */ /* 0x000e620000000800 */
[----:B------:R-:W-:Y:S01]  /*f2c0*/  FSEL R87, R87, -INF , P5 ;  /* 0xff80000057577808 */ /* 0x000fe20002800000 */
[--C-:B------:R-:W-:Y:S01]  /*f2d0*/  FFMA.FTZ R33, R33, UR45, -R9.reuse ;  /* 0x0000002d21217c23 */ /* 0x100fe20008010809 */
[----:B------:R-:W-:Y:S01]  /*f2e0*/  FMNMX.FTZ R3, R34, R3, !PT ;  /* 0x0000000322037209 */ /* 0x000fe20007810000 */
[--C-:B------:R-:W-:Y:S01]  /*f2f0*/  FFMA.FTZ R36, R36, UR45, -R9.reuse ;  /* 0x0000002d24247c23 */ /* 0x100fe20008010809 */
[--C-:B------:R-:W-:Y:S01]  /*f300*/  FFMA.FTZ R37, R37, UR45, -R9.reuse ;  /* 0x0000002d25257c23 */ /* 0x100fe20008010809 */
[--C-:B------:R-:W-:Y:S01]  /*f310*/  FFMA.FTZ R40, R40, UR45, -R9.reuse ;  /* 0x0000002d28287c23 */ /* 0x100fe20008010809 */
[----:B------:R-:W-:Y:S01]  /*f320*/  FMNMX.FTZ R3, R35, R3, !PT ;  /* 0x0000000323037209 */ /* 0x000fe20007810000 */
[----:B------:R-:W2:Y:S01]  /*f330*/  MUFU.EX2 R25, R25 ;  /* 0x0000001900197308 */ /* 0x000ea20000000800 */
[--C-:B------:R-:W-:Y:S01]  /*f340*/  FFMA.FTZ R41, R41, UR45, -R9.reuse ;  /* 0x0000002d29297c23 */ /* 0x100fe20008010809 */
[--C-:B------:R-:W-:Y:S01]  /*f350*/  FFMA.FTZ R44, R44, UR45, -R9.reuse ;  /* 0x0000002d2c2c7c23 */ /* 0x100fe20008010809 */
[----:B------:R-:W-:Y:S01]  /*f360*/  FMNMX.FTZ R3, R38, R3, !PT ;  /* 0x0000000326037209 */ /* 0x000fe20007810000 */
[--C-:B------:R-:W-:Y:S01]  /*f370*/  FFMA.FTZ R45, R45, UR45, -R9.reuse ;  /* 0x0000002d2d2d7c23 */ /* 0x100fe20008010809 */
[--C-:B------:R-:W-:Y:S01]  /*f380*/  FFMA.FTZ R48, R48, UR45, -R9.reuse ;  /* 0x0000002d30307c23 */ /* 0x100fe20008010809 */
[--C-:B------:R-:W-:Y:S01]  /*f390*/  FFMA.FTZ R49, R49, UR45, -R9.reuse ;  /* 0x0000002d31317c23 */ /* 0x100fe20008010809 */
[----:B------:R-:W-:Y:S01]  /*f3a0*/  FMNMX.FTZ R3, R39, R3, !PT ;  /* 0x0000000327037209 */ /* 0x000fe20007810000 */
[----:B------:R-:W-:Y:S01]  /*f3b0*/  MUFU.EX2 R28, R28 ;  /* 0x0000001c001c7308 */ /* 0x000fe20000000800 */
[----:B-1----:R-:W-:Y:S01]  /*f3c0*/  FFMA.FTZ R139, R5, R139, R24 ;  /* 0x0000008b058b7223 */ /* 0x002fe20000010018 */
[--C-:B------:R-:W-:Y:S01]  /*f3d0*/  FFMA.FTZ R52, R52, UR45, -R9.reuse ;  /* 0x0000002d34347c23 */ /* 0x100fe20008010809 */
[----:B------:R-:W-:Y:S01]  /*f3e0*/  FMNMX.FTZ R3, R42, R3, !PT ;  /* 0x000000032a037209 */ /* 0x000fe20007810000 */
[--C-:B------:R-:W-:Y:S01]  /*f3f0*/  FFMA.FTZ R53, R53, UR45, -R9.reuse ;  /* 0x0000002d35357c23 */ /* 0x100fe20008010809 */
[--C-:B------:R-:W-:Y:S01]  /*f400*/  FFMA.FTZ R56, R56, UR45, -R9.reuse ;  /* 0x0000002d38387c23 */ /* 0x100fe20008010809 */
[----:B------:R-:W-:Y:S01]  /*f410*/  FFMA.FTZ R57, R57, UR45, -R9 ;  /* 0x0000002d39397c23 */ /* 0x000fe20008010809 */
[----:B------:R-:W-:Y:S01]  /*f420*/  FMNMX.FTZ R3, R43, R3, !PT ;  /* 0x000000032b037209 */ /* 0x000fe20007810000 */
[----:B------:R-:W-:Y:S01]  /*f430*/  MUFU.EX2 R29, R29 ;  /* 0x0000001d001d7308 */ /* 0x000fe20000000800 */
[----:B--2---:R-:W-:Y:S01]  /*f440*/  FADD.FTZ R139, R25, R139 ;  /* 0x0000008b198b7221 */ /* 0x004fe20000010000 */
        /* <DEDUP_REMOVED lines=20> */
[----:B------:R-:W-:Y:S01]  /*f590*/  FFMA.FTZ R9, R85, UR45, -R9 ;  /* 0x0000002d55097c23 */ /* 0x000fe20008010809 */
[----:B------:R-:W-:Y:S01]  /*f5a0*/  FMNMX.FTZ R3, R55, R3, !PT ;  /* 0x0000000337037209 */ /* 0x000fe20007810000 */
[----:B------:R-:W-:Y:S01]  /*f5b0*/  MUFU.EX2 R36, R36 ;  /* 0x0000002400247308 */ /* 0x000fe20000000800 */
[----:B------:R-:W-:-:S02]  /*f5c0*/  LOP3.LUT P0, RZ, R23, 0x20, RZ, 0xc0, !PT ;  /* 0x0000002017ff7812 */ /* 0x000fc4000780c0ff */
        /* <DEDUP_REMOVED lines=24> */
[----:B------:R-:W1:Y:S04]  /*f750*/  SHFL.BFLY PT, R10, R3, 0x2, 0x1f ;  /* 0x0c401f00030a7f89 */ /* 0x000e6800000e0000 */
[----:B------:R-:W-:Y:S08]  /*f760*/  MUFU.EX2 R53, R53 ;  /* 0x0000003500357308 */ /* 0x000ff00000000800 */
[----:B------:R-:W-:Y:S08]  /*f770*/  MUFU.EX2 R56, R56 ;  /* 0x0000003800387308 */ /* 0x000ff00000000800 */
[----:B------:R-:W-:Y:S01]  /*f780*/  MUFU.EX2 R57, R57 ;  /* 0x0000003900397308 */ /* 0x000fe20000000800 */
[----:B-1----:R-:W-:-:S07]  /*f790*/  FMNMX.FTZ R3, R3, R10, !PT ;  /* 0x0000000a03037209 */ /* 0x002fce0007810000 */
[----:B------:R-:W-:Y:S01]  /*f7a0*/  MUFU.EX2 R60, R60 ;  /* 0x0000003c003c7308 */ /* 0x000fe20000000800 */
[----:B------:R-:W1:Y:S07]  /*f7b0*/  SHFL.BFLY PT, R10, R3, 0x1, 0x1f ;  /* 0x0c201f00030a7f89 */ /* 0x000e6e00000e0000 */
[----:B------:R-:W-:Y:S08]  /*f7c0*/  MUFU.EX2 R61, R61 ;  /* 0x0000003d003d7308 */ /* 0x000ff00000000800 */
[----:B------:R-:W-:Y:S08]  /*f7d0*/  MUFU.EX2 R64, R64 ;  /* 0x0000004000407308 */ /* 0x000ff00000000800 */
[----:B------:R-:W-:Y:S01]  /*f7e0*/  MUFU.EX2 R65, R65 ;  /* 0x0000004100417308 */ /* 0x000fe20000000800 */
[----:B-1----:R-:W-:-:S04]  /*f7f0*/  FMNMX.FTZ R3, R3, R10, !PT ;  /* 0x0000000a03037209 */ /* 0x002fc80007810000 */
[----:B------:R-:W-:-:S03]  /*f800*/  FSETP.NEU.FTZ.AND P1, PT, R3, -INF , PT ;  /* 0xff8000000300780b */ /* 0x000fc60003f3d000 */
[----:B------:R-:W-:Y:S01]  /*f810*/  MUFU.EX2 R68, R68 ;  /* 0x0000004400447308 */ /* 0x000fe20000000800 */
[----:B------:R-:W-:-:S05]  /*f820*/  FSEL R10, R3, RZ, P1 ;  /* 0x000000ff030a7208 */ /* 0x000fca0000800000 */
[----:B------:R-:W-:Y:S01]  /*f830*/  FADD.FTZ R8, -R10, R8 ;  /* 0x000000080a087221 */ /* 0x000fe20000010100 */
[----:B------:R-:W-:Y:S01]  /*f840*/  FMUL.FTZ R10, R3, UR45 ;  /* 0x0000002d030a7c20 */ /* 0x000fe20008410000 */
[----:B------:R-:W-:Y:S02]  /*f850*/  MUFU.EX2 R69, R69 ;  /* 0x0000004500457308 */ /* 0x000fe40000000800 */
[----:B------:R-:W-:Y:S02]  /*f860*/  FMUL.FTZ R8, R8, UR45 ;  /* 0x0000002d08087c20 */ /* 0x000fe40008410000 */
[----:B------:R-:W-:-:S04]  /*f870*/  FSEL R10, R10, RZ, P1 ;  /* 0x000000ff0a0a7208 */ /* 0x000fc80000800000 */
        /* <DEDUP_REMOVED lines=34> */
[----:B------:R-:W-:Y:S01]  /*faa0*/  FADD.FTZ R0, R28, R139 ;  /* 0x0000008b1c007221 */ /* 0x000fe20000010000 */
[--C-:B------:R-:W-:Y:S01]  /*fab0*/  FFMA.FTZ R79, R79, UR45, -R10.reuse ;  /* 0x0000002d4f4f7c23 */ /* 0x100fe2000801080a */
[--C-:B------:R-:W-:Y:S01]  /*fac0*/  FFMA.FTZ R82, R82, UR45, -R10.reuse ;  /* 0x0000002d52527c23 */ /* 0x100fe2000801080a */
[----:B------:R-:W-:Y:S01]  /*fad0*/  FFMA.FTZ R83, R83, UR45, -R10 ;  /* 0x0000002d53537c23 */ /* 0x000fe2000801080a */
[----:B------:R-:W-:Y:S01]  /*fae0*/  FADD.FTZ R0, R29, R0 ;  /* 0x000000001d007221 */ /* 0x000fe20000010000 */
[----:B------:R-:W-:Y:S01]  /*faf0*/  FFMA.FTZ R86, R86, UR45, -R10 ;  /* 0x0000002d56567c23 */ /* 0x000fe2000801080a */
        /* <DEDUP_REMOVED lines=97> */
.L_x_2426:
        /* <DEDUP_REMOVED lines=89> */
[----:B------:R-:W-:Y:S01]  /*106a0*/  IMAD.MOV.U32 R8, RZ, RZ, R3 ;  /* 0x000000ffff087224 */ /* 0x000fe200078e0003 */
[----:B------:R-:W-:Y:S01]  /*106b0*/  MOV R5, R4 ;  /* 0x0000000400057202 */ /* 0x000fe20000000f00 */
        /* <DEDUP_REMOVED lines=19> */
.L_x_2415:
[----:B------:R-:W-:-:S13]  /*107f0*/  ISETP.GE.AND P1, PT, R6, RZ, PT ;  /* 0x000000ff0600720c */ /* 0x000fda0003f26270 */
[----:B------:R-:W-:Y:S05]  /*10800*/  @!P1 BRA `(.L_x_2428) ;  /* 0x00000024001c9947 */ /* 0x000fea0003800000 */
[----:B------:R-:W-:Y:S02]  /*10810*/  IMAD.MOV.U32 R9, RZ, RZ, R3 ;  /* 0x000000ffff097224 */ /* 0x000fe400078e0003 */
[----:B------:R-:W-:Y:S02]  /*10820*/  IMAD.MOV.U32 R8, RZ, RZ, R4 ;  /* 0x000000ffff087224 */ /* 0x000fe400078e0004 */
[----:B------:R-:W-:Y:S02]  /*10830*/  IMAD.MOV.U32 R7, RZ, RZ, R138 ;  /* 0x000000ffff077224 */ /* 0x000fe400078e008a */
[----:B------:R-:W-:-:S07]  /*10840*/  IMAD.MOV.U32 R5, RZ, RZ, R19 ;  /* 0x000000ffff057224 */ /* 0x000fce00078e0013 */
.L_x_2440:
[----:B------:R-:W2:Y:S01]  /*10850*/  LDL R3, [R1+0x24] ;  /* 0x0000240001037983 */ /* 0x000ea20000100800 */
[----:B------:R-:W-:Y:S01]  /*10860*/  ISETP.NE.AND P1, PT, R5, 0x1, PT ;  /* 0x000000010500780c */ /* 0x000fe20003f25270 */
[----:B------:R-:W-:Y:S05]  /*10870*/  YIELD ;  /* 0x0000000000007946 */ /* 0x000fea0003800000 */
[----:B------:R-:W-:-:S04]  /*10880*/  SEL R138, RZ, 0x1, P1 ;  /* 0x00000001ff8a7807 */ /* 0x000fc80000800000 */
[----:B------:R-:W-:Y:S02]  /*10890*/  LOP3.LUT R138, R7, R138, RZ, 0x3c, !PT ;  /* 0x0000008a078a7212 */ /* 0x000fe400078e3cff */
[----:B--2---:R-:W-:-:S13]  /*108a0*/  ISETP.NE.AND P1, PT, R3, RZ, PT ;  /* 0x000000ff0300720c */ /* 0x004fda0003f25270 */
[----:B-1----:R-:W-:Y:S05]  /*108b0*/  @P1 BRA `(.L_x_2429) ;  /* 0x00000000003c1947 */ /* 0x002fea0003800000 */
[----:B------:R-:W-:Y:S05]  /*108c0*/  @!P0 BRA `(.L_x_2430) ;  /* 0x0000000000048947 */ /* 0x000fea0003800000 */
[----:B------:R-:W-:Y:S01]  /*108d0*/  BPT.TRAP 0x1 ;  /* 0x000000040000795c */ /* 0x000fe20000300000 */
.L_x_2430:
[----:B------:R-:W-:Y:S01]  /*108e0*/  VIADD R3, R5, 0x1 ;  /* 0x0000000105037836 */ /* 0x000fe20000000000 */
[----:B------:R-:W-:-:S04]  /*108f0*/  SHF.L.U32 R4, R138, 0x1f, RZ ;  /* 0x0000001f8a047819 */ /* 0x000fc800000006ff */
[----:B------:R-:W-:-:S04]  /*10900*/  ISETP.NE.AND P2, PT, R3, 0x2, PT ;  /* 0x000000020300780c */ /* 0x000fc80003f45270 */
[----:B------:R-:W-:-:S04]  /*10910*/  SEL R3, R3, RZ, P2 ;  /* 0x000000ff03037207 */ /* 0x000fc80001000000 */
[----:B------:R-:W-:-:S04]  /*10920*/  LEA R3, R3, R2, 0x3 ;  /* 0x0000000203037211 */ /* 0x000fc800078e18ff */
[----:B------:R0:W1:Y:S01]  /*10930*/  SYNCS.PHASECHK.TRANS64.TRYWAIT P2, [R3+URZ+0x2d830], R4 ;  /* 0x02d83004030075a7 */ /* 0x000062000804017f */
[----:B------:R-:W-:Y:S05]  /*10940*/  @!P0 BRA `(.L_x_2431) ;  /* 0x0000000000048947 */ /* 0x000fea0003800000 */
[----:B------:R-:W-:Y:S01]  /*10950*/  BPT.TRAP 0x1 ;  /* 0x000000040000795c */ /* 0x000fe20000300000 */
.L_x_2431:
[----:B------:R-:W-:Y:S04]  /*10960*/  BSSY B0, `(.L_x_2429) ;  /* 0x0000004000007945 */ /* 0x000fe80003800000 */
[----:B-1----:R-:W-:Y:S05]  /*10970*/  @P2 BRA `(.L_x_2432) ;  /* 0x0000000000082947 */ /* 0x002fea0003800000 */
[----:B------:R-:W1:Y:S02]  /*10980*/  SYNCS.PHASECHK.TRANS64.TRYWAIT P2, [R3+URZ+0x2d830], R4 ;  /* 0x02d83004030075a7 */ /* 0x000e64000804017f */
[----:B-1----:R-:W-:Y:S05]  /*10990*/  @!P2 BRA `(.L_x_2433) ;  /* 0x000000c400a0a947 */ /* 0x002fea0003800000 */
.L_x_2432:
[----:B------:R-:W-:Y:S05]  /*109a0*/  BSYNC B0 ;  /* 0x0000000000007941 */ /* 0x000fea0003800000 */
.L_x_2429:
        /* <DEDUP_REMOVED lines=40> */
[----:B------:R-:W-:Y:S01]  /*10c30*/  IMAD.MOV.U32 R21, RZ, RZ, -0x7fffffe0 ;  /* 0x80000020ff157424 */ /* 0x000fe200078e00ff */
[----:B------:R-:W-:Y:S02]  /*10c40*/  IADD3 R20, R10, 0x400, RZ ;  /* 0x000004000a147810 */ /* 0x000fe40007ffe0ff */
        /* <DEDUP_REMOVED lines=22> */
.L_x_2435:
[----:B------:R-:W-:Y:S01]  /*10db0*/  SHF.L.U32 R3, R7, 0x1f, RZ ;  /* 0x0000001f07037819 */ /* 0x000fe200000006ff */
[----:B------:R-:W-:-:S04]  /*10dc0*/  IMAD R4, R5, 0x8, R2 ;  /* 0x0000000805047824 */ /* 0x000fc800078e0202 */
[----:B------:R0:W1:Y:S01]  /*10dd0*/  SYNCS.PHASECHK.TRANS64.TRYWAIT P1, [R4+URZ+0x2d850], R3 ;  /* 0x02d85003040075a7 */ /* 0x000062000802017f */
[----:B------:R-:W-:Y:S05]  /*10de0*/  @!P0 BRA `(.L_x_2436) ;  /* 0x0000000000048947 */ /* 0x000fea0003800000 */
[----:B------:R-:W-:Y:S01]  /*10df0*/  BPT.TRAP 0x1 ;  /* 0x000000040000795c */ /* 0x000fe20000300000 */
.L_x_2436:
[----:B-1----:R-:W-:Y:S05]  /*10e00*/  @P1 BRA `(.L_x_2434) ;  /* 0x0000000000081947 */ /* 0x002fea0003800000 */
[----:B------:R-:W1:Y:S02]  /*10e10*/  SYNCS.PHASECHK.TRANS64.TRYWAIT P1, [R4+URZ+0x2d850], R3 ;  /* 0x02d85003040075a7 */ /* 0x000e64000802017f */
[----:B-1----:R-:W-:Y:S05]  /*10e20*/  @!P1 BRA `(.L_x_2437) ;  /* 0x000000c000909947 */ /* 0x002fea0003800000 */
.L_x_2434:
        /* <DEDUP_REMOVED lines=16> */
[----:B------:R-:W-:Y:S01]  /*10f30*/  IMAD.MOV.U32 R11, RZ, RZ, 0x40000040 ;  /* 0x40000040ff0b7424 */ /* 0x000fe200078e00ff */
[----:B------:R-:W-:-:S02]  /*10f40*/  IADD3 R12, R10, 0x40, RZ ;  /* 0x000000400a0c7810 */ /* 0x000fc40007ffe0ff */
[----:B------:R-:W-:Y:S02]  /*10f50*/  R2UR UR6, R10 ;  /* 0x000000000a0672ca */ /* 0x000fe400000e0000 */
[----:B------:R-:W-:Y:S01]  /*10f60*/  R2UR UR10, R12 ;  /* 0x000000000c0a72ca */ /* 0x000fe200000e0000 */
[----:B------:R-:W-:Y:S01]  /*10f70*/  VIADD R12, R10, 0x80 ;  /* 0x000000800a0c7836 */ /* 0x000fe20000000000 */
[C---:B------:R-:W-:Y:S02]  /*10f80*/  R2UR UR19, R13.reuse ;  /* 0x000000000d1372ca */ /* 0x040fe400000e0000 */
[C---:B------:R-:W-:Y:S02]  /*10f90*/  R2UR UR23, R13.reuse ;  /* 0x000000000d1772ca */ /* 0x040fe400000e0000 */
[----:B------:R-:W-:Y:S01]  /*10fa0*/  R2UR UR14, R12 ;  /* 0x000000000c0e72ca */ /* 0x000fe200000e0000 */
[----:B------:R-:W-:Y:S01]  /*10fb0*/  VIADD R12, R10, 0xc0 ;  /* 0x000000c00a0c7836 */ /* 0x000fe20000000000 */
[----:B------:R-:W-:-:S02]  /*10fc0*/  R2UR UR27, R13 ;  /* 0x000000000d1b72ca */ /* 0x000fc400000e0000 */
[----:B------:R-:W-:Y:S01]  /*10fd0*/  R2UR UR31, R13 ;  /* 0x000000000d1f72ca */ /* 0x000fe200000e0000 */
[----:B------:R-:W-:Y:S01]  /*10fe0*/  IMAD.MOV.U32 R13, RZ, RZ, 0x40000040 ;  /* 0x40000040ff0d7424 */ /* 0x000fe200078e00ff */
[----:B------:R-:W-:Y:S01]  /*10ff0*/  R2UR UR18, R12 ;  /* 0x000000000c1272ca */ /* 0x000fe200000e0000 */
[----:B------:R-:W-:Y:S01]  /*11000*/  VIADD R12, R10, 0x100 ;  /* 0x000001000a0c7836 */ /* 0x000fe20000000000 */
[----:B------:R-:W-:Y:S02]  /*11010*/  R2UR UR33, R11 ;  /* 0x000000000b2172ca */ /* 0x000fe400000e0000 */
[----:B------:R-:W-:Y:S01]  /*11020*/  R2UR UR9, R13 ;  /* 0x000000000d0972ca */ /* 0x000fe200000e0000 */
[----:B------:R-:W-:Y:S01]  /*11030*/  IMAD.MOV.U32 R13, RZ, RZ, 0x40000040 ;  /* 0x40000040ff0d7424 */ /* 0x000fe200078e00ff */
[----:B------:R-:W-:Y:S01]  /*11040*/  R2UR UR22, R12 ;  /* 0x000000000c1672ca */ /* 0x000fe200000e0000 */
[----:B------:R-:W-:-:S03]  /*11050*/  VIADD R12, R10, 0x140 ;  /* 0x000001400a0c7836 */ /* 0x000fc60000000000 */
[----:B------:R-:W-:Y:S02]  /*11060*/  R2UR UR13, R13 ;  /* 0x000000000d0d72ca */ /* 0x000fe400000e0000 */
[----:B------:R-:W-:Y:S01]  /*11070*/  R2UR UR26, R12 ;  /* 0x000000000c1a72ca */ /* 0x000fe200000e0000 */
[C---:B------:R-:W-:Y:S01]  /*11080*/  VIADD R12, R10.reuse, 0x180 ;  /* 0x000001800a0c7836 */ /* 0x040fe20000000000 */
[----:B------:R-:W-:Y:S02]  /*11090*/  IADD3 R10, R10, 0x1c0, RZ ;  /* 0x000001c00a0a7810 */ /* 0x000fe40007ffe0ff */
[----:B------:R-:W-:Y:S02]  /*110a0*/  MOV R13, 0x40000040 ;  /* 0x40000040000d7802 */ /* 0x000fe40000000f00 */
[----:B------:R-:W-:Y:S02]  /*110b0*/  R2UR UR34, R10 ;  /* 0x000000000a2272ca */ /* 0x000fe400000e0000 */
[----:B------:R-:W-:-:S02]  /*110c0*/  R2UR UR30, R12 ;  /* 0x000000000c1e72ca */ /* 0x000fc400000e0000 */
[----:B------:R-:W-:Y:S01]  /*110d0*/  R2UR UR17, R13 ;  /* 0x000000000d1172ca */ /* 0x000fe200000e0000 */
[----:B------:R-:W-:-:S05]  /*110e0*/  IMAD.MOV.U32 R13, RZ, RZ, 0x40000040 ;  /* 0x40000040ff0d7424 */ /* 0x000fca00078e00ff */
        /* <DEDUP_REMOVED lines=52> */
.L_x_2438:
        /* <DEDUP_REMOVED lines=44> */
[----:B------:R-:W-:-:S03]  /*116f0*/  FMNMX.FTZ R3, R27, R3, !PT ;  /* 0x000000031b037209 */ /* 0x000fc60007810000 */
[----:B------:R-:W-:Y:S01]  /*11700*/  FMUL.FTZ R8, R8, UR45 ;  /* 0x0000002d08087c20 */ /* 0x000fe20008410000 */
[----:B------:R-:W-:-:S04]  /*11710*/  FMNMX.FTZ R3, R30, R3, !PT ;  /* 0x000000031e037209 */ /* 0x000fc80007810000 */
[----:B------:R-:W-:Y:S01]  /*11720*/  FMNMX.FTZ R3, R31, R3, !PT ;  /* 0x000000031f037209 */ /* 0x000fe20007810000 */
[----:B------:R-:W-:Y:S03]  /*11730*/  MUFU.EX2 R8, R8 ;  /* 0x0000000800087308 */ /* 0x000fe60000000800 */
        /* <DEDUP_REMOVED lines=95> */
[----:B------:R-:W-:Y:S01]  /*11d30*/  FFMA.FTZ R72, R72, UR45, -R7 ;  /* 0x0000002d48487c23 */ /* 0x000fe20008010807 */
[--C-:B------:R-:W-:Y:S01]  /*11d40*/  FFMA.FTZ R74, R74, UR45, -R10.reuse ;  /* 0x0000002d4a4a7c23 */ /* 0x100fe2000801080a */
        /* <DEDUP_REMOVED lines=18> */
[----:B------:R-:W-:Y:S01]  /*11e70*/  FFMA.FTZ R7, R85, UR45, -R7 ;  /* 0x0000002d55077c23 */ /* 0x000fe20008010807 */
[----:B------:R-:W-:-:S05]  /*11e80*/  FFMA.FTZ R10, R87, UR45, -R10 ;  /* 0x0000002d570a7c23 */ /* 0x000fca000801080a */
        /* <DEDUP_REMOVED lines=114> */
.L_x_2439:
[----:B------:R-:W2:Y:S04]  /*125b0*/  LDL R46, [R1+0x4c] ;  /* 0x00004c00012e7983 */ /* 0x000ea80000100800 */
[----:B------:R-:W3:Y:S01]  /*125c0*/  LDL R38, [R1+0x50] ;  /* 0x0000500001267983 */ /* 0x000ee20000100800 */
[----:B------:R-:W-:Y:S01]  /*125d0*/  IMAD R5, R5, 0x8, R2 ;  /* 0x0000000805057824 */ /* 0x000fe200078e0202 */
[----:B------:R-:W-:Y:S01]  /*125e0*/  F2FP.F16.F32.PACK_AB R24, R25, R24 ;  /* 0x000000181918723e */ /* 0x000fe200000000ff */
[----:B------:R-:W-:Y:S01]  /*125f0*/  IMAD.U32 R30, RZ, RZ, UR40 ;  /* 0x00000028ff1e7e24 */ /* 0x000fe2000f8e00ff */
[----:B------:R-:W-:Y:S01]  /*12600*/  F2FP.F16.F32.PACK_AB R25, R21, R26 ;  /* 0x0000001a1519723e */ /* 0x000fe200000000ff */
[-C--:B------:R-:W-:Y:S01]  /*12610*/  FMUL.FTZ R88, R88, R8.reuse ;  /* 0x0000000858587220 */ /* 0x080fe20000410000 */
[----:B------:R-:W-:Y:S01]  /*12620*/  IADD3 R5, R5, 0x2d860, RZ ;  /* 0x0002d86005057810 */ /* 0x000fe20007ffe0ff */
[----:B------:R-:W-:Y:S01]  /*12630*/  FMUL.FTZ R89, R89, R8 ;  /* 0x0000000859597220 */ /* 0x000fe20000410000 */
[----:B------:R-:W-:Y:S01]  /*12640*/  F2FP.F16.F32.PACK_AB R32, R33, R32 ;  /* 0x000000202120723e */ /* 0x000fe200000000ff */
[-C--:B------:R-:W-:Y:S01]  /*12650*/  FMUL.FTZ R92, R92, R8.reuse ;  /* 0x000000085c5c7220 */ /* 0x080fe20000410000 */
[----:B------:R-:W-:Y:S01]  /*12660*/  PRMT R5, R30, 0x654, R5 ;  /* 0x000006541e057816 */ /* 0x000fe20000000005 */
[----:B------:R-:W-:Y:S01]  /*12670*/  FMUL.FTZ R93, R93, R8 ;  /* 0x000000085d5d7220 */ /* 0x000fe20000410000 */
[----:B------:R-:W-:Y:S01]  /*12680*/  F2FP.F16.F32.PACK_AB R26, R29, R28 ;  /* 0x0000001c1d1a723e */ /* 0x000fe200000000ff */
[----:B------:R-:W-:Y:S01]  /*12690*/  FMUL.FTZ R96, R96, R8 ;  /* 0x0000000860607220 */ /* 0x000fe20000410000 */
[----:B------:R-:W-:Y:S01]  /*126a0*/  F2FP.F16.F32.PACK_AB R27, R31, R27 ;  /* 0x0000001b1f1b723e */ /* 0x000fe200000000ff */
[----:B------:R0:W-:Y:S01]  /*126b0*/  SYNCS.ARRIVE.TRANS64.RED.A1T0 RZ, [R5+URZ], RZ ;  /* 0x000000ff05ff79a7 */ /* 0x0001e2000810043f */
[----:B------:R-:W-:Y:S01]  /*126c0*/  F2FP.F16.F32.PACK_AB R33, R20, R34 ;  /* 0x000000221421723e */ /* 0x000fe200000000ff */
[----:B------:R-:W-:Y:S01]  /*126d0*/  FMUL.FTZ R97, R97, R8 ;  /* 0x0000000861617220 */ /* 0x000fe20000410000 */
[----:B------:R-:W-:Y:S01]  /*126e0*/  F2FP.F16.F32.PACK_AB R40, R41, R40 ;  /* 0x000000282928723e */ /* 0x000fe200000000ff */
[----:B------:R1:W-:Y:S01]  /*126f0*/  STSM.16.M88.4 [R154+0x21800], R24 ;  /* 0x021800189a007844 */ /* 0x0003e20000000200 */
        /* <DEDUP_REMOVED lines=85> */
[----:B0-----:R-:W0:Y:S02]  /*12c50*/  FENCE.VIEW.ASYNC.S ;  /* 0x00000000000073c6 */ /* 0x001e240000000000 */
[----:B0-----:R-:W-:Y:S01]  /*12c60*/  NOP ;  /* 0x0000000000007918 */ /* 0x001fe20000000000 */
[----:B------:R-:W-:Y:S05]  /*12c70*/  @P1 BRA `(.L_x_2440) ;  /* 0xffffffd800f41947 */ /* 0x000fea000383ffff */
.L_x_2428:
[----:B------:R-:W-:Y:S05]  /*12c80*/  WARPSYNC.ALL ;  /* 0x0000000000007948 */ /* 0x000fea0003800000 */
[----:B------:R-:W-:Y:S06]  /*12c90*/  BAR.ARV 0x8, 0x200 ;  /* 0x0208000000007b1d */ /* 0x000fec0000002000 */
[----:B------:R-:W-:Y:S05]  /*12ca0*/  @!P0 BRA `(.L_x_2441) ;  /* 0x0000000000048947 */ /* 0x000fea0003800000 */
[----:B------:R-:W-:Y:S01]  /*12cb0*/  BPT.TRAP 0x1 ;  /* 0x000000040000795c */ /* 0x000fe20000300000 */
.L_x_2441:
[----:B------:R-:W-:Y:S02]  /*12cc0*/  LEA R5, R19, R2, 0x3 ;  /* 0x0000000213057211 */ /* 0x000fe400078e18ff */
[----:B------:R-:W-:-:S04]  /*12cd0*/  SHF.L.U32 R8, R138, 0x1f, RZ ;  /* 0x0000001f8a087819 */ /* 0x000fc800000006ff */
[----:B------:R0:W2:Y:S01]  /*12ce0*/  SYNCS.PHASECHK.TRANS64.TRYWAIT P1, [R5+URZ+0x2d850], R8 ;  /* 0x02d85008050075a7 */ /* 0x0000a2000802017f */
[----:B------:R-:W-:Y:S05]  /*12cf0*/  @!P0 BRA `(.L_x_2442) ;  /* 0x0000000000048947 */ /* 0x000fea0003800000 */
[----:B------:R-:W-:Y:S01]  /*12d00*/  BPT.TRAP 0x1 ;  /* 0x000000040000795c */ /* 0x000fe20000300000 */
.L_x_2442:
[----:B------:R-:W3:Y:S01]  /*12d10*/  LDL.LU R6, [R1+0x2c] ;  /* 0x00002c0001067983 */ /* 0x000ee20000300800 */
[----:B------:R-:W-:Y:S02]  /*12d20*/  VIADD R2, R2, 0x400 ;  /* 0x0000040002027836 */ /* 0x000fe40000000000 */
        /* <DEDUP_REMOVED lines=8> */
.L_x_2443:
[----:B0-2---:R-:W-:Y:S01]  /*12db0*/  IMAD R8, R19, 0x600, R2 ;  /* 0x0000060013087824 */ /* 0x005fe200078e0202 */
        /* <DEDUP_REMOVED lines=10> */
[----:B------:R-:W-:Y:S01]  /*12e60*/  MOV R13, 0x80000020 ;  /* 0x80000020000d7802 */ /* 0x000fe20000000f00 */
[----:B------:R-:W-:Y:S01]  /*12e70*/  IMAD.MOV.U32 R7, RZ, RZ, 0x40000040 ;  /* 0x40000040ff077424 */ /* 0x000fe200078e00ff */
[----:B------:R-:W0:Y:S01]  /*12e80*/  SHFL.BFLY PT, R2, R139, 0x2, 0x1f ;  /* 0x0c401f008b027f89 */ /* 0x000e2200000e0000 */
[----:B------:R-:W-:Y:S01]  /*12e90*/  IMAD.MOV.U32 R9, RZ, RZ, -0x7fffffe0 ;  /* 0x80000020ff097424 */ /* 0x000fe200078e00ff */
[----:B------:R-:W-:Y:S01]  /*12ea0*/  MOV R15, UR45 ;  /* 0x0000002d000f7c02 */ /* 0x000fe20008000f00 */
[----:B-1----:R-:W-:-:S06]  /*12eb0*/  IMAD.MOV.U32 R40, RZ, RZ, -0x800000 ;  /* 0xff800000ff287424 */ /* 0x002fcc00078e00ff */
        /* <DEDUP_REMOVED lines=14> */
[----:B------:R-:W-:Y:S02]  /*12fa0*/  R2UR UR5, R11 ;  /* 0x000000000b0572ca */ /* 0x000fe400000e0000 */
[----:B------:R-:W-:Y:S01]  /*12fb0*/  R2UR UR6, R12 ;  /* 0x000000000c0672ca */ /* 0x000fe200000e0000 */
[----:B------:R-:W-:Y:S01]  /*12fc0*/  VIADD R12, R8, 0xc0 ;  /* 0x000000c0080c7836 */ /* 0x000fe20000000000 */
[----:B------:R-:W-:Y:S01]  /*12fd0*/  R2UR UR7, R13 ;  /* 0x000000000d0772ca */ /* 0x000fe200000e0000 */
[----:B------:R-:W-:Y:S01]  /*12fe0*/  IMAD.MOV.U32 R13, RZ, RZ, -0x7fffffe0 ;  /* 0x80000020ff0d7424 */ /* 0x000fe200078e00ff */
        /* <DEDUP_REMOVED lines=34> */
[----:B------:R-:W-:Y:S01]  /*13210*/  IADD3 R6, R6, 0x606, RZ ;  /* 0x0000060606067810 */ /* 0x000fe20007ffe0ff */
        /* <DEDUP_REMOVED lines=11> */
[----:B------:R-:W-:Y:S01]  /*132d0*/  R2UR UR4, R6 ;  /* 0x00000000060472ca */ /* 0x000fe200000e0000 */
[----:B0-----:R-:W-:Y:S01]  /*132e0*/  FADD.FTZ R6, R2, R139 ;  /* 0x0000008b02067221 */ /* 0x001fe20000010000 */
[----:B------:R-:W-:Y:S01]  /*132f0*/  R2UR UR5, R7 ;  /* 0x00000000070572ca */ /* 0x000fe200000e0000 */
[----:B------:R-:W-:Y:S01]  /*13300*/  IMAD.MOV.U32 R2, RZ, RZ, RZ ;  /* 0x000000ffff027224 */ /* 0x000fe200078e00ff */
[----:B------:R-:W-:Y:S01]  /*13310*/  R2UR UR6, R8 ;  /* 0x00000000080672ca */ /* 0x000fe200000e0000 */
[----:B------:R-:W0:Y:S01]  /*13320*/  SHFL.BFLY PT, R7, R0, 0x2, 0x1f ;  /* 0x0c401f0000077f89 */ /* 0x000e2200000e0000 */
[----:B------:R-:W-:Y:S01]  /*13330*/  R2UR UR7, R9 ;  /* 0x00000000090772ca */ /* 0x000fe200000e0000 */
[----:B0-----:R-:W-:Y:S01]  /*13340*/  FADD.FTZ R8, R7, R0 ;  /* 0x0000000007087221 */ /* 0x001fe20000010000 */
        /* <DEDUP_REMOVED lines=17> */
[----:B-1----:R-:W-:Y:S01]  /*13460*/  @P2 FMUL.FTZ R6, R11, 0.69314718246459960938 ;  /* 0x3f3172180b062820 */ /* 0x002fe20000410000 */
[----:B------:R-:W-:Y:S02]  /*13470*/  WARPGROUP.DEPBAR.LE gsb0, 0x0 ;  /* 0x00008000000079c5 */ /* 0x000fe40000010000 */
[----:B------:R-:W-:Y:S01]  /*13480*/  WARPGROUP.ARRIVE ;  /* 0x00000000000079c5 */ /* 0x000fe20000000000 */
[----:B------:R-:W-:-:S05]  /*13490*/  @P2 FFMA.FTZ R0, R15, R3, R6 ;  /* 0x000000030f002223 */ /* 0x000fca0000010006 */
[----:B------:R-:W-:Y:S03]  /*134a0*/  HGMMA.64x96x16.F32 R88, gdesc[UR4].tnspB, R88, gsb0 ;  /* 0x41600000045879f0 */ /* 0x000fe60008000858 */
[----:B------:R-:W-:Y:S02]  /*134b0*/  WARPGROUP.DEPBAR.LE gsb0, 0x0 ;  /* 0x00008000000079c5 */ /* 0x000fe40000010000 */
[----:B------:R-:W-:Y:S05]  /*134c0*/  @!P0 BRA `(.L_x_2445) ;  /* 0x0000000000048947 */ /* 0x000fea0003800000 */
[----:B------:R-:W-:Y:S01]  /*134d0*/  BPT.TRAP 0x1 ;  /* 0x000000040000795c */ /* 0x000fe20000300000 */
.L_x_2445:
[----:B------:R-:W-:Y:S02]  /*134e0*/  VIADD R5, R5, 0x2d860 ;  /* 0x0002d86005057836 */ /* 0x000fe40000000000 */
[-C--:B---3--:R-:W-:Y:S01]  /*134f0*/  FMUL.FTZ R3, R88, R7.reuse ;  /* 0x0000000758037220 */ /* 0x088fe20000410000 */
        /* <DEDUP_REMOVED lines=11> */
[-C--:B------:R-:W-:Y:S01]  /*135b0*/  FMUL.FTZ R101, R101, R7.reuse ;  /* 0x0000000765657220 */ /* 0x080fe20000410000 */
[-C--:B------:R-:W-:Y:S01]  /*135c0*/  FMUL.FTZ R104, R104, R7.reuse ;  /* 0x0000000768687220 */ /* 0x080fe20000410000 */
[-C--:B------:R-:W-:Y:S01]  /*135d0*/  FMUL.FTZ R105, R105, R7.reuse ;  /* 0x0000000769697220 */ /* 0x080fe20000410000 */
[-C--:B------:R-:W-:Y:S01]  /*135e0*/  FMUL.FTZ R26, R108, R7.reuse ;  /* 0x000000076c1a7220 */ /* 0x080fe20000410000 */
[-C--:B------:R-:W-:Y:S01]  /*135f0*/  FMUL.FTZ R109, R109, R7.reuse ;  /* 0x000000076d6d7220 */ /* 0x080fe20000410000 */
[-C--:B------:R-:W-:Y:S01]  /*13600*/  FMUL.FTZ R112, R112, R7.reuse ;  /* 0x0000000770707220 */ /* 0x080fe20000410000 */
[----:B-1----:R-:W-:Y:S01]  /*13610*/  SEL R5, RZ, 0x1, P0 ;  /* 0x00000001ff057807 */ /* 0x002fe20000000000 */
        /* <DEDUP_REMOVED lines=11> */
[-C--:B0-----:R-:W-:Y:S01]  /*136d0*/  FMUL.FTZ R90, R90, R2.reuse ;  /* 0x000000025a5a7220 */ /* 0x081fe20000410000 */
        /* <DEDUP_REMOVED lines=26> */
[----:B------:R-:W-:-:S11]  /*13880*/  SEL R19, R19, RZ, P0 ;  /* 0x000000ff13137207 */ /* 0x000fd60000000000 */
.L_x_2373:
[----:B------:R-:W-:Y:S05]  /*13890*/  WARPSYNC.ALL ;  /* 0x0000000000007948 */ /* 0x000fea0003800000 */
        /* <DEDUP_REMOVED lines=9> */
[----:B------:R-:W3:Y:S04]  /*13930*/  LDL R4, [R1+0x84] ;  /* 0x0000840001047983 */ /* 0x000ee80000100800 */
[----:B------:R-:W4:Y:S01]  /*13940*/  LDL R38, [R1+0x6c] ;  /* 0x00006c0001267983 */ /* 0x000f220000100800 */
[----:B------:R-:W2:Y:S01]  /*13950*/  S2R R5, SR_SWINHI ;  /* 0x0000000000057919 */ /* 0x000ea20000002f00 */
[----:B------:R-:W-:Y:S05]  /*13960*/  WARPSYNC.ALL ;  /* 0x0000000000007948 */ /* 0x000fea0003800000 */
[----:B------:R-:W-:Y:S01]  /*13970*/  F2FP.F16.F32.PACK_AB R7, R30, R7 ;  /* 0x000000071e07723e */ /* 0x000fe200000000ff */
[----:B------:R-:W-:Y:S01]  /*13980*/  ULDC.64 UR4, c[0x0][0xc00] ;  /* 0x0003000000047ab9 */ /* 0x000fe20000000a00 */
[----:B------:R-:W4:Y:S01]  /*13990*/  LDL R54, [R1+0x70] ;  /* 0x0000700001367983 */ /* 0x000f220000100800 */
[----:B------:R-:W-:-:S02]  /*139a0*/  MOV R20, R2 ;  /* 0x0000000200147202 */ /* 0x000fc40000000f00 */
[----:B--2---:R-:W-:Y:S02]  /*139b0*/  MOV R21, R5 ;  /* 0x0000000500157202 */ /* 0x004fe40000000f00 */
[----:B------:R-:W-:Y:S02]  /*139c0*/  F2FP.F16.F32.PACK_AB R6, R93, R6 ;  /* 0x000000065d06723e */ /* 0x000fe400000000ff */
[----:B------:R-:W-:Y:S01]  /*139d0*/  F2FP.F16.F32.PACK_AB R26, R109, R26 ;  /* 0x0000001a6d1a723e */ /* 0x000fe200000000ff */
[----:B------:R-:W-:Y:S01]  /*139e0*/  IMAD.MOV.U32 R42, RZ, RZ, RZ ;  /* 0x000000ffff2a7224 */ /* 0x000fe200078e00ff */
[----:B------:R-:W-:Y:S01]  /*139f0*/  BAR.SYNC.DEFER_BLOCKING 0x1, 0x180 ;  /* 0x0046000000007b1d */ /* 0x000fe20000010000 */
[----:B---3--:R-:W-:-:S03]  /*13a00*/  IMAD.WIDE R4, R4, 0x2, R20 ;  /* 0x0000000204047825 */ /* 0x008fc600078e0214 */
[----:B------:R-:W-:-:S04]  /*13a10*/  IADD3 R29, P4, R4, 0x20, RZ ;  /* 0x00000020041d7810 */ /* 0x000fc80007f9e0ff */
[----:B------:R-:W-:Y:S02]  /*13a20*/  LOP3.LUT R8, R29, 0x180, RZ, 0xc0, !PT ;  /* 0x000001801d087812 */ /* 0x000fe400078ec0ff */
[----:B------:R-:W-:Y:S02]  /*13a30*/  IADD3 R31, P3, R4, 0x3000, RZ ;  /* 0x00003000041f7810 */ /* 0x000fe40007f7e0ff */
[----:B------:R-:W-:Y:S02]  /*13a40*/  SHF.R.U64 R8, R8, 0x3, RZ ;  /* 0x0000000308087819 */ /* 0x000fe400000012ff */
[C---:B------:R-:W-:Y:S02]  /*13a50*/  IADD3 R37, P2, R4.reuse, 0x3020, RZ ;  /* 0x0000302004257810 */ /* 0x040fe40007f5e0ff */
[C---:B-1----:R-:W-:Y:S02]  /*13a60*/  IADD3 R32, P1, R4.reuse, 0x6000, RZ ;  /* 0x0000600004207810 */ /* 0x042fe40007f3e0ff */
[----:B------:R-:W-:-:S02]  /*13a70*/  LOP3.LUT R9, R4, 0x180, RZ, 0xc0, !PT ;  /* 0x0000018004097812 */ /* 0x000fc400078ec0ff */
[----:B------:R-:W-:Y:S02]  /*13a80*/  LOP3.LUT R12, R8, R29, RZ, 0x3c, !PT ;  /* 0x0000001d080c7212 */ /* 0x000fe400078e3cff */
[----:B------:R-:W-:Y:S02]  /*13a90*/  LOP3.LUT R8, R31, 0x180, RZ, 0xc0, !PT ;  /* 0x000001801f087812 */ /* 0x000fe400078ec0ff */
[----:B------:R-:W-:Y:S02]  /*13aa0*/  LOP3.LUT R10, R37, 0x180, RZ, 0xc0, !PT ;  /* 0x00000180250a7812 */ /* 0x000fe400078ec0ff */
[----:B------:R-:W-:Y:S02]  /*13ab0*/  LOP3.LUT R29, R32, 0x180, RZ, 0xc0, !PT ;  /* 0x00000180201d7812 */ /* 0x000fe400078ec0ff */
[----:B------:R-:W-:Y:S02]  /*13ac0*/  SHF.R.U64 R9, R9, 0x3, RZ ;  /* 0x0000000309097819 */ /* 0x000fe400000012ff */
[----:B------:R-:W-:-:S02]  /*13ad0*/  SHF.R.U64 R8, R8, 0x3, RZ ;  /* 0x0000000308087819 */ /* 0x000fc400000012ff */
[----:B------:R-:W-:Y:S01]  /*13ae0*/  SHF.R.U64 R10, R10, 0x3, RZ ;  /* 0x000000030a0a7819 */ /* 0x000fe200000012ff */
[--C-:B------:R-:W-:Y:S01]  /*13af0*/  IMAD.X R15, RZ, RZ, R5.reuse, P3 ;  /* 0x000000ffff0f7224 */ /* 0x100fe200018e0605 */
[----:B------:R-:W-:Y:S02]  /*13b00*/  IADD3 R39, P0, R4, 0x6020, RZ ;  /* 0x0000602004277810 */ /* 0x000fe40007f1e0ff */
[----:B------:R-:W-:Y:S01]  /*13b10*/  SHF.R.U64 R29, R29, 0x3, RZ ;  /* 0x000000031d1d7819 */ /* 0x000fe200000012ff */
[----:B------:R-:W-:Y:S01]  /*13b20*/  IMAD.X R25, RZ, RZ, R5, P2 ;  /* 0x000000ffff197224 */ /* 0x000fe200010e0605 */
[----:B------:R-:W-:Y:S02]  /*13b30*/  LOP3.LUT R4, R9, R4, RZ, 0x3c, !PT ;  /* 0x0000000409047212 */ /* 0x000fe400078e3cff */
[----:B------:R-:W-:Y:S02]  /*13b40*/  IADD3.X R13, RZ, R5, RZ, P4, !PT ;  /* 0x00000005ff0d7210 */ /* 0x000fe400027fe4ff */
[----:B------:R-:W-:-:S02]  /*13b50*/  LOP3.LUT R14, R8, R31, RZ, 0x3c, !PT ;  /* 0x0000001f080e7212 */ /* 0x000fc400078e3cff */
[----:B------:R-:W-:Y:S01]  /*13b60*/  LOP3.LUT R24, R10, R37, RZ, 0x3c, !PT ;  /* 0x000000250a187212 */ /* 0x000fe200078e3cff */
[--C-:B------:R-:W-:Y:S01]  /*13b70*/  IMAD.X R9, RZ, RZ, R5.reuse, P1 ;  /* 0x000000ffff097224 */ /* 0x100fe200008e0605 */
[----:B------:R-:W-:Y:S01]  /*13b80*/  LOP3.LUT R8, R29, R32, RZ, 0x3c, !PT ;  /* 0x000000201d087212 */ /* 0x000fe200078e3cff */
[----:B------:R-:W-:Y:S01]  /*13b90*/  IMAD.X R11, RZ, RZ, R5, P0 ;  /* 0x000000ffff0b7224 */ /* 0x000fe200000e0605 */
[----:B------:R-:W-:Y:S02]  /*13ba0*/  MOV R32, R4 ;  /* 0x0000000400207202 */ /* 0x000fe40000000f00 */
[----:B------:R-:W-:Y:S02]  /*13bb0*/  F2FP.F16.F32.PACK_AB R4, R28, R3 ;  /* 0x000000031c04723e */ /* 0x000fe400000000ff */
[----:B------:R-:W-:Y:S02]  /*13bc0*/  F2FP.F16.F32.PACK_AB R5, R91, R90 ;  /* 0x0000005a5b05723e */ /* 0x000fe400000000ff */
[----:B------:R-:W-:-:S02]  /*13bd0*/  MOV R31, R12 ;  /* 0x0000000c001f7202 */ /* 0x000fc40000000f00 */
[----:B------:R-:W-:Y:S02]  /*13be0*/  MOV R30, R14 ;  /* 0x0000000e001e7202 */ /* 0x000fe40000000f00 */
[----:B------:R-:W-:Y:S02]  /*13bf0*/  MOV R29, R24 ;  /* 0x00000018001d7202 */ /* 0x000fe40000000f00 */
[----:B------:R-:W-:Y:S02]  /*13c00*/  F2FP.F16.F32.PACK_AB R12, R27, R96 ;  /* 0x000000601b0c723e */ /* 0x000fe400000000ff */
[----:B------:R-:W-:Y:S02]  /*13c10*/  F2FP.F16.F32.PACK_AB R13, R99, R98 ;  /* 0x00000062630d723e */ /* 0x000fe400000000ff */
[----:B------:R-:W-:Y:S02]  /*13c20*/  F2FP.F16.F32.PACK_AB R14, R101, R100 ;  /* 0x00000064650e723e */ /* 0x000fe400000000ff */
[----:B------:R-:W-:-:S02]  /*13c30*/  F2FP.F16.F32.PACK_AB R15, R103, R102 ;  /* 0x00000066670f723e */ /* 0x000fc400000000ff */
[----:B------:R-:W-:Y:S02]  /*13c40*/  LOP3.LUT R36, R39, 0x180, RZ, 0xc0, !PT ;  /* 0x0000018027247812 */ /* 0x000fe400078ec0ff */
[----:B------:R-:W-:Y:S02]  /*13c50*/  F2FP.F16.F32.PACK_AB R24, R105, R104 ;  /* 0x000000686918723e */ /* 0x000fe400000000ff */
[----:B------:R-:W-:Y:S02]  /*13c60*/  F2FP.F16.F32.PACK_AB R25, R107, R106 ;  /* 0x0000006a6b19723e */ /* 0x000fe400000000ff */
[----:B------:R-:W-:Y:S01]  /*13c70*/  F2FP.F16.F32.PACK_AB R27, R111, R110 ;  /* 0x0000006e6f1b723e */ /* 0x000fe200000000ff */
[----:B------:R1:W-:Y:S01]  /*13c80*/  STSM.16.M88.4 [R32], R4 ;  /* 0x0000000420007844 */ /* 0x0003e20000000200 */
[----:B------:R-:W-:-:S03]  /*13c90*/  SHF.R.U64 R36, R36, 0x3, RZ ;  /* 0x0000000324247819 */ /* 0x000fc600000012ff */
[----:B------:R-:W-:Y:S01]  /*13ca0*/  STSM.16.M88.4 [R31], R12 ;  /* 0x0000000c1f007844 */ /* 0x000fe20000000200 */
[----:B----4-:R-:W-:-:S03]  /*13cb0*/  SHF.R.S32.HI R48, RZ, 0x1f, R38 ;  /* 0x0000001fff307819 */ /* 0x010fc60000011426 */
[----:B------:R2:W-:Y:S01]  /*13cc0*/  STSM.16.M88.4 [R30], R24 ;  /* 0x000000181e007844 */ /* 0x0005e20000000200 */
[----:B------:R-:W-:Y:S02]  /*13cd0*/  LOP3.LUT R10, R36, R39, RZ, 0x3c, !PT ;  /* 0x00000027240a7212 */ /* 0x000fe400078e3cff */
[----:B------:R-:W-:Y:S02]  /*13ce0*/  ISETP.NE.U32.AND P0, PT, RZ, UR4, PT ;  /* 0x00000004ff007c0c */ /* 0x000fe4000bf05070 */
[----:B------:R-:W-:Y:S02]  /*13cf0*/  MOV R28, R8 ;  /* 0x00000008001c7202 */ /* 0x000fe40000000f00 */
[----:B------:R-:W-:Y:S01]  /*13d00*/  MOV R3, R10 ;  /* 0x0000000a00037202 */ /* 0x000fe20000000f00 */
[----:B-1----:R-:W1:Y:S01]  /*13d10*/  LDC R32, c[0x0][0xbe8] ;  /* 0x0002fa00ff207b82 */ /* 0x002e620000000800 */
[----:B------:R-:W-:Y:S01]  /*13d20*/  F2FP.F16.F32.PACK_AB R4, R113, R112 ;  /* 0x000000707104723e */ /* 0x000fe200000000ff */
[C---:B--2---:R-:W-:Y:S01]  /*13d30*/  IMAD.SHL.U32 R26, R38.reuse, 0x4, RZ ;  /* 0x00000004261a7824 */ /* 0x044fe200078e00ff */
[----:B------:R-:W-:-:S02]  /*13d40*/  SHF.L.U64.HI R30, R38, 0x2, R48 ;  /* 0x00000002261e7819 */ /* 0x000fc40000010230 */
[----:B------:R-:W-:Y:S02]  /*13d50*/  F2FP.F16.F32.PACK_AB R5, R115, R114 ;  /* 0x000000727305723e */ /* 0x000fe400000000ff */
[----:B------:R-:W-:Y:S02]  /*13d60*/  IADD3 R24, P1, R26, UR4, RZ ;  /* 0x000000041a187c10 */ /* 0x000fe4000ff3e0ff */
        /* <DEDUP_REMOVED lines=10> */
[----:B------:R-:W-:Y:S02]  /*13e10*/  ISETP.NE.AND.EX P0, PT, RZ, UR5, PT, P0 ;  /* 0x00000005ff007c0c */ /* 0x000fe4000bf05300 */
[----:B------:R-:W-:Y:S01]  /*13e20*/  IADD3.X R25, R30, UR5, RZ, P1, !PT ;  /* 0x000000051e197c10 */ /* 0x000fe20008ffe4ff */
[----:B------:R-:W-:Y:S01]  /*13e30*/  ULDC.64 UR4, c[0x0][0xc08] ;  /* 0x0003020000047ab9 */ /* 0x000fe20000000a00 */
[----:B------:R2:W-:Y:S01]  /*13e40*/  STSM.16.M88.4 [R29], R4 ;  /* 0x000000041d007844 */ /* 0x0005e20000000200 */
[----:B------:R-:W-:-:S03]  /*13e50*/  ISETP.NE.U32.AND P2, PT, RZ, UR4, PT ;  /* 0x00000004ff007c0c */ /* 0x000fc6000bf45070 */
[----:B------:R3:W-:Y:S01]  /*13e60*/  STSM.16.M88.4 [R28], R8 ;  /* 0x000000081c007844 */ /* 0x0007e20000000200 */
[----:B------:R-:W-:-:S03]  /*13e70*/  ISETP.NE.AND.EX P2, PT, RZ, UR5, PT, P2 ;  /* 0x00000005ff007c0c */ /* 0x000fc6000bf45320 */
[----:B------:R3:W-:Y:S01]  /*13e80*/  STSM.16.M88.4 [R3], R12 ;  /* 0x0000000c03007844 */ /* 0x0007e20000000200 */
[----:B------:R-:W-:Y:S09]  /*13e90*/  BAR.SYNC.DEFER_BLOCKING 0x1, 0x180 ;  /* 0x0046000000007b1d */ /* 0x000ff20000010000 */
[----:B--2---:R-:W-:Y:S01]  /*13ea0*/  @P2 IADD3 R4, P3, R26, UR4, RZ ;  /* 0x000000041a042c10 */ /* 0x004fe2000ff7e0ff */
[----:B------:R-:W-:-:S02]  /*13eb0*/  ULDC UR4, c[0x0][0xa88] ;  /* 0x0002a20000047ab9 */ /* 0x000fc40000000800 */
[----:B------:R-:W-:Y:S02]  /*13ec0*/  MOV R7, UR4 ;  /* 0x0000000400077c02 */ /* 0x000fe40008000f00 */
[----:B------:R-:W-:Y:S01]  /*13ed0*/  @P2 IADD3.X R5, R30, UR5, RZ, P3, !PT ;  /* 0x000000051e052c10 */ /* 0x000fe20009ffe4ff */
[----:B------:R3:W5:Y:S04]  /*13ee0*/  @P0 LDG.E R42, desc[UR38][R24.64] ;  /* 0x00000026182a0981 */ /* 0x000768000c1e1900 */
[----:B------:R3:W5:Y:S01]  /*13ef0*/  @P2 LDG.E R7, desc[UR38][R4.64] ;  /* 0x0000002604072981 */ /* 0x000762000c1e1900 */
[----:B-1----:R-:W-:-:S13]  /*13f00*/  ISETP.NE.AND P1, PT, R32, 0x1, PT ;  /* 0x000000012000780c */ /* 0x002fda0003f25270 */
[----:B------:R-:W1:Y:S08]  /*13f10*/  @P1 LDC R6, c[0x0][0xbec] ;  /* 0x0002fb00ff061b82 */ /* 0x000e700000000800 */
[----:B------:R-:W2:Y:S01]  /*13f20*/  @P1 LDC R27, c[0x0][0xbf0] ;  /* 0x0002fc00ff1b1b82 */ /* 0x000ea20000000800 */
[----:B------:R-:W-:Y:S01]  /*13f30*/  SHF.R.S32.HI R41, RZ, 0x1f, R54 ;  /* 0x0000001fff297819 */ /* 0x000fe20000011436 */
[----:B---3--:R-:W-:Y:S06]  /*13f40*/  @P2 BRA `(.L_x_2448) ;  /* 0x0000000000102947 */ /* 0x008fec0003800000 */
[----:B------:R-:W-:Y:S05]  /*13f50*/  @!P0 BRA `(.L_x_2448) ;  /* 0x00000000000c8947 */ /* 0x000fea0003800000 */
[----:B------:R-:W3:Y:S04]  /*13f60*/  LDG.E R4, desc[UR38][R24.64] ;  /* 0x0000002618047981 */ /* 0x000ee8000c1e1900 */
[----:B-----5:R-:W3:Y:S02]  /*13f70*/  LDG.E R7, desc[UR38][R24.64+0x4] ;  /* 0x0000042618077981 */ /* 0x020ee4000c1e1900 */
[----:B---3--:R-:W-:-:S07]  /*13f80*/  IMAD.IADD R7, R7, 0x1, -R4 ;  /* 0x0000000107077824 */ /* 0x008fce00078e0a04 */
.L_x_2448:
[----:B------:R-:W3:Y:S01]  /*13f90*/  LDL R5, [R1+0x68] ;  /* 0x0000680001057983 */ /* 0x000ee20000100800 */
[----:B------:R-:W-:Y:S01]  /*13fa0*/  ULDC.64 UR4, c[0x0][0xb90] ;  /* 0x0002e40000047ab9 */ /* 0x000fe20000000a00 */
[----:B------:R-:W4:Y:S01]  /*13fb0*/  S2R R4, SR_TID.X ;  /* 0x0000000000047919 */ /* 0x000f220000002100 */
[----:B-----5:R-:W-:Y:S02]  /*13fc0*/  SHF.R.S32.HI R43, RZ, 0x1f, R42 ;  /* 0x0000001fff2b7819 */ /* 0x020fe4000001142a */
[----:B------:R-:W-:Y:S01]  /*13fd0*/  SEL R48, R48, RZ, !P0 ;  /* 0x000000ff30307207 */ /* 0x000fe20004000000 */
[----:B------:R-:W3:Y:S01]  /*13fe0*/  LDL.LU R53, [R1+0x54] ;  /* 0x0000540001357983 */ /* 0x000ee20000300800 */
[----:B------:R-:W-:Y:S01]  /*13ff0*/  IMAD R3, R41, UR4, RZ ;  /* 0x0000000429037c24 */ /* 0x000fe2000f8e02ff */
[----:B------:R-:W-:Y:S01]  /*14000*/  SEL R49, R38, RZ, !P0 ;  /* 0x000000ff26317207 */ /* 0x000fe20004000000 */
[----:B------:R-:W-:Y:S01]  /*14010*/  IMAD R50, R7, R32, RZ ;  /* 0x0000002007327224 */ /* 0x000fe200078e02ff */
[----:B------:R-:W2:Y:S01]  /*14020*/  LDL R10, [R1+0x80] ;  /* 0x00008000010a7983 */ /* 0x000ea20000100800 */
[----:B------:R-:W-:Y:S01]  /*14030*/  IMAD R13, R54, UR5, R3 ;  /* 0x00000005360d7c24 */ /* 0x000fe2000f8e0203 */
[----:B------:R-:W0:Y:S01]  /*14040*/  @P1 LDC R51, c[0x0][0xbec] ;  /* 0x0002fb00ff331b82 */ /* 0x000e220000000800 */
[----:B----4-:R-:W-:-:S05]  /*14050*/  VIADD R24, R4, 0xffffff80 ;  /* 0xffffff8004187836 */ /* 0x010fca0000000000 */
[--C-:B------:R-:W-:Y:S02]  /*14060*/  SHF.R.S32.HI R55, RZ, 0x1f, R24.reuse ;  /* 0x0000001fff377819 */ /* 0x100fe40000011418 */
[----:B------:R-:W-:Y:S02]  /*14070*/  SHF.R.S32.HI R52, RZ, 0x1f, R24 ;  /* 0x0000001fff347819 */ /* 0x000fe40000011418 */
[-C--:B------:R-:W-:Y:S02]  /*14080*/  LEA.HI R55, R55, R24.reuse, RZ, 0x2 ;  /* 0x0000001837377211 */ /* 0x080fe400078f10ff */
[----:B------:R-:W-:Y:S02]  /*14090*/  LEA.HI R52, R52, R24, RZ, 0x2 ;  /* 0x0000001834347211 */ /* 0x000fe400078f10ff */
[----:B------:R-:W-:Y:S02]  /*140a0*/  LOP3.LUT R55, R55, 0xfffffffc, RZ, 0xc0, !PT ;  /* 0xfffffffc37377812 */ /* 0x000fe400078ec0ff */
[----:B------:R-:W-:-:S03]  /*140b0*/  SHF.R.S32.HI R52, RZ, 0x2, R52 ;  /* 0x00000002ff347819 */ /* 0x000fc60000011434 */
[----:B------:R-:W-:-:S04]  /*140c0*/  IMAD.IADD R55, R24, 0x1, -R55 ;  /* 0x0000000118377824 */ /* 0x000fc800078e0a37 */
[----:B------:R-:W-:-:S05]  /*140d0*/  IMAD.SHL.U32 R3, R55, 0x8, RZ ;  /* 0x0000000837037824 */ /* 0x000fca00078e00ff */
[----:B------:R-:W-:-:S05]  /*140e0*/  LEA R11, R52, R3, 0x5 ;  /* 0x00000003340b7211 */ /* 0x000fca00078e28ff */
[----:B------:R-:W-:Y:S01]  /*140f0*/  IMAD.WIDE R20, R11, 0x2, R20 ;  /* 0x000000020b147825 */ /* 0x000fe200078e0214 */
[----:B------:R-:W-:-:S04]  /*14100*/  SHF.R.S32.HI R14, RZ, 0x1f, R24 ;  /* 0x0000001fff0e7819 */ /* 0x000fc80000011418 */
[----:B------:R-:W-:-:S04]  /*14110*/  LEA.HI R14, R14, R24, RZ, 0x7 ;  /* 0x000000180e0e7211 */ /* 0x000fc800078f38ff */
[----:B------:R-:W-:-:S05]  /*14120*/  LOP3.LUT R14, R14, 0xffffff80, RZ, 0xc0, !PT ;  /* 0xffffff800e0e7812 */ /* 0x000fca00078ec0ff */
[----:B------:R-:W-:Y:S01]  /*14130*/  IMAD.IADD R14, R24, 0x1, -R14 ;  /* 0x00000001180e7824 */ /* 0x000fe200078e0a0e */
[C---:B------:R-:W-:Y:S02]  /*14140*/  IADD3 R25, P5, R20.reuse, 0x4800, RZ ;  /* 0x0000480014197810 */ /* 0x040fe40007fbe0ff */
[----:B------:R-:W-:Y:S02]  /*14150*/  IADD3 R29, P4, R20, 0x6000, RZ ;  /* 0x00006000141d7810 */ /* 0x000fe40007f9e0ff */
[----:B------:R-:W-:Y:S02]  /*14160*/  LOP3.LUT R24, R25, 0x180, RZ, 0xc0, !PT ;  /* 0x0000018019187812 */ /* 0x000fe400078ec0ff */
[----:B------:R-:W-:Y:S02]  /*14170*/  LOP3.LUT R28, R29, 0x180, RZ, 0xc0, !PT ;  /* 0x000001801d1c7812 */ /* 0x000fe400078ec0ff */
[----:B------:R-:W-:Y:S02]  /*14180*/  SHF.R.U64 R24, R24, 0x3, RZ ;  /* 0x0000000318187819 */ /* 0x000fe400000012ff */
[----:B------:R-:W-:-:S02]  /*14190*/  SHF.R.U64 R28, R28, 0x3, RZ ;  /* 0x000000031c1c7819 */ /* 0x000fc400000012ff */
[----:B------:R-:W-:Y:S01]  /*141a0*/  LOP3.LUT R24, R24, R25, RZ, 0x3c, !PT ;  /* 0x0000001918187212 */ /* 0x000fe200078e3cff */
[--C-:B------:R-:W-:Y:S01]  /*141b0*/  IMAD.X R25, RZ, RZ, R21.reuse, P5 ;  /* 0x000000ffff197224 */ /* 0x100fe200028e0615 */
[----:B------:R-:W-:Y:S01]  /*141c0*/  LOP3.LUT R28, R28, R29, RZ, 0x3c, !PT ;  /* 0x0000001d1c1c7212 */ /* 0x000fe200078e3cff */
[----:B------:R-:W-:Y:S01]  /*141d0*/  IMAD.X R29, RZ, RZ, R21, P4 ;  /* 0x000000ffff1d7224 */ /* 0x000fe200020e0615 */
[----:B------:R-:W-:Y:S01]  /*141e0*/  BSSY B1, `(.L_x_2449) ;  /* 0x0000081000017945 */ /* 0x000fe20003800000 */
[----:B---3--:R-:W-:Y:S02]  /*141f0*/  IMAD.IADD R15, R5, 0x1, R53 ;  /* 0x00000001050f7824 */ /* 0x008fe400078e0235 */
[----:B------:R-:W-:Y:S01]  /*14200*/  IMAD.WIDE.U32 R4, R54, UR4, R42 ;  /* 0x0000000436047c25 */ /* 0x000fe2000f8e002a */
[----:B------:R-:W-:-:S03]  /*14210*/  ULDC.64 UR4, c[0x0][0xb98] ;  /* 0x0002e60000047ab9 */ /* 0x000fc60000000a00 */
[----:B-1----:R-:W-:-:S04]  /*14220*/  @P1 IMAD.HI.U32 R6, R15, R6, RZ ;  /* 0x000000060f061227 */ /* 0x002fc800078e00ff */
[----:B------:R-:W-:Y:S01]  /*14230*/  IMAD.MOV.U32 R9, RZ, RZ, R15 ;  /* 0x000000ffff097224 */ /* 0x000fe200078e000f */
[----:B--2---:R-:W-:Y:S01]  /*14240*/  @P1 SHF.R.U32.HI R9, RZ, R27, R6 ;  /* 0x0000001bff091219 */ /* 0x004fe20000011606 */
[----:B------:R-:W-:-:S04]  /*14250*/  IMAD.IADD R5, R5, 0x1, R13 ;  /* 0x0000000105057824 */ /* 0x000fc800078e020d */
[----:B------:R-:W-:Y:S02]  /*14260*/  IMAD.MOV R13, RZ, RZ, -R9 ;  /* 0x000000ffff0d7224 */ /* 0x000fe400078e0a09 */
[----:B------:R-:W-:Y:S02]  /*14270*/  IMAD R6, R48, UR4, RZ ;  /* 0x0000000430067c24 */ /* 0x000fe4000f8e02ff */
[----:B------:R-:W-:-:S04]  /*14280*/  IMAD.WIDE.U32 R4, R49, UR4, R4 ;  /* 0x0000000431047c25 */ /* 0x000fc8000f8e0004 */
[----:B------:R-:W-:Y:S01]  /*14290*/  IMAD R11, R32, R13, R15 ;  /* 0x0000000d200b7224 */ /* 0x000fe200078e020f */
[----:B------:R-:W-:Y:S01]  /*142a0*/  SHF.R.S32.HI R13, RZ, 0x1f, R9 ;  /* 0x0000001fff0d7819 */ /* 0x000fe20000011409 */
[----:B------:R-:W-:Y:S01]  /*142b0*/  IMAD R8, R49, UR5, R6 ;  /* 0x0000000531087c24 */ /* 0x000fe2000f8e0206 */
[----:B------:R-:W-:Y:S01]  /*142c0*/  IADD3 R4, P0, R9, R4, RZ ;  /* 0x0000000409047210 */ /* 0x000fe20007f1e0ff */
        /* <DEDUP_REMOVED lines=8> */
[----:B------:R-:W-:Y:S01]  /*14350*/  IMAD.IADD R5, R5, 0x1, R15 ;  /* 0x0000000105057824 */ /* 0x000fe200078e020f */
[----:B------:R-:W-:-:S04]  /*14360*/  IADD3 R9, P2, R20, 0x1800, RZ ;  /* 0x0000180014097810 */ /* 0x000fc80007f5e0ff */
[----:B------:R-:W-:Y:S02]  /*14370*/  LEA.HI.X R4, R4, UR5, R5, 0x2, P0 ;  /* 0x0000000504047c11 */ /* 0x000fe400080f1405 */
[----:B------:R-:W-:Y:S01]  /*14380*/  LOP3.LUT R8, R9, 0x180, RZ, 0xc0, !PT ;  /* 0x0000018009087812 */ /* 0x000fe200078ec0ff */
[----:B------:R-:W-:Y:S01]  /*14390*/  SHFL.IDX PT, R44, R6, RZ, 0x1c1f ;  /* 0x001c1fff062c7589 */ /* 0x000fe200000e0000 */
[----:B------:R-:W-:Y:S01]  /*143a0*/  IMAD.IADD R5, R10, 0x1, R53 ;  /* 0x000000010a057824 */ /* 0x000fe200078e0235 */
[----:B------:R-:W-:Y:S01]  /*143b0*/  IADD3 R13, P3, R20, 0x3000, RZ ;  /* 0x00003000140d7810 */ /* 0x000fe20007f7e0ff */
[----:B------:R-:W-:Y:S01]  /*143c0*/  ULDC.64 UR4, c[0x0][0xaa0] ;  /* 0x0002a80000047ab9 */ /* 0x000fe20000000a00 */
[----:B------:R-:W1:Y:S01]  /*143d0*/  SHFL.IDX PT, R45, R4, RZ, 0x1c1f ;  /* 0x001c1fff042d7589 */ /* 0x000e6200000e0000 */
[----:B------:R-:W-:-:S03]  /*143e0*/  SHF.R.U64 R8, R8, 0x3, RZ ;  /* 0x0000000308087819 */ /* 0x000fc600000012ff */
[----:B------:R-:W-:Y:S01]  /*143f0*/  SHFL.IDX PT, R46, R6, 0x1, 0x1c1f ;  /* 0x003c1f00062e7f89 */ /* 0x000fe200000e0000 */
[----:B------:R-:W-:-:S03]  /*14400*/  LOP3.LUT P0, RZ, R14, 0x3, RZ, 0xc0, !PT ;  /* 0x000000030eff7812 */ /* 0x000fc6000780c0ff */
[----:B------:R-:W2:Y:S01]  /*14410*/  SHFL.IDX PT, R47, R4, 0x1, 0x1c1f ;  /* 0x003c1f00042f7f89 */ /* 0x000ea200000e0000 */
[----:B------:R-:W-:Y:S01]  /*14420*/  LOP3.LUT R8, R8, R9, RZ, 0x3c, !PT ;  /* 0x0000000908087212 */ /* 0x000fe200078e3cff */
[----:B------:R-:W-:Y:S01]  /*14430*/  IMAD.X R9, RZ, RZ, R21, P2 ;  /* 0x000000ffff097224 */ /* 0x000fe200010e0615 */
[C---:B------:R-:W-:Y:S02]  /*14440*/  ISETP.GE.OR P2, PT, R5.reuse, R50, P0 ;  /* 0x000000320500720c */ /* 0x040fe40000746670 */
[----:B------:R-:W-:-:S04]  /*14450*/  IADD3 R5, R5, 0x8, RZ ;  /* 0x0000000805057810 */ /* 0x000fc80007ffe0ff */
[----:B------:R-:W-:Y:S02]  /*14460*/  ISETP.GE.OR P0, PT, R5, R50, P0 ;  /* 0x000000320500720c */ /* 0x000fe40000706670 */
[----:B------:R-:W-:-:S04]  /*14470*/  LOP3.LUT R12, R13, 0x180, RZ, 0xc0, !PT ;  /* 0x000001800d0c7812 */ /* 0x000fc800078ec0ff */
[----:B------:R-:W-:Y:S01]  /*14480*/  SHF.R.U64 R12, R12, 0x3, RZ ;  /* 0x000000030c0c7819 */ /* 0x000fe200000012ff */
[----:B-1----:R-:W-:Y:S03]  /*14490*/  @!P2 ST.E desc[UR38][R44.64], R40 ;  /* 0x000000282c00a985 */ /* 0x002fe6000c101926 */
[----:B------:R-:W-:Y:S01]  /*144a0*/  LOP3.LUT R12, R12, R13, RZ, 0x3c, !PT ;  /* 0x0000000d0c0c7212 */ /* 0x000fe200078e3cff */
[--C-:B------:R-:W-:Y:S01]  /*144b0*/  IMAD.X R13, RZ, RZ, R21.reuse, P3 ;  /* 0x000000ffff0d7224 */ /* 0x100fe200018e0615 */
[C---:B------:R-:W-:Y:S02]  /*144c0*/  IADD3 R7, P3, R20.reuse, 0x7800, RZ ;  /* 0x0000780014077810 */ /* 0x040fe40007f7e0ff */
[----:B------:R-:W-:Y:S01]  /*144d0*/  LOP3.LUT R11, R20, 0x180, RZ, 0xc0, !PT ;  /* 0x00000180140b7812 */ /* 0x000fe200078ec0ff */
[----:B--2---:R1:W-:Y:S01]  /*144e0*/  @!P0 ST.E desc[UR38][R46.64], R0 ;  /* 0x000000002e008985 */ /* 0x0043e2000c101926 */
[----:B------:R-:W-:Y:S01]  /*144f0*/  LOP3.LUT R4, R7, 0x180, RZ, 0xc0, !PT ;  /* 0x0000018007047812 */ /* 0x000fe200078ec0ff */
[----:B------:R-:W-:Y:S01]  /*14500*/  IMAD R43, R43, UR4, RZ ;  /* 0x000000042b2b7c24 */ /* 0x000fe2000f8e02ff */
[----:B------:R-:W-:Y:S01]  /*14510*/  SHF.R.U64 R11, R11, 0x3, RZ ;  /* 0x000000030b0b7819 */ /* 0x000fe200000012ff */
[----:B------:R-:W-:Y:S01]  /*14520*/  IMAD.X R37, RZ, RZ, R21, P3 ;  /* 0x000000ffff257224 */ /* 0x000fe200018e0615 */
[----:B------:R-:W-:Y:S01]  /*14530*/  SHF.R.U64 R4, R4, 0x3, RZ ;  /* 0x0000000304047819 */ /* 0x000fe200000012ff */
[----:B-1----:R-:W1:Y:S01]  /*14540*/  @P1 LDC R47, c[0x0][0xbf0] ;  /* 0x0002fc00ff2f1b82 */ /* 0x002e620000000800 */
[----:B------:R-:W-:Y:S01]  /*14550*/  LOP3.LUT R20, R11, R20, RZ, 0x3c, !PT ;  /* 0x000000140b147212 */ /* 0x000fe200078e3cff */
[----:B------:R-:W-:-:S02]  /*14560*/  IMAD R45, R42, UR5, R43 ;  /* 0x000000052a2d7c24 */ /* 0x000fc4000f8e022b */
[----:B------:R-:W-:Y:S01]  /*14570*/  IMAD R0, R55, 0x60, R52 ;  /* 0x0000006037007824 */ /* 0x000fe200078e0234 */
[----:B------:R-:W-:Y:S01]  /*14580*/  LOP3.LUT R36, R4, R7, RZ, 0x3c, !PT ;  /* 0x0000000704247212 */ /* 0x000fe200078e3cff */
[----:B------:R-:W-:Y:S01]  /*14590*/  IMAD.WIDE.U32 R42, R42, UR4, RZ ;  /* 0x000000042a2a7c25 */ /* 0x000fe2000f8e00ff */
[----:B------:R-:W-:Y:S01]  /*145a0*/  ULDC.64 UR4, c[0x0][0xae8] ;  /* 0x0002ba0000047ab9 */ /* 0x000fe20000000a00 */
[----:B------:R2:W5:Y:S01]  /*145b0*/  LD.E.128 R4, desc[UR38][R20.64] ;  /* 0x0000002614047980 */ /* 0x000562000c101d00 */
[----:B------:R-:W-:Y:S01]  /*145c0*/  IADD3 R40, R53, R0, RZ ;  /* 0x0000000035287210 */ /* 0x000fe20007ffe0ff */
[----:B------:R-:W-:Y:S02]  /*145d0*/  IMAD R41, R41, UR4, RZ ;  /* 0x0000000429297c24 */ /* 0x000fe4000f8e02ff */
[----:B------:R-:W5:Y:S02]  /*145e0*/  LD.E.128 R8, desc[UR38][R8.64] ;  /* 0x0000002608087980 */ /* 0x000f64000c101d00 */
[----:B------:R-:W-:-:S02]  /*145f0*/  IMAD R41, R54, UR5, R41 ;  /* 0x0000000536297c24 */ /* 0x000fc4000f8e0229 */
[----:B------:R-:W5:Y:S01]  /*14600*/  LD.E.128 R12, desc[UR38][R12.64] ;  /* 0x000000260c0c7980 */ /* 0x000f62000c101d00 */
[----:B--2---:R-:W-:Y:S02]  /*14610*/  IMAD.IADD R21, R43, 0x1, R45 ;  /* 0x000000012b157824 */ /* 0x004fe400078e022d */
[----:B------:R-:W-:Y:S01]  /*14620*/  IMAD.MOV.U32 R20, RZ, RZ, R42 ;  /* 0x000000ffff147224 */ /* 0x000fe200078e002a */
[----:B------:R-:W5:Y:S01]  /*14630*/  LD.E.128 R24, desc[UR38][R24.64] ;  /* 0x0000002618187980 */ /* 0x000f62000c101d00 */
[----:B0-----:R-:W-:-:S03]  /*14640*/  @P1 IMAD.HI.U32 R0, R40, R51, RZ ;  /* 0x0000003328001227 */ /* 0x001fc600078e00ff */
[----:B------:R-:W5:Y:S01]  /*14650*/  LD.E.128 R28, desc[UR38][R28.64] ;  /* 0x000000261c1c7980 */ /* 0x000f62000c101d00 */
[----:B------:R-:W-:Y:S01]  /*14660*/  IMAD.WIDE.U32 R20, R54, UR4, R20 ;  /* 0x0000000436147c25 */ /* 0x000fe2000f8e0014 */
[----:B------:R-:W-:Y:S02]  /*14670*/  ULDC.64 UR4, c[0x0][0xaf0] ;  /* 0x0002bc0000047ab9 */ /* 0x000fe40000000a00 */
[----:B------:R-:W5:Y:S01]  /*14680*/  LD.E.128 R36, desc[UR38][R36.64] ;  /* 0x0000002624247980 */ /* 0x000f62000c101d00 */
        /* <DEDUP_REMOVED lines=16> */
[----:B------:R-:W-:Y:S02]  /*14790*/  IMAD R0, R0, UR4, RZ ;  /* 0x0000000400007c24 */ /* 0x000fe4000f8e02ff */
[----:B------:R-:W-:Y:S02]  /*147a0*/  IMAD R43, R32, R45, R40 ;  /* 0x0000002d202b7224 */ /* 0x000fe400078e0228 */
[----:B------:R-:W-:-:S02]  /*147b0*/  IMAD R45, R41, UR5, R0 ;  /* 0x00000005292d7c24 */ /* 0x000fc4000f8e0200 */
[----:B------:R-:W-:Y:S01]  /*147c0*/  IMAD.WIDE.U32 R20, R41, UR4, R20 ;  /* 0x0000000429147c25 */ /* 0x000fe2000f8e0014 */
[----:B------:R-:W-:Y:S01]  /*147d0*/  SHF.R.S32.HI R0, RZ, 0x1f, R43 ;  /* 0x0000001fff007819 */ /* 0x000fe2000001142b */
[----:B------:R-:W-:Y:S02]  /*147e0*/  ULDC.64 UR4, c[0x0][0xad8] ;  /* 0x0002b60000047ab9 */ /* 0x000fe40000000a00 */
[----:B------:R-:W-:Y:S02]  /*147f0*/  IMAD.IADD R21, R21, 0x1, R45 ;  /* 0x0000000115157824 */ /* 0x000fe400078e022d */
[----:B------:R-:W-:Y:S02]  /*14800*/  IMAD R0, R0, UR4, RZ ;  /* 0x0000000400007c24 */ /* 0x000fe4000f8e02ff */
[----:B------:R-:W-:-:S04]  /*14810*/  IMAD.WIDE.U32 R20, R43, UR4, R20 ;  /* 0x000000042b147c25 */ /* 0x000fc8000f8e0014 */
[----:B------:R-:W-:Y:S01]  /*14820*/  IMAD R41, R43, UR5, R0 ;  /* 0x000000052b297c24 */ /* 0x000fe2000f8e0200 */
[----:B------:R-:W-:Y:S01]  /*14830*/  ULDC.64 UR4, c[0x0][0xa80] ;  /* 0x0002a00000047ab9 */ /* 0x000fe20000000a00 */
[----:B------:R-:W-:Y:S01]  /*14840*/  IMAD.IADD R47, R52, 0x1, R53 ;  /* 0x00000001342f7824 */ /* 0x000fe200078e0235 */
[----:B------:R-:W-:Y:S01]  /*14850*/  LEA R32, P0, R20, UR4, 0x1 ;  /* 0x0000000414207c11 */ /* 0x000fe2000f8008ff */
[----:B------:R-:W-:-:S05]  /*14860*/  IMAD.IADD R21, R21, 0x1, R41 ;  /* 0x0000000115157824 */ /* 0x000fca00078e0229 */
[----:B------:R-:W-:Y:S02]  /*14870*/  LEA.HI.X R46, R20, UR5, R21, 0x1, P0 ;  /* 0x00000005142e7c11 */ /* 0x000fe400080f0c15 */
[----:B------:R-:W-:Y:S02]  /*14880*/  ISETP.GE.AND P0, PT, R47, R50, PT ;  /* 0x000000322f00720c */ /* 0x000fe40003f06270 */
[----:B------:R-:W-:Y:S01]  /*14890*/  IADD3 R0, R2, 0x2d820, RZ ;  /* 0x0002d82002007810 */ /* 0x000fe20007ffe0ff */
[----:B------:R-:W-:-:S03]  /*148a0*/  VIADD R49, R3, 0x20 ;  /* 0x0000002003317836 */ /* 0x000fc60000000000 */
[----:B------:R-:W-:Y:S01]  /*148b0*/  PRMT R0, RZ, 0x654, R0 ;  /* 0x00000654ff007816 */ /* 0x000fe20000000000 */
[----:B------:R-:W-:Y:S01]  /*148c0*/  VIADD R51, R3, 0x40 ;  /* 0x0000004003337836 */ /* 0x000fe20000000000 */
[----:B0-----:R0:W1:Y:S02]  /*148d0*/  SHFL.IDX PT, R40, R32, RZ, 0x1c1f ;  /* 0x001c1fff20287589 */ /* 0x00106400000e0000 */
[----:B------:R2:W-:Y:S02]  /*148e0*/  SYNCS.ARRIVE.TRANS64.RED.A1T0 RZ, [R0+URZ], RZ ;  /* 0x000000ff00ff79a7 */ /* 0x0005e4000810043f */
[----:B------:R0:W3:Y:S01]  /*148f0*/  SHFL.IDX PT, R41, R46, RZ, 0x1c1f ;  /* 0x001c1fff2e297589 */ /* 0x0000e200000e0000 */
[----:B------:R-:W-:Y:S02]  /*14900*/  SHF.R.S32.HI R48, RZ, 0x1f, R51 ;  /* 0x0000001fff307819 */ /* 0x000fe40000011433 */
[----:B--2---:R-:W-:Y:S01]  /*14910*/  SHF.R.S32.HI R0, RZ, 0x1f, R49 ;  /* 0x0000001fff007819 */ /* 0x004fe20000011431 */
[----:B------:R-:W-:Y:S06]  /*14920*/  @P0 BRA `(.L_x_2450) ;  /* 0x0000000000300947 */ /* 0x000fec0003800000 */
[----:B------:R-:W-:Y:S02]  /*14930*/  ULDC UR4, c[0x0][0xac8] ;  /* 0x0002b20000047ab9 */ /* 0x000fe40000000800 */
[----:B------:R-:W-:Y:S02]  /*14940*/  ISETP.GE.AND P1, PT, R49, UR4, PT ;  /* 0x0000000431007c0c */ /* 0x000fe4000bf26270 */
[----:B------:R-:W-:Y:S02]  /*14950*/  ISETP.GE.AND P2, PT, R51, UR4, PT ;  /* 0x0000000433007c0c */ /* 0x000fe4000bf46270 */
[----:B------:R-:W-:-:S09]  /*14960*/  ISETP.GE.AND P0, PT, R3, UR4, PT ;  /* 0x0000000403007c0c */ /* 0x000fd2000bf06270 */
[-C--:B-1----:R-:W-:Y:S02]  /*14970*/  @!P1 LEA R42, P3, R49, R40.reuse, 0x1 ;  /* 0x00000028312a9211 */ /* 0x082fe400078608ff */
[----:B------:R-:W-:Y:S02]  /*14980*/  @!P2 LEA R44, P4, R51, R40, 0x1 ;  /* 0x00000028332ca211 */ /* 0x000fe400078808ff */
[----:B---3--:R-:W-:Y:S01]  /*14990*/  @!P0 IMAD.WIDE R20, R3, 0x2, R40 ;  /* 0x0000000203148825 */ /* 0x008fe200078e0228 */
[-C--:B------:R-:W-:Y:S02]  /*149a0*/  @!P1 LEA.HI.X R43, R49, R41.reuse, R0, 0x1, P3 ;  /* 0x00000029312b9211 */ /* 0x080fe400018f0c00 */
[----:B------:R-:W-:Y:S02]  /*149b0*/  @!P2 LEA.HI.X R45, R51, R41, R48, 0x1, P4 ;  /* 0x00000029332da211 */ /* 0x000fe400020f0c30 */
[----:B-----5:R2:W-:Y:S04]  /*149c0*/  @!P0 ST.E.128 desc[UR38][R20.64], R4 ;  /* 0x0000000414008985 */ /* 0x0205e8000c101d26 */
[----:B------:R2:W-:Y:S04]  /*149d0*/  @!P1 ST.E.128 desc[UR38][R42.64], R12 ;  /* 0x0000000c2a009985 */ /* 0x0005e8000c101d26 */
[----:B------:R2:W-:Y:S02]  /*149e0*/  @!P2 ST.E.128 desc[UR38][R44.64], R28 ;  /* 0x0000001c2c00a985 */ /* 0x0005e4000c101d26 */
.L_x_2450:
[----:B------:R-:W-:Y:S05]  /*149f0*/  BSYNC B1 ;  /* 0x0000000000017941 */ /* 0x000fea0003800000 */
.L_x_2449:
[----:B--2--5:R-:W-:Y:S01]  /*14a00*/  VIADD R5, R47, 0x60 ;  /* 0x000000602f057836 */ /* 0x024fe20000000000 */
[----:B------:R2:W4:Y:S04]  /*14a10*/  SHFL.IDX PT, R7, R46, 0x1, 0x1c1f ;  /* 0x003c1f002e077f89 */ /* 0x00052800000e0000 */
[----:B------:R-:W-:Y:S01]  /*14a20*/  ISETP.GE.AND P0, PT, R5, R50, PT ;  /* 0x000000320500720c */ /* 0x000fe20003f06270 */
[----:B------:R2:W0:-:S12]  /*14a30*/  SHFL.IDX PT, R6, R32, 0x1, 0x1c1f ;  /* 0x003c1f0020067f89 */ /* 0x00041800000e0000 */
[----:B--2---:R-:W-:Y:S05]  /*14a40*/  @P0 BRA `(.L_x_2451) ;  /* 0x0000000800e00947 */ /* 0x004fea0003800000 */
        /* <DEDUP_REMOVED lines=10> */
[----:B--2---:R-:W-:-:S04]  /*14af0*/  LEA R4, P0, R51, R6, 0x1 ;  /* 0x0000000633047211 */ /* 0x004fc800078008ff */
[----:B------:R-:W-:-:S05]  /*14b00*/  LEA.HI.X R5, R51, R7, R48, 0x1, P0 ;  /* 0x0000000733057211 */ /* 0x000fca00000f0c30 */
[----:B------:R0:W-:Y:S01]  /*14b10*/  ST.E.128 desc[UR38][R4.64], R36 ;  /* 0x0000002404007985 */ /* 0x0001e2000c101d26 */
[----:B------:R-:W-:Y:S05]  /*14b20*/  BRA `(.L_x_2451) ;  /* 0x0000000800a87947 */ /* 0x000fea0003800000 */
.L_x_2447:
[----:B------:R-:W3:Y:S01]  /*14b30*/  LDL R9, [R1+0x6c] ;  /* 0x00006c0001097983 */ /* 0x000ee20000100800 */
[----:B------:R-:W-:Y:S01]  /*14b40*/  ULDC.64 UR4, c[0x0][0xc00] ;  /* 0x0003000000047ab9 */ /* 0x000fe20000000a00 */
[----:B------:R-:W-:Y:S01]  /*14b50*/  IMAD.MOV.U32 R0, RZ, RZ, RZ ;  /* 0x000000ffff007224 */ /* 0x000fe200078e00ff */
[----:B------:R-:W-:Y:S01]  /*14b60*/  ISETP.NE.U32.AND P0, PT, RZ, UR4, PT ;  /* 0x00000004ff007c0c */ /* 0x000fe2000bf05070 */
[----:B------:R-:W4:Y:S03]  /*14b70*/  LDC R25, c[0x0][0xbe8] ;  /* 0x0002fa00ff197b82 */ /* 0x000f260000000800 */
[----:B------:R-:W-:Y:S01]  /*14b80*/  ISETP.NE.AND.EX P0, PT, RZ, UR5, PT, P0 ;  /* 0x00000005ff007c0c */ /* 0x000fe2000bf05300 */
[----:B---3--:R-:W-:Y:S01]  /*14b90*/  IMAD.SHL.U32 R6, R9, 0x4, RZ ;  /* 0x0000000409067824 */ /* 0x008fe200078e00ff */
[----:B------:R-:W-:-:S04]  /*14ba0*/  SHF.R.S32.HI R14, RZ, 0x1f, R9 ;  /* 0x0000001fff0e7819 */ /* 0x000fc80000011409 */
[----:B------:R-:W-:Y:S02]  /*14bb0*/  IADD3 R4, P1, R6, UR4, RZ ;  /* 0x0000000406047c10 */ /* 0x000fe4000ff3e0ff */
[----:B------:R-:W-:-:S04]  /*14bc0*/  SHF.L.U64.HI R3, R9, 0x2, R14 ;  /* 0x0000000209037819 */ /* 0x000fc8000001020e */
[----:B------:R-:W-:Y:S01]  /*14bd0*/  IADD3.X R5, R3, UR5, RZ, P1, !PT ;  /* 0x0000000503057c10 */ /* 0x000fe20008ffe4ff */
[----:B------:R-:W-:Y:S02]  /*14be0*/  ULDC.64 UR4, c[0x0][0xc08] ;  /* 0x0003020000047ab9 */ /* 0x000fe40000000a00 */
[----:B------:R-:W-:Y:S02]  /*14bf0*/  ISETP.NE.U32.AND P1, PT, RZ, UR4, PT ;  /* 0x00000004ff007c0c */ /* 0x000fe4000bf25070 */
[----:B------:R3:W5:Y:S02]  /*14c00*/  @P0 LDG.E R0, desc[UR38][R4.64] ;  /* 0x0000002604000981 */ /* 0x000764000c1e1900 */
[----:B------:R-:W-:Y:S01]  /*14c10*/  ISETP.NE.AND.EX P1, PT, RZ, UR5, PT, P1 ;  /* 0x00000005ff007c0c */ /* 0x000fe2000bf25310 */
[----:B------:R-:W2:-:S12]  /*14c20*/  S2R R10, SR_TID.X ;  /* 0x00000000000a7919 */ /* 0x000e980000002100 */
[----:B------:R-:W-:Y:S01]  /*14c30*/  @P1 IADD3 R6, P2, R6, UR4, RZ ;  /* 0x0000000406061c10 */ /* 0x000fe2000ff5e0ff */
[----:B------:R-:W-:Y:S02]  /*14c40*/  ULDC UR4, c[0x0][0xa88] ;  /* 0x0002a20000047ab9 */ /* 0x000fe40000000800 */
[----:B------:R-:W-:Y:S02]  /*14c50*/  MOV R8, UR4 ;  /* 0x0000000400087c02 */ /* 0x000fe40008000f00 */
[----:B------:R-:W-:-:S05]  /*14c60*/  @P1 IADD3.X R7, R3, UR5, RZ, P2, !PT ;  /* 0x0000000503071c10 */ /* 0x000fca00097fe4ff */
[----:B------:R3:W5:Y:S01]  /*14c70*/  @P1 LDG.E R8, desc[UR38][R6.64] ;  /* 0x0000002606081981 */ /* 0x000762000c1e1900 */
[----:B----4-:R-:W-:Y:S01]  /*14c80*/  ISETP.NE.AND P2, PT, R25, 0x1, PT ;  /* 0x000000011900780c */ /* 0x010fe20003f45270 */
[----:B--2---:R-:W-:-:S12]  /*14c90*/  VIADD R29, R10, 0xffffff80 ;  /* 0xffffff800a1d7836 */ /* 0x004fd80000000000 */
[----:B------:R-:W2:Y:S01]  /*14ca0*/  @P2 LDC R20, c[0x0][0xbec] ;  /* 0x0002fb00ff142b82 */ /* 0x000ea20000000800 */
[----:B------:R-:W-:-:S07]  /*14cb0*/  ISETP.GE.AND P3, PT, R29, 0xc0, PT ;  /* 0x000000c01d00780c */ /* 0x000fce0003f66270 */
[----:B------:R-:W4:Y:S01]  /*14cc0*/  @P2 LDC R27, c[0x0][0xbf0] ;  /* 0x0002fc00ff1b2b82 */ /* 0x000f220000000800 */
[----:B---3--:R-:W-:Y:S05]  /*14cd0*/  @P1 BRA `(.L_x_2452) ;  /* 0x0000000000101947 */ /* 0x008fea0003800000 */
[----:B------:R-:W-:Y:S05]  /*14ce0*/  @!P0 BRA `(.L_x_2452) ;  /* 0x00000000000c8947 */ /* 0x000fea0003800000 */
[----:B------:R-:W3:Y:S04]  /*14cf0*/  LDG.E R3, desc[UR38][R4.64] ;  /* 0x0000002604037981 */ /* 0x000ee8000c1e1900 */
[----:B-----5:R-:W3:Y:S02]  /*14d00*/  LDG.E R8, desc[UR38][R4.64+0x4] ;  /* 0x0000042604087981 */ /* 0x020ee4000c1e1900 */
[----:B---3--:R-:W-:-:S07]  /*14d10*/  IMAD.IADD R8, R8, 0x1, -R3 ;  /* 0x0000000108087824 */ /* 0x008fce00078e0a03 */
.L_x_2452:
[----:B------:R-:W3:Y:S04]  /*14d20*/  LDL R28, [R1+0x70] ;  /* 0x00007000011c7983 */ /* 0x000ee80000100800 */
[----:B------:R0:W5:Y:S01]  /*14d30*/  LDL R26, [R1+0x54] ;  /* 0x00005400011a7983 */ /* 0x0001620000100800 */
[----:B------:R-:W-:Y:S01]  /*14d40*/  BSSY B1, `(.L_x_2453) ;  /* 0x000002c000017945 */ /* 0x000fe20003800000 */
[----:B------:R-:W-:Y:S02]  /*14d50*/  SEL R13, R9, RZ, !P0 ;  /* 0x000000ff090d7207 */ /* 0x000fe40004000000 */
[----:B------:R-:W-:Y:S02]  /*14d60*/  SEL R14, R14, RZ, !P0 ;  /* 0x000000ff0e0e7207 */ /* 0x000fe40004000000 */
[----:B-----5:R-:W-:-:S02]  /*14d70*/  SHF.R.S32.HI R11, RZ, 0x1f, R0 ;  /* 0x0000001fff0b7819 */ /* 0x020fc40000011400 */
[----:B---3--:R-:W-:Y:S01]  /*14d80*/  SHF.R.S32.HI R12, RZ, 0x1f, R28 ;  /* 0x0000001fff0c7819 */ /* 0x008fe2000001141c */
[----:B0-----:R-:W-:Y:S06]  /*14d90*/  @P3 BRA `(.L_x_2454) ;  /* 0x0000000000983947 */ /* 0x001fec0003800000 */
[----:B------:R-:W0:Y:S01]  /*14da0*/  LDC R9, c[0x0][0xbe8] ;  /* 0x0002fa00ff097b82 */ /* 0x000e220000000800 */
[----:B------:R-:W-:Y:S01]  /*14db0*/  IADD3 R10, R26, -0x80, R10 ;  /* 0xffffff801a0a7810 */ /* 0x000fe20007ffe00a */
        /* <DEDUP_REMOVED lines=14> */
[----:B------:R-:W3:Y:S01]  /*14ea0*/  @P0 LDC R21, c[0x0][0xbf0] ;  /* 0x0002fc00ff150b82 */ /* 0x000ee20000000800 */
[----:B------:R-:W-:-:S04]  /*14eb0*/  IMAD.WIDE.U32 R4, R13, UR4, R4 ;  /* 0x000000040d047c25 */ /* 0x000fc8000f8e0004 */
[----:B0-----:R-:W-:-:S05]  /*14ec0*/  @P0 IMAD.HI.U32 R6, R10, R15, RZ ;  /* 0x0000000f0a060227 */ /* 0x001fca00078e00ff */
[----:B---3--:R-:W-:Y:S01]  /*14ed0*/  @P0 SHF.R.U32.HI R3, RZ, R21, R6 ;  /* 0x00000015ff030219 */ /* 0x008fe20000011606 */
        /* <DEDUP_REMOVED lines=18> */
.L_x_2454:
[----:B------:R-:W-:Y:S05]  /*15000*/  BSYNC B1 ;  /* 0x0000000000017941 */ /* 0x000fea0003800000 */
.L_x_2453:
        /* <DEDUP_REMOVED lines=15> */
[----:B------:R-:W-:Y:S02]  /*15100*/  IMAD.IADD R9, R26, 0x1, R0 ;  /* 0x000000011a097824 */ /* 0x000fe400078e0200 */
[----:B------:R-:W-:-:S02]  /*15110*/  IMAD R7, R28, UR5, R6 ;  /* 0x000000051c077c24 */ /* 0x000fc4000f8e0206 */
[----:B------:R-:W-:Y:S01]  /*15120*/  IMAD.WIDE.U32 R4, R28, UR4, R4 ;  /* 0x000000041c047c25 */ /* 0x000fe2000f8e0004 */
[----:B------:R-:W-:-:S03]  /*15130*/  ULDC.64 UR4, c[0x0][0xaf0] ;  /* 0x0002bc0000047ab9 */ /* 0x000fc60000000a00 */
[----:B--2---:R-:W-:Y:S01]  /*15140*/  @P2 IMAD.HI.U32 R0, R9, R20, RZ ;  /* 0x0000001409002227 */ /* 0x004fe200078e00ff */
[----:B------:R-:W-:-:S03]  /*15150*/  IADD3 R5, R5, R7, RZ ;  /* 0x0000000705057210 */ /* 0x000fc60007ffe0ff */
[----:B------:R-:W-:Y:S01]  /*15160*/  IMAD.MOV.U32 R3, RZ, RZ, R9 ;  /* 0x000000ffff037224 */ /* 0x000fe200078e0009 */
[----:B----4-:R-:W-:Y:S01]  /*15170*/  @P2 SHF.R.U32.HI R3, RZ, R27, R0 ;  /* 0x0000001bff032219 */ /* 0x010fe20000011600 */
[----:B------:R-:W-:Y:S02]  /*15180*/  IMAD R6, R14, UR4, RZ ;  /* 0x000000040e067c24 */ /* 0x000fe4000f8e02ff */
        /* <DEDUP_REMOVED lines=17> */
[----:B------:R-:W-:Y:S01]  /*152a0*/  IMAD.SHL.U32 R9, R10, 0x8, RZ ;  /* 0x000000080a097824 */ /* 0x000fe200078e00ff */
[C---:B------:R-:W-:Y:S01]  /*152b0*/  LEA R0, P0, R4.reuse, UR4, 0x1 ;  /* 0x0000000404007c11 */ /* 0x040fe2000f8008ff */
[----:B------:R-:W-:Y:S01]  /*152c0*/  UMOV UR4, 0xffffffff ;  /* 0xffffffff00047882 */ /* 0x000fe20000000000 */
[----:B------:R-:W-:Y:S01]  /*152d0*/  IADD3 R3, R5, R3, RZ ;  /* 0x0000000305037210 */ /* 0x000fe20007ffe0ff */
[C---:B------:R-:W-:Y:S02]  /*152e0*/  VIADD R7, R9.reuse, 0x40 ;  /* 0x0000004009077836 */ /* 0x040fe40000000000 */
[----:B------:R-:W-:Y:S01]  /*152f0*/  VIADD R20, R9, 0x20 ;  /* 0x0000002009147836 */ /* 0x000fe20000000000 */
[----:B------:R-:W-:Y:S02]  /*15300*/  LEA.HI.X R4, R4, UR5, R3, 0x1, P0 ;  /* 0x0000000504047c11 */ /* 0x000fe400080f0c03 */
[----:B------:R-:W-:-:S02]  /*15310*/  SHF.R.S32.HI R10, RZ, 0x1f, R7 ;  /* 0x0000001fff0a7819 */ /* 0x000fc40000011407 */
[----:B------:R-:W-:Y:S01]  /*15320*/  SHF.R.S32.HI R21, RZ, 0x1f, R20 ;  /* 0x0000001fff157819 */ /* 0x000fe20000011414 */
[----:B------:R-:W-:Y:S06]  /*15330*/  BRA.DIV UR4, `(.L_x_2455) ;  /* 0x0000007e04747947 */ /* 0x000fec000b800000 */
[----:B------:R0:W2:Y:S04]  /*15340*/  SHFL.IDX PT, R3, R4, RZ, 0x1c1f ;  /* 0x001c1fff04037589 */ /* 0x0000a800000e0000 */
[----:B------:R0:W3:Y:S02]  /*15350*/  SHFL.IDX PT, R14, R0, RZ, 0x1c1f ;  /* 0x001c1fff000e7589 */ /* 0x0000e400000e0000 */
.L_x_2617:
        /* <DEDUP_REMOVED lines=18> */
.L_x_2457:
[----:B------:R-:W-:Y:S05]  /*15480*/  BSYNC B1 ;  /* 0x0000000000017941 */ /* 0x000fea0003800000 */
.L_x_2456:
[----:B------:R-:W-:-:S03]  /*15490*/  UMOV UR4, 0xffffffff ;  /* 0xffffffff00047882 */ /* 0x000fc60000000000 */
[----:B------:R-:W-:Y:S05]  /*154a0*/  BRA.DIV UR4, `(.L_x_2458) ;  /* 0x0000007e044c7947 */ /* 0x000fea000b800000 */
[----:B--2---:R2:W0:Y:S04]  /*154b0*/  SHFL.IDX PT, R3, R4, 0x1, 0x1c1f ;  /* 0x003c1f0004037f89 */ /* 0x00442800000e0000 */
[----:B---3--:R2:W3:Y:S02]  /*154c0*/  SHFL.IDX PT, R14, R0, 0x1, 0x1c1f ;  /* 0x003c1f00000e7f89 */ /* 0x0084e400000e0000 */
.L_x_2621:
        /* <DEDUP_REMOVED lines=16> */
.L_x_2451:
[----:B------:R-:W-:Y:S05]  /*155d0*/  BSYNC B0 ;  /* 0x0000000000007941 */ /* 0x000fea0003800000 */
.L_x_2446:
[----:B------:R-:W-:Y:S02]  /*155e0*/  ULDC UR4, c[0x0][0xc3c] ;  /* 0x00030f0000047ab9 */ /* 0x000fe40000000800 */
[----:B-1----:R-:W-:-:S13]  /*155f0*/  ISETP.GE.AND P0, PT, R35, UR4, PT ;  /* 0x0000000423007c0c */ /* 0x002fda000bf06270 */
[----:B------:R-:W-:Y:S05]  /*15600*/  @!P0 BRA `(.L_x_2459) ;  /* 0xfffffebc009c8947 */ /* 0x000fea000383ffff */
[----:B------:R-:W-:Y:S05]  /*15610*/  BRA `(.L_x_2304) ;  /* 0x0000006c00c47947 */ /* 0x000fea0003800000 */
.L_x_2302:
        /* <DEDUP_REMOVED lines=16> */
.L_x_2460:
        /* <DEDUP_REMOVED lines=42> */
.L_x_2466:
[----:B------:R-:W-:Y:S01]  /*159c0*/  UIADD3 UR4, UR4, 0x1f, URZ ;  /* 0x0000001f04047890 */ /* 0x000fe2000fffe03f */
[----:B------:R-:W-:-:S05]  /*159d0*/  MOV R19, UR7 ;  /* 0x0000000700137c02 */ /* 0x000fca0008000f00 */
        /* <DEDUP_REMOVED lines=10> */
.L_x_2465:
[----:B------:R-:W-:Y:S05]  /*15a80*/  BSYNC B0 ;  /* 0x0000000000007941 */ /* 0x000fea0003800000 */
.L_x_2464:
        /* <DEDUP_REMOVED lines=15> */
[----:B------:R-:W0:Y:S02]  /*15b80*/  SHFL.IDX PT, R3, R9, 0x1f, 0x1f ;  /* 0x03e01f0009037f89 */ /* 0x000e2400000e0000 */
[----:B0-----:R-:W-:-:S04]  /*15b90*/  IMAD R3, R3, UR5, RZ ;  /* 0x0000000503037c24 */ /* 0x001fc8000f8e02ff */
[----:B------:R-:W-:-:S05]  /*15ba0*/  IMAD.IADD R4, R3, 0x1, R4 ;  /* 0x0000000103047824 */ /* 0x000fca00078e0204 */
[----:B------:R-:W-:-:S13]  /*15bb0*/  ISETP.GT.AND P6, PT, R4, UR6, PT ;  /* 0x0000000604007c0c */ /* 0x000fda000bfc4270 */
[----:B------:R-:W-:Y:S05]  /*15bc0*/  @!P6 BRA `(.L_x_2466) ;  /* 0xfffffffc007ce947 */ /* 0x000fea000383ffff */
[----:B------:R-:W-:-:S07]  /*15bd0*/  IMAD.MOV.U32 R6, RZ, RZ, R9 ;  /* 0x000000ffff067224 */ /* 0x000fce00078e0009 */
.L_x_2462:
        /* <DEDUP_REMOVED lines=19> */
[----:B------:R-:W-:-:S05]  /*15d10*/  IADD3 R9, R15, -0x1, RZ ;  /* 0xffffffff0f097810 */ /* 0x000fca0007ffe0ff */
[----:B------:R0:W1:Y:S02]  /*15d20*/  SHFL.IDX PT, R16, R6, R9, 0x1f ;  /* 0x00001f0906107589 */ /* 0x00006400000e0000 */
.L_x_2467:
        /* <DEDUP_REMOVED lines=19> */
[----:B------:R-:W-:-:S06]  /*15e60*/  @P0 IADD3 R2, R2, 0x1, RZ ;  /* 0x0000000102020810 */ /* 0x000fcc0007ffe0ff */
        /* <DEDUP_REMOVED lines=18> */
[----:B------:R-:W-:-:S03]  /*15f90*/  MOV R9, R11 ;  /* 0x0000000b00097202 */ /* 0x000fc60000000f00 */
        /* <DEDUP_REMOVED lines=13> */
[----:B------:R-:W-:Y:S02]  /*16070*/  @!P1 LOP3.LUT R2, RZ, R7, RZ, 0x33, !PT ;  /* 0x00000007ff029212 */ /* 0x000fe400078e33ff */
[----:B------:R-:W-:Y:S02]  /*16080*/  IADD3 R7, -R7, RZ, RZ ;  /* 0x000000ff07077210 */ /* 0x000fe40007ffe1ff */
[----:B------:R-:W-:-:S03]  /*16090*/  LOP3.LUT R17, RZ, R2, RZ, 0x33, !PT ;  /* 0x00000002ff117212 */ /* 0x000fc600078e33ff */
[----:B------:R-:W-:Y:S02]  /*160a0*/  IMAD R18, R2, R7, R3 ;  /* 0x0000000702127224 */ /* 0x000fe400078e0203 */
[----:B------:R-:W-:Y:S01]  /*160b0*/  IMAD.IADD R17, R0, 0x1, R17 ;  /* 0x0000000100117824 */ /* 0x000fe200078e0211 */
[----:B------:R-:W-:Y:S06]  /*160c0*/  BRA `(.L_x_2468) ;  /* 0x00000000000c7947 */ /* 0x000fec0003800000 */
.L_x_2463:
[----:B------:R-:W-:Y:S02]  /*160d0*/  IMAD.MOV.U32 R17, RZ, RZ, RZ ;  /* 0x000000ffff117224 */ /* 0x000fe400078e00ff */
[----:B------:R-:W-:Y:S02]  /*160e0*/  IMAD.U32 R16, RZ, RZ, UR6 ;  /* 0x00000006ff107e24 */ /* 0x000fe4000f8e00ff */
[----:B------:R-:W-:-:S07]  /*160f0*/  IMAD.MOV.U32 R18, RZ, RZ, RZ ;  /* 0x000000ffff127224 */ /* 0x000fce00078e00ff */
.L_x_2468:
[----:B------:R-:W-:-:S13]  /*16100*/  ISETP.NE.AND P0, PT, R5, RZ, PT ;  /* 0x000000ff0500720c */ /* 0x000fda0003f05270 */
[----:B------:R-:W0:Y:S01]  /*16110*/  @!P0 S2R R3, SR_CgaCtaId ;  /* 0x0000000000038919 */ /* 0x000e220000008800 */
[----:B------:R-:W-:-:S04]  /*16120*/  @!P0 MOV R0, 0x400 ;  /* 0x0000040000008802 */ /* 0x000fc80000000f00 */
[----:B0-----:R-:W-:-:S05]  /*16130*/  @!P0 LEA R0, R3, R0, 0x18 ;  /* 0x0000000003008211 */ /* 0x001fca00078ec0ff */
[----:B------:R0:W-:Y:S01]  /*16140*/  @!P0 STS.128 [R0+0x2d8d0], R16 ;  /* 0x02d8d01000008388 */ /* 0x0001e20000000c00 */
[----:B------:R-:W-:Y:S06]  /*16150*/  BAR.ARV 0x5, 0x200 ;  /* 0x0148000000007b1d */ /* 0x000fec0000002000 */
.L_x_2461:
[----:B0-----:R-:W-:Y:S01]  /*16160*/  IMAD.MOV.U32 R0, RZ, RZ, 0x1 ;  /* 0x00000001ff007424 */ /* 0x001fe200078e00ff */
[----:B------:R0:W-:Y:S01]  /*16170*/  STL [R1+0x48], RZ ;  /* 0x000048ff01007387 */ /* 0x0001e20000100800 */
[----:B------:R-:W-:Y:S01]  /*16180*/  ULDC UR4, c[0x0][0xc3c] ;  /* 0x00030f0000047ab9 */ /* 0x000fe20000000800 */
[----:B------:R-:W-:Y:S01]  /*16190*/  IMAD.MOV.U32 R26, RZ, RZ, RZ ;  /* 0x000000ffff1a7224 */ /* 0x000fe200078e00ff */
[----:B-1----:R-:W-:Y:S01]  /*161a0*/  ISETP.GE.AND P0, PT, R19, UR4, PT ;  /* 0x0000000413007c0c */ /* 0x002fe2000bf06270 */
[----:B------:R0:W-:-:S12]  /*161b0*/  STL [R1], R0 ;  /* 0x0000000001007387 */ /* 0x0001d80000100800 */
[----:B0-----:R-:W-:Y:S05]  /*161c0*/  @P0 BRA `(.L_x_2469) ;  /* 0x0000005c00f40947 */ /* 0x001fea0003800000 */
[----:B------:R-:W0:Y:S01]  /*161d0*/  S2R R7, SR_TID.X ;  /* 0x0000000000077919 */ /* 0x000e220000002100 */
[----:B------:R-:W1:Y:S01]  /*161e0*/  S2UR UR5, SR_CgaCtaId ;  /* 0x00000000000579c3 */ /* 0x000e620000008800 */
[----:B------:R-:W-:Y:S01]  /*161f0*/  UMOV UR4, 0x400 ;  /* 0x0000040000047882 */ /* 0x000fe20000000000 */
[----:B------:R-:W-:Y:S01]  /*16200*/  BSSY B8, `(.L_x_2469) ;  /* 0x00005f9000087945 */ /* 0x000fe20003800000 */
[----:B------:R-:W-:Y:S01]  /*16210*/  IMAD.MOV.U32 R26, RZ, RZ, RZ ;  /* 0x000000ffff1a7224 */ /* 0x000fe200078e00ff */
[----:B------:R-:W-:Y:S01]  /*16220*/  ULDC.64 UR42, c[0x0][0x198] ;  /* 0x00006600002a7ab9 */ /* 0x000fe20000000a00 */
[----:B------:R-:W-:Y:S01]  /*16230*/  IMAD.MOV.U32 R28, RZ, RZ, RZ ;  /* 0x000000ffff1c7224 */ /* 0x000fe200078e00ff */
[----:B------:R-:W-:Y:S01]  /*16240*/  ULOP3.LUT UR40, UR36, 0x2, URZ, 0xfc, !UPT ;  /* 0x0000000224287892 */ /* 0x000fe2000f8efc3f */
[----:B------:R-:W-:Y:S01]  /*16250*/  ULDC UR37, c[0x0][0xc] ;  /* 0x0000030000257ab9 */ /* 0x000fe20000000800 */
[----:B-1----:R-:W-:-:S06]  /*16260*/  ULEA UR4, UR5, UR4, 0x18 ;  /* 0x0000000405047291 */ /* 0x002fcc000f8ec03f */
[----:B------:R-:W-:Y:S02]  /*16270*/  MOV R22, UR4 ;  /* 0x0000000400167c02 */ /* 0x000fe40008000f00 */
[C---:B0-----:R-:W-:Y:S02]  /*16280*/  LOP3.LUT R6, R7.reuse, 0x7f, RZ, 0xc0, !PT ;  /* 0x0000007f07067812 */ /* 0x041fe400078ec0ff */
[----:B------:R-:W-:-:S03]  /*16290*/  SHF.L.U32 R0, R7, 0x3, RZ ;  /* 0x0000000307007819 */ /* 0x000fc600000006ff */
        /* <DEDUP_REMOVED lines=13> */
[----:B------:R0:W-:Y:S04]  /*16370*/  STL [R1], R4 ;  /* 0x0000000401007387 */ /* 0x0001e80000100800 */
[----:B------:R1:W-:Y:S04]  /*16380*/  STL [R1+0x48], RZ ;  /* 0x000048ff01007387 */ /* 0x0003e80000100800 */
[----:B------:R1:W-:Y:S01]  /*16390*/  STL [R1+0x4], R6 ;  /* 0x0000040601007387 */ /* 0x0003e20000100800 */
[----:B0-----:R-:W-:Y:S02]  /*163a0*/  LOP3.LUT R4, R3, R2, RZ, 0xfc, !PT ;  /* 0x0000000203047212 */ /* 0x001fe400078efcff */
[----:B------:R-:W-:-:S02]  /*163b0*/  LOP3.LUT R3, R0, 0x20, RZ, 0xfc, !PT ;  /* 0x0000002000037812 */ /* 0x000fc400078efcff */
[----:B------:R-:W-:Y:S01]  /*163c0*/  LOP3.LUT R2, R0, 0x40, RZ, 0xfc, !PT ;  /* 0x0000004000027812 */ /* 0x000fe200078efcff */
[----:B------:R-:W-:-:S05]  /*163d0*/  IMAD R0, R5, 0x2, R22 ;  /* 0x0000000205007824 */ /* 0x000fca00078e0216 */
[----:B------:R1:W-:Y:S02]  /*163e0*/  STL [R1+0x30], R0 ;  /* 0x0000300001007387 */ /* 0x0003e40000100800 */
.L_x_2570:
[----:B0-----:R-:W0:Y:S02]  /*163f0*/  LDC.64 R2, c[0x0][0xc88] ;  /* 0x00032200ff027b82 */ /* 0x001e240000000a00 */
[----:B0-----:R-:W-:-:S05]  /*16400*/  IMAD.WIDE R2, R19, 0x4, R2 ;  /* 0x0000000413027825 */ /* 0x001fca00078e0202 */
[----:B--2---:R-:W2:Y:S01]  /*16410*/  LDG.E R29, desc[UR38][R2.64] ;  /* 0x00000026021d7981 */ /* 0x004ea2000c1e1900 */
[----:B------:R-:W-:Y:S05]  /*16420*/  YIELD ;  /* 0x0000000000007946 */ /* 0x000fea0003800000 */
[----:B------:R-:W-:Y:S01]  /*16430*/  ULDC.64 UR4, c[0x0][0xa28] ;  /* 0x00028a0000047ab9 */ /* 0x000fe20000000a00 */
[----:B------:R-:W-:Y:S01]  /*16440*/  IMAD.MOV.U32 R10, RZ, RZ, RZ ;  /* 0x000000ffff0a7224 */ /* 0x000fe200078e00ff */
[----:B------:R-:W-:Y:S01]  /*16450*/  ISETP.NE.U32.AND P0, PT, RZ, UR4, PT ;  /* 0x00000004ff007c0c */ /* 0x000fe2000bf05070 */
[----:B-1----:R-:W-:Y:S01]  /*16460*/  IMAD.MOV.U32 R6, RZ, RZ, RZ ;  /* 0x000000ffff067224 */ /* 0x002fe200078e00ff */
[----:B------:R-:W-:Y:S01]  /*16470*/  ULDC.64 UR8, c[0x0][0xa18] ;  /* 0x0002860000087ab9 */ /* 0x000fe20000000a00 */
[----:B------:R-:W-:Y:S01]  /*16480*/  ULDC.64 UR6, c[0x0][0xa10] ;  /* 0x0002840000067ab9 */ /* 0x000fe20000000a00 */
[----:B------:R-:W-:-:S02]  /*16490*/  ISETP.NE.AND.EX P0, PT, RZ, UR5, PT, P0 ;  /* 0x00000005ff007c0c */ /* 0x000fc4000bf05300 */
[----:B--2---:R-:W-:-:S11]  /*164a0*/  SHF.R.S32.HI R0, RZ, 0x1f, R29 ;  /* 0x0000001fff007819 */ /* 0x004fd6000001141d */
        /* <DEDUP_REMOVED lines=8> */
[----:B------:R-:W-:Y:S01]  /*16530*/  ISETP.NE.U32.AND P2, PT, RZ, UR8, PT ;  /* 0x00000008ff007c0c */ /* 0x000fe2000bf45070 */
[----:B0-----:R-:W-:Y:S01]  /*16540*/  IMAD.MOV.U32 R0, RZ, RZ, RZ ;  /* 0x000000ffff007224 */ /* 0x001fe200078e00ff */
[----:B------:R-:W-:Y:S02]  /*16550*/  ISETP.NE.AND.EX P0, PT, RZ, UR5, PT, P0 ;  /* 0x00000005ff007c0c */ /* 0x000fe4000bf05300 */
[----:B------:R-:W-:Y:S02]  /*16560*/  ISETP.NE.AND.EX P2, PT, RZ, UR9, PT, P2 ;  /* 0x00000009ff007c0c */ /* 0x000fe4000bf45320 */
[----:B------:R-:W-:Y:S02]  /*16570*/  ISETP.NE.U32.AND P1, PT, RZ, UR6, PT ;  /* 0x00000006ff007c0c */ /* 0x000fe4000bf25070 */
[----:B-1----:R-:W-:-:S02]  /*16580*/  IADD3 R2, P3, R24, UR4, RZ ;  /* 0x0000000418027c10 */ /* 0x002fc4000ff7e0ff */
[----:B------:R-:W-:Y:S02]  /*16590*/  ISETP.NE.AND.EX P1, PT, RZ, UR7, PT, P1 ;  /* 0x00000007ff007c0c */ /* 0x000fe4000bf25310 */
[----:B------:R-:W-:Y:S02]  /*165a0*/  IADD3.X R3, R25, UR5, RZ, P3, !PT ;  /* 0x0000000519037c10 */ /* 0x000fe40009ffe4ff */
[----:B------:R-:W-:-:S03]  /*165b0*/  IADD3 R4, P4, R24, UR6, RZ ;  /* 0x0000000618047c10 */ /* 0x000fc6000ff9e0ff */
[----:B---3--:R-:W3:Y:S01]  /*165c0*/  @P0 LDG.E R6, desc[UR38][R2.64] ;  /* 0x0000002602060981 */ /* 0x008ee2000c1e1900 */
[----:B------:R-:W-:Y:S01]  /*165d0*/  ULDC UR4, c[0x0][0x288] ;  /* 0x0000a20000047ab9 */ /* 0x000fe20000000800 */
[----:B------:R-:W-:Y:S01]  /*165e0*/  IADD3.X R5, R25, UR7, RZ, P4, !PT ;  /* 0x0000000719057c10 */ /* 0x000fe2000a7fe4ff */
[----:B------:R-:W-:Y:S01]  /*165f0*/  IMAD.U32 R8, RZ, RZ, UR4 ;  /* 0x00000004ff087e24 */ /* 0x000fe2000f8e00ff */
[----:B------:R-:W-:-:S03]  /*16600*/  ULDC.64 UR4, c[0x0][0x418] ;  /* 0x0001060000047ab9 */ /* 0x000fc60000000a00 */
[----:B------:R-:W5:Y:S04]  /*16610*/  @P1 LDG.E R0, desc[UR38][R4.64] ;  /* 0x0000002604001981 */ /* 0x000f68000c1e1900 */
[----:B---3--:R0:W-:Y:S02]  /*16620*/  STL [R1+0x8], R6 ;  /* 0x0000080601007387 */ /* 0x0081e40000100800 */
[----:B0-----:R-:W-:-:S04]  /*16630*/  @P2 IADD3 R6, P3, R24, UR8, RZ ;  /* 0x0000000818062c10 */ /* 0x001fc8000ff7e0ff */
[----:B------:R-:W-:-:S05]  /*16640*/  @P2 IADD3.X R7, R25, UR9, RZ, P3, !PT ;  /* 0x0000000919072c10 */ /* 0x000fca0009ffe4ff */
[----:B------:R0:W3:Y:S01]  /*16650*/  @P2 LDG.E R8, desc[UR38][R6.64] ;  /* 0x0000002606082981 */ /* 0x0000e2000c1e1900 */
[----:B------:R-:W-:-:S03]  /*16660*/  UISETP.NE.U32.AND UP0, UPT, UR4, URZ, UPT ;  /* 0x0000003f0400728c */ /* 0x000fc6000bf05070 */
[----:B------:R-:W-:Y:S01]  /*16670*/  ULDC UR4, c[0x0][0x424] ;  /* 0x0001090000047ab9 */ /* 0x000fe20000000800 */
[----:B------:R-:W-:-:S03]  /*16680*/  UISETP.NE.AND.EX UP0, UPT, UR5, URZ, UPT, UP0 ;  /* 0x0000003f0500728c */ /* 0x000fc6000bf05300 */
[----:B------:R-:W-:Y:S01]  /*16690*/  ULDC UR5, c[0x0][0x2f0] ;  /* 0x0000bc0000057ab9 */ /* 0x000fe20000000800 */
[----:B------:R-:W-:-:S04]  /*166a0*/  USEL UR4, UR4, 0x1, UP0 ;  /* 0x0000000104047887 */ /* 0x000fc80008000000 */
[----:B------:R-:W-:-:S03]  /*166b0*/  UIMAD UR4, UR4, UR5, URZ ;  /* 0x00000005040472a4 */ /* 0x000fc6000f8e023f */
[----:B------:R-:W-:Y:S02]  /*166c0*/  ULDC UR5, c[0x0][0x348] ;  /* 0x0000d20000057ab9 */ /* 0x000fe40000000800 */
[----:B0-----:R-:W-:Y:S02]  /*166d0*/  IMAD.U32 R6, RZ, RZ, UR5 ;  /* 0x00000005ff067e24 */ /* 0x001fe4000f8e00ff */
[----:B------:R-:W-:Y:S01]  /*166e0*/  IMAD.U32 R7, RZ, RZ, UR4 ;  /* 0x00000004ff077e24 */ /* 0x000fe2000f8e00ff */
[----:B---3--:R0:W-:Y:S04]  /*166f0*/  STL [R1+0x40], R8 ;  /* 0x0000400801007387 */ /* 0x0081e80000100800 */
[----:B--2---:R0:W-:Y:S01]  /*16700*/  STL [R1+0x28], R10 ;  /* 0x0000280a01007387 */ /* 0x0041e20000100800 */
[----:B------:R-:W-:Y:S01]  /*16710*/  MOV R9, R8 ;  /* 0x0000000800097202 */ /* 0x000fe20000000f00 */
[----:B------:R-:W-:Y:S06]  /*16720*/  @P2 BRA `(.L_x_2470) ;  /* 0x0000000000142947 */ /* 0x000fec0003800000 */
[----:B------:R-:W-:Y:S05]  /*16730*/  @!P0 BRA `(.L_x_2470) ;  /* 0x0000000000108947 */ /* 0x000fea0003800000 */
[----:B0-----:R-:W2:Y:S04]  /*16740*/  LDG.E R8, desc[UR38][R2.64] ;  /* 0x0000002602087981 */ /* 0x001ea8000c1e1900 */
[----:B------:R-:W2:Y:S02]  /*16750*/  LDG.E R2, desc[UR38][R2.64+0x4] ;  /* 0x0000042602027981 */ /* 0x000ea4000c1e1900 */
[----:B--2---:R-:W-:-:S05]  /*16760*/  IMAD.IADD R9, R2, 0x1, -R8 ;  /* 0x0000000102097824 */ /* 0x004fca00078e0a08 */
[----:B------:R1:W-:Y:S02]  /*16770*/  STL [R1+0x40], R9 ;  /* 0x0000400901007387 */ /* 0x0003e40000100800 */
.L_x_2470:
[----:B0-----:R-:W-:Y:S01]  /*16780*/  IMAD.MOV.U32 R8, RZ, RZ, R29 ;  /* 0x000000ffff087224 */ /* 0x001fe200078e001d */
[----:B------:R-:W-:Y:S02]  /*16790*/  ULDC.64 UR4, c[0x0][0xa20] ;  /* 0x0002880000047ab9 */ /* 0x000fe40000000a00 */
[----:B------:R-:W-:Y:S02]  /*167a0*/  ISETP.NE.U32.AND P0, PT, RZ, UR4, PT ;  /* 0x00000004ff007c0c */ /* 0x000fe4000bf05070 */
[----:B------:R0:W-:Y:S02]  /*167b0*/  STL [R1+0x10], R8 ;  /* 0x0000100801007387 */ /* 0x0001e40000100800 */
[----:B------:R-:W-:-:S13]  /*167c0*/  ISETP.NE.AND.EX P0, PT, RZ, UR5, PT, P0 ;  /* 0x00000005ff007c0c */ /* 0x000fda000bf05300 */
[----:B0-----:R-:W-:Y:S05]  /*167d0*/  @!P0 BRA `(.L_x_2471) ;  /* 0x0000000000108947 */ /* 0x001fea0003800000 */
[----:B------:R-:W-:-:S04]  /*167e0*/  IADD3 R2, P0, R24, UR4, RZ ;  /* 0x0000000418027c10 */ /* 0x000fc8000ff1e0ff */
[----:B------:R-:W-:-:S05]  /*167f0*/  IADD3.X R3, R25, UR5, RZ, P0, !PT ;  /* 0x0000000519037c10 */ /* 0x000fca00087fe4ff */
[----:B------:R0:W5:Y:S01]  /*16800*/  LDG.E R7, desc[UR38][R2.64] ;  /* 0x0000002602077981 */ /* 0x000162000c1e1900 */
[----:B------:R-:W-:Y:S05]  /*16810*/  BRA `(.L_x_2472) ;  /* 0x0000000000247947 */ /* 0x000fea0003800000 */
.L_x_2471:
[----:B------:R-:W-:Y:S02]  /*16820*/  ULDC.64 UR4, c[0x0][0xa08] ;  /* 0x0002820000047ab9 */ /* 0x000fe40000000a00 */
[----:B------:R-:W-:-:S04]  /*16830*/  ISETP.NE.U32.AND P0, PT, RZ, UR4, PT ;  /* 0x00000004ff007c0c */ /* 0x000fc8000bf05070 */
[----:B------:R-:W-:-:S13]  /*16840*/  ISETP.NE.AND.EX P0, PT, RZ, UR5, PT, P0 ;  /* 0x00000005ff007c0c */ /* 0x000fda000bf05300 */
[----:B------:R-:W-:Y:S05]  /*16850*/  @!P0 BRA `(.L_x_2472) ;  /* 0x0000000000148947 */ /* 0x000fea0003800000 */
[----:B------:R-:W0:Y:S02]  /*16860*/  LDC.64 R2, c[0x0][0xa08] ;  /* 0x00028200ff027b82 */ /* 0x000e240000000a00 */
[----:B0-----:R-:W-:-:S05]  /*16870*/  IMAD.WIDE R2, R8, 0x4, R2 ;  /* 0x0000000408027825 */ /* 0x001fca00078e0202 */
[----:B------:R-:W2:Y:S04]  /*16880*/  LDG.E R7, desc[UR38][R2.64] ;  /* 0x0000002602077981 */ /* 0x000ea8000c1e1900 */
[----:B------:R-:W2:Y:S02]  /*16890*/  LDG.E R2, desc[UR38][R2.64+0x4] ;  /* 0x0000042602027981 */ /* 0x000ea4000c1e1900 */
[----:B--2---:R-:W-:-:S07]  /*168a0*/  IMAD.IADD R7, R2, 0x1, -R7 ;  /* 0x0000000102077824 */ /* 0x004fce00078e0a07 */
.L_x_2472:
[----:B0-----:R-:W2:Y:S01]  /*168b0*/  @P1 LDG.E R2, desc[UR38][R4.64] ;  /* 0x0000002604021981 */ /* 0x001ea2000c1e1900 */
[----:B------:R-:W0:Y:S03]  /*168c0*/  LDC R3, c[0x0][0x448] ;  /* 0x00011200ff037b82 */ /* 0x000e260000000800 */
[----:B------:R3:W2:Y:S01]  /*168d0*/  @P1 LDG.E R4, desc[UR38][R4.64+0x4] ;  /* 0x0000042604041981 */ /* 0x0006a2000c1e1900 */
[----:B-----5:R-:W-:Y:S01]  /*168e0*/  IMAD.IADD R7, R7, 0x1, -R10 ;  /* 0x0000000107077824 */ /* 0x020fe200078e0a0a */
[----:B------:R-:W-:Y:S01]  /*168f0*/  BSSY B0, `(.L_x_2473) ;  /* 0x0000169000007945 */ /* 0x000fe20003800000 */
[----:B0-----:R-:W-:-:S13]  /*16900*/  ISETP.NE.AND P0, PT, R3, 0x1, PT ;  /* 0x000000010300780c */ /* 0x001fda0003f05270 */
[----:B------:R-:W0:Y:S08]  /*16910*/  @P0 LDC R3, c[0x0][0x44c] ;  /* 0x00011300ff030b82 */ /* 0x000e300000000800 */
[----:B---3--:R-:W3:Y:S01]  /*16920*/  @P0 LDC R5, c[0x0][0x450] ;  /* 0x00011400ff050b82 */ /* 0x008ee20000000800 */
[----:B--2---:R-:W-:Y:S02]  /*16930*/  @P1 IMAD.IADD R6, R4, 0x1, -R2 ;  /* 0x0000000104061824 */ /* 0x004fe400078e0a02 */
[----:B------:R-:W-:-:S02]  /*16940*/  IMAD R2, R17, 0xc0, RZ ;  /* 0x000000c011027824 */ /* 0x000fc400078e02ff */
[----:B------:R-:W-:-:S03]  /*16950*/  IMAD.IADD R4, R7, 0x1, R6 ;  /* 0x0000000107047824 */ /* 0x000fc600078e0206 */
[----:B------:R-:W-:Y:S01]  /*16960*/  IADD3 R2, R2, 0xbf, RZ ;  /* 0x000000bf02027810 */ /* 0x000fe20007ffe0ff */
[C---:B------:R-:W-:Y:S01]  /*16970*/  VIADD R21, R4.reuse, 0x7f ;  /* 0x0000007f04157836 */ /* 0x040fe20000000000 */
[----:B------:R-:W-:Y:S01]  /*16980*/  IADD3 R20, R4, 0x80, -R9 ;  /* 0x0000008004147810 */ /* 0x000fe20007ffe809 */
[----:B------:R2:W-:Y:S02]  /*16990*/  STL [R1+0x24], R4 ;  /* 0x0000240401007387 */ /* 0x0005e40000100800 */
[----:B0-----:R-:W-:-:S05]  /*169a0*/  @P0 IMAD.HI.U32 R3, R2, R3, RZ ;  /* 0x0000000302030227 */ /* 0x001fca00078e00ff */
[----:B---3--:R-:W-:Y:S02]  /*169b0*/  @P0 SHF.R.U32.HI R2, RZ, R5, R3 ;  /* 0x00000005ff020219 */ /* 0x008fe40000011603 */
[----:B------:R-:W-:-:S03]  /*169c0*/  SHF.R.S32.HI R3, RZ, 0x1f, R21 ;  /* 0x0000001fff037819 */ /* 0x000fc60000011415 */
[----:B------:R-:W-:Y:S01]  /*169d0*/  IMAD.IADD R2, R20, 0x1, R2 ;  /* 0x0000000114027824 */ /* 0x000fe200078e0202 */
[----:B------:R-:W-:-:S04]  /*169e0*/  LEA.HI R21, R3, R21, RZ, 0x7 ;  /* 0x0000001503157211 */ /* 0x000fc800078f38ff */
[----:B------:R-:W-:Y:S02]  /*169f0*/  SHF.R.S32.HI R3, RZ, 0x1f, R2 ;  /* 0x0000001fff037819 */ /* 0x000fe40000011402 */
[----:B------:R-:W-:Y:S02]  /*16a00*/  SHF.R.S32.HI R21, RZ, 0x7, R21 ;  /* 0x00000007ff157819 */ /* 0x000fe40000011415 */
[----:B------:R-:W-:-:S04]  /*16a10*/  LEA.HI R3, R3, R2, RZ, 0x7 ;  /* 0x0000000203037211 */ /* 0x000fc800078f38ff */
[----:B------:R-:W-:-:S04]  /*16a20*/  SHF.R.S32.HI R3, RZ, 0x7, R3 ;  /* 0x00000007ff037819 */ /* 0x000fc80000011403 */
[----:B------:R-:W-:-:S05]  /*16a30*/  VIMNMX R3, R21, R3, PT ;  /* 0x0000000315037248 */ /* 0x000fca0003fe0100 */
[--C-:B------:R-:W-:Y:S02]  /*16a40*/  IMAD R3, R3, 0x80, -R7.reuse ;  /* 0x0000008003037824 */ /* 0x100fe400078e0a07 */
[----:B------:R-:W-:-:S03]  /*16a50*/  IMAD.MOV R7, RZ, RZ, -R7 ;  /* 0x000000ffff077224 */ /* 0x000fc600078e0a07 */
[----:B------:R-:W-:Y:S02]  /*16a60*/  VIMNMX R2, R3, R6, PT ;  /* 0x0000000603027248 */ /* 0x000fe40003fe0100 */
[----:B------:R-:W-:-:S04]  /*16a70*/  VIMNMX R3, RZ, R7, !PT ;  /* 0x00000007ff037248 */ /* 0x000fc80007fe0100 */
[----:B------:R-:W-:Y:S02]  /*16a80*/  ISETP.GT.AND P0, PT, R2, R3, PT ;  /* 0x000000030200720c */ /* 0x000fe40003f04270 */
[----:B------:R-:W-:-:S11]  /*16a90*/  SHF.R.U32.HI R3, RZ, 0x7, R3 ;  /* 0x00000007ff037819 */ /* 0x000fd60000011603 */
[----:B------:R-:W-:-:S04]  /*16aa0*/  @P0 IADD3 R2, R2, 0x7f, RZ ;  /* 0x0000007f02020810 */ /* 0x000fc80007ffe0ff */
[----:B--2---:R-:W-:-:S04]  /*16ab0*/  @P0 SHF.R.S32.HI R4, RZ, 0x1f, R2 ;  /* 0x0000001fff040819 */ /* 0x004fc80000011402 */
        /* <DEDUP_REMOVED lines=12> */
[----:B------:R0:W2:Y:S02]  /*16b80*/  SHFL.IDX PT, R14, R5, RZ, 0x1f ;  /* 0x00001fff050e7589 */ /* 0x0000a400000e0000 */
.L_x_2624:
[----:B--2---:R-:W-:Y:S02]  /*16b90*/  ISETP.NE.AND P0, PT, R14, RZ, PT ;  /* 0x000000ff0e00720c */ /* 0x004fe40003f05270 */
[----:B------:R-:W-:-:S11]  /*16ba0*/  PLOP3.LUT P6, PT, PT, PT, PT, 0x8, 0x0 ;  /* 0x000000000000781c */ /* 0x000fd60003fce170 */
[----:B------:R-:W-:Y:S05]  /*16bb0*/  @P0 BRA `(.L_x_2476) ;  /* 0x00000000000c0947 */ /* 0x000fea0003800000 */
[----:B------:R-:W-:-:S03]  /*16bc0*/  UMOV UR4, 0xffffffff ;  /* 0xffffffff00047882 */ /* 0x000fc60000000000 */
[----:B------:R-:W-:Y:S05]  /*16bd0*/  BRA.DIV UR4, `(.L_x_2477) ;  /* 0x0000006604fc7947 */ /* 0x000fea000b800000 */
[----:B------:R-:W-:-:S13]  /*16be0*/  ELECT P6, URZ, PT ;  /* 0x00000000003f782f */ /* 0x000fda00038c0000 */
.L_x_2476:
        /* <DEDUP_REMOVED lines=9> */
.L_x_2627:
[----:B------:R-:W-:Y:S05]  /*16c80*/  BSYNC B1 ;  /* 0x0000000000017941 */ /* 0x000fea0003800000 */
.L_x_2478:
[----:B------:R-:W-:Y:S04]  /*16c90*/  BSSY B1, `(.L_x_2480) ;  /* 0x000008c000017945 */ /* 0x000fe80003800000 */
[----:B------:R-:W-:Y:S05]  /*16ca0*/  @!P6 BRA `(.L_x_2481) ;  /* 0x000000080028e947 */ /* 0x000fea0003800000 */
[----:B------:R-:W2:Y:S01]  /*16cb0*/  LDL R7, [R1+0x4] ;  /* 0x0000040001077983 */ /* 0x000ea20000100800 */
[----:B------:R-:W-:Y:S01]  /*16cc0*/  IMAD R8, R28, 0x8, R22 ;  /* 0x000000081c087824 */ /* 0x000fe200078e0216 */
[----:B------:R-:W3:Y:S01]  /*16cd0*/  S2R R6, SR_TID.X ;  /* 0x0000000000067919 */ /* 0x000ee20000002100 */
[----:B------:R-:W-:Y:S01]  /*16ce0*/  BSSY B2, `(.L_x_2482) ;  /* 0x0000006000027945 */ /* 0x000fe20003800000 */
[----:B---3--:R-:W-:-:S04]  /*16cf0*/  LOP3.LUT R6, R6, 0x7f, RZ, 0xc0, !PT ;  /* 0x0000007f06067812 */ /* 0x008fc800078ec0ff */
[----:B------:R-:W-:Y:S02]  /*16d00*/  ISETP.NE.AND P1, PT, R6, RZ, PT ;  /* 0x000000ff0600720c */ /* 0x000fe40003f25270 */
[----:B--2---:R-:W-:-:S04]  /*16d10*/  SHF.L.U32 R10, R7, 0x1f, RZ ;  /* 0x0000001f070a7819 */ /* 0x004fc800000006ff */
[----:B------:R-:W2:Y:S02]  /*16d20*/  SYNCS.PHASECHK.TRANS64.TRYWAIT P0, [R8+URZ+0x2d8a0], R10 ;  /* 0x02d8a00a080075a7 */ /* 0x000ea4000800017f */
[----:B--2---:R-:W-:Y:S05]  /*16d30*/  @!P0 BRA `(.L_x_2483) ;  /* 0x0000006400d88947 */ /* 0x004fea0003800000 */
.L_x_2628:
[----:B------:R-:W-:Y:S05]  /*16d40*/  BSYNC B2 ;  /* 0x0000000000027941 */ /* 0x000fea0003800000 */
.L_x_2482:
[----:B------:R-:W-:Y:S04]  /*16d50*/  BSSY B2, `(.L_x_2484) ;  /* 0x0000009000027945 */ /* 0x000fe80003800000 */
[----:B------:R-:W-:Y:S05]  /*16d60*/  @P1 BRA `(.L_x_2485) ;  /* 0x00000000001c1947 */ /* 0x000fea0003800000 */
[----:B0-----:R-:W0:Y:S02]  /*16d70*/  S2R R5, SR_TID.X ;  /* 0x0000000000057919 */ /* 0x001e240000002100 */
[----:B0-----:R-:W-:Y:S01]  /*16d80*/  LOP3.LUT R6, R5, 0x1f, RZ, 0xc0, !PT ;  /* 0x0000001f05067812 */ /* 0x001fe200078ec0ff */
[----:B------:R-:W-:-:S03]  /*16d90*/  IMAD.MOV.U32 R5, RZ, RZ, 0x6000 ;  /* 0x00006000ff057424 */ /* 0x000fc600078e00ff */
[----:B------:R-:W-:Y:S01]  /*16da0*/  ISETP.NE.AND P0, PT, R6, RZ, PT ;  /* 0x000000ff0600720c */ /* 0x000fe20003f05270 */
[----:B------:R3:W-:-:S12]  /*16db0*/  SYNCS.ARRIVE.TRANS64 RZ, [R8+URZ+0x2d890], R5 ;  /* 0x02d8900508ff79a7 */ /* 0x0007d8000800003f */
[----:B---3--:R-:W-:Y:S05]  /*16dc0*/  @!P0 BRA `(.L_x_2485) ;  /* 0x0000000000048947 */ /* 0x008fea0003800000 */
[----:B------:R-:W-:Y:S01]  /*16dd0*/  BPT.TRAP 0x1 ;  /* 0x000000040000795c */ /* 0x000fe20000300000 */
.L_x_2485:
[----:B------:R-:W-:Y:S05]  /*16de0*/  BSYNC B2 ;  /* 0x0000000000027941 */ /* 0x000fea0003800000 */
.L_x_2484:
[----:B------:R-:W-:Y:S01]  /*16df0*/  IMAD.MOV.U32 R14, RZ, RZ, RZ ;  /* 0x000000ffff0e7224 */ /* 0x000fe200078e00ff */
[----:B------:R-:W-:Y:S01]  /*16e00*/  LEA R6, R4, R0, 0x7 ;  /* 0x0000000004067211 */ /* 0x000fe200078e38ff */
[----:B------:R-:W-:Y:S01]  /*16e10*/  IMAD R7, R28, 0x6000, R22 ;  /* 0x000060001c077824 */ /* 0x000fe200078e0216 */
[----:B------:R-:W-:Y:S01]  /*16e20*/  UIADD3 UR4, UP0, UR42, 0x570, URZ ;  /* 0x000005702a047890 */ /* 0x000fe2000ff1e03f */
[----:B------:R-:W-:Y:S01]  /*16e30*/  PLOP3.LUT P0, PT, PT, PT, PT, 0x80, 0x0 ;  /* 0x000000000000781c */ /* 0x000fe20003f0f070 */
[----:B0-----:R-:W-:Y:S01]  /*16e40*/  VIADD R5, R8, 0x2d890 ;  /* 0x0002d89008057836 */ /* 0x001fe20000000000 */
[----:B------:R-:W-:Y:S01]  /*16e50*/  R2UR UR10, R14 ;  /* 0x000000000e0a72ca */ /* 0x000fe200000e0000 */
[----:B------:R-:W-:Y:S01]  /*16e60*/  VIADD R6, R6, 0xffffff80 ;  /* 0xffffff8006067836 */ /* 0x000fe20000000000 */
[----:B------:R-:W-:Y:S01]  /*16e70*/  UIADD3.X UR5, URZ, UR43, URZ, UP0, !UPT ;  /* 0x0000002b3f057290 */ /* 0x000fe200087fe43f */
[----:B-1----:R-:W-:Y:S01]  /*16e80*/  VIADD R9, R7, 0x15400 ;  /* 0x0001540007097836 */ /* 0x002fe20000000000 */
[----:B------:R-:W-:Y:S01]  /*16e90*/  UMOV UR6, 0x0 ;  /* 0x0000000000067882 */ /* 0x000fe20000000000 */
[----:B------:R-:W-:-:S10]  /*16ea0*/  UMOV UR7, 0x12f00000 ;  /* 0x12f0000000077882 */ /* 0x000fd40000000000 */
.L_x_2486:
        /* <DEDUP_REMOVED lines=16> */
.L_x_2487:
        /* <DEDUP_REMOVED lines=12> */
[----:B------:R-:W-:Y:S01]  /*17070*/  UMOV UR6, 0x0 ;  /* 0x0000000000067882 */ /* 0x000fe20000000000 */
[----:B------:R-:W-:Y:S01]  /*17080*/  IADD3 R9, R7, 0x19400, RZ ;  /* 0x0001940007097810 */ /* 0x000fe20007ffe0ff */
[----:B------:R-:W-:Y:S01]  /*17090*/  UMOV UR7, 0x12f00000 ;  /* 0x12f0000000077882 */ /* 0x000fe20000000000 */
[----:B------:R-:W-:-:S15]  /*170a0*/  R2UR UR10, R12 ;  /* 0x000000000c0a72ca */ /* 0x000fde00000e0000 */
.L_x_2488:
        /* <DEDUP_REMOVED lines=13> */
.L_x_2629:
[----:B------:R-:W-:Y:S05]  /*17180*/  BSYNC B2 ;  /* 0x0000000000027941 */ /* 0x000fea0003800000 */
.L_x_2489:
[----:B------:R-:W-:Y:S01]  /*17190*/  BSSY B2, `(.L_x_2491) ;  /* 0x000000b000027945 */ /* 0x000fe20003800000 */
[----:B0-2---:R-:W-:Y:S02]  /*171a0*/  IMAD.MOV.U32 R10, RZ, RZ, 0x0 ;  /* 0x00000000ff0a7424 */ /* 0x005fe400078e00ff */
[----:B------:R-:W-:Y:S01]  /*171b0*/  IMAD.MOV.U32 R11, RZ, RZ, 0x12f00000 ;  /* 0x12f00000ff0b7424 */ /* 0x000fe200078e00ff */
[----:B------:R-:W-:Y:S06]  /*171c0*/  @P1 BRA `(.L_x_2492) ;  /* 0x00000000001c1947 */ /* 0x000fec0003800000 */
[----:B------:R-:W0:Y:S02]  /*171d0*/  S2R R5, SR_TID.X ;  /* 0x0000000000057919 */ /* 0x000e240000002100 */
[----:B0-----:R-:W-:Y:S01]  /*171e0*/  LOP3.LUT R9, R5, 0x1f, RZ, 0xc0, !PT ;  /* 0x0000001f05097812 */ /* 0x001fe200078ec0ff */
[----:B------:R-:W-:-:S03]  /*171f0*/  IMAD.MOV.U32 R5, RZ, RZ, 0x6000 ;  /* 0x00006000ff057424 */ /* 0x000fc600078e00ff */
[----:B------:R-:W-:Y:S01]  /*17200*/  ISETP.NE.AND P0, PT, R9, RZ, PT ;  /* 0x000000ff0900720c */ /* 0x000fe20003f05270 */
[----:B------:R0:W-:-:S12]  /*17210*/  SYNCS.ARRIVE.TRANS64 RZ, [R8+URZ+0x2d8b0], R5 ;  /* 0x02d8b00508ff79a7 */ /* 0x0001d8000800003f */
[----:B0-----:R-:W-:Y:S05]  /*17220*/  @!P0 BRA `(.L_x_2492) ;  /* 0x0000000000048947 */ /* 0x001fea0003800000 */
[----:B------:R-:W-:Y:S01]  /*17230*/  BPT.TRAP 0x1 ;  /* 0x000000040000795c */ /* 0x000fe20000300000 */
.L_x_2492:
[----:B------:R-:W-:Y:S05]  /*17240*/  BSYNC B2 ;  /* 0x0000000000027941 */ /* 0x000fea0003800000 */
.L_x_2491:
        /* <DEDUP_REMOVED lines=8> */
.L_x_2493:
        /* <DEDUP_REMOVED lines=15> */
.L_x_2494:
        /* <DEDUP_REMOVED lines=15> */
.L_x_2495:
        /* <DEDUP_REMOVED lines=9> */
[----:B--2---:R-:W-:Y:S05]  /*17540*/  @P0 BRA.U.ANY `(.L_x_2495) ;  /* 0xfffffffd00d80947 */ /* 0x004fea000393ffff */
.L_x_2481:
[----:B------:R-:W-:Y:S05]  /*17550*/  BSYNC B1 ;  /* 0x0000000000017941 */ /* 0x000fea0003800000 */
.L_x_2480:
[----:B0-----:R-:W2:Y:S01]  /*17560*/  LDL.LU R5, [R1+0x4] ;  /* 0x0000040001057983 */ /* 0x001ea20000300800 */
[----:B------:R-:W-:Y:S01]  /*17570*/  VIADD R28, R28, 0x1 ;  /* 0x000000011c1c7836 */ /* 0x000fe20000000000 */
[----:B------:R-:W-:Y:S01]  /*17580*/  PLOP3.LUT P0, PT, PT, PT, PT, 0x8, 0x0 ;  /* 0x000000000000781c */ /* 0x000fe20003f0e170 */
[----:B-1----:R-:W-:-:S03]  /*17590*/  VIADD R9, R4, 0xfffffffe ;  /* 0xfffffffe04097836 */ /* 0x002fc60000000000 */
[C---:B------:R-:W-:Y:S02]  /*175a0*/  ISETP.NE.AND P1, PT, R28.reuse, 0x2, PT ;  /* 0x000000021c00780c */ /* 0x040fe40003f25270 */
[----:B------:R-:W-:Y:S02]  /*175b0*/  ISETP.GE.AND P2, PT, R9, R3, PT ;  /* 0x000000030900720c */ /* 0x000fe40003f46270 */
[----:B------:R-:W-:Y:S02]  /*175c0*/  SEL R4, RZ, 0x1, P1 ;  /* 0x00000001ff047807 */ /* 0x000fe40000800000 */
[----:B------:R-:W-:Y:S02]  /*175d0*/  SEL R28, R28, RZ, P1 ;  /* 0x000000ff1c1c7207 */ /* 0x000fe40000800000 */
[----:B--2---:R-:W-:-:S05]  /*175e0*/  LOP3.LUT R5, R5, R4, RZ, 0x3c, !PT ;  /* 0x0000000405057212 */ /* 0x004fca00078e3cff */
[----:B------:R0:W-:Y:S02]  /*175f0*/  STL [R1+0x4], R5 ;  /* 0x0000040501007387 */ /* 0x0001e40000100800 */
[----:B------:R-:W-:Y:S05]  /*17600*/  @!P2 BRA `(.L_x_2474) ;  /* 0x00000008005ca947 */ /* 0x000fea0003800000 */
.L_x_2512:
[----:B------:R-:W-:Y:S05]  /*17610*/  YIELD ;  /* 0x0000000000007946 */ /* 0x000fea0003800000 */
[----:B------:R-:W-:Y:S04]  /*17620*/  BSSY B1, `(.L_x_2496) ;  /* 0x000008b000017945 */ /* 0x000fe80003800000 */
[----:B--2---:R-:W-:Y:S05]  /*17630*/  @!P6 BRA `(.L_x_2497) ;  /* 0x000000080024e947 */ /* 0x004fea0003800000 */
        /* <DEDUP_REMOVED lines=9> */
.L_x_2630:
[----:B------:R-:W-:Y:S05]  /*176d0*/  BSYNC B2 ;  /* 0x0000000000027941 */ /* 0x000fea0003800000 */
.L_x_2498:
        /* <DEDUP_REMOVED lines=9> */
.L_x_2501:
[----:B------:R-:W-:Y:S05]  /*17770*/  BSYNC B2 ;  /* 0x0000000000027941 */ /* 0x000fea0003800000 */
.L_x_2500:
[----:B------:R-:W-:Y:S01]  /*17780*/  IMAD.MOV.U32 R12, RZ, RZ, RZ ;  /* 0x000000ffff0c7224 */ /* 0x000fe200078e00ff */
[----:B------:R-:W-:Y:S01]  /*17790*/  UIADD3 UR4, UP0, UR42, 0x570, URZ ;  /* 0x000005702a047890 */ /* 0x000fe2000ff1e03f */
[----:B------:R-:W-:Y:S01]  /*177a0*/  IMAD R6, R28, 0x6000, R22 ;  /* 0x000060001c067824 */ /* 0x000fe200078e0216 */
[----:B------:R-:W-:Y:S01]  /*177b0*/  PLOP3.LUT P1, PT, PT, PT, PT, 0x80, 0x0 ;  /* 0x000000000000781c */ /* 0x000fe20003f2f070 */
[----:B------:R-:W-:Y:S01]  /*177c0*/  IMAD R5, R9, 0x80, R0 ;  /* 0x0000008009057824 */ /* 0x000fe200078e0200 */
[----:B------:R-:W-:Y:S01]  /*177d0*/  R2UR UR10, R12 ;  /* 0x000000000c0a72ca */ /* 0x000fe200000e0000 */
[----:B------:R-:W-:Y:S01]  /*177e0*/  VIADD R10, R6, 0x15400 ;  /* 0x00015400060a7836 */ /* 0x000fe20000000000 */
[----:B------:R-:W-:Y:S01]  /*177f0*/  IADD3 R4, R8, 0x2d890, RZ ;  /* 0x0002d89008047810 */ /* 0x000fe20007ffe0ff */
[----:B------:R-:W-:Y:S01]  /*17800*/  UIADD3.X UR5, URZ, UR43, URZ, UP0, !UPT ;  /* 0x0000002b3f057290 */ /* 0x000fe200087fe43f */
[----:B------:R-:W-:Y:S01]  /*17810*/  UMOV UR6, 0x0 ;  /* 0x0000000000067882 */ /* 0x000fe20000000000 */
[----:B------:R-:W-:-:S10]  /*17820*/  UMOV UR7, 0x12f00000 ;  /* 0x12f0000000077882 */ /* 0x000fd40000000000 */
.L_x_2502:
        /* <DEDUP_REMOVED lines=16> */
.L_x_2503:
        /* <DEDUP_REMOVED lines=16> */
.L_x_2504:
        /* <DEDUP_REMOVED lines=13> */
.L_x_2631:
[----:B------:R-:W-:Y:S05]  /*17b00*/  BSYNC B2 ;  /* 0x0000000000027941 */ /* 0x000fea0003800000 */
.L_x_2505:
[----:B------:R-:W-:Y:S01]  /*17b10*/  BSSY B2, `(.L_x_2507) ;  /* 0x000000b000027945 */ /* 0x000fe20003800000 */
[----:B------:R-:W-:Y:S01]  /*17b20*/  IMAD.MOV.U32 R10, RZ, RZ, 0x0 ;  /* 0x00000000ff0a7424 */ /* 0x000fe200078e00ff */
[----:B------:R-:W-:Y:S02]  /*17b30*/  MOV R11, 0x12f00000 ;  /* 0x12f00000000b7802 */ /* 0x000fe40000000f00 */
[----:B------:R-:W-:Y:S05]  /*17b40*/  @P2 BRA `(.L_x_2508) ;  /* 0x00000000001c2947 */ /* 0x000fea0003800000 */
[----:B------:R-:W2:Y:S02]  /*17b50*/  S2R R4, SR_TID.X ;  /* 0x0000000000047919 */ /* 0x000ea40000002100 */
[----:B--2---:R-:W-:Y:S01]  /*17b60*/  LOP3.LUT R15, R4, 0x1f, RZ, 0xc0, !PT ;  /* 0x0000001f040f7812 */ /* 0x004fe200078ec0ff */
[----:B------:R-:W-:-:S03]  /*17b70*/  IMAD.MOV.U32 R4, RZ, RZ, 0x6000 ;  /* 0x00006000ff047424 */ /* 0x000fc600078e00ff */
[----:B------:R-:W-:Y:S01]  /*17b80*/  ISETP.NE.AND P1, PT, R15, RZ, PT ;  /* 0x000000ff0f00720c */ /* 0x000fe20003f25270 */
[----:B------:R2:W-:-:S12]  /*17b90*/  SYNCS.ARRIVE.TRANS64 RZ, [R8+URZ+0x2d8b0], R4 ;  /* 0x02d8b00408ff79a7 */ /* 0x0005d8000800003f */
[----:B--2---:R-:W-:Y:S05]  /*17ba0*/  @!P1 BRA `(.L_x_2508) ;  /* 0x0000000000049947 */ /* 0x004fea0003800000 */
[----:B------:R-:W-:Y:S01]  /*17bb0*/  BPT.TRAP 0x1 ;  /* 0x000000040000795c */ /* 0x000fe20000300000 */
.L_x_2508:
[----:B------:R-:W-:Y:S05]  /*17bc0*/  BSYNC B2 ;  /* 0x0000000000027941 */ /* 0x000fea0003800000 */
.L_x_2507:
        /* <DEDUP_REMOVED lines=8> */
.L_x_2509:
        /* <DEDUP_REMOVED lines=15> */
.L_x_2510:
        /* <DEDUP_REMOVED lines=15> */
.L_x_2511:
        /* <DEDUP_REMOVED lines=10> */
.L_x_2497:
[----:B------:R-:W-:Y:S05]  /*17ed0*/  BSYNC B1 ;  /* 0x0000000000017941 */ /* 0x000fea0003800000 */
.L_x_2496:
[----:B------:R-:W2:Y:S01]  /*17ee0*/  LDL.LU R7, [R1+0x4] ;  /* 0x0000040001077983 */ /* 0x000ea20000300800 */
[----:B------:R-:W-:Y:S01]  /*17ef0*/  VIADD R28, R28, 0x1 ;  /* 0x000000011c1c7836 */ /* 0x000fe20000000000 */
[C---:B------:R-:W-:Y:S02]  /*17f00*/  ISETP.GT.AND P2, PT, R9.reuse, R3, PT ;  /* 0x000000030900720c */ /* 0x040fe40003f44270 */
[----:B------:R-:W-:Y:S02]  /*17f10*/  IADD3 R9, R9, -0x1, RZ ;  /* 0xffffffff09097810 */ /* 0x000fe40007ffe0ff */
[----:B------:R-:W-:-:S04]  /*17f20*/  ISETP.NE.AND P1, PT, R28, 0x2, PT ;  /* 0x000000021c00780c */ /* 0x000fc80003f25270 */
[----:B------:R-:W-:Y:S02]  /*17f30*/  SEL R4, RZ, 0x1, P1 ;  /* 0x00000001ff047807 */ /* 0x000fe40000800000 */
[----:B------:R-:W-:Y:S02]  /*17f40*/  SEL R28, R28, RZ, P1 ;  /* 0x000000ff1c1c7207 */ /* 0x000fe40000800000 */
[----:B--2---:R-:W-:-:S05]  /*17f50*/  LOP3.LUT R7, R7, R4, RZ, 0x3c, !PT ;  /* 0x0000000407077212 */ /* 0x004fca00078e3cff */
[----:B------:R2:W-:Y:S01]  /*17f60*/  STL [R1+0x4], R7 ;  /* 0x0000040701007387 */ /* 0x0005e20000100800 */
[----:B------:R-:W-:Y:S05]  /*17f70*/  @P2 BRA `(.L_x_2512) ;  /* 0xfffffff400a42947 */ /* 0x000fea000383ffff */
.L_x_2474:
[----:B------:R-:W-:Y:S05]  /*17f80*/  BSYNC B0 ;  /* 0x0000000000007941 */ /* 0x000fea0003800000 */
.L_x_2473:
[----:B------:R-:W3:Y:S01]  /*17f90*/  LDC R0, c[0x0][0x448] ;  /* 0x00011200ff007b82 */ /* 0x000ee20000000800 */
[----:B------:R-:W-:Y:S01]  /*17fa0*/  IMAD.MOV.U32 R2, RZ, RZ, 0xc0 ;  /* 0x000000c0ff027424 */ /* 0x000fe200078e00ff */
[----:B------:R-:W-:Y:S05]  /*17fb0*/  @!P0 WARPSYNC.ALL ;  /* 0x0000000000008948 */ /* 0x000fea0003800000 */
[----:B------:R-:W-:Y:S01]  /*17fc0*/  IMAD R2, R17, R2, 0xbf ;  /* 0x000000bf11027424 */ /* 0x000fe200078e0202 */
[----:B------:R-:W-:Y:S01]  /*17fd0*/  BSSY B7, `(.L_x_2513) ;  /* 0x000035a000077945 */ /* 0x000fe20003800000 */
[----:B------:R-:W-:Y:S01]  /*17fe0*/  @!P0 BAR.SYNC.DEFER_BLOCKING 0xc, 0x200 ;  /* 0x0308000000008b1d */ /* 0x000fe20000010000 */
[----:B---3--:R-:W-:-:S13]  /*17ff0*/  ISETP.NE.AND P1, PT, R0, 0x1, PT ;  /* 0x000000010000780c */ /* 0x008fda0003f25270 */
[----:B------:R-:W3:Y:S08]  /*18000*/  @P1 LDC R0, c[0x0][0x44c] ;  /* 0x00011300ff001b82 */ /* 0x000ef00000000800 */
[----:B------:R-:W4:Y:S01]  /*18010*/  @P1 LDC R3, c[0x0][0x450] ;  /* 0x00011400ff031b82 */ /* 0x000f220000000800 */
[----:B---3--:R-:W-:-:S05]  /*18020*/  @P1 IMAD.HI.U32 R0, R2, R0, RZ ;  /* 0x0000000002001227 */ /* 0x008fca00078e00ff */
[----:B----4-:R-:W-:-:S05]  /*18030*/  @P1 SHF.R.U32.HI R2, RZ, R3, R0 ;  /* 0x00000003ff021219 */ /* 0x010fca0000011600 */
[----:B------:R-:W-:-:S05]  /*18040*/  IMAD.IADD R2, R20, 0x1, R2 ;  /* 0x0000000114027824 */ /* 0x000fca00078e0202 */
[----:B------:R-:W-:-:S04]  /*18050*/  SHF.R.S32.HI R0, RZ, 0x1f, R2 ;  /* 0x0000001fff007819 */ /* 0x000fc80000011402 */
[----:B------:R-:W-:-:S04]  /*18060*/  LEA.HI R0, R0, R2, RZ, 0x7 ;  /* 0x0000000200007211 */ /* 0x000fc800078f38ff */
[----:B------:R-:W-:-:S04]  /*18070*/  SHF.R.S32.HI R0, RZ, 0x7, R0 ;  /* 0x00000007ff007819 */ /* 0x000fc80000011400 */
[----:B------:R-:W-:-:S04]  /*18080*/  VIMNMX R4, R21, R0, PT ;  /* 0x0000000015047248 */ /* 0x000fc80003fe0100 */
[----:B------:R-:W-:Y:S01]  /*18090*/  ISETP.GT.AND P0, PT, R4, RZ, PT ;  /* 0x000000ff0400720c */ /* 0x000fe20003f04270 */
[----:B------:R3:W-:-:S12]  /*180a0*/  STL [R1+0x34], R4 ;  /* 0x0000340401007387 */ /* 0x0007d80000100800 */
[----:B---3--:R-:W-:Y:S05]  /*180b0*/  @P0 BRA `(.L_x_2514) ;  /* 0x0000000000440947 */ /* 0x008fea0003800000 */
[----:B------:R-:W3:Y:S02]  /*180c0*/  S2R R4, SR_TID.X ;  /* 0x0000000000047919 */ /* 0x000ee40000002100 */
[----:B---3--:R-:W-:-:S04]  /*180d0*/  LOP3.LUT R4, R4, 0x7f, RZ, 0xc0, !PT ;  /* 0x0000007f04047812 */ /* 0x008fc800078ec0ff */
[----:B------:R-:W-:-:S13]  /*180e0*/  ISETP.NE.AND P0, PT, R4, RZ, PT ;  /* 0x000000ff0400720c */ /* 0x000fda0003f05270 */
[----:B------:R-:W-:Y:S05]  /*180f0*/  @P0 BRA `(.L_x_2515) ;  /* 0x00000034001c0947 */ /* 0x000fea0003800000 */
[----:B0-----:R-:W0:Y:S01]  /*18100*/  S2R R5, SR_LANEID ;  /* 0x0000000000057919 */ /* 0x001e220000000000 */
[----:B------:R-:W-:Y:S01]  /*18110*/  VOTEU.ANY UR4, UPT, PT ;  /* 0x0000000000047886 */ /* 0x000fe200038e0100 */
[----:B------:R-:W3:Y:S01]  /*18120*/  LDC.64 R2, c[0x0][0xc60] ;  /* 0x00031800ff027b82 */ /* 0x000ee20000000a00 */
[----:B------:R-:W0:Y:S02]  /*18130*/  FLO.U32 R0, UR4 ;  /* 0x0000000400007d00 */ /* 0x000e2400080e0000 */
[----:B0-----:R-:W-:-:S06]  /*18140*/  ISETP.EQ.U32.AND P0, PT, R0, R5, PT ;  /* 0x000000050000720c */ /* 0x001fcc0003f02070 */
[----:B------:R-:W3:Y:S07]  /*18150*/  POPC R5, UR4 ;  /* 0x0000000400057d09 */ /* 0x000eee0008000000 */
[----:B---3--:R-:W3:Y:S01]  /*18160*/  @P0 ATOMG.E.ADD.STRONG.GPU PT, R3, desc[UR38][R2.64], R5 ;  /* 0x00000005020309a8 */ /* 0x008ee200081ee1e6 */
[----:B------:R-:W0:Y:S02]  /*18170*/  S2R R4, SR_LTMASK ;  /* 0x0000000000047919 */ /* 0x000e240000003900 */
[----:B0-----:R-:W-:-:S04]  /*18180*/  LOP3.LUT R4, R4, UR4, RZ, 0xc0, !PT ;  /* 0x0000000404047c12 */ /* 0x001fc8000f8ec0ff */
[----:B--2---:R-:W0:Y:S01]  /*18190*/  POPC R7, R4 ;  /* 0x0000000400077309 */ /* 0x004e220000000000 */
[----:B---3--:R-:W0:Y:S02]  /*181a0*/  SHFL.IDX PT, R0, R3, R0, 0x1f ;  /* 0x00001f0003007589 */ /* 0x008e2400000e0000 */
[----:B0-----:R-:W-:Y:S01]  /*181b0*/  IADD3 R16, R0, UR37, R7 ;  /* 0x0000002500107c10 */ /* 0x001fe2000fffe007 */
[----:B------:R-:W-:Y:S06]  /*181c0*/  BRA `(.L_x_2515) ;  /* 0x0000003000e87947 */ /* 0x000fec0003800000 */
.L_x_2514:
        /* <DEDUP_REMOVED lines=9> */
[----:B--2---:R-:W-:Y:S01]  /*18260*/  MOV R7, UR9 ;  /* 0x0000000900077c02 */ /* 0x004fe20008000f00 */
[----:B------:R-:W2:Y:S01]  /*18270*/  LDC.64 R2, c[0x4][R2] ;  /* 0x0100000002027b82 */ /* 0x000ea20000000a00 */
[----:B0-----:R-:W-:Y:S02]  /*18280*/  IMAD.U32 R5, RZ, RZ, UR7 ;  /* 0x00000007ff057e24 */ /* 0x001fe4000f8e00ff */
[----:B------:R-:W-:Y:S02]  /*18290*/  IMAD.U32 R6, RZ, RZ, UR8 ;  /* 0x00000008ff067e24 */ /* 0x000fe4000f8e00ff */
[----:B------:R-:W-:-:S02]  /*182a0*/  IMAD.U32 R10, RZ, RZ, UR4 ;  /* 0x00000004ff0a7e24 */ /* 0x000fc4000f8e00ff */
[----:B------:R-:W-:Y:S02]  /*182b0*/  IMAD.U32 R11, RZ, RZ, UR5 ;  /* 0x00000005ff0b7e24 */ /* 0x000fe4000f8e00ff */
[----:B------:R-:W-:Y:S02]  /*182c0*/  IMAD.MOV.U32 R8, RZ, RZ, 0x70 ;  /* 0x00000070ff087424 */ /* 0x000fe400078e00ff */
[----:B------:R-:W-:Y:S02]  /*182d0*/  IMAD.MOV.U32 R12, RZ, RZ, 0x1 ;  /* 0x00000001ff0c7424 */ /* 0x000fe400078e00ff */
[----:B------:R-:W-:-:S07]  /*182e0*/  IMAD.MOV.U32 R13, RZ, RZ, RZ ;  /* 0x000000ffff0d7224 */ /* 0x000fce00078e00ff */
[----:B------:R-:W-:-:S07]  /*182f0*/  LEPC R20, `(.L_x_2517) ;  /* 0x000000001014794e */ /* 0x000fce0000000000 */
[----:B-12---:R-:W-:Y:S05]  /*18300*/  CALL.ABS.NOINC R2 ;  /* 0x0000000002007343 */ /* 0x006fea0003c00000 */
.L_x_2517:
[----:B------:R-:W-:Y:S05]  /*18310*/  BSYNC B6 ;  /* 0x0000000000067941 */ /* 0x000fea0003800000 */
.L_x_2516:
        /* <DEDUP_REMOVED lines=8> */
[----:B------:R3:W4:Y:S01]  /*183a0*/  LDC.64 R2, c[0x4][R27] ;  /* 0x010000001b027b82 */ /* 0x0007220000000a00 */
[----:B------:R-:W-:Y:S01]  /*183b0*/  MOV R4, UR6 ;  /* 0x0000000600047c02 */ /* 0x000fe20008000f00 */
[----:B0-----:R-:W-:Y:S01]  /*183c0*/  IMAD.U32 R5, RZ, RZ, UR7 ;  /* 0x00000007ff057e24 */ /* 0x001fe2000f8e00ff */
[----:B------:R-:W-:Y:S01]  /*183d0*/  MOV R12, 0x1 ;  /* 0x00000001000c7802 */ /* 0x000fe20000000f00 */
[----:B------:R-:W-:Y:S02]  /*183e0*/  IMAD.U32 R6, RZ, RZ, UR8 ;  /* 0x00000008ff067e24 */ /* 0x000fe4000f8e00ff */
[----:B--2---:R-:W-:-:S02]  /*183f0*/  IMAD.U32 R7, RZ, RZ, UR9 ;  /* 0x00000009ff077e24 */ /* 0x004fc4000f8e00ff */
[----:B------:R-:W-:Y:S02]  /*18400*/  IMAD.U32 R10, RZ, RZ, UR4 ;  /* 0x00000004ff0a7e24 */ /* 0x000fe4000f8e00ff */
[----:B------:R-:W-:Y:S02]  /*18410*/  IMAD.U32 R11, RZ, RZ, UR5 ;  /* 0x00000005ff0b7e24 */ /* 0x000fe4000f8e00ff */
[----:B------:R-:W-:Y:S02]  /*18420*/  IMAD.MOV.U32 R8, RZ, RZ, 0x70 ;  /* 0x00000070ff087424 */ /* 0x000fe400078e00ff */
[----:B---3--:R-:W-:-:S07]  /*18430*/  IMAD.MOV.U32 R13, RZ, RZ, RZ ;  /* 0x000000ffff0d7224 */ /* 0x008fce00078e00ff */
[----:B------:R-:W-:-:S07]  /*18440*/  LEPC R20, `(.L_x_2520) ;  /* 0x000000001014794e */ /* 0x000fce0000000000 */
[----:B-1--4-:R-:W-:Y:S05]  /*18450*/  CALL.ABS.NOINC R2 ;  /* 0x0000000002007343 */ /* 0x012fea0003c00000 */
.L_x_2520:
        /* <DEDUP_REMOVED lines=15> */
.L_x_2519:
[----:B------:R-:W-:Y:S05]  /*18550*/  BSYNC B6 ;  /* 0x0000000000067941 */ /* 0x000fea0003800000 */
.L_x_2518:
[----:B------:R3:W4:Y:S01]  /*18560*/  LDL R20, [R1+0x10] ;  /* 0x0000100001147983 */ /* 0x0007220000100800 */
[----:B------:R-:W-:Y:S01]  /*18570*/  ULDC.64 UR4, c[0x0][0x9f8] ;  /* 0x00027e0000047ab9 */ /* 0x000fe20000000a00 */
[----:B--2---:R-:W2:Y:S01]  /*18580*/  LDC R7, c[0x0][0x430] ;  /* 0x00010c00ff077b82 */ /* 0x004ea20000000800 */
[----:B------:R-:W-:Y:S01]  /*18590*/  ISETP.NE.U32.AND P0, PT, RZ, UR4, PT ;  /* 0x00000004ff007c0c */ /* 0x000fe2000bf05070 */
[----:B------:R-:W3:Y:S03]  /*185a0*/  LDL R27, [R1+0x34] ;  /* 0x00003400011b7983 */ /* 0x000ee60000100800 */
[----:B------:R-:W-:Y:S01]  /*185b0*/  ISETP.NE.AND.EX P0, PT, RZ, UR5, PT, P0 ;  /* 0x00000005ff007c0c */ /* 0x000fe2000bf05300 */
[----:B------:R-:W3:Y:S04]  /*185c0*/  LDL R21, [R1+0x24] ;  /* 0x0000240001157983 */ /* 0x000ee80000100800 */
[----:B------:R-:W3:Y:S08]  /*185d0*/  LDL R2, [R1+0x28] ;  /* 0x0000280001027983 */ /* 0x000ef00000100800 */
[----:B------:R-:W-:Y:S01]  /*185e0*/  @P0 IADD3 R24, P1, R24, UR4, RZ ;  /* 0x0000000418180c10 */ /* 0x000fe2000ff3e0ff */
[----:B------:R-:W0:Y:S01]  /*185f0*/  S2R R3, SR_TID.X ;  /* 0x0000000000037919 */ /* 0x000e220000002100 */
[----:B------:R-:W-:-:S02]  /*18600*/  ULDC UR4, c[0x0][0x2f4] ;  /* 0x0000bd0000047ab9 */ /* 0x000fc40000000800 */
[----:B------:R-:W-:Y:S01]  /*18610*/  @P0 IADD3.X R25, R25, UR5, RZ, P1, !PT ;  /* 0x0000000519190c10 */ /* 0x000fe20008ffe4ff */
[----:B------:R-:W1:Y:S04]  /*18620*/  S2R R0, SR_TID.X ;  /* 0x0000000000007919 */ /* 0x000e680000002100 */
[----:B----4-:R-:W4:Y:S01]  /*18630*/  @P0 LDG.E R20, desc[UR38][R24.64] ;  /* 0x0000002618140981 */ /* 0x010f22000c1e1900 */
[----:B--2---:R-:W-:Y:S01]  /*18640*/  ISETP.NE.AND P1, PT, R7, 0x1, PT ;  /* 0x000000010700780c */ /* 0x004fe20003f25270 */
[----:B0-----:R-:W-:Y:S01]  /*18650*/  IMAD.SHL.U32 R3, R3, 0x20, RZ ;  /* 0x0000002003037824 */ /* 0x001fe200078e00ff */
[----:B-1----:R-:W-:Y:S01]  /*18660*/  LOP3.LUT R0, R0, 0x7f, RZ, 0xc0, !PT ;  /* 0x0000007f00007812 */ /* 0x002fe200078ec0ff */
[----:B---3--:R-:W-:-:S03]  /*18670*/  VIADD R27, R27, 0xffffffff ;  /* 0xffffffff1b1b7836 */ /* 0x008fc60000000000 */
[----:B------:R-:W-:Y:S01]  /*18680*/  SHF.R.U32.HI R0, RZ, 0x2, R0 ;  /* 0x00000002ff007819 */ /* 0x000fe20000011600 */
[----:B------:R-:W-:Y:S01]  /*18690*/  IMAD.SHL.U32 R10, R27, 0x80, RZ ;  /* 0x000000801b0a7824 */ /* 0x000fe200078e00ff */
[----:B------:R-:W-:-:S04]  /*186a0*/  LOP3.LUT R3, R3, 0x60, RZ, 0xc0, !PT ;  /* 0x0000006003037812 */ /* 0x000fc800078ec0ff */
[----:B------:R-:W-:Y:S01]  /*186b0*/  LOP3.LUT R0, R10, R0, R3, 0xfe, !PT ;  /* 0x000000000a007212 */ /* 0x000fe200078efe03 */
[----:B------:R-:W0:Y:S08]  /*186c0*/  @P1 LDC R4, c[0x0][0x434] ;  /* 0x00010d00ff041b82 */ /* 0x000e300000000800 */
[----:B------:R-:W1:Y:S01]  /*186d0*/  @P1 LDC R5, c[0x0][0x438] ;  /* 0x00010e00ff051b82 */ /* 0x000e620000000800 */
[----:B------:R-:W2:Y:S01]  /*186e0*/  S2R R11, SR_TID.X ;  /* 0x00000000000b7919 */ /* 0x000ea20000002100 */
[----:B------:R-:W-:Y:S01]  /*186f0*/  LOP3.LUT R23, R23, 0xfffffff7, RZ, 0xc0, !PT ;  /* 0xfffffff717177812 */ /* 0x000fe200078ec0ff */
[----:B--2---:R-:W-:-:S05]  /*18700*/  IMAD.SHL.U32 R11, R11, 0x8, RZ ;  /* 0x000000080b0b7824 */ /* 0x004fca00078e00ff */
[----:B------:R-:W-:-:S04]  /*18710*/  LOP3.LUT R11, R11, 0x18, RZ, 0xc0, !PT ;  /* 0x000000180b0b7812 */ /* 0x000fc800078ec0ff */
[----:B------:R-:W-:Y:S01]  /*18720*/  LOP3.LUT R12, R11, 0x20, RZ, 0xfc, !PT ;  /* 0x000000200b0c7812 */ /* 0x000fe200078efcff */
[----:B------:R-:W-:Y:S01]  /*18730*/  UMOV UR5, 0xffffffff ;  /* 0xffffffff00057882 */ /* 0x000fe20000000000 */
[----:B----4-:R-:W-:Y:S01]  /*18740*/  @P0 STL [R1+0x10], R20 ;  /* 0x0000101401000387 */ /* 0x010fe20000100800 */
[C---:B------:R-:W-:Y:S02]  /*18750*/  ISETP.GE.AND P0, PT, R0.reuse, R21, PT ;  /* 0x000000150000720c */ /* 0x040fe40003f06270 */
[----:B------:R-:W-:-:S11]  /*18760*/  IADD3 R0, R0, R2, RZ ;  /* 0x0000000200007210 */ /* 0x000fd60007ffe0ff */
[----:B------:R-:W2:Y:S01]  /*18770*/  @!P0 LDC.64 R2, c[0x0][0x428] ;  /* 0x00010a00ff028b82 */ /* 0x000ea20000000a00 */
[----:B0-----:R-:W-:-:S04]  /*18780*/  @P1 IMAD.HI.U32 R4, R0, R4, RZ ;  /* 0x0000000400041227 */ /* 0x001fc800078e00ff */
[----:B------:R-:W-:Y:S01]  /*18790*/  IMAD.MOV.U32 R6, RZ, RZ, R0 ;  /* 0x000000ffff067224 */ /* 0x000fe200078e0000 */
[----:B-1----:R-:W-:Y:S02]  /*187a0*/  @P1 SHF.R.U32.HI R6, RZ, R5, R4 ;  /* 0x00000005ff061219 */ /* 0x002fe40000011604 */
[----:B------:R-:W-:-:S03]  /*187b0*/  SHF.R.S32.HI R8, RZ, 0x1f, R20 ;  /* 0x0000001fff087819 */ /* 0x000fc60000011414 */
[----:B------:R-:W-:-:S04]  /*187c0*/  IMAD.MOV R4, RZ, RZ, -R6 ;  /* 0x000000ffff047224 */ /* 0x000fc800078e0a06 */
[----:B------:R-:W-:Y:S01]  /*187d0*/  IMAD R4, R7, R4, R0 ;  /* 0x0000000407047224 */ /* 0x000fe200078e0200 */
[--C-:B------:R-:W-:Y:S01]  /*187e0*/  @!P0 SHF.R.S32.HI R7, RZ, 0x1f, R6.reuse ;  /* 0x0000001fff078819 */ /* 0x100fe20000011406 */
[-C--:B--2---:R-:W-:Y:S02]  /*187f0*/  @!P0 IMAD R0, R8, R2.reuse, RZ ;  /* 0x0000000208008224 */ /* 0x084fe400078e02ff */
        /* <DEDUP_REMOVED lines=23> */
.L_x_2634:
[----:B------:R-:W-:-:S05]  /*18970*/  SHF.R.S32.HI R9, RZ, 0x1f, R18 ;  /* 0x0000001fff097819 */ /* 0x000fca0000011412 */
[----:B------:R0:W-:Y:S01]  /*18980*/  STL [R1+0xc], R9 ;  /* 0x00000c0901007387 */ /* 0x0001e20000100800 */
[----:B------:R-:W-:Y:S05]  /*18990*/  @!P2 BRA `(.L_x_2522) ;  /* 0x000000000004a947 */ /* 0x000fea0003800000 */
[----:B------:R-:W-:Y:S01]  /*189a0*/  BPT.TRAP 0x1 ;  /* 0x000000040000795c */ /* 0x000fe20000300000 */
.L_x_2522:
        /* <DEDUP_REMOVED lines=26> */
.L_x_2635:
[----:B------:R-:W-:Y:S05]  /*18b50*/  BSYNC B0 ;  /* 0x0000000000007941 */ /* 0x000fea0003800000 */
.L_x_2523:
        /* <DEDUP_REMOVED lines=16> */
[----:B------:R-:W-:-:S03]  /*18c60*/  ULDC.64 UR4, c[0x0][0x308] ;  /* 0x0000c20000047ab9 */ /* 0x000fc60000000a00 */
[----:B------:R-:W-:Y:S02]  /*18c70*/  IMAD.IADD R3, R5, 0x1, R2 ;  /* 0x0000000105037824 */ /* 0x000fe400078e0202 */
[----:B------:R-:W-:Y:S01]  /*18c80*/  IMAD.MOV.U32 R2, RZ, RZ, R4 ;  /* 0x000000ffff027224 */ /* 0x000fe200078e0004 */
[C---:B------:R-:W-:Y:S02]  /*18c90*/  LOP3.LUT P4, RZ, R23.reuse, 0x4, RZ, 0xc0, !PT ;  /* 0x0000000417ff7812 */ /* 0x040fe4000788c0ff */
[C---:B------:R-:W-:Y:S02]  /*18ca0*/  LOP3.LUT P3, RZ, R23.reuse, 0x2, RZ, 0xc0, !PT ;  /* 0x0000000217ff7812 */ /* 0x040fe4000786c0ff */
[----:B------:R-:W-:Y:S01]  /*18cb0*/  LOP3.LUT P2, RZ, R23, 0x1, RZ, 0xc0, !PT ;  /* 0x0000000117ff7812 */ /* 0x000fe2000784c0ff */
[----:B--2---:R-:W-:-:S04]  /*18cc0*/  IMAD R4, R7, UR4, RZ ;  /* 0x0000000407047c24 */ /* 0x004fc8000f8e02ff */
[C---:B------:R-:W-:Y:S02]  /*18cd0*/  IMAD R7, R18.reuse, UR5, R4 ;  /* 0x0000000512077c24 */ /* 0x040fe4000f8e0204 */
[----:B------:R-:W-:Y:S01]  /*18ce0*/  IMAD.WIDE.U32 R4, R18, UR4, R2 ;  /* 0x0000000412047c25 */ /* 0x000fe2000f8e0002 */
[----:B------:R-:W-:Y:S01]  /*18cf0*/  ULDC.64 UR4, c[0x0][0x2e8] ;  /* 0x0000ba0000047ab9 */ /* 0x000fe20000000a00 */
[----:B----4-:R-:W-:Y:S02]  /*18d00*/  IADD3 R3, -R11, R12, -R10 ;  /* 0x0000000c0b037210 */ /* 0x010fe40007ffe90a */
[----:B---3--:R-:W-:Y:S01]  /*18d10*/  IMAD R8, R26, 0x3000, R9 ;  /* 0x000030001a087824 */ /* 0x008fe200078e0209 */
[----:B------:R-:W-:Y:S02]  /*18d20*/  IADD3 R7, R5, R7, RZ ;  /* 0x0000000705077210 */ /* 0x000fe40007ffe0ff */
[----:B------:R-:W-:Y:S01]  /*18d30*/  LEA R2, P0, R4, UR4, 0x1 ;  /* 0x0000000404027c11 */ /* 0x000fe2000f8008ff */
[----:B0-----:R-:W-:Y:S01]  /*18d40*/  IMAD.SHL.U32 R9, R6, 0x8, RZ ;  /* 0x0000000806097824 */ /* 0x001fe200078e00ff */
[----:B------:R-:W-:-:S02]  /*18d50*/  UMOV UR4, 0xffffffff ;  /* 0xffffffff00047882 */ /* 0x000fc40000000000 */
        /* <DEDUP_REMOVED lines=8> */
[----:B------:R-:W-:Y:S01]  /*18de0*/  ISETP.GE.AND P1, PT, R3, 0x21, PT ;  /* 0x000000210300780c */ /* 0x000fe20003f26270 */
[----:B------:R-:W-:-:S03]  /*18df0*/  @P0 IMAD R6, R8, 0x2, R22 ;  /* 0x0000000208060824 */ /* 0x000fc600078e0216 */
        /* <DEDUP_REMOVED lines=24> */
[----:B-1----:R-:W-:Y:S01]  /*18f80*/  @P1 IMAD.X R4, RZ, RZ, R6, P0 ;  /* 0x000000ffff041224 */ /* 0x002fe200000e0606 */
[----:B------:R-:W-:-:S04]  /*18f90*/  @P1 LEA R6, R8, R22, 0x1 ;  /* 0x0000001608061211 */ /* 0x000fc800078e08ff */
[----:B------:R-:W-:-:S04]  /*18fa0*/  @P1 LOP3.LUT R5, R5, R4, RZ, 0x3c, !PT ;  /* 0x0000000405051212 */ /* 0x000fc800078e3cff */
[----:B------:R-:W-:-:S04]  /*18fb0*/  @P1 LOP3.LUT R4, R5, R4, RZ, 0x3c, !PT ;  /* 0x0000000405041212 */ /* 0x000fc800078e3cff */
[----:B------:R-:W-:-:S05]  /*18fc0*/  @P1 LOP3.LUT R5, R5, R4, RZ, 0x3c, !PT ;  /* 0x0000000405051212 */ /* 0x000fca00078e3cff */
[----:B------:R0:W-:Y:S04]  /*18fd0*/  @P1 LDGSTS.E.BYPASS.LTC128B.128 [R6+0x16400], desc[UR38][R4.64], !P4 ;  /* 0x1640000004061fae */ /* 0x0001e8000e101d66 */
[----:B------:R0:W-:Y:S04]  /*18fe0*/  @P1 LDGSTS.E.BYPASS.LTC128B.128 [R6+0x18400], desc[UR38][R4.64+0x40], !P3 ;  /* 0x1840004004061fae */ /* 0x0001e8000d901d66 */
[----:B--23--:R0:W-:Y:S02]  /*18ff0*/  @P1 LDGSTS.E.BYPASS.LTC128B.128 [R6+0x1a400], desc[UR38][R4.64+0x80], !P2 ;  /* 0x1a40008004061fae */ /* 0x00c1e4000d101d66 */
.L_x_2645:
[----:B------:R-:W-:-:S13]  /*19000*/  ISETP.GE.AND P0, PT, R3, 0x61, PT ;  /* 0x000000610300780c */ /* 0x000fda0003f06270 */
[----:B------:R-:W-:Y:S01]  /*19010*/  @P0 LEA R2, P1, R9, R2, 0x1 ;  /* 0x0000000209020211 */ /* 0x000fe200078208ff */
        /* <DEDUP_REMOVED lines=10> */
.L_x_2526:
        /* <DEDUP_REMOVED lines=11> */
.L_x_2527:
        /* <DEDUP_REMOVED lines=27> */
[----:B------:R-:W-:Y:S01]  /*19320*/  IMAD.U32 R4, RZ, RZ, UR4 ;  /* 0x00000004ff047e24 */ /* 0x000fe2000f8e00ff */
[----:B------:R-:W-:Y:S01]  /*19330*/  MOV R5, UR5 ;  /* 0x0000000500057c02 */ /* 0x000fe20008000f00 */
[----:B------:R-:W0:Y:S01]  /*19340*/  LDC.64 R2, c[0x4][R2] ;  /* 0x0100000002027b82 */ /* 0x000e220000000a00 */
[----:B------:R-:W-:Y:S01]  /*19350*/  IMAD.U32 R6, RZ, RZ, UR6 ;  /* 0x00000006ff067e24 */ /* 0x000fe2000f8e00ff */
[----:B------:R-:W-:Y:S01]  /*19360*/  MOV R13, RZ ;  /* 0x000000ff000d7202 */ /* 0x000fe20000000f00 */
[----:B------:R-:W-:Y:S02]  /*19370*/  IMAD.U32 R7, RZ, RZ, UR7 ;  /* 0x00000007ff077e24 */ /* 0x000fe4000f8e00ff */
[----:B------:R-:W-:-:S02]  /*19380*/  IMAD.U32 R10, RZ, RZ, UR8 ;  /* 0x00000008ff0a7e24 */ /* 0x000fc4000f8e00ff */
[----:B------:R-:W-:Y:S02]  /*19390*/  IMAD.U32 R11, RZ, RZ, UR9 ;  /* 0x00000009ff0b7e24 */ /* 0x000fe4000f8e00ff */
[----:B------:R-:W-:Y:S02]  /*193a0*/  IMAD.MOV.U32 R8, RZ, RZ, 0x70 ;  /* 0x00000070ff087424 */ /* 0x000fe400078e00ff */
[----:B------:R-:W-:-:S07]  /*193b0*/  IMAD.MOV.U32 R12, RZ, RZ, 0x1 ;  /* 0x00000001ff0c7424 */ /* 0x000fce00078e00ff */
[----:B------:R-:W-:-:S07]  /*193c0*/  LEPC R20, `(.L_x_2529) ;  /* 0x000000001014794e */ /* 0x000fce0000000000 */
[----:B0-----:R-:W-:Y:S05]  /*193d0*/  CALL.ABS.NOINC R2 ;  /* 0x0000000002007343 */ /* 0x001fea0003c00000 */
.L_x_2529:
[----:B------:R-:W-:Y:S05]  /*193e0*/  BSYNC B6 ;  /* 0x0000000000067941 */ /* 0x000fea0003800000 */
.L_x_2528:
        /* <DEDUP_REMOVED lines=12> */
[----:B--2---:R-:W-:-:S02]  /*194b0*/  IMAD.MOV.U32 R4, RZ, RZ, R0 ;  /* 0x000000ffff047224 */ /* 0x004fc400078e0000 */
[----:B---3--:R-:W-:Y:S02]  /*194c0*/  IMAD.MOV.U32 R3, RZ, RZ, R21 ;  /* 0x000000ffff037224 */ /* 0x008fe400078e0015 */
        /* <DEDUP_REMOVED lines=34> */
[----:B------:R-:W-:Y:S02]  /*196f0*/  VIADD R0, R0, 0x80 ;  /* 0x0000008000007836 */ /* 0x000fe40000000000 */
[----:B------:R-:W-:Y:S01]  /*19700*/  IMAD.IADD R6, R5, 0x1, R6 ;  /* 0x0000000105067824 */ /* 0x000fe200078e0206 */
[C---:B------:R-:W-:Y:S01]  /*19710*/  LEA R5, P0, R4.reuse, UR8, 0x1 ;  /* 0x0000000804057c11 */ /* 0x040fe2000f8008ff */
[----:B------:R-:W1:Y:S03]  /*19720*/  S2R R13, SR_TID.X ;  /* 0x00000000000d7919 */ /* 0x000e660000002100 */
[----:B------:R-:W-:Y:S01]  /*19730*/  LEA.HI.X R4, R4, UR9, R6, 0x1, P0 ;  /* 0x0000000904047c11 */ /* 0x000fe200080f0c06 */
[----:B------:R-:W-:-:S02]  /*19740*/  IMAD.MOV.U32 R6, RZ, RZ, R0 ;  /* 0x000000ffff067224 */ /* 0x000fc400078e0000 */
[----:B0-----:R-:W-:-:S05]  /*19750*/  @P1 IMAD.HI.U32 R7, R0, R7, RZ ;  /* 0x0000000700071227 */ /* 0x001fca00078e00ff */
[----:B------:R-:W-:-:S05]  /*19760*/  @P1 SHF.R.U32.HI R6, RZ, R8, R7 ;  /* 0x00000008ff061219 */ /* 0x000fca0000011607 */
[----:B------:R-:W-:-:S04]  /*19770*/  IMAD.MOV R7, RZ, RZ, -R6 ;  /* 0x000000ffff077224 */ /* 0x000fc800078e0a06 */
[----:B------:R-:W-:Y:S01]  /*19780*/  IMAD R0, R9, R7, R0 ;  /* 0x0000000709007224 */ /* 0x000fe200078e0200 */
[----:B------:R-:W-:Y:S01]  /*19790*/  SHF.R.S32.HI R7, RZ, 0x1f, R6 ;  /* 0x0000001fff077819 */ /* 0x000fe20000011406 */
[----:B------:R-:W-:-:S04]  /*197a0*/  IMAD.WIDE.U32 R2, R6, UR4, R2 ;  /* 0x0000000406027c25 */ /* 0x000fc8000f8e0002 */
[----:B------:R-:W-:Y:S01]  /*197b0*/  IMAD R7, R7, UR4, RZ ;  /* 0x0000000407077c24 */ /* 0x000fe2000f8e02ff */
[----:B------:R-:W-:-:S03]  /*197c0*/  ULDC UR4, c[0x0][0x2b8] ;  /* 0x0000ae0000047ab9 */ /* 0x000fc60000000800 */
[----:B------:R-:W-:-:S04]  /*197d0*/  IMAD R6, R6, UR5, R7 ;  /* 0x0000000506067c24 */ /* 0x000fc8000f8e0207 */
[----:B------:R-:W-:Y:S01]  /*197e0*/  IMAD.IADD R3, R3, 0x1, R6 ;  /* 0x0000000103037824 */ /* 0x000fe200078e0206 */
[----:B------:R-:W-:Y:S01]  /*197f0*/  SHF.R.S32.HI R6, RZ, 0x1f, R0 ;  /* 0x0000001fff067819 */ /* 0x000fe20000011400 */
[----:B-1----:R-:W-:-:S04]  /*19800*/  IMAD.SHL.U32 R11, R13, 0x8, RZ ;  /* 0x000000080d0b7824 */ /* 0x002fc800078e00ff */
[----:B------:R-:W-:Y:S02]  /*19810*/  IMAD R6, R6, UR6, RZ ;  /* 0x0000000606067c24 */ /* 0x000fe4000f8e02ff */
[----:B------:R-:W-:Y:S01]  /*19820*/  IMAD.WIDE.U32 R2, R0, UR6, R2 ;  /* 0x0000000600027c25 */ /* 0x000fe2000f8e0002 */
[----:B------:R-:W-:-:S03]  /*19830*/  LOP3.LUT R11, R11, 0x18, RZ, 0xc0, !PT ;  /* 0x000000180b0b7812 */ /* 0x000fc600078ec0ff */
[----:B------:R-:W-:Y:S02]  /*19840*/  IMAD R0, R0, UR7, R6 ;  /* 0x0000000700007c24 */ /* 0x000fe4000f8e0206 */
[----:B------:R-:W-:Y:S01]  /*19850*/  IMAD.SHL.U32 R10, R13, 0x8, RZ ;  /* 0x000000080d0a7824 */ /* 0x000fe200078e00ff */
[----:B------:R-:W-:Y:S02]  /*19860*/  LEA R7, P0, R2, UR8, 0x1 ;  /* 0x0000000802077c11 */ /* 0x000fe4000f8008ff */
[----:B------:R-:W-:Y:S02]  /*19870*/  IADD3 R0, R3, R0, RZ ;  /* 0x0000000003007210 */ /* 0x000fe40007ffe0ff */
        /* <DEDUP_REMOVED lines=43> */
[----:B0-----:R-:W-:-:S04]  /*19b30*/  @!P3 LEA R3, P4, R10, R2, 0x1 ;  /* 0x000000020a03b211 */ /* 0x001fc800078808ff */
[----:B------:R-:W-:-:S04]  /*19b40*/  @!P3 IADD3.X R2, RZ, R8, RZ, P4, !PT ;  /* 0x00000008ff02b210 */ /* 0x000fc800027fe4ff */
        /* <DEDUP_REMOVED lines=24> */
.L_x_2658:
        /* <DEDUP_REMOVED lines=13> */
.L_x_2531:
[----:B------:R-:W-:Y:S02]  /*19da0*/  PLOP3.LUT P1, PT, P1, P0, PT, 0xa2, 0x0 ;  /* 0x000000000000781c */ /* 0x000fe40000f21472 */
[----:B------:R-:W-:-:S08]  /*19db0*/  @P0 R2UR P1, UR4, R22 ;  /* 0x00000000160402ca */ /* 0x000fd00000020000 */
[----:B------:R-:W-:-:S05]  /*19dc0*/  @P0 PLOP3.LUT P0, PT, P1, PT, PT, 0x80, 0x0 ;  /* 0x000000000000081c */ /* 0x000fca0000f0f070 */
[----:B------:R-:W-:Y:S01]  /*19dd0*/  @!P1 SYNCS.ARRIVE.TRANS64.RED.A0T1 RZ, [UR4+0x2d800], RZ ;  /* 0x02d800ffffff99a7 */ /* 0x000fe20008200404 */
[----:B------:R-:W-:Y:S07]  /*19de0*/  @!P1 ARRIVES.LDGSTSBAR.64.TRANSCNT [UR4+0x2d800] ;  /* 0x02d80000ff0099b0 */ /* 0x000fee0008000a84 */
[----:B------:R-:W-:Y:S05]  /*19df0*/  @P0 BRA.U.ANY `(.L_x_2531) ;  /* 0xfffffffd00e80947 */ /* 0x000fea000393ffff */
[----:B-1----:R-:W2:Y:S02]  /*19e00*/  LDL.LU R2, [R1+0x48] ;  /* 0x0000480001027983 */ /* 0x002ea40000300800 */
[----:B--2---:R-:W-:-:S04]  /*19e10*/  IADD3 R2, R2, 0x1, RZ ;  /* 0x0000000102027810 */ /* 0x004fc80007ffe0ff */
[----:B------:R-:W-:Y:S01]  /*19e20*/  LEA.HI R0, R2, R2, RZ, 0x1 ;  /* 0x0000000202007211 */ /* 0x000fe200078f08ff */
[----:B------:R1:W-:Y:S03]  /*19e30*/  STL [R1+0x48], R2 ;  /* 0x0000480201007387 */ /* 0x0003e60000100800 */
        /* <DEDUP_REMOVED lines=8> */
.L_x_2659:
[----:B------:R-:W-:Y:S05]  /*19ec0*/  BSYNC B0 ;  /* 0x0000000000007941 */ /* 0x000fea0003800000 */
.L_x_2532:
[----:B------:R-:W2:Y:S01]  /*19ed0*/  LDL R3, [R1+0x34] ;  /* 0x0000340001037983 */ /* 0x000ea20000100800 */
[----:B------:R-:W-:Y:S01]  /*19ee0*/  BSSY B0, `(.L_x_2534) ;  /* 0x00000f6000007945 */ /* 0x000fe20003800000 */
[----:B--2---:R-:W-:-:S13]  /*19ef0*/  ISETP.GE.AND P0, PT, R3, 0x2, PT ;  /* 0x000000020300780c */ /* 0x004fda0003f06270 */
[----:B------:R-:W-:Y:S05]  /*19f00*/  @!P0 BRA `(.L_x_2535) ;  /* 0x0000000c00cc8947 */ /* 0x000fea0003800000 */
[----:B------:R-:W2:Y:S01]  /*19f10*/  S2R R2, SR_TID.X ;  /* 0x0000000000027919 */ /* 0x000ea20000002100 */
[----:B-1----:R-:W-:Y:S01]  /*19f20*/  VIADD R0, R3, 0xfffffffe ;  /* 0xfffffffe03007836 */ /* 0x002fe20000000000 */
[----:B------:R-:W-:Y:S01]  /*19f30*/  ULDC UR4, c[0x0][0x2f4] ;  /* 0x0000bd0000047ab9 */ /* 0x000fe20000000800 */
[----:B------:R1:W5:Y:S04]  /*19f40*/  LDL.LU R17, [R1] ;  /* 0x0000000001117983 */ /* 0x0003680000300800 */
[----:B------:R1:W-:Y:S01]  /*19f50*/  STL [R1+0x8], R27 ;  /* 0x0000081b01007387 */ /* 0x0003e20000100800 */
[----:B------:R-:W-:Y:S02]  /*19f60*/  IMAD.MOV.U32 R10, RZ, RZ, R26 ;  /* 0x000000ffff0a7224 */ /* 0x000fe400078e001a */
[----:B--2---:R-:W-:-:S05]  /*19f70*/  IMAD.SHL.U32 R4, R2, 0x8, RZ ;  /* 0x0000000802047824 */ /* 0x004fca00078e00ff */
[----:B------:R-:W-:-:S04]  /*19f80*/  LOP3.LUT R4, R4, 0x18, RZ, 0xc0, !PT ;  /* 0x0000001804047812 */ /* 0x000fc800078ec0ff */
[C---:B------:R-:W-:Y:S02]  /*19f90*/  LOP3.LUT R3, R4.reuse, 0x20, RZ, 0xfc, !PT ;  /* 0x0000002004037812 */ /* 0x040fe400078efcff */
[C---:B------:R-:W-:Y:S02]  /*19fa0*/  LOP3.LUT R2, R4.reuse, 0x40, RZ, 0xfc, !PT ;  /* 0x0000004004027812 */ /* 0x040fe400078efcff */
[----:B------:R-:W-:Y:S02]  /*19fb0*/  ISETP.GE.AND P3, PT, R4, UR4, PT ;  /* 0x0000000404007c0c */ /* 0x000fe4000bf66270 */
[----:B------:R-:W-:Y:S02]  /*19fc0*/  ISETP.GE.AND P2, PT, R3, UR4, PT ;  /* 0x0000000403007c0c */ /* 0x000fe4000bf46270 */
[----:B-1----:R-:W-:-:S13]  /*19fd0*/  ISETP.GE.AND P1, PT, R2, UR4, PT ;  /* 0x0000000402007c0c */ /* 0x002fda000bf26270 */
.L_x_2548:
        /* <DEDUP_REMOVED lines=16> */
[----:B-1----:R-:W-:Y:S01]  /*1a0e0*/  @P0 IMAD.HI.U32 R5, R4, R5, RZ ;  /* 0x0000000504050227 */ /* 0x002fe200078e00ff */
[----:B------:R-:W-:-:S04]  /*1a0f0*/  MOV R2, R4 ;  /* 0x0000000400027202 */ /* 0x000fc80000000f00 */
        /* <DEDUP_REMOVED lines=24> */
.L_x_2536:
[----:B------:R-:W-:Y:S01]  /*1a280*/  IMAD R5, R26, 0x8, R22 ;  /* 0x000000081a057824 */ /* 0x000fe200078e0216 */
[----:B------:R-:W-:Y:S01]  /*1a290*/  SHF.L.U32 R0, R2, 0x1f, RZ ;  /* 0x0000001f02007819 */ /* 0x000fe200000006ff */
[----:B------:R-:W-:Y:S03]  /*1a2a0*/  BSSY B1, `(.L_x_2537) ;  /* 0x0000003000017945 */ /* 0x000fe60003800000 */
[----:B------:R-:W0:Y:S02]  /*1a2b0*/  SYNCS.PHASECHK.TRANS64.TRYWAIT P0, [R5+URZ+0x2d840], R0 ;  /* 0x02d84000050075a7 */ /* 0x000e24000800017f */
[----:B0-----:R-:W-:Y:S05]  /*1a2c0*/  @!P0 BRA `(.L_x_2538) ;  /* 0x00000040009c8947 */ /* 0x001fea0003800000 */
.L_x_2660:
[----:B------:R-:W-:Y:S05]  /*1a2d0*/  BSYNC B1 ;  /* 0x0000000000017941 */ /* 0x000fea0003800000 */
.L_x_2537:
        /* <DEDUP_REMOVED lines=42> */
[----:B0-----:R-:W-:-:S04]  /*1a580*/  IADD3 R2, P0, R2, R0, RZ ;  /* 0x0000000002027210 */ /* 0x001fc80007f1e0ff */
[----:B-1----:R-:W-:-:S05]  /*1a590*/  IADD3.X R3, RZ, R3, RZ, P0, !PT ;  /* 0x00000003ff037210 */ /* 0x002fca00007fe4ff */
        /* <DEDUP_REMOVED lines=11> */
.L_x_2670:
        /* <DEDUP_REMOVED lines=11> */
.L_x_2540:
        /* <DEDUP_REMOVED lines=11> */
.L_x_2541:
[----:B------:R1:W-:Y:S01]  /*1a7b0*/  SYNCS.ARRIVE.TRANS64.A1T0 RZ, [R5+URZ+0x2d830], RZ ;  /* 0x02d830ff05ff79a7 */ /* 0x0003e2000810003f */
[----:B------:R-:W-:Y:S05]  /*1a7c0*/  @!P5 BRA `(.L_x_2542) ;  /* 0x000000000004d947 */ /* 0x000fea0003800000 */
[----:B------:R-:W-:Y:S01]  /*1a7d0*/  BPT.TRAP 0x1 ;  /* 0x000000040000795c */ /* 0x000fe20000300000 */
.L_x_2542:
[----:B------:R-:W-:Y:S01]  /*1a7e0*/  SHF.L.U32 R2, R17, 0x1f, RZ ;  /* 0x0000001f11027819 */ /* 0x000fe200000006ff */
[----:B-1----:R-:W-:Y:S01]  /*1a7f0*/  IMAD R5, R10, 0x8, R22 ;  /* 0x000000080a057824 */ /* 0x002fe200078e0216 */
[----:B------:R-:W-:Y:S03]  /*1a800*/  BSSY B1, `(.L_x_2543) ;  /* 0x0000003000017945 */ /* 0x000fe60003800000 */
[----:B------:R-:W1:Y:S02]  /*1a810*/  SYNCS.PHASECHK.TRANS64.TRYWAIT P0, [R5+URZ+0x2d860], R2 ;  /* 0x02d86002050075a7 */ /* 0x000e64000800017f */
[----:B-1----:R-:W-:Y:S05]  /*1a820*/  @!P0 BRA `(.L_x_2544) ;  /* 0x0000004000ac8947 */ /* 0x002fea0003800000 */
.L_x_2671:
[----:B------:R-:W-:Y:S05]  /*1a830*/  BSYNC B1 ;  /* 0x0000000000017941 */ /* 0x000fea0003800000 */
.L_x_2543:
        /* <DEDUP_REMOVED lines=12> */
[----:B------:R-:W-:-:S03]  /*1a900*/  LEA R4, R4, R22, 0x1 ;  /* 0x0000001604047211 */ /* 0x000fc600078e08ff */
        /* <DEDUP_REMOVED lines=32> */
.L_x_2681:
        /* <DEDUP_REMOVED lines=32> */
.L_x_2546:
        /* <DEDUP_REMOVED lines=12> */
.L_x_2547:
[----:B------:R2:W5:Y:S01]  /*1add0*/  LDL R17, [R1] ;  /* 0x0000000001117983 */ /* 0x0005620000100800 */
[----:B------:R2:W-:Y:S01]  /*1ade0*/  SYNCS.ARRIVE.TRANS64.A1T0 RZ, [R5+URZ+0x2d850], RZ ;  /* 0x02d850ff05ff79a7 */ /* 0x0005e2000810003f */
[C---:B------:R-:W-:Y:S02]  /*1adf0*/  VIADD R0, R27.reuse, 0xffffffff ;  /* 0xffffffff1b007836 */ /* 0x040fe40000000000 */
[----:B------:R2:W-:Y:S01]  /*1ae00*/  STL [R1+0x8], R27 ;  /* 0x0000081b01007387 */ /* 0x0005e20000100800 */
[----:B------:R-:W-:Y:S01]  /*1ae10*/  ISETP.GT.AND P0, PT, R27, RZ, PT ;  /* 0x000000ff1b00720c */ /* 0x000fe20003f04270 */
[----:B------:R-:W-:-:S12]  /*1ae20*/  IMAD.MOV.U32 R10, RZ, RZ, R26 ;  /* 0x000000ffff0a7224 */ /* 0x000fd800078e001a */
[----:B--2---:R-:W-:Y:S05]  /*1ae30*/  @P0 BRA `(.L_x_2548) ;  /* 0xfffffff000680947 */ /* 0x004fea000383ffff */
.L_x_2535:
[----:B------:R-:W-:Y:S05]  /*1ae40*/  BSYNC B0 ;  /* 0x0000000000007941 */ /* 0x000fea0003800000 */
.L_x_2534:
        /* <DEDUP_REMOVED lines=17> */
.L_x_2550:
[----:B------:R-:W-:Y:S05]  /*1af60*/  BSYNC B0 ;  /* 0x0000000000007941 */ /* 0x000fea0003800000 */
.L_x_2549:
[----:B-1----:R-:W-:-:S05]  /*1af70*/  IMAD.U32 R0, RZ, RZ, UR40 ;  /* 0x00000028ff007e24 */ /* 0x002fca000f8e00ff */
[----:B------:R-:W-:-:S13]  /*1af80*/  ISETP.NE.AND P0, PT, R0, 0x3, PT ;  /* 0x000000030000780c */ /* 0x000fda0003f05270 */
[----:B------:R-:W-:Y:S05]  /*1af90*/  @!P0 BRA `(.L_x_2551) ;  /* 0x0000000000048947 */ /* 0x000fea0003800000 */
[----:B------:R-:W-:Y:S01]  /*1afa0*/  BPT.TRAP 0x1 ;  /* 0x000000040000795c */ /* 0x000fe20000300000 */
.L_x_2551:
        /* <DEDUP_REMOVED lines=8> */
.L_x_2682:
[----:B------:R-:W-:Y:S05]  /*1b030*/  BSYNC B0 ;  /* 0x0000000000007941 */ /* 0x000fea0003800000 */
.L_x_2552:
        /* <DEDUP_REMOVED lines=13> */
[----:B0-----:R-:W-:-:S04]  /*1b110*/  SHF.L.U32 R7, R2, 0x3, RZ ;  /* 0x0000000302077819 */ /* 0x001fc800000006ff */
        /* <DEDUP_REMOVED lines=37> */
.L_x_2692:
        /* <DEDUP_REMOVED lines=13> */
.L_x_2555:
[----:B------:R-:W-:Y:S02]  /*1b440*/  PLOP3.LUT P1, PT, P1, P0, PT, 0xa2, 0x0 ;  /* 0x000000000000781c */ /* 0x000fe40000f21472 */
[----:B------:R-:W-:-:S08]  /*1b450*/  @P0 R2UR P1, UR4, R0 ;  /* 0x00000000000402ca */ /* 0x000fd00000020000 */
[----:B------:R-:W-:-:S05]  /*1b460*/  @P0 PLOP3.LUT P0, PT, P1, PT, PT, 0x80, 0x0 ;  /* 0x000000000000081c */ /* 0x000fca0000f0f070 */
[----:B------:R-:W-:Y:S01]  /*1b470*/  @!P1 SYNCS.ARRIVE.TRANS64.RED.A0T1 RZ, [UR4+0x2d850], RZ ;  /* 0x02d850ffffff99a7 */ /* 0x000fe20008200404 */
[----:B------:R-:W-:Y:S07]  /*1b480*/  @!P1 ARRIVES.LDGSTSBAR.64.TRANSCNT [UR4+0x2d850] ;  /* 0x02d85000ff0099b0 */ /* 0x000fee0008000a84 */
[----:B------:R-:W-:Y:S05]  /*1b490*/  @P0 BRA.U.ANY `(.L_x_2555) ;  /* 0xfffffffd00e80947 */ /* 0x000fea000393ffff */
[----:B------:R-:W-:Y:S01]  /*1b4a0*/  NOP ;  /* 0x0000000000007918 */ /* 0x000fe20000000000 */
[----:B0-----:R-:W-:-:S04]  /*1b4b0*/  MOV R2, UR40 ;  /* 0x0000002800027c02 */ /* 0x001fc80008000f00 */
[----:B------:R-:W-:-:S13]  /*1b4c0*/  ISETP.NE.AND P2, PT, R2, 0x3, PT ;  /* 0x000000030200780c */ /* 0x000fda0003f45270 */
[----:B------:R-:W-:Y:S05]  /*1b4d0*/  @!P2 BRA `(.L_x_2556) ;  /* 0x000000000004a947 */ /* 0x000fea0003800000 */
[----:B------:R-:W-:Y:S01]  /*1b4e0*/  BPT.TRAP 0x1 ;  /* 0x000000040000795c */ /* 0x000fe20000300000 */
.L_x_2556:
        /* <DEDUP_REMOVED lines=8> */
.L_x_2515:
[----:B------:R-:W-:Y:S05]  /*1b570*/  BSYNC B7 ;  /* 0x0000000000077941 */ /* 0x000fea0003800000 */
.L_x_2513:
        /* <DEDUP_REMOVED lines=8> */
[----:B-----5:R3:W4:Y:S01]  /*1b600*/  LDS.128 R16, [R22+0x2d8d0] ;  /* 0x02d8d00016107984 */ /* 0x0207220000000c00 */
[----:B------:R-:W-:Y:S06]  /*1b610*/  BAR.ARV 0x4, 0x200 ;  /* 0x0108000000007b1d */ /* 0x000fec0000002000 */
[----:B------:R-:W-:Y:S05]  /*1b620*/  BRA `(.L_x_2558) ;  /* 0x0000000800cc7947 */ /* 0x000fea0003800000 */
.L_x_2557:
        /* <DEDUP_REMOVED lines=35> */
[----:B------:R0:W2:Y:S02]  /*1b860*/  SHFL.IDX PT, R14, R3, 0x1f, 0x1f ;  /* 0x03e01f00030e7f89 */ /* 0x0000a400000e0000 */
.L_x_2702:
[----:B------:R-:W-:Y:S02]  /*1b870*/  ULDC UR4, c[0x0][0xc38] ;  /* 0x00030e0000047ab9 */ /* 0x000fe40000000800 */
[----:B------:R-:W-:-:S04]  /*1b880*/  IMAD.U32 R4, RZ, RZ, UR4 ;  /* 0x00000004ff047e24 */ /* 0x000fc8000f8e00ff */
[----:B--2---:R-:W-:-:S04]  /*1b890*/  IMAD R5, R14, R4, RZ ;  /* 0x000000040e057224 */ /* 0x004fc800078e02ff */
[----:B------:R-:W-:-:S05]  /*1b8a0*/  IMAD.IADD R16, R16, 0x1, R5 ;  /* 0x0000000110107824 */ /* 0x000fca00078e0205 */
[----:B------:R-:W-:-:S13]  /*1b8b0*/  ISETP.GT.AND P6, PT, R16, R0, PT ;  /* 0x000000001000720c */ /* 0x000fda0003fc4270 */
[----:B------:R-:W-:Y:S05]  /*1b8c0*/  @P6 BRA `(.L_x_2560) ;  /* 0x00000000009c6947 */ /* 0x000fea0003800000 */
.L_x_2565:
[----:B------:R-:W2:Y:S01]  /*1b8d0*/  LDC R4, c[0x0][0xc3c] ;  /* 0x00030f00ff047b82 */ /* 0x000ea20000000800 */
[----:B------:R-:W-:-:S05]  /*1b8e0*/  VIADD R19, R19, 0x1f ;  /* 0x0000001f13137836 */ /* 0x000fca0000000000 */
[----:B--2---:R-:W-:-:S13]  /*1b8f0*/  ISETP.GE.AND P6, PT, R19, R4, PT ;  /* 0x000000041300720c */ /* 0x004fda0003fc6270 */
[----:B------:R-:W-:Y:S05]  /*1b900*/  @P6 BRA `(.L_x_2561) ;  /* 0x0000000400d06947 */ /* 0x000fea0003800000 */
[----:B------:R-:W2:Y:S01]  /*1b910*/  S2R R2, SR_TID.X ;  /* 0x0000000000027919 */ /* 0x000ea20000002100 */
[----:B------:R-:W-:Y:S01]  /*1b920*/  BSSY B0, `(.L_x_2562) ;  /* 0x0000009000007945 */ /* 0x000fe20003800000 */
[----:B--2---:R-:W-:-:S04]  /*1b930*/  LOP3.LUT R2, R2, 0x1f, RZ, 0xc0, !PT ;  /* 0x0000001f02027812 */ /* 0x004fc800078ec0ff */
[----:B------:R-:W-:Y:S01]  /*1b940*/  IADD3 R5, R19, R2, RZ ;  /* 0x0000000213057210 */ /* 0x000fe20007ffe0ff */
[----:B------:R-:W-:-:S03]  /*1b950*/  IMAD.MOV.U32 R2, RZ, RZ, RZ ;  /* 0x000000ffff027224 */ /* 0x000fc600078e00ff */
[----:B------:R-:W-:-:S13]  /*1b960*/  ISETP.GE.OR P6, PT, R5, R4, !P0 ;  /* 0x000000040500720c */ /* 0x000fda00047c6670 */
[----:B------:R-:W-:Y:S05]  /*1b970*/  @P6 BRA `(.L_x_2563) ;  /* 0x00000000000c6947 */ /* 0x000fea0003800000 */
[----:B0-----:R-:W0:Y:S02]  /*1b980*/  LDC.64 R2, c[0x0][0xc80] ;  /* 0x00032000ff027b82 */ /* 0x001e240000000a00 */
[----:B0-----:R-:W-:-:S06]  /*1b990*/  IMAD.WIDE R2, R5, 0x4, R2 ;  /* 0x0000000405027825 */ /* 0x001fcc00078e0202 */
[----:B------:R2:W5:Y:S02]  /*1b9a0*/  LDG.E R2, desc[UR38][R2.64] ;  /* 0x0000002602027981 */ /* 0x000564000c1e1900 */
.L_x_2563:
[----:B------:R-:W-:Y:S05]  /*1b9b0*/  BSYNC B0 ;  /* 0x0000000000007941 */ /* 0x000fea0003800000 */
.L_x_2562:
[----:B------:R-:W-:-:S03]  /*1b9c0*/  UMOV UR4, 0xffffffff ;  /* 0xffffffff00047882 */ /* 0x000fc60000000000 */
[----:B------:R-:W-:Y:S05]  /*1b9d0*/  BRA.DIV UR4, `(.L_x_2564) ;  /* 0x0000004204607947 */ /* 0x000fea000b800000 */
[----:B-----5:R-:W3:Y:S02]  /*1b9e0*/  SHFL.UP PT, R14, R2, 0x1, RZ ;  /* 0x04200000020e7989 */ /* 0x020ee400000e00ff */
[----:B---3--:R-:W-:-:S05]  /*1b9f0*/  SEL R13, R14, RZ, P1 ;  /* 0x000000ff0e0d7207 */ /* 0x008fca0000800000 */
[----:B------:R-:W-:-:S05]  /*1ba00*/  IMAD.IADD R13, R2, 0x1, R13 ;  /* 0x00000001020d7824 */ /* 0x000fca00078e020d */
[----:B------:R-:W3:Y:S02]  /*1ba10*/  SHFL.UP PT, R14, R13, 0x2, RZ ;  /* 0x044000000d0e7989 */ /* 0x000ee400000e00ff */
[----:B---3--:R-:W-:-:S05]  /*1ba20*/  SEL R14, R14, RZ, P2 ;  /* 0x000000ff0e0e7207 */ /* 0x008fca0001000000 */
[----:B0-2---:R-:W-:-:S05]  /*1ba30*/  IMAD.IADD R3, R13, 0x1, R14 ;  /* 0x000000010d037824 */ /* 0x005fca00078e020e */
        /* <DEDUP_REMOVED lines=10> */
.L_x_2710:
[----:B------:R-:W-:Y:S02]  /*1bae0*/  ULDC UR4, c[0x0][0xc38] ;  /* 0x00030e0000047ab9 */ /* 0x000fe40000000800 */
[----:B------:R-:W-:-:S05]  /*1baf0*/  MOV R4, UR4 ;  /* 0x0000000400047c02 */ /* 0x000fca0008000f00 */
[----:B--2---:R-:W-:-:S04]  /*1bb00*/  IMAD R5, R14, R4, RZ ;  /* 0x000000040e057224 */ /* 0x004fc800078e02ff */
[----:B------:R-:W-:-:S05]  /*1bb10*/  IMAD.IADD R16, R5, 0x1, R16 ;  /* 0x0000000105107824 */ /* 0x000fca00078e0210 */
[----:B------:R-:W-:-:S13]  /*1bb20*/  ISETP.GT.AND P6, PT, R16, R0, PT ;  /* 0x000000001000720c */ /* 0x000fda0003fc4270 */
[----:B------:R-:W-:Y:S05]  /*1bb30*/  @!P6 BRA `(.L_x_2565) ;  /* 0xfffffffc0064e947 */ /* 0x000fea000383ffff */
.L_x_2560:
[----:B------:R-:W-:Y:S01]  /*1bb40*/  IMAD.IADD R16, R16, 0x1, -R5 ;  /* 0x0000000110107824 */ /* 0x000fe200078e0a05 */
[----:B------:R-:W-:-:S03]  /*1bb50*/  UMOV UR4, 0xffffffff ;  /* 0xffffffff00047882 */ /* 0x000fc60000000000 */
[----:B------:R-:W-:-:S05]  /*1bb60*/  IMAD R5, R3, R4, R16 ;  /* 0x0000000403057224 */ /* 0x000fca00078e0210 */
[----:B------:R-:W-:Y:S01]  /*1bb70*/  ISETP.GT.AND P6, PT, R5, R0, PT ;  /* 0x000000000500720c */ /* 0x000fe20003fc4270 */
[----:B------:R-:W-:-:S12]  /*1bb80*/  BRA.DIV UR4, `(.L_x_2566) ;  /* 0x0000004204b07947 */ /* 0x000fd8000b800000 */
[----:B------:R-:W-:-:S04]  /*1bb90*/  VOTE.ANY R5, PT, !P6 ;  /* 0x0000000000057806 */ /* 0x000fc800070e0100 */
[----:B------:R-:W2:Y:S02]  /*1bba0*/  POPC R6, R5 ;  /* 0x0000000500067309 */ /* 0x000ea40000000000 */
[----:B--2--5:R2:W3:Y:S02]  /*1bbb0*/  SHFL.IDX PT, R17, R2, R6, 0x1f ;  /* 0x00001f0602117589 */ /* 0x0244e400000e0000 */
.L_x_2714:
[----:B------:R-:W-:Y:S01]  /*1bbc0*/  ISETP.NE.AND P0, PT, R5, RZ, PT ;  /* 0x000000ff0500720c */ /* 0x000fe20003f05270 */
[----:B------:R-:W-:-:S12]  /*1bbd0*/  IMAD.MOV.U32 R5, RZ, RZ, RZ ;  /* 0x000000ffff057224 */ /* 0x000fd800078e00ff */
[----:B------:R-:W-:Y:S05]  /*1bbe0*/  @!P0 BRA `(.L_x_2567) ;  /* 0x0000000000108947 */ /* 0x000fea0003800000 */
[----:B------:R-:W-:Y:S01]  /*1bbf0*/  UMOV UR4, 0xffffffff ;  /* 0xffffffff00047882 */ /* 0x000fe20000000000 */
[----:B------:R-:W-:Y:S02]  /*1bc00*/  VIADD R12, R6, 0xffffffff ;  /* 0xffffffff060c7836 */ /* 0x000fe40000000000 */
[----:B------:R-:W-:Y:S05]  /*1bc10*/  BRA.DIV UR4, `(.L_x_2568) ;  /* 0x0000004204d47947 */ /* 0x000fea000b800000 */
[----:B------:R4:W0:Y:S02]  /*1bc20*/  SHFL.IDX PT, R5, R3, R12, 0x1f ;  /* 0x00001f0c03057589 */ /* 0x00082400000e0000 */
.L_x_2567:
[----:B0-2-4-:R-:W0:Y:S01]  /*1bc30*/  LDC.64 R2, c[0x0][0xc90] ;  /* 0x00032400ff027b82 */ /* 0x015e220000000a00 */
[----:B------:R-:W-:-:S04]  /*1bc40*/  IMAD.IADD R19, R6, 0x1, R19 ;  /* 0x0000000106137824 */ /* 0x000fc800078e0213 */
[----:B0-----:R-:W-:-:S05]  /*1bc50*/  IMAD.WIDE R2, R19, 0x4, R2 ;  /* 0x0000000413027825 */ /* 0x001fca00078e0202 */
[----:B------:R0:W3:Y:S01]  /*1bc60*/  LDG.E R7, desc[UR38][R2.64] ;  /* 0x0000002602077981 */ /* 0x0000e2000c1e1900 */
[----:B------:R-:W-:Y:S02]  /*1bc70*/  IMAD R16, R5, R4, R16 ;  /* 0x0000000405107224 */ /* 0x000fe400078e0210 */
[----:B0-----:R-:W-:Y:S02]  /*1bc80*/  IMAD.MOV.U32 R2, RZ, RZ, RZ ;  /* 0x000000ffff027224 */ /* 0x001fe400078e00ff */
[----:B---3--:R-:W-:-:S05]  /*1bc90*/  IMAD R6, R17, R7, RZ ;  /* 0x0000000711067224 */ /* 0x008fca00078e02ff */
[----:B------:R-:W-:-:S04]  /*1bca0*/  IABS R8, R6 ;  /* 0x0000000600087213 */ /* 0x000fc80000000000 */
[----:B-1----:R-:W0:Y:S08]  /*1bcb0*/  I2F.RP R9, R8 ;  /* 0x0000000800097306 */ /* 0x002e300000209400 */
[----:B0-----:R-:W0:Y:S02]  /*1bcc0*/  MUFU.RCP R9, R9 ;  /* 0x0000000900097308 */ /* 0x001e240000001000 */
[----:B0-----:R-:W-:-:S06]  /*1bcd0*/  VIADD R10, R9, 0xffffffe ;  /* 0x0ffffffe090a7836 */ /* 0x001fcc0000000000 */
[----:B------:R-:W0:Y:S02]  /*1bce0*/  F2I.FTZ.U32.TRUNC.NTZ R3, R10 ;  /* 0x0000000a00037305 */ /* 0x000e24000021f000 */
[----:B0-----:R-:W-:-:S05]  /*1bcf0*/  IADD3 R5, RZ, -R3, RZ ;  /* 0x80000003ff057210 */ /* 0x001fca0007ffe0ff */
        /* <DEDUP_REMOVED lines=15> */
[----:B------:R-:W-:-:S05]  /*1bdf0*/  @P0 VIADD R2, R2, 0x1 ;  /* 0x0000000102020836 */ /* 0x000fca0000000000 */
[----:B------:R-:W-:Y:S02]  /*1be00*/  @!P2 IADD3 R2, -R2, RZ, RZ ;  /* 0x000000ff0202a210 */ /* 0x000fe40007ffe1ff */
        /* <DEDUP_REMOVED lines=24> */
[-C--:B------:R-:W-:Y:S01]  /*1bf90*/  @!P1 IADD3 R6, R6, -R7.reuse, RZ ;  /* 0x8000000706069210 */ /* 0x080fe20007ffe0ff */
        /* <DEDUP_REMOVED lines=11> */
.L_x_2561:
[----:B------:R-:W-:Y:S01]  /*1c050*/  UMOV UR4, URZ ;  /* 0x0000003f00047c82 */ /* 0x000fe20008000000 */
[----:B------:R-:W-:Y:S01]  /*1c060*/  UMOV UR5, URZ ;  /* 0x0000003f00057c82 */ /* 0x000fe20008000000 */
[----:B------:R-:W-:Y:S01]  /*1c070*/  ULDC UR6, c[0x0][0xc3c] ;  /* 0x00030f0000067ab9 */ /* 0x000fe20000000800 */
[----:B------:R-:W-:Y:S01]  /*1c080*/  MOV R16, R0 ;  /* 0x0000000000107202 */ /* 0x000fe20000000f00 */
[----:B-----5:R-:W-:Y:S02]  /*1c090*/  IMAD.U32 R17, RZ, RZ, UR4 ;  /* 0x00000004ff117e24 */ /* 0x020fe4000f8e00ff */
[----:B------:R-:W-:Y:S02]  /*1c0a0*/  IMAD.U32 R18, RZ, RZ, UR5 ;  /* 0x00000005ff127e24 */ /* 0x000fe4000f8e00ff */
[----:B------:R-:W-:-:S07]  /*1c0b0*/  IMAD.U32 R19, RZ, RZ, UR6 ;  /* 0x00000006ff137e24 */ /* 0x000fce000f8e00ff */
.L_x_2569:
[----:B------:R-:W2:Y:S01]  /*1c0c0*/  S2R R0, SR_TID.X ;  /* 0x0000000000007919 */ /* 0x000ea20000002100 */
[----:B------:R-:W-:Y:S05]  /*1c0d0*/  WARPSYNC.ALL ;  /* 0x0000000000007948 */ /* 0x000fea0003800000 */
[----:B------:R-:W-:Y:S01]  /*1c0e0*/  BAR.SYNC.DEFER_BLOCKING 0x4, 0x200 ;  /* 0x0108000000007b1d */ /* 0x000fe20000010000 */
[----:B--2---:R-:W-:-:S04]  /*1c0f0*/  LOP3.LUT R0, R0, 0x1f, RZ, 0xc0, !PT ;  /* 0x0000001f00007812 */ /* 0x004fc800078ec0ff */
[----:B------:R-:W-:-:S13]  /*1c100*/  ISETP.NE.AND P0, PT, R0, RZ, PT ;  /* 0x000000ff0000720c */ /* 0x000fda0003f05270 */
[----:B0-----:R-:W0:Y:S01]  /*1c110*/  @!P0 S2R R3, SR_CgaCtaId ;  /* 0x0000000000038919 */ /* 0x001e220000008800 */
[----:B------:R-:W-:-:S04]  /*1c120*/  @!P0 MOV R0, 0x400 ;  /* 0x0000040000008802 */ /* 0x000fc80000000f00 */
[----:B0-----:R-:W-:-:S05]  /*1c130*/  @!P0 LEA R22, R3, R0, 0x18 ;  /* 0x0000000003168211 */ /* 0x001fca00078ec0ff */
[----:B------:R0:W-:Y:S01]  /*1c140*/  @!P0 STS.128 [R22+0x2d8d0], R16 ;  /* 0x02d8d01016008388 */ /* 0x0001e20000000c00 */
[----:B------:R-:W-:Y:S06]  /*1c150*/  BAR.ARV 0x5, 0x200 ;  /* 0x0148000000007b1d */ /* 0x000fec0000002000 */
.L_x_2558:
[----:B------:R-:W-:Y:S02]  /*1c160*/  ULDC UR4, c[0x0][0xc3c] ;  /* 0x00030f0000047ab9 */ /* 0x000fe40000000800 */
[----:B----4-:R-:W-:-:S13]  /*1c170*/  ISETP.GE.AND P0, PT, R19, UR4, PT ;  /* 0x0000000413007c0c */ /* 0x010fda000bf06270 */
[----:B------:R-:W-:Y:S05]  /*1c180*/  @!P0 BRA `(.L_x_2570) ;  /* 0xffffffa000988947 */ /* 0x000fea000383ffff */
[----:B------:R-:W-:Y:S05]  /*1c190*/  BSYNC B8 ;  /* 0x0000000000087941 */ /* 0x000fea0003800000 */
.L_x_2469:
[----:B------:R-:W4:Y:S01]  /*1c1a0*/  LDL.LU R0, [R1+0x48] ;  /* 0x0000480001007983 */ /* 0x000f220000300800 */
[----:B------:R-:W-:Y:S01]  /*1c1b0*/  BSSY B0, `(.L_x_2571) ;  /* 0x000000b000007945 */ /* 0x000fe20003800000 */
[----:B0-----:R-:W0:Y:S01]  /*1c1c0*/  S2R R5, SR_CgaCtaId ;  /* 0x0000000000057919 */ /* 0x001e220000008800 */
[----:B----4-:R-:W-:-:S05]  /*1c1d0*/  VIADD R0, R0, 0x1 ;  /* 0x0000000100007836 */ /* 0x010fca0000000000 */
        /* <DEDUP_REMOVED lines=8> */
.L_x_2717:
[----:B------:R-:W-:Y:S05]  /*1c260*/  BSYNC B0 ;  /* 0x0000000000007941 */ /* 0x000fea0003800000 */
.L_x_2571:
[----:B------:R-:W-:-:S03]  /*1c270*/  UMOV UR4, 0xffffffff ;  /* 0xffffffff00047882 */ /* 0x000fc60000000000 */
[----:B------:R-:W-:Y:S05]  /*1c280*/  BRA.DIV UR4, `(.L_x_2573) ;  /* 0x0000003e04747947 */ /* 0x000fea000b800000 */
[----:B0-----:R-:W0:Y:S02]  /*1c290*/  S2R R0, SR_TID.X ;  /* 0x0000000000007919 */ /* 0x001e240000002100 */
[----:B0-----:R-:W-:-:S04]  /*1c2a0*/  SHF.R.U32.HI R0, RZ, 0x5, R0 ;  /* 0x00000005ff007819 */ /* 0x001fc80000011600 */
[----:B------:R-:W-:-:S05]  /*1c2b0*/  LOP3.LUT R0, R0, 0x3, RZ, 0xc0, !PT ;  /* 0x0000000300007812 */ /* 0x000fca00078ec0ff */
[----:B------:R0:W4:Y:S02]  /*1c2c0*/  SHFL.IDX PT, R14, R0, RZ, 0x1f ;  /* 0x00001fff000e7589 */ /* 0x00012400000e0000 */
.L_x_2720:
[----:B----4-:R-:W-:-:S13]  /*1c2d0*/  ISETP.NE.AND P0, PT, R14, RZ, PT ;  /* 0x000000ff0e00720c */ /* 0x010fda0003f05270 */
[----:B------:R-:W-:Y:S05]  /*1c2e0*/  @P0 BRA `(.L_x_2304) ;  /* 0x0000000000900947 */ /* 0x000fea0003800000 */
[----:B------:R-:W-:-:S03]  /*1c2f0*/  UMOV UR4, 0xffffffff ;  /* 0xffffffff00047882 */ /* 0x000fc60000000000 */
[----:B------:R-:W-:Y:S05]  /*1c300*/  BRA.DIV UR4, `(.L_x_2574) ;  /* 0x0000003e04887947 */ /* 0x000fea000b800000 */
[----:B------:R-:W-:-:S13]  /*1c310*/  ELECT P6, URZ, PT ;  /* 0x00000000003f782f */ /* 0x000fda00038c0000 */
.L_x_2723:
[----:B------:R-:W-:Y:S05]  /*1c320*/  @!P6 BRA `(.L_x_2304) ;  /* 0x000000000080e947 */ /* 0x000fea0003800000 */
[----:B------:R-:W-:-:S06]  /*1c330*/  ULOP3.LUT UR4, UR36, 0x2, URZ, 0xfc, !UPT ;  /* 0x0000000224047892 */ /* 0x000fcc000f8efc3f */
[----:B0-----:R-:W-:-:S05]  /*1c340*/  IMAD.U32 R0, RZ, RZ, UR4 ;  /* 0x00000004ff007e24 */ /* 0x001fca000f8e00ff */
[----:B------:R-:W-:-:S13]  /*1c350*/  ISETP.NE.AND P0, PT, R0, 0x3, PT ;  /* 0x000000030000780c */ /* 0x000fda0003f05270 */
[----:B------:R-:W-:Y:S05]  /*1c360*/  @!P0 BRA `(.L_x_2575) ;  /* 0x0000000000048947 */ /* 0x000fea0003800000 */
[----:B------:R-:W-:Y:S01]  /*1c370*/  BPT.TRAP 0x1 ;  /* 0x000000040000795c */ /* 0x000fe20000300000 */
.L_x_2575:
[----:B------:R-:W4:Y:S01]  /*1c380*/  LDL R0, [R1] ;  /* 0x0000000001007983 */ /* 0x000f220000100800 */
[C---:B------:R-:W-:Y:S01]  /*1c390*/  LEA R3, R26.reuse, R5, 0x3 ;  /* 0x000000051a037211 */ /* 0x040fe200078e18ff */
[----:B------:R-:W-:-:S05]  /*1c3a0*/  VIADD R26, R26, 0x1 ;  /* 0x000000011a1a7836 */ /* 0x000fca0000000000 */
[----:B------:R-:W-:Y:S02]  /*1c3b0*/  ISETP.NE.AND P2, PT, R26, 0x2, PT ;  /* 0x000000021a00780c */ /* 0x000fe40003f45270 */
[----:B----4-:R-:W-:Y:S02]  /*1c3c0*/  SHF.L.U32 R2, R0, 0x1f, RZ ;  /* 0x0000001f00027819 */ /* 0x010fe400000006ff */
[----:B------:R-:W-:Y:S02]  /*1c3d0*/  SEL R0, RZ, 0x1, P2 ;  /* 0x00000001ff007807 */ /* 0x000fe40001000000 */
[----:B------:R-:W0:Y:S02]  /*1c3e0*/  SYNCS.PHASECHK.TRANS64.TRYWAIT P1, [R3+URZ+0x2d840], R2 ;  /* 0x02d84002030075a7 */ /* 0x000e24000802017f */
[----:B0-----:R-:W-:Y:S05]  /*1c3f0*/  @!P1 BRA `(.L_x_2576) ;  /* 0x0000003c006c9947 */ /* 0x001fea0003800000 */
.L_x_2724:
[----:B------:R-:W4:Y:S01]  /*1c400*/  LDL.LU R4, [R1] ;  /* 0x0000000001047983 */ /* 0x000f220000300800 */
[----:B------:R-:W-:Y:S02]  /*1c410*/  SEL R26, R26, RZ, P2 ;  /* 0x000000ff1a1a7207 */ /* 0x000fe40001000000 */
[----:B----4-:R-:W-:Y:S01]  /*1c420*/  LOP3.LUT R0, R4, R0, RZ, 0x3c, !PT ;  /* 0x0000000004007212 */ /* 0x010fe200078e3cff */
[----:B------:R-:W-:Y:S06]  /*1c430*/  @!P0 BRA `(.L_x_2577) ;  /* 0x0000000000048947 */ /* 0x000fec0003800000 */
[----:B------:R-:W-:Y:S01]  /*1c440*/  BPT.TRAP 0x1 ;  /* 0x000000040000795c */ /* 0x000fe20000300000 */
.L_x_2577:
[----:B------:R-:W-:Y:S01]  /*1c450*/  IMAD R5, R26, 0x8, R5 ;  /* 0x000000081a057824 */ /* 0x000fe200078e0205 */
[----:B------:R-:W-:-:S04]  /*1c460*/  SHF.L.U32 R0, R0, 0x1f, RZ ;  /* 0x0000001f00007819 */ /* 0x000fc800000006ff */
[----:B------:R-:W4:Y:S02]  /*1c470*/  SYNCS.PHASECHK.TRANS64.TRYWAIT P1, [R5+URZ+0x2d840], R0 ;  /* 0x02d84000050075a7 */ /* 0x000f24000802017f */
[----:B----4-:R-:W-:Y:S05]  /*1c480*/  @!P1 BRA `(.L_x_2578) ;  /* 0x0000003c005c9947 */ /* 0x010fea0003800000 */
.L_x_2725:
[----:B------:R-:W-:Y:S05]  /*1c490*/  @!P0 BRA `(.L_x_2579) ;  /* 0x0000000000048947 */ /* 0x000fea0003800000 */
[----:B------:R-:W-:Y:S01]  /*1c4a0*/  BPT.TRAP 0x1 ;  /* 0x000000040000795c */ /* 0x000fe20000300000 */
.L_x_2579:
[----:B------:R-:W5:Y:S02]  /*1c4b0*/  SYNCS.PHASECHK.TRANS64.TRYWAIT P1, [R3+URZ+0x2d860], R2 ;  /* 0x02d86002030075a7 */ /* 0x000f64000802017f */
[----:B-----5:R-:W-:Y:S05]  /*1c4c0*/  @!P1 BRA `(.L_x_2580) ;  /* 0x0000003c00609947 */ /* 0x020fea0003800000 */
.L_x_2726:
[----:B------:R-:W-:Y:S05]  /*1c4d0*/  @!P0 BRA `(.L_x_2581) ;  /* 0x0000000000048947 */ /* 0x000fea0003800000 */
[----:B------:R-:W-:Y:S01]  /*1c4e0*/  BPT.TRAP 0x1 ;  /* 0x000000040000795c */ /* 0x000fe20000300000 */
.L_x_2581:
[----:B------:R0:W0:Y:S02]  /*1c4f0*/  SYNCS.PHASECHK.TRANS64.TRYWAIT P0, [R5+URZ+0x2d860], R0 ;  /* 0x02d86000050075a7 */ /* 0x000024000800017f */
[----:B0-----:R-:W-:Y:S05]  /*1c500*/  @!P0 NANOSLEEP.SYNCS 0x989680 ;  /* 0x009896800000895d */ /* 0x001fea0003900000 */
[----:B------:R-:W0:Y:S02]  /*1c510*/  @!P0 SYNCS.PHASECHK.TRANS64 P0, [R5+URZ+0x2d860], R0 ;  /* 0x02d86000050085a7 */ /* 0x000e24000800007f */
[----:B0-----:R-:W-:Y:S05]  /*1c520*/  @!P0 BRA `(.L_x_2581) ;  /* 0xfffffffc00f08947 */ /* 0x001fea000383ffff */
.L_x_2304:
[----:B------:R-:W-:Y:S05]  /*1c530*/  BSYNC B9 ;  /* 0x0000000000097941 */ /* 0x000fea0003800000 */
.L_x_2301:
[----:B------:R-:W-:Y:S05]  /*1c540*/  EXIT ;  /* 0x000000000000794d */ /* 0x000fea0003800000 */
.L_x_2320:
[----:B0-----:R0:W1:Y:S02]  /*1c550*/  SYNCS.PHASECHK.TRANS64.TRYWAIT P4, [R35+URZ+0x2d890], R85 ;  /* 0x02d89055230075a7 */ /* 0x001064000808017f */
[----:B-1----:R-:W-:Y:S05]  /*1c560*/  @!P4 NANOSLEEP.SYNCS 0x989680 ;  /* 0x009896800000c95d */ /* 0x002fea0003900000 */
[----:B------:R-:W1:Y:S02]  /*1c570*/  @!P4 SYNCS.PHASECHK.TRANS64 P4, [R35+URZ+0x2d890], R85 ;  /* 0x02d890552300c5a7 */ /* 0x000e64000808007f */
[----:B-1----:R-:W-:Y:S05]  /*1c580*/  @!P4 BRA `(.L_x_2320) ;  /* 0xfffffffc00f0c947 */ /* 0x002fea000383ffff */
[----:B------:R-:W-:Y:S05]  /*1c590*/  BRA `(.L_x_2582) ;  /* 0xfffffe6c00207947 */ /* 0x000fea000383ffff */
.L_x_2321:
        /* <DEDUP_REMOVED lines=8> */
.L_x_2584:
[----:B------:R-:W-:Y:S05]  /*1c620*/  BSYNC B1 ;  /* 0x0000000000017941 */ /* 0x000fea0003800000 */
.L_x_2583:
        /* <DEDUP_REMOVED lines=8> */
.L_x_2585:
[----:B------:R-:W-:Y:S01]  /*1c6b0*/  IMAD.MOV.U32 R60, RZ, RZ, R14 ;  /* 0x000000ffff3c7224 */ /* 0x000fe200078e000e */
[----:B------:R-:W-:Y:S06]  /*1c6c0*/  BRA `(.L_x_2586) ;  /* 0xfffffe6800e87947 */ /* 0x000fec000383ffff */
.L_x_2349:
[----:B0-----:R0:W1:Y:S02]  /*1c6d0*/  SYNCS.PHASECHK.TRANS64.TRYWAIT P4, [R35+URZ+0x2d890], R85 ;  /* 0x02d89055230075a7 */ /* 0x001064000808017f */
[----:B-1----:R-:W-:Y:S05]  /*1c6e0*/  @!P4 NANOSLEEP.SYNCS 0x989680 ;  /* 0x009896800000c95d */ /* 0x002fea0003900000 */
[----:B------:R-:W1:Y:S02]  /*1c6f0*/  @!P4 SYNCS.PHASECHK.TRANS64 P4, [R35+URZ+0x2d890], R85 ;  /* 0x02d890552300c5a7 */ /* 0x000e64000808007f */
[----:B-1----:R-:W-:Y:S05]  /*1c700*/  @!P4 BRA `(.L_x_2349) ;  /* 0xfffffffc00f0c947 */ /* 0x002fea000383ffff */
[----:B------:R-:W-:Y:S05]  /*1c710*/  BRA `(.L_x_2587) ;  /* 0xfffffe8400b87947 */ /* 0x000fea000383ffff */
.L_x_2350:
[----:B------:R-:W-:Y:S01]  /*1c720*/  BSSY B1, `(.L_x_2588) ;  /* 0x0000008000017945 */ /* 0x000fe20003800000 */
[----:B------:R-:W-:Y:S01]  /*1c730*/  IMAD.MOV.U32 R13, RZ, RZ, R61 ;  /* 0x000000ffff0d7224 */ /* 0x000fe200078e003d */
[----:B------:R-:W-:Y:S01]  /*1c740*/  MOV R12, RZ ;  /* 0x000000ff000c7202 */ /* 0x000fe20000000f00 */
[----:B------:R-:W-:Y:S02]  /*1c750*/  IMAD.MOV.U32 R11, RZ, RZ, 0x1e1f ;  /* 0x00001e1fff0b7424 */ /* 0x000fe400078e00ff */
[----:B------:R-:W-:-:S07]  /*1c760*/  IMAD.MOV.U32 R15, RZ, RZ, -0x1 ;  /* 0xffffffffff0f7424 */ /* 0x000fce00078e00ff */
[----:B0-----:R-:W-:Y:S05]  /*1c770*/  WARPSYNC.COLLECTIVE R15, `(.L_x_2589) ;  /* 0x000000000f087348 */ /* 0x001fea0003c00000 */
[----:B------:R1:W2:Y:S02]  /*1c780*/  SHFL.IDX P6, R14, R13, R12, R11 ;  /* 0x0000000c0d0e7389 */ /* 0x0002a400000c000b */
[----:B012---:R-:W-:Y:S01]  /*1c790*/  ENDCOLLECTIVE ;  /* 0x000000000000791b */ /* 0x007fe20003800000 */
.L_x_2589:
[----:B------:R-:W-:Y:S05]  /*1c7a0*/  BSYNC B1 ;  /* 0x0000000000017941 */ /* 0x000fea0003800000 */
.L_x_2588:
        /* <DEDUP_REMOVED lines=8> */
.L_x_2590:
[----:B------:R-:W-:Y:S01]  /*1c830*/  IMAD.MOV.U32 R88, RZ, RZ, R14 ;  /* 0x000000ffff587224 */ /* 0x000fe200078e000e */
[----:B------:R-:W-:Y:S06]  /*1c840*/  BRA `(.L_x_2591) ;  /* 0xfffffe8400807947 */ /* 0x000fec000383ffff */
.L_x_2363:
[----:B0-----:R0:W1:Y:S02]  /*1c850*/  SYNCS.PHASECHK.TRANS64.TRYWAIT P3, [R35+URZ+0x2d890], R85 ;  /* 0x02d89055230075a7 */ /* 0x001064000806017f */
[----:B-1----:R-:W-:Y:S05]  /*1c860*/  @!P3 NANOSLEEP.SYNCS 0x989680 ;  /* 0x009896800000b95d */ /* 0x002fea0003900000 */
[----:B------:R-:W1:Y:S02]  /*1c870*/  @!P3 SYNCS.PHASECHK.TRANS64 P3, [R35+URZ+0x2d890], R85 ;  /* 0x02d890552300b5a7 */ /* 0x000e64000806007f */
[----:B-1----:R-:W-:Y:S05]  /*1c880*/  @!P3 BRA `(.L_x_2363) ;  /* 0xfffffffc00f0b947 */ /* 0x002fea000383ffff */
[----:B------:R-:W-:Y:S05]  /*1c890*/  BRA `(.L_x_2592) ;  /* 0xfffffe9c005c7947 */ /* 0x000fea000383ffff */
.L_x_2364:
[----:B------:R-:W-:Y:S01]  /*1c8a0*/  BSSY B1, `(.L_x_2593) ;  /* 0x0000007000017945 */ /* 0x000fe20003800000 */
[----:B------:R-:W-:Y:S02]  /*1c8b0*/  IMAD.MOV.U32 R12, RZ, RZ, RZ ;  /* 0x000000ffff0c7224 */ /* 0x000fe400078e00ff */
[----:B------:R-:W-:Y:S02]  /*1c8c0*/  IMAD.MOV.U32 R11, RZ, RZ, 0x1e1f ;  /* 0x00001e1fff0b7424 */ /* 0x000fe400078e00ff */
[----:B------:R-:W-:-:S07]  /*1c8d0*/  IMAD.MOV.U32 R15, RZ, RZ, -0x1 ;  /* 0xffffffffff0f7424 */ /* 0x000fce00078e00ff */
[----:B0-----:R-:W-:Y:S05]  /*1c8e0*/  WARPSYNC.COLLECTIVE R15, `(.L_x_2594) ;  /* 0x000000000f087348 */ /* 0x001fea0003c00000 */
[----:B------:R1:W2:Y:S02]  /*1c8f0*/  SHFL.IDX P6, R14, R13, R12, R11 ;  /* 0x0000000c0d0e7389 */ /* 0x0002a400000c000b */
[----:B012---:R-:W-:Y:S01]  /*1c900*/  ENDCOLLECTIVE ;  /* 0x000000000000791b */ /* 0x007fe20003800000 */
.L_x_2594:
[----:B------:R-:W-:Y:S05]  /*1c910*/  BSYNC B1 ;  /* 0x0000000000017941 */ /* 0x000fea0003800000 */
.L_x_2593:
[----:B------:R-:W-:Y:S01]  /*1c920*/  IMAD.MOV.U32 R13, RZ, RZ, R42 ;  /* 0x000000ffff0d7224 */ /* 0x000fe200078e002a */
[----:B------:R-:W-:Y:S01]  /*1c930*/  MOV R12, RZ ;  /* 0x000000ff000c7202 */ /* 0x000fe20000000f00 */
[----:B------:R-:W-:Y:S02]  /*1c940*/  IMAD.MOV.U32 R11, RZ, RZ, 0x1e1f ;  /* 0x00001e1fff0b7424 */ /* 0x000fe400078e00ff */
[----:B------:R-:W-:Y:S02]  /*1c950*/  IMAD.MOV.U32 R15, RZ, RZ, -0x1 ;  /* 0xffffffffff0f7424 */ /* 0x000fe400078e00ff */
[----:B------:R-:W-:-:S07]  /*1c960*/  IMAD.MOV.U32 R43, RZ, RZ, R14 ;  /* 0x000000ffff2b7224 */ /* 0x000fce00078e000e */
[----:B------:R-:W-:Y:S05]  /*1c970*/  WARPSYNC.COLLECTIVE R15, `(.L_x_2595) ;  /* 0x000000000f087348 */ /* 0x000fea0003c00000 */
[----:B------:R0:W1:Y:S02]  /*1c980*/  SHFL.IDX P6, R14, R13, R12, R11 ;  /* 0x0000000c0d0e7389 */ /* 0x00006400000c000b */
[----:B01----:R-:W-:Y:S01]  /*1c990*/  ENDCOLLECTIVE ;  /* 0x000000000000791b */ /* 0x003fe20003800000 */
.L_x_2595:
[----:B------:R-:W-:Y:S01]  /*1c9a0*/  IMAD.MOV.U32 R42, RZ, RZ, R14 ;  /* 0x000000ffff2a7224 */ /* 0x000fe200078e000e */
[----:B------:R-:W-:Y:S06]  /*1c9b0*/  BRA `(.L_x_2596) ;  /* 0xfffffe9c00807947 */ /* 0x000fec000383ffff */
.L_x_2368:
[----:B------:R0:W0:Y:S02]  /*1c9c0*/  SYNCS.PHASECHK.TRANS64.TRYWAIT P2, [R35+URZ+0x2d8b0], R85 ;  /* 0x02d8b055230075a7 */ /* 0x000024000804017f */
[----:B0-----:R-:W-:Y:S05]  /*1c9d0*/  @!P2 NANOSLEEP.SYNCS 0x989680 ;  /* 0x009896800000a95d */ /* 0x001fea0003900000 */
[----:B------:R-:W0:Y:S02]  /*1c9e0*/  @!P2 SYNCS.PHASECHK.TRANS64 P2, [R35+URZ+0x2d8b0], R85 ;  /* 0x02d8b0552300a5a7 */ /* 0x000e24000804007f */
[----:B0-----:R-:W-:Y:S05]  /*1c9f0*/  @!P2 BRA `(.L_x_2368) ;  /* 0xfffffffc00f0a947 */ /* 0x001fea000383ffff */
[----:B------:R-:W-:Y:S05]  /*1ca00*/  BRA `(.L_x_2597) ;  /* 0xfffffea000647947 */ /* 0x000fea000383ffff */
.L_x_2374:
[----:B------:R-:W0:Y:S01]  /*1ca10*/  S2R R4, SR_TID.X ;  /* 0x0000000000047919 */ /* 0x000e220000002100 */
[----:B------:R-:W-:Y:S01]  /*1ca20*/  BSSY B0, `(.L_x_2598) ;  /* 0x000000c000007945 */ /* 0x000fe20003800000 */
[----:B------:R-:W-:Y:S01]  /*1ca30*/  IMAD.MOV.U32 R12, RZ, RZ, RZ ;  /* 0x000000ffff0c7224 */ /* 0x000fe200078e00ff */
[----:B------:R-:W-:Y:S01]  /*1ca40*/  MOV R11, 0x1f ;  /* 0x0000001f000b7802 */ /* 0x000fe20000000f00 */
[----:B------:R-:W-:Y:S02]  /*1ca50*/  IMAD.MOV.U32 R15, RZ, RZ, -0x1 ;  /* 0xffffffffff0f7424 */ /* 0x000fe400078e00ff */
[----:B0-----:R-:W-:-:S05]  /*1ca60*/  VIADD R5, R4, 0xffffff80 ;  /* 0xffffff8004057836 */ /* 0x001fca0000000000 */
[----:B------:R-:W-:-:S04]  /*1ca70*/  SHF.R.S32.HI R4, RZ, 0x1f, R5 ;  /* 0x0000001fff047819 */ /* 0x000fc80000011405 */
[----:B------:R-:W-:-:S04]  /*1ca80*/  LEA.HI R4, R4, R5, RZ, 0x7 ;  /* 0x0000000504047211 */ /* 0x000fc800078f38ff */
[----:B------:R-:W-:-:S05]  /*1ca90*/  SHF.R.S32.HI R4, RZ, 0x7, R4 ;  /* 0x00000007ff047819 */ /* 0x000fca0000011404 */
[----:B------:R-:W-:-:S07]  /*1caa0*/  IMAD.MOV.U32 R13, RZ, RZ, R4 ;  /* 0x000000ffff0d7224 */ /* 0x000fce00078e0004 */
[----:B--2--5:R-:W-:Y:S05]  /*1cab0*/  WARPSYNC.COLLECTIVE R15, `(.L_x_2599) ;  /* 0x000000000f087348 */ /* 0x024fea0003c00000 */
[----:B------:R0:W1:Y:S02]  /*1cac0*/  SHFL.IDX P6, R14, R13, R12, R11 ;  /* 0x0000000c0d0e7389 */ /* 0x00006400000c000b */
[----:B012--5:R-:W-:Y:S01]  /*1cad0*/  ENDCOLLECTIVE ;  /* 0x000000000000791b */ /* 0x027fe20003800000 */
.L_x_2599:
[----:B------:R-:W-:Y:S05]  /*1cae0*/  BSYNC B0 ;  /* 0x0000000000007941 */ /* 0x000fea0003800000 */
.L_x_2598:
[----:B------:R0:W-:Y:S01]  /*1caf0*/  STL [R1+0x24], R14 ;  /* 0x0000240e01007387 */ /* 0x0001e20000100800 */
[----:B------:R-:W-:Y:S05]  /*1cb00*/  BRA `(.L_x_2600) ;  /* 0xfffffea8005c7947 */ /* 0x000fea000383ffff */
.L_x_2385:
[----:B------:R-:W-:Y:S01]  /*1cb10*/  BSSY B1, `(.L_x_2601) ;  /* 0x0000007000017945 */ /* 0x000fe20003800000 */
[----:B------:R-:W-:Y:S02]  /*1cb20*/  IMAD.MOV.U32 R12, RZ, RZ, RZ ;  /* 0x000000ffff0c7224 */ /* 0x000fe400078e00ff */
[----:B------:R-:W-:Y:S02]  /*1cb30*/  IMAD.MOV.U32 R11, RZ, RZ, 0x1e1f ;  /* 0x00001e1fff0b7424 */ /* 0x000fe400078e00ff */
[----:B------:R-:W-:-:S07]  /*1cb40*/  IMAD.MOV.U32 R15, RZ, RZ, -0x1 ;  /* 0xffffffffff0f7424 */ /* 0x000fce00078e00ff */
[----:B0-2---:R-:W-:Y:S05]  /*1cb50*/  WARPSYNC.COLLECTIVE R15, `(.L_x_2602) ;  /* 0x000000000f087348 */ /* 0x005fea0003c00000 */
[----:B0-----:R0:W1:Y:S02]  /*1cb60*/  SHFL.IDX P6, R14, R13, R12, R11 ;  /* 0x0000000c0d0e7389 */ /* 0x00106400000c000b */
[----:B012---:R-:W-:Y:S01]  /*1cb70*/  ENDCOLLECTIVE ;  /* 0x000000000000791b */ /* 0x007fe20003800000 */
.L_x_2602:
[----:B------:R-:W-:Y:S05]  /*1cb80*/  BSYNC B1 ;  /* 0x0000000000017941 */ /* 0x000fea0003800000 */
.L_x_2601:
        /* <DEDUP_REMOVED lines=8> */
.L_x_2603:
[----:B------:R-:W-:Y:S02]  /*1cc10*/  IMAD.MOV.U32 R13, RZ, RZ, R5 ;  /* 0x000000ffff0d7224 */ /* 0x000fe400078e0005 */
[----:B------:R-:W-:-:S07]  /*1cc20*/  IMAD.MOV.U32 R0, RZ, RZ, R14 ;  /* 0x000000ffff007224 */ /* 0x000fce00078e000e */
[----:B------:R-:W-:Y:S05]  /*1cc30*/  WARPSYNC.COLLECTIVE R15, `(.L_x_2604) ;  /* 0x000000000f087348 */ /* 0x000fea0003c00000 */
[----:B------:R0:W1:Y:S02]  /*1cc40*/  SHFL.IDX P6, R14, R13, R12, R11 ;  /* 0x0000000c0d0e7389 */ /* 0x00006400000c000b */
[----:B01----:R-:W-:Y:S01]  /*1cc50*/  ENDCOLLECTIVE ;  /* 0x000000000000791b */ /* 0x003fe20003800000 */
.L_x_2604:
[----:B------:R-:W-:Y:S02]  /*1cc60*/  IMAD.MOV.U32 R13, RZ, RZ, R4 ;  /* 0x000000ffff0d7224 */ /* 0x000fe400078e0004 */
[----:B------:R-:W-:-:S07]  /*1cc70*/  IMAD.MOV.U32 R5, RZ, RZ, R14 ;  /* 0x000000ffff057224 */ /* 0x000fce00078e000e */
[----:B------:R-:W-:Y:S05]  /*1cc80*/  WARPSYNC.COLLECTIVE R15, `(.L_x_2605) ;  /* 0x000000000f087348 */ /* 0x000fea0003c00000 */
[----:B------:R0:W1:Y:S02]  /*1cc90*/  SHFL.IDX P6, R14, R13, R12, R11 ;  /* 0x0000000c0d0e7389 */ /* 0x00006400000c000b */
[----:B01----:R-:W-:Y:S01]  /*1cca0*/  ENDCOLLECTIVE ;  /* 0x000000000000791b */ /* 0x003fe20003800000 */
.L_x_2605:
[----:B------:R-:W-:Y:S01]  /*1ccb0*/  MOV R4, R14 ;  /* 0x0000000e00047202 */ /* 0x000fe20000000f00 */
[----:B------:R-:W-:Y:S06]  /*1ccc0*/  BRA `(.L_x_2606) ;  /* 0xfffffeac00c47947 */ /* 0x000fec000383ffff */
.L_x_2389:
[----:B0-----:R0:W1:Y:S02]  /*1ccd0*/  SYNCS.PHASECHK.TRANS64.TRYWAIT P0, [R2+URZ+0x2d800], R3 ;  /* 0x02d80003020075a7 */ /* 0x001064000800017f */
[----:B-1----:R-:W-:Y:S05]  /*1cce0*/  @!P0 NANOSLEEP.SYNCS 0x989680 ;  /* 0x009896800000895d */ /* 0x002fea0003900000 */
[----:B------:R-:W1:Y:S02]  /*1ccf0*/  @!P0 SYNCS.PHASECHK.TRANS64 P0, [R2+URZ+0x2d800], R3 ;  /* 0x02d80003020085a7 */ /* 0x000e64000800007f */
[----:B-1----:R-:W-:Y:S05]  /*1cd00*/  @!P0 BRA `(.L_x_2389) ;  /* 0xfffffffc00f08947 */ /* 0x002fea000383ffff */
[----:B------:R-:W-:Y:S05]  /*1cd10*/  BRA `(.L_x_2607) ;  /* 0xfffffeb400f47947 */ /* 0x000fea000383ffff */
.L_x_2401:
[----:B------:R-:W-:Y:S01]  /*1cd20*/  BSSY B1, `(.L_x_2608) ;  /* 0x0000007000017945 */ /* 0x000fe20003800000 */
[----:B------:R-:W-:Y:S02]  /*1cd30*/  IMAD.MOV.U32 R12, RZ, RZ, RZ ;  /* 0x000000ffff0c7224 */ /* 0x000fe400078e00ff */
[----:B------:R-:W-:Y:S02]  /*1cd40*/  IMAD.MOV.U32 R11, RZ, RZ, 0x1e1f ;  /* 0x00001e1fff0b7424 */ /* 0x000fe400078e00ff */
[----:B------:R-:W-:-:S07]  /*1cd50*/  IMAD.MOV.U32 R15, RZ, RZ, -0x1 ;  /* 0xffffffffff0f7424 */ /* 0x000fce00078e00ff */
[----:B0-2---:R-:W-:Y:S05]  /*1cd60*/  WARPSYNC.COLLECTIVE R15, `(.L_x_2609) ;  /* 0x000000000f087348 */ /* 0x005fea0003c00000 */
[----:B0-----:R0:W1:Y:S02]  /*1cd70*/  SHFL.IDX P6, R14, R13, R12, R11 ;  /* 0x0000000c0d0e7389 */ /* 0x00106400000c000b */
[----:B012---:R-:W-:Y:S01]  /*1cd80*/  ENDCOLLECTIVE ;  /* 0x000000000000791b */ /* 0x007fe20003800000 */
.L_x_2609:
[----:B------:R-:W-:Y:S05]  /*1cd90*/  BSYNC B1 ;  /* 0x0000000000017941 */ /* 0x000fea0003800000 */
.L_x_2608:
        /* <DEDUP_REMOVED lines=8> */
.L_x_2610:
[----:B------:R-:W-:Y:S02]  /*1ce20*/  IMAD.MOV.U32 R13, RZ, RZ, R21 ;  /* 0x000000ffff0d7224 */ /* 0x000fe400078e0015 */
[----:B------:R-:W-:-:S07]  /*1ce30*/  IMAD.MOV.U32 R0, RZ, RZ, R14 ;  /* 0x000000ffff007224 */ /* 0x000fce00078e000e */
[----:B------:R-:W-:Y:S05]  /*1ce40*/  WARPSYNC.COLLECTIVE R15, `(.L_x_2611) ;  /* 0x000000000f087348 */ /* 0x000fea0003c00000 */
[----:B------:R0:W1:Y:S02]  /*1ce50*/  SHFL.IDX P6, R14, R13, R12, R11 ;  /* 0x0000000c0d0e7389 */ /* 0x00006400000c000b */
[----:B01----:R-:W-:Y:S01]  /*1ce60*/  ENDCOLLECTIVE ;  /* 0x000000000000791b */ /* 0x003fe20003800000 */
.L_x_2611:
[----:B------:R-:W-:Y:S02]  /*1ce70*/  IMAD.MOV.U32 R13, RZ, RZ, R20 ;  /* 0x000000ffff0d7224 */ /* 0x000fe400078e0014 */
[----:B------:R-:W-:-:S07]  /*1ce80*/  IMAD.MOV.U32 R21, RZ, RZ, R14 ;  /* 0x000000ffff157224 */ /* 0x000fce00078e000e */
[----:B------:R-:W-:Y:S05]  /*1ce90*/  WARPSYNC.COLLECTIVE R15, `(.L_x_2612) ;  /* 0x000000000f087348 */ /* 0x000fea0003c00000 */
[----:B------:R0:W1:Y:S02]  /*1cea0*/  SHFL.IDX P6, R14, R13, R12, R11 ;  /* 0x0000000c0d0e7389 */ /* 0x00006400000c000b */
[----:B01----:R-:W-:Y:S01]  /*1ceb0*/  ENDCOLLECTIVE ;  /* 0x000000000000791b */ /* 0x003fe20003800000 */
.L_x_2612:
[----:B------:R-:W-:Y:S01]  /*1cec0*/  IMAD.MOV.U32 R20, RZ, RZ, R14 ;  /* 0x000000ffff147224 */ /* 0x000fe200078e000e */
[----:B------:R-:W-:Y:S06]  /*1ced0*/  BRA `(.L_x_2613) ;  /* 0xfffffec800987947 */ /* 0x000fec000383ffff */
.L_x_2405:
[----:B0-----:R0:W1:Y:S02]  /*1cee0*/  SYNCS.PHASECHK.TRANS64.TRYWAIT P0, [R2+URZ+0x2d800], R3 ;  /* 0x02d80003020075a7 */ /* 0x001064000800017f */
[----:B-1----:R-:W-:Y:S05]  /*1cef0*/  @!P0 NANOSLEEP.SYNCS 0x989680 ;  /* 0x009896800000895d */ /* 0x002fea0003900000 */
[----:B------:R-:W1:Y:S02]  /*1cf00*/  @!P0 SYNCS.PHASECHK.TRANS64 P0, [R2+URZ+0x2d800], R3 ;  /* 0x02d80003020085a7 */ /* 0x000e64000800007f */
[----:B-1----:R-:W-:Y:S05]  /*1cf10*/  @!P0 BRA `(.L_x_2405) ;  /* 0xfffffffc00f08947 */ /* 0x002fea000383ffff */
[----:B------:R-:W-:Y:S05]  /*1cf20*/  BRA `(.L_x_2614) ;  /* 0xfffffed000307947 */ /* 0x000fea000383ffff */
.L_x_2413:
[----:B-1----:R1:W3:Y:S02]  /*1cf30*/  SYNCS.PHASECHK.TRANS64.TRYWAIT P1, [R0+URZ+0x2d830], R5 ;  /* 0x02d83005000075a7 */ /* 0x0022e4000802017f */
[----:B---3--:R-:W-:Y:S05]  /*1cf40*/  @!P1 NANOSLEEP.SYNCS 0x989680 ;  /* 0x009896800000995d */ /* 0x008fea0003900000 */
[----:B------:R-:W3:Y:S02]  /*1cf50*/  @!P1 SYNCS.PHASECHK.TRANS64 P1, [R0+URZ+0x2d830], R5 ;  /* 0x02d83005000095a7 */ /* 0x000ee4000802007f */
[----:B---3--:R-:W-:Y:S05]  /*1cf60*/  @!P1 BRA `(.L_x_2413) ;  /* 0xfffffffc00f09947 */ /* 0x008fea000383ffff */
[----:B------:R-:W-:Y:S05]  /*1cf70*/  BRA `(.L_x_2412) ;  /* 0xfffffee4006c7947 */ /* 0x000fea000383ffff */
.L_x_2420:
[----:B-1----:R1:W2:Y:S02]  /*1cf80*/  SYNCS.PHASECHK.TRANS64.TRYWAIT P2, [R3+URZ+0x2d830], R4 ;  /* 0x02d83004030075a7 */ /* 0x0022a4000804017f */
[----:B--2---:R-:W-:Y:S05]  /*1cf90*/  @!P2 NANOSLEEP.SYNCS 0x989680 ;  /* 0x009896800000a95d */ /* 0x004fea0003900000 */
[----:B------:R-:W2:Y:S02]  /*1cfa0*/  @!P2 SYNCS.PHASECHK.TRANS64 P2, [R3+URZ+0x2d830], R4 ;  /* 0x02d830040300a5a7 */ /* 0x000ea4000804007f */
[----:B--2---:R-:W-:Y:S05]  /*1cfb0*/  @!P2 BRA `(.L_x_2420) ;  /* 0xfffffffc00f0a947 */ /* 0x004fea000383ffff */
[----:B------:R-:W-:Y:S05]  /*1cfc0*/  BRA `(.L_x_2419) ;  /* 0xffffff0800cc7947 */ /* 0x000fea000383ffff */
.L_x_2424:
[----:B-1----:R1:W2:Y:S02]  /*1cfd0*/  SYNCS.PHASECHK.TRANS64.TRYWAIT P1, [R4+URZ+0x2d850], R3 ;  /* 0x02d85003040075a7 */ /* 0x0022a4000802017f */
[----:B--2---:R-:W-:Y:S05]  /*1cfe0*/  @!P1 NANOSLEEP.SYNCS 0x989680 ;  /* 0x009896800000995d */ /* 0x004fea0003900000 */
[----:B------:R-:W2:Y:S02]  /*1cff0*/  @!P1 SYNCS.PHASECHK.TRANS64 P1, [R4+URZ+0x2d850], R3 ;  /* 0x02d85003040095a7 */ /* 0x000ea4000802007f */
[----:B--2---:R-:W-:Y:S05]  /*1d000*/  @!P1 BRA `(.L_x_2424) ;  /* 0xfffffffc00f09947 */ /* 0x004fea000383ffff */
[----:B------:R-:W-:Y:S05]  /*1d010*/  BRA `(.L_x_2421) ;  /* 0xffffff0c00dc7947 */ /* 0x000fea000383ffff */
.L_x_2433:
[----:B-1----:R1:W2:Y:S02]  /*1d020*/  SYNCS.PHASECHK.TRANS64.TRYWAIT P2, [R3+URZ+0x2d830], R4 ;  /* 0x02d83004030075a7 */ /* 0x0022a4000804017f */
[----:B--2---:R-:W-:Y:S05]  /*1d030*/  @!P2 NANOSLEEP.SYNCS 0x989680 ;  /* 0x009896800000a95d */ /* 0x004fea0003900000 */
[----:B------:R-:W2:Y:S02]  /*1d040*/  @!P2 SYNCS.PHASECHK.TRANS64 P2, [R3+URZ+0x2d830], R4 ;  /* 0x02d830040300a5a7 */ /* 0x000ea4000804007f */
[----:B--2---:R-:W-:Y:S05]  /*1d050*/  @!P2 BRA `(.L_x_2433) ;  /* 0xfffffffc00f0a947 */ /* 0x004fea000383ffff */
[----:B------:R-:W-:Y:S05]  /*1d060*/  BRA `(.L_x_2432) ;  /* 0xffffff38004c7947 */ /* 0x000fea000383ffff */
.L_x_2437:
[----:B-1----:R1:W2:Y:S02]  /*1d070*/  SYNCS.PHASECHK.TRANS64.TRYWAIT P1, [R4+URZ+0x2d850], R3 ;  /* 0x02d85003040075a7 */ /* 0x0022a4000802017f */
[----:B--2---:R-:W-:Y:S05]  /*1d080*/  @!P1 NANOSLEEP.SYNCS 0x989680 ;  /* 0x009896800000995d */ /* 0x004fea0003900000 */
[----:B------:R-:W2:Y:S02]  /*1d090*/  @!P1 SYNCS.PHASECHK.TRANS64 P1, [R4+URZ+0x2d850], R3 ;  /* 0x02d85003040095a7 */ /* 0x000ea4000802007f */
[----:B--2---:R-:W-:Y:S05]  /*1d0a0*/  @!P1 BRA `(.L_x_2437) ;  /* 0xfffffffc00f09947 */ /* 0x004fea000383ffff */
[----:B------:R-:W-:Y:S05]  /*1d0b0*/  BRA `(.L_x_2434) ;  /* 0xffffff3c005c7947 */ /* 0x000fea000383ffff */
.L_x_2444:
[----:B--2---:R2:W3:Y:S02]  /*1d0c0*/  SYNCS.PHASECHK.TRANS64.TRYWAIT P1, [R5+URZ+0x2d850], R8 ;  /* 0x02d85008050075a7 */ /* 0x0044e4000802017f */
[----:B---3--:R-:W-:Y:S05]  /*1d0d0*/  @!P1 NANOSLEEP.SYNCS 0x989680 ;  /* 0x009896800000995d */ /* 0x008fea0003900000 */
[----:B------:R-:W3:Y:S02]  /*1d0e0*/  @!P1 SYNCS.PHASECHK.TRANS64 P1, [R5+URZ+0x2d850], R8 ;  /* 0x02d85008050095a7 */ /* 0x000ee4000802007f */
[----:B---3--:R-:W-:Y:S05]  /*1d0f0*/  @!P1 BRA `(.L_x_2444) ;  /* 0xfffffffc00f09947 */ /* 0x008fea000383ffff */
[----:B------:R-:W-:Y:S05]  /*1d100*/  BRA `(.L_x_2443) ;  /* 0xffffff5c00287947 */ /* 0x000fea000383ffff */
.L_x_2455:
[----:B------:R-:W-:Y:S01]  /*1d110*/  MOV R13, R4 ;  /* 0x00000004000d7202 */ /* 0x000fe20000000f00 */
[----:B------:R-:W-:Y:S02]  /*1d120*/  IMAD.MOV.U32 R12, RZ, RZ, RZ ;  /* 0x000000ffff0c7224 */ /* 0x000fe400078e00ff */
[----:B------:R-:W-:Y:S02]  /*1d130*/  IMAD.MOV.U32 R11, RZ, RZ, 0x1c1f ;  /* 0x00001c1fff0b7424 */ /* 0x000fe400078e00ff */
[----:B------:R-:W-:-:S07]  /*1d140*/  IMAD.MOV.U32 R15, RZ, RZ, -0x1 ;  /* 0xffffffffff0f7424 */ /* 0x000fce00078e00ff */
[----:B-1----:R-:W-:Y:S05]  /*1d150*/  WARPSYNC.COLLECTIVE R15, `(.L_x_2615) ;  /* 0x000000000f087348 */ /* 0x002fea0003c00000 */
[----:B------:R0:W2:Y:S02]  /*1d160*/  SHFL.IDX P6, R14, R13, R12, R11 ;  /* 0x0000000c0d0e7389 */ /* 0x0000a400000c000b */
[----:B012---:R-:W-:Y:S01]  /*1d170*/  ENDCOLLECTIVE ;  /* 0x000000000000791b */ /* 0x007fe20003800000 */
.L_x_2615:
[----:B------:R-:W-:Y:S02]  /*1d180*/  IMAD.MOV.U32 R13, RZ, RZ, R0 ;  /* 0x000000ffff0d7224 */ /* 0x000fe400078e0000 */
[----:B------:R-:W-:-:S07]  /*1d190*/  IMAD.MOV.U32 R3, RZ, RZ, R14 ;  /* 0x000000ffff037224 */ /* 0x000fce00078e000e */
[----:B------:R-:W-:Y:S05]  /*1d1a0*/  WARPSYNC.COLLECTIVE R15, `(.L_x_2616) ;  /* 0x000000000f087348 */ /* 0x000fea0003c00000 */
[----:B------:R0:W1:Y:S02]  /*1d1b0*/  SHFL.IDX P6, R14, R13, R12, R11 ;  /* 0x0000000c0d0e7389 */ /* 0x00006400000c000b */
[----:B01----:R-:W-:Y:S01]  /*1d1c0*/  ENDCOLLECTIVE ;  /* 0x000000000000791b */ /* 0x003fe20003800000 */
.L_x_2616:
[----:B------:R-:W-:Y:S05]  /*1d1d0*/  BRA `(.L_x_2617) ;  /* 0xffffff8000607947 */ /* 0x000fea000383ffff */
.L_x_2458:
[----:B------:R-:W-:Y:S01]  /*1d1e0*/  BSSY B1, `(.L_x_2618) ;  /* 0x0000008000017945 */ /* 0x000fe20003800000 */
[----:B----4-:R-:W-:Y:S01]  /*1d1f0*/  IMAD.MOV.U32 R13, RZ, RZ, R4 ;  /* 0x000000ffff0d7224 */ /* 0x010fe200078e0004 */
[----:B------:R-:W-:Y:S01]  /*1d200*/  MOV R12, 0x1 ;  /* 0x00000001000c7802 */ /* 0x000fe20000000f00 */
[----:B------:R-:W-:Y:S02]  /*1d210*/  IMAD.MOV.U32 R11, RZ, RZ, 0x1c1f ;  /* 0x00001c1fff0b7424 */ /* 0x000fe400078e00ff */
[----:B------:R-:W-:-:S07]  /*1d220*/  IMAD.MOV.U32 R15, RZ, RZ, -0x1 ;  /* 0xffffffffff0f7424 */ /* 0x000fce00078e00ff */
[----:B0123--:R-:W-:Y:S05]  /*1d230*/  WARPSYNC.COLLECTIVE R15, `(.L_x_2619) ;  /* 0x000000000f087348 */ /* 0x00ffea0003c00000 */
[----:B---3--:R3:W4:Y:S02]  /*1d240*/  SHFL.IDX P6, R14, R13, R12, R11 ;  /* 0x0000000c0d0e7389 */ /* 0x00872400000c000b */
[----:B01234-:R-:W-:Y:S01]  /*1d250*/  ENDCOLLECTIVE ;  /* 0x000000000000791b */ /* 0x01ffe20003800000 */
.L_x_2619:
[----:B------:R-:W-:Y:S05]  /*1d260*/  BSYNC B1 ;  /* 0x0000000000017941 */ /* 0x000fea0003800000 */
.L_x_2618:
[----:B------:R-:W-:Y:S01]  /*1d270*/  IMAD.MOV.U32 R13, RZ, RZ, R0 ;  /* 0x000000ffff0d7224 */ /* 0x000fe200078e0000 */
[----:B------:R-:W-:Y:S01]  /*1d280*/  MOV R15, 0xffffffff ;  /* 0xffffffff000f7802 */ /* 0x000fe20000000f00 */
[----:B------:R-:W-:Y:S02]  /*1d290*/  IMAD.MOV.U32 R12, RZ, RZ, 0x1 ;  /* 0x00000001ff0c7424 */ /* 0x000fe400078e00ff */
[----:B------:R-:W-:Y:S02]  /*1d2a0*/  IMAD.MOV.U32 R11, RZ, RZ, 0x1c1f ;  /* 0x00001c1fff0b7424 */ /* 0x000fe400078e00ff */
[----:B------:R-:W-:-:S07]  /*1d2b0*/  IMAD.MOV.U32 R3, RZ, RZ, R14 ;  /* 0x000000ffff037224 */ /* 0x000fce00078e000e */
[----:B------:R-:W-:Y:S05]  /*1d2c0*/  WARPSYNC.COLLECTIVE R15, `(.L_x_2620) ;  /* 0x000000000f087348 */ /* 0x000fea0003c00000 */
[----:B------:R0:W1:Y:S02]  /*1d2d0*/  SHFL.IDX P6, R14, R13, R12, R11 ;  /* 0x0000000c0d0e7389 */ /* 0x00006400000c000b */
[----:B01----:R-:W-:Y:S01]  /*1d2e0*/  ENDCOLLECTIVE ;  /* 0x000000000000791b */ /* 0x003fe20003800000 */
.L_x_2620:
[----:B------:R-:W-:Y:S05]  /*1d2f0*/  BRA `(.L_x_2621) ;  /* 0xffffff8000747947 */ /* 0x000fea000383ffff */
.L_x_2475:
        /* <DEDUP_REMOVED lines=8> */
[----:B-1----:R-:W-:Y:S05]  /*1d380*/  WARPSYNC.COLLECTIVE R15, `(.L_x_2623) ;  /* 0x000000000f087348 */ /* 0x002fea0003c00000 */
[----:B------:R0:W2:Y:S02]  /*1d390*/  SHFL.IDX P6, R14, R13, R12, R11 ;  /* 0x0000000c0d0e7389 */ /* 0x0000a400000c000b */
[----:B012---:R-:W-:Y:S01]  /*1d3a0*/  ENDCOLLECTIVE ;  /* 0x000000000000791b */ /* 0x007fe20003800000 */
.L_x_2623:
[----:B------:R-:W-:Y:S05]  /*1d3b0*/  BSYNC B1 ;  /* 0x0000000000017941 */ /* 0x000fea0003800000 */
.L_x_2622:
[----:B------:R-:W-:Y:S05]  /*1d3c0*/  BRA `(.L_x_2624) ;  /* 0xffffff9400f07947 */ /* 0x000fea000383ffff */
.L_x_2477:
[----:B------:R-:W-:Y:S01]  /*1d3d0*/  BSSY B1, `(.L_x_2625) ;  /* 0x0000006000017945 */ /* 0x000fe20003800000 */
[----:B------:R-:W-:-:S07]  /*1d3e0*/  IMAD.MOV.U32 R15, RZ, RZ, -0x1 ;  /* 0xffffffffff0f7424 */ /* 0x000fce00078e00ff */
[----:B01----:R-:W-:Y:S05]  /*1d3f0*/  WARPSYNC.COLLECTIVE R15, `(.L_x_2626) ;  /* 0x000000000f0c7348 */ /* 0x003fea0003c00000 */
[----:B------:R-:W-:Y:S02]  /*1d400*/  ELECT P6, UR62, PT ;  /* 0x00000000003e782f */ /* 0x000fe400038c0000 */
[----:B------:R-:W-:Y:S01]  /*1d410*/  MOV R14, UR62 ;  /* 0x0000003e000e7c02 */ /* 0x000fe20008000f00 */
[----:B01----:R-:W-:Y:S10]  /*1d420*/  ENDCOLLECTIVE ;  /* 0x000000000000791b */ /* 0x003ff40003800000 */
.L_x_2626:
[----:B------:R-:W-:Y:S05]  /*1d430*/  BSYNC B1 ;  /* 0x0000000000017941 */ /* 0x000fea0003800000 */
.L_x_2625:
[----:B------:R-:W-:Y:S05]  /*1d440*/  BRA `(.L_x_2476) ;  /* 0xffffff9400e87947 */ /* 0x000fea000383ffff */
.L_x_2479:
[----:B0-----:R0:W2:Y:S02]  /*1d450*/  SYNCS.PHASECHK.TRANS64.TRYWAIT P0, [R22+URZ+0x2d820], R5 ;  /* 0x02d82005160075a7 */ /* 0x0010a4000800017f */
[----:B--2---:R-:W-:Y:S05]  /*1d460*/  @!P0 NANOSLEEP.SYNCS 0x989680 ;  /* 0x009896800000895d */ /* 0x004fea0003900000 */
[----:B------:R-:W2:Y:S02]  /*1d470*/  @!P0 SYNCS.PHASECHK.TRANS64 P0, [R22+URZ+0x2d820], R5 ;  /* 0x02d82005160085a7 */ /* 0x000ea4000800007f */
[----:B--2---:R-:W-:Y:S05]  /*1d480*/  @!P0 BRA `(.L_x_2479) ;  /* 0xfffffffc00f08947 */ /* 0x004fea000383ffff */
[----:B------:R-:W-:Y:S05]  /*1d490*/  BRA `(.L_x_2627) ;  /* 0xffffff9400f87947 */ /* 0x000fea000383ffff */
.L_x_2483:
[----:B--2---:R2:W3:Y:S02]  /*1d4a0*/  SYNCS.PHASECHK.TRANS64.TRYWAIT P0, [R8+URZ+0x2d8a0], R10 ;  /* 0x02d8a00a080075a7 */ /* 0x0044e4000800017f */
[----:B---3--:R-:W-:Y:S05]  /*1d4b0*/  @!P0 NANOSLEEP.SYNCS 0x989680 ;  /* 0x009896800000895d */ /* 0x008fea0003900000 */
[----:B------:R-:W3:Y:S02]  /*1d4c0*/  @!P0 SYNCS.PHASECHK.TRANS64 P0, [R8+URZ+0x2d8a0], R10 ;  /* 0x02d8a00a080085a7 */ /* 0x000ee4000800007f */
[----:B---3--:R-:W-:Y:S05]  /*1d4d0*/  @!P0 BRA `(.L_x_2483) ;  /* 0xfffffffc00f08947 */ /* 0x008fea000383ffff */
[----:B------:R-:W-:Y:S05]  /*1d4e0*/  BRA `(.L_x_2628) ;  /* 0xffffff9800147947 */ /* 0x000fea000383ffff */
.L_x_2490:
[----:B0-----:R0:W1:Y:S02]  /*1d4f0*/  SYNCS.PHASECHK.TRANS64.TRYWAIT P0, [R8+URZ+0x2d8c0], R10 ;  /* 0x02d8c00a080075a7 */ /* 0x001064000800017f */
[----:B-1----:R-:W-:Y:S05]  /*1d500*/  @!P0 NANOSLEEP.SYNCS 0x989680 ;  /* 0x009896800000895d */ /* 0x002fea0003900000 */
[----:B------:R-:W1:Y:S02]  /*1d510*/  @!P0 SYNCS.PHASECHK.TRANS64 P0, [R8+URZ+0x2d8c0], R10 ;  /* 0x02d8c00a080085a7 */ /* 0x000e64000800007f */
[----:B-1----:R-:W-:Y:S05]  /*1d520*/  @!P0 BRA `(.L_x_2490) ;  /* 0xfffffffc00f08947 */ /* 0x002fea000383ffff */
[----:B------:R-:W-:Y:S05]  /*1d530*/  BRA `(.L_x_2629) ;  /* 0xffffff9c00107947 */ /* 0x000fea000383ffff */
.L_x_2499:
[----:B0-----:R0:W1:Y:S02]  /*1d540*/  SYNCS.PHASECHK.TRANS64.TRYWAIT P1, [R8+URZ+0x2d8a0], R7 ;  /* 0x02d8a007080075a7 */ /* 0x001064000802017f */
[----:B-1----:R-:W-:Y:S05]  /*1d550*/  @!P1 NANOSLEEP.SYNCS 0x989680 ;  /* 0x009896800000995d */ /* 0x002fea0003900000 */
[----:B------:R-:W1:Y:S02]  /*1d560*/  @!P1 SYNCS.PHASECHK.TRANS64 P1, [R8+URZ+0x2d8a0], R7 ;  /* 0x02d8a007080095a7 */ /* 0x000e64000802007f */
[----:B-1----:R-:W-:Y:S05]  /*1d570*/  @!P1 BRA `(.L_x_2499) ;  /* 0xfffffffc00f09947 */ /* 0x002fea000383ffff */
[----:B------:R-:W-:Y:S05]  /*1d580*/  BRA `(.L_x_2630) ;  /* 0xffffffa000507947 */ /* 0x000fea000383ffff */
.L_x_2506:
[----:B-1----:R1:W2:Y:S02]  /*1d590*/  SYNCS.PHASECHK.TRANS64.TRYWAIT P1, [R8+URZ+0x2d8c0], R7 ;  /* 0x02d8c007080075a7 */ /* 0x0022a4000802017f */
[----:B--2---:R-:W-:Y:S05]  /*1d5a0*/  @!P1 NANOSLEEP.SYNCS 0x989680 ;  /* 0x009896800000995d */ /* 0x004fea0003900000 */
[----:B------:R-:W2:Y:S02]  /*1d5b0*/  @!P1 SYNCS.PHASECHK.TRANS64 P1, [R8+URZ+0x2d8c0], R7 ;  /* 0x02d8c007080095a7 */ /* 0x000ea4000802007f */
[----:B--2---:R-:W-:Y:S05]  /*1d5c0*/  @!P1 BRA `(.L_x_2506) ;  /* 0xfffffffc00f09947 */ /* 0x004fea000383ffff */
[----:B------:R-:W-:Y:S05]  /*1d5d0*/  BRA `(.L_x_2631) ;  /* 0xffffffa400487947 */ /* 0x000fea000383ffff */
.L_x_2521:
        /* <DEDUP_REMOVED lines=11> */
.L_x_2633:
[----:B------:R-:W-:Y:S05]  /*1d690*/  BSYNC B0 ;  /* 0x0000000000007941 */ /* 0x000fea0003800000 */
.L_x_2632:
[----:B------:R-:W-:Y:S05]  /*1d6a0*/  BRA `(.L_x_2634) ;  /* 0xffffffb000b07947 */ /* 0x000fea000383ffff */
.L_x_2524:
[----:B-1----:R1:W2:Y:S02]  /*1d6b0*/  SYNCS.PHASECHK.TRANS64.TRYWAIT P0, [R0+URZ+0x2d840], R5 ;  /* 0x02d84005000075a7 */ /* 0x0022a4000800017f */
[----:B--2---:R-:W-:Y:S05]  /*1d6c0*/  @!P0 NANOSLEEP.SYNCS 0x989680 ;  /* 0x009896800000895d */ /* 0x004fea0003900000 */
[----:B------:R-:W2:Y:S02]  /*1d6d0*/  @!P0 SYNCS.PHASECHK.TRANS64 P0, [R0+URZ+0x2d840], R5 ;  /* 0x02d84005000085a7 */ /* 0x000ea4000800007f */
[----:B--2---:R-:W-:Y:S05]  /*1d6e0*/  @!P0 BRA `(.L_x_2524) ;  /* 0xfffffffc00f08947 */ /* 0x004fea000383ffff */
[----:B------:R-:W-:Y:S05]  /*1d6f0*/  BRA `(.L_x_2635) ;  /* 0xffffffb400147947 */ /* 0x000fea000383ffff */
.L_x_2525:
        /* <DEDUP_REMOVED lines=8> */
.L_x_2637:
[----:B------:R-:W-:Y:S05]  /*1d780*/  BSYNC B0 ;  /* 0x0000000000007941 */ /* 0x000fea0003800000 */
.L_x_2636:
        /* <DEDUP_REMOVED lines=8> */
.L_x_2638:
[----:B------:R-:W-:Y:S02]  /*1d810*/  IMAD.MOV.U32 R13, RZ, RZ, R7 ;  /* 0x000000ffff0d7224 */ /* 0x000fe400078e0007 */
[----:B------:R-:W-:Y:S02]  /*1d820*/  IMAD.MOV.U32 R12, RZ, RZ, 0x1 ;  /* 0x00000001ff0c7424 */ /* 0x000fe400078e00ff */
[----:B------:R-:W-:-:S07]  /*1d830*/  IMAD.MOV.U32 R4, RZ, RZ, R14 ;  /* 0x000000ffff047224 */ /* 0x000fce00078e000e */
[----:B------:R-:W-:Y:S05]  /*1d840*/  WARPSYNC.COLLECTIVE R15, `(.L_x_2639) ;  /* 0x000000000f087348 */ /* 0x000fea0003c00000 */
[----:B------:R0:W1:Y:S02]  /*1d850*/  SHFL.IDX P6, R14, R13, R12, R11 ;  /* 0x0000000c0d0e7389 */ /* 0x00006400000c000b */
[----:B01----:R-:W-:Y:S01]  /*1d860*/  ENDCOLLECTIVE ;  /* 0x000000000000791b */ /* 0x003fe20003800000 */
.L_x_2639:
[----:B------:R-:W-:-:S05]  /*1d870*/  @P0 LEA R5, P1, R9, R4, 0x1 ;  /* 0x0000000409050211 */ /* 0x000fca00078208ff */
[----:B------:R-:W-:Y:S01]  /*1d880*/  @P0 IMAD.X R4, RZ, RZ, R6, P1 ;  /* 0x000000ffff040224 */ /* 0x000fe200008e0606 */
[----:B------:R-:W-:Y:S02]  /*1d890*/  @P0 LEA R6, R8, R22, 0x1 ;  /* 0x0000001608060211 */ /* 0x000fe400078e08ff */
[----:B------:R-:W-:Y:S02]  /*1d8a0*/  ISETP.GE.AND P1, PT, R3, 0x21, PT ;  /* 0x000000210300780c */ /* 0x000fe40003f26270 */
        /* <DEDUP_REMOVED lines=14> */
.L_x_2640:
[----:B------:R-:W-:Y:S02]  /*1d990*/  IMAD.MOV.U32 R13, RZ, RZ, R7 ;  /* 0x000000ffff0d7224 */ /* 0x000fe400078e0007 */
[----:B------:R-:W-:Y:S02]  /*1d9a0*/  IMAD.MOV.U32 R12, RZ, RZ, 0x2 ;  /* 0x00000002ff0c7424 */ /* 0x000fe400078e00ff */
[----:B------:R-:W-:-:S07]  /*1d9b0*/  IMAD.MOV.U32 R4, RZ, RZ, R14 ;  /* 0x000000ffff047224 */ /* 0x000fce00078e000e */
[----:B------:R-:W-:Y:S05]  /*1d9c0*/  WARPSYNC.COLLECTIVE R15, `(.L_x_2641) ;  /* 0x000000000f087348 */ /* 0x000fea0003c00000 */
[----:B------:R0:W1:Y:S02]  /*1d9d0*/  SHFL.IDX P6, R14, R13, R12, R11 ;  /* 0x0000000c0d0e7389 */ /* 0x00006400000c000b */
[----:B01----:R-:W-:Y:S01]  /*1d9e0*/  ENDCOLLECTIVE ;  /* 0x000000000000791b */ /* 0x003fe20003800000 */
.L_x_2641:
[----:B------:R-:W-:-:S05]  /*1d9f0*/  @P1 LEA R5, P0, R9, R4, 0x1 ;  /* 0x0000000409051211 */ /* 0x000fca00078008ff */
[----:B------:R-:W-:Y:S01]  /*1da00*/  @P1 IMAD.X R4, RZ, RZ, R6, P0 ;  /* 0x000000ffff041224 */ /* 0x000fe200000e0606 */
[----:B------:R-:W-:-:S04]  /*1da10*/  @P1 LEA R6, R8, R22, 0x1 ;  /* 0x0000001608061211 */ /* 0x000fc800078e08ff */
        /* <DEDUP_REMOVED lines=15> */
.L_x_2642:
[----:B------:R-:W-:Y:S02]  /*1db10*/  IMAD.MOV.U32 R13, RZ, RZ, R7 ;  /* 0x000000ffff0d7224 */ /* 0x000fe400078e0007 */
[----:B------:R-:W-:Y:S02]  /*1db20*/  IMAD.MOV.U32 R12, RZ, RZ, 0x3 ;  /* 0x00000003ff0c7424 */ /* 0x000fe400078e00ff */
[----:B------:R-:W-:-:S07]  /*1db30*/  IMAD.MOV.U32 R4, RZ, RZ, R14 ;  /* 0x000000ffff047224 */ /* 0x000fce00078e000e */
[----:B------:R-:W-:Y:S05]  /*1db40*/  WARPSYNC.COLLECTIVE R15, `(.L_x_2643) ;  /* 0x000000000f087348 */ /* 0x000fea0003c00000 */
[----:B------:R0:W1:Y:S02]  /*1db50*/  SHFL.IDX P6, R14, R13, R12, R11 ;  /* 0x0000000c0d0e7389 */ /* 0x00006400000c000b */
[----:B01----:R-:W-:Y:S01]  /*1db60*/  ENDCOLLECTIVE ;  /* 0x000000000000791b */ /* 0x003fe20003800000 */
.L_x_2643:
[----:B------:R-:W-:-:S05]  /*1db70*/  @P1 LEA R5, P0, R9, R4, 0x1 ;  /* 0x0000000409051211 */ /* 0x000fca00078008ff */
[----:B------:R-:W-:Y:S01]  /*1db80*/  @P1 IMAD.X R4, RZ, RZ, R6, P0 ;  /* 0x000000ffff041224 */ /* 0x000fe200000e0606 */
[----:B------:R-:W-:-:S04]  /*1db90*/  @P1 LEA R6, R8, R22, 0x1 ;  /* 0x0000001608061211 */ /* 0x000fc800078e08ff */
        /* <DEDUP_REMOVED lines=8> */
.L_x_2644:
        /* <DEDUP_REMOVED lines=8> */
.L_x_2530:
[----:B-----5:R-:W-:Y:S02]  /*1dca0*/  IMAD R0, R21, R9, RZ ;  /* 0x0000000915007224 */ /* 0x020fe400078e02ff */
[----:B------:R0:W5:Y:S01]  /*1dcb0*/  LDL R21, [R1+0x30] ;  /* 0x0000300001157983 */ /* 0x0001620000100800 */
[----:B------:R-:W-:Y:S01]  /*1dcc0*/  IMAD.MOV.U32 R13, RZ, RZ, R4 ;  /* 0x000000ffff0d7224 */ /* 0x000fe200078e0004 */
[----:B------:R-:W-:Y:S01]  /*1dcd0*/  MOV R12, RZ ;  /* 0x000000ff000c7202 */ /* 0x000fe20000000f00 */
[----:B------:R-:W-:Y:S02]  /*1dce0*/  IMAD.MOV.U32 R11, RZ, RZ, 0x1c1f ;  /* 0x00001c1fff0b7424 */ /* 0x000fe400078e00ff */
[----:B------:R-:W-:Y:S02]  /*1dcf0*/  IMAD.MOV.U32 R15, RZ, RZ, -0x1 ;  /* 0xffffffffff0f7424 */ /* 0x000fe400078e00ff */
[----:B------:R-:W-:-:S07]  /*1dd00*/  IMAD R17, R17, 0xc0, R20 ;  /* 0x000000c011117824 */ /* 0x000fce00078e0214 */
[----:B0----5:R-:W-:Y:S05]  /*1dd10*/  WARPSYNC.COLLECTIVE R15, `(.L_x_2646) ;  /* 0x000000000f087348 */ /* 0x021fea0003c00000 */
[----:B------:R1:W2:Y:S02]  /*1dd20*/  SHFL.IDX P6, R14, R13, R12, R11 ;  /* 0x0000000c0d0e7389 */ /* 0x0002a400000c000b */
[----:B012--5:R-:W-:Y:S01]  /*1dd30*/  ENDCOLLECTIVE ;  /* 0x000000000000791b */ /* 0x027fe20003800000 */
.L_x_2646:
[C---:B------:R-:W-:Y:S02]  /*1dd40*/  ISETP.GE.AND P3, PT, R17.reuse, R0, PT ;  /* 0x000000001100720c */ /* 0x040fe40003f66270 */
[----:B------:R-:W-:Y:S01]  /*1dd50*/  IADD3 R9, R17, 0x20, RZ ;  /* 0x0000002011097810 */ /* 0x000fe20007ffe0ff */
[----:B------:R-:W-:Y:S02]  /*1dd60*/  IMAD.MOV.U32 R13, RZ, RZ, R5 ;  /* 0x000000ffff0d7224 */ /* 0x000fe400078e0005 */
[----:B------:R-:W-:-:S08]  /*1dd70*/  IMAD.MOV.U32 R2, RZ, RZ, R14 ;  /* 0x000000ffff027224 */ /* 0x000fd000078e000e */
[----:B------:R-:W-:Y:S05]  /*1dd80*/  WARPSYNC.COLLECTIVE R15, `(.L_x_2647) ;  /* 0x000000000f087348 */ /* 0x000fea0003c00000 */
[----:B------:R0:W1:Y:S02]  /*1dd90*/  SHFL.IDX P6, R14, R13, R12, R11 ;  /* 0x0000000c0d0e7389 */ /* 0x00006400000c000b */
[----:B01----:R-:W-:Y:S01]  /*1dda0*/  ENDCOLLECTIVE ;  /* 0x000000000000791b */ /* 0x003fe20003800000 */
.L_x_2647:
[----:B------:R-:W-:Y:S02]  /*1ddb0*/  IMAD.MOV.U32 R13, RZ, RZ, R4 ;  /* 0x000000ffff0d7224 */ /* 0x000fe400078e0004 */
[----:B------:R-:W-:Y:S02]  /*1ddc0*/  IMAD.MOV.U32 R12, RZ, RZ, 0x1 ;  /* 0x00000001ff0c7424 */ /* 0x000fe400078e00ff */
[----:B------:R-:W-:-:S07]  /*1ddd0*/  IMAD.MOV.U32 R3, RZ, RZ, R14 ;  /* 0x000000ffff037224 */ /* 0x000fce00078e000e */
[----:B------:R-:W-:Y:S05]  /*1dde0*/  WARPSYNC.COLLECTIVE R15, `(.L_x_2648) ;  /* 0x000000000f087348 */ /* 0x000fea0003c00000 */
[----:B------:R0:W1:Y:S02]  /*1ddf0*/  SHFL.IDX P6, R14, R13, R12, R11 ;  /* 0x0000000c0d0e7389 */ /* 0x00006400000c000b */
[----:B01----:R-:W-:Y:S01]  /*1de00*/  ENDCOLLECTIVE ;  /* 0x000000000000791b */ /* 0x003fe20003800000 */
.L_x_2648:
        /* <DEDUP_REMOVED lines=10> */
.L_x_2649:
        /* <DEDUP_REMOVED lines=13> */
.L_x_2650:
        /* <DEDUP_REMOVED lines=10> */
.L_x_2651:
[----:B------:R-:W-:Y:S01]  /*1e020*/  @!PT LDS RZ, [RZ] ;  /* 0x00000000fffff984 */ /* 0x000fe20000000800 */
[----:B------:R-:W-:Y:S01]  /*1e030*/  @!PT LDS RZ, [RZ] ;  /* 0x00000000fffff984 */ /* 0x000fe20000000800 */
[----:B------:R-:W-:Y:S01]  /*1e040*/  @!PT LDS RZ, [RZ] ;  /* 0x00000000fffff984 */ /* 0x000fe20000000800 */
[----:B------:R-:W-:Y:S04]  /*1e050*/  @!P3 LDGSTS.E.BYPASS.LTC128B.128 [R21+0xcc00], desc[UR38][R2.64], !P0 ;  /* 0x0cc000000215bfae */ /* 0x000fe8000c101d66 */
[----:B------:R-:W-:Y:S04]  /*1e060*/  @!P3 LDGSTS.E.BYPASS.LTC128B.128 [R21+0xfc00], desc[UR38][R2.64+0x40], !P1 ;  /* 0x0fc000400215bfae */ /* 0x000fe8000c901d66 */
[----:B------:R0:W-:Y:S01]  /*1e070*/  @!P3 LDGSTS.E.BYPASS.LTC128B.128 [R21+0x12c00], desc[UR38][R2.64+0x80], !P2 ;  /* 0x12c000800215bfae */ /* 0x0001e2000d101d66 */
[----:B------:R-:W-:Y:S01]  /*1e080*/  MOV R13, R4 ;  /* 0x00000004000d7202 */ /* 0x000fe20000000f00 */
[----:B------:R-:W-:Y:S01]  /*1e090*/  IMAD.MOV.U32 R12, RZ, RZ, 0x3 ;  /* 0x00000003ff0c7424 */ /* 0x000fe200078e00ff */
[----:B0-----:R-:W-:-:S04]  /*1e0a0*/  IADD3 R2, R17, 0x40, RZ ;  /* 0x0000004011027810 */ /* 0x001fc80007ffe0ff */
[----:B------:R-:W-:Y:S01]  /*1e0b0*/  ISETP.GE.AND P3, PT, R2, R0, PT ;  /* 0x000000000200720c */ /* 0x000fe20003f66270 */
[----:B------:R-:W-:-:S12]  /*1e0c0*/  IMAD.MOV.U32 R2, RZ, RZ, R14 ;  /* 0x000000ffff027224 */ /* 0x000fd800078e000e */
[----:B------:R-:W-:Y:S05]  /*1e0d0*/  WARPSYNC.COLLECTIVE R15, `(.L_x_2652) ;  /* 0x000000000f087348 */ /* 0x000fea0003c00000 */
[----:B------:R0:W1:Y:S02]  /*1e0e0*/  SHFL.IDX P6, R14, R13, R12, R11 ;  /* 0x0000000c0d0e7389 */ /* 0x00006400000c000b */
[----:B01----:R-:W-:Y:S01]  /*1e0f0*/  ENDCOLLECTIVE ;  /* 0x000000000000791b */ /* 0x003fe20003800000 */
.L_x_2652:
        /* <DEDUP_REMOVED lines=9> */
.L_x_2653:
        /* <DEDUP_REMOVED lines=13> */
.L_x_2654:
        /* <DEDUP_REMOVED lines=9> */
.L_x_2655:
        /* <DEDUP_REMOVED lines=14> */
.L_x_2656:
        /* <DEDUP_REMOVED lines=12> */
.L_x_2657:
[----:B------:R-:W-:Y:S01]  /*1e490*/  @!PT LDS RZ, [RZ] ;  /* 0x00000000fffff984 */ /* 0x000fe20000000800 */
[----:B------:R-:W-:Y:S01]  /*1e4a0*/  @!PT LDS RZ, [RZ] ;  /* 0x00000000fffff984 */ /* 0x000fe20000000800 */
[----:B------:R-:W-:Y:S01]  /*1e4b0*/  @!PT LDS RZ, [RZ] ;  /* 0x00000000fffff984 */ /* 0x000fe20000000800 */
[----:B------:R0:W-:Y:S02]  /*1e4c0*/  @!P3 LDGSTS.E.BYPASS.LTC128B.128 [R21+0x14400], desc[UR38][R2.64+0x80], !P2 ;  /* 0x144000800215bfae */ /* 0x0001e4000d101d66 */
[----:B0-----:R-:W-:Y:S01]  /*1e4d0*/  IMAD.MOV.U32 R2, RZ, RZ, R14 ;  /* 0x000000ffff027224 */ /* 0x001fe200078e000e */
[----:B------:R-:W-:Y:S06]  /*1e4e0*/  BRA `(.L_x_2658) ;  /* 0xffffffb400f87947 */ /* 0x000fec000383ffff */
.L_x_2533:
[----:B-1----:R1:W2:Y:S02]  /*1e4f0*/  SYNCS.PHASECHK.TRANS64.TRYWAIT P0, [R22+URZ+0x2d820], R0 ;  /* 0x02d82000160075a7 */ /* 0x0022a4000800017f */
[----:B--2---:R-:W-:Y:S05]  /*1e500*/  @!P0 NANOSLEEP.SYNCS 0x989680 ;  /* 0x009896800000895d */ /* 0x004fea0003900000 */
[----:B------:R-:W2:Y:S02]  /*1e510*/  @!P0 SYNCS.PHASECHK.TRANS64 P0, [R22+URZ+0x2d820], R0 ;  /* 0x02d82000160085a7 */ /* 0x000ea4000800007f */
[----:B--2---:R-:W-:Y:S05]  /*1e520*/  @!P0 BRA `(.L_x_2533) ;  /* 0xfffffffc00f08947 */ /* 0x004fea000383ffff */
[----:B------:R-:W-:Y:S05]  /*1e530*/  BRA `(.L_x_2659) ;  /* 0xffffffb800607947 */ /* 0x000fea000383ffff */
.L_x_2538:
[----:B0-----:R0:W1:Y:S02]  /*1e540*/  SYNCS.PHASECHK.TRANS64.TRYWAIT P0, [R5+URZ+0x2d840], R0 ;  /* 0x02d84000050075a7 */ /* 0x001064000800017f */
[----:B-1----:R-:W-:Y:S05]  /*1e550*/  @!P0 NANOSLEEP.SYNCS 0x989680 ;  /* 0x009896800000895d */ /* 0x002fea0003900000 */
[----:B------:R-:W1:Y:S02]  /*1e560*/  @!P0 SYNCS.PHASECHK.TRANS64 P0, [R5+URZ+0x2d840], R0 ;  /* 0x02d84000050085a7 */ /* 0x000e64000800007f */
[----:B-1----:R-:W-:Y:S05]  /*1e570*/  @!P0 BRA `(.L_x_2538) ;  /* 0xfffffffc00f08947 */ /* 0x002fea000383ffff */
[----:B------:R-:W-:Y:S05]  /*1e580*/  BRA `(.L_x_2660) ;  /* 0xffffffbc00507947 */ /* 0x000fea000383ffff */
.L_x_2539:
        /* <DEDUP_REMOVED lines=8> */
.L_x_2662:
[----:B------:R-:W-:Y:S05]  /*1e610*/  BSYNC B1 ;  /* 0x0000000000017941 */ /* 0x000fea0003800000 */
.L_x_2661:
[----:B------:R-:W0:Y:S01]  /*1e620*/  S2R R20, SR_TID.X ;  /* 0x0000000000147919 */ /* 0x000e220000002100 */
[----:B------:R-:W-:Y:S01]  /*1e630*/  IMAD.MOV.U32 R13, RZ, RZ, R6 ;  /* 0x000000ffff0d7224 */ /* 0x000fe200078e0006 */
[----:B------:R-:W-:Y:S01]  /*1e640*/  MOV R15, 0xffffffff ;  /* 0xffffffff000f7802 */ /* 0x000fe20000000f00 */
[----:B------:R-:W-:Y:S01]  /*1e650*/  IMAD.MOV.U32 R12, RZ, RZ, RZ ;  /* 0x000000ffff0c7224 */ /* 0x000fe200078e00ff */
[----:B------:R-:W-:Y:S01]  /*1e660*/  LOP3.LUT R23, R23, 0xffffffdf, RZ, 0xc0, !PT ;  /* 0xffffffdf17177812 */ /* 0x000fe200078ec0ff */
[----:B------:R-:W-:Y:S02]  /*1e670*/  IMAD.MOV.U32 R11, RZ, RZ, 0x1c1f ;  /* 0x00001c1fff0b7424 */ /* 0x000fe400078e00ff */
[----:B------:R-:W-:Y:S01]  /*1e680*/  IMAD.MOV.U32 R3, RZ, RZ, R14 ;  /* 0x000000ffff037224 */ /* 0x000fe200078e000e */
[----:B------:R-:W-:Y:S01]  /*1e690*/  @P1 LOP3.LUT R23, R23, 0x20, RZ, 0xfc, !PT ;  /* 0x0000002017171812 */ /* 0x000fe200078efcff */
[----:B------:R-:W-:-:S07]  /*1e6a0*/  IMAD R4, R4, 0x2, R22 ;  /* 0x0000000204047824 */ /* 0x000fce00078e0216 */
[----:B0-----:R-:W-:Y:S05]  /*1e6b0*/  WARPSYNC.COLLECTIVE R15, `(.L_x_2663) ;  /* 0x000000000f087348 */ /* 0x001fea0003c00000 */
[----:B------:R1:W2:Y:S02]  /*1e6c0*/  SHFL.IDX P6, R14, R13, R12, R11 ;  /* 0x0000000c0d0e7389 */ /* 0x0002a400000c000b */
[----:B012---:R-:W-:Y:S01]  /*1e6d0*/  ENDCOLLECTIVE ;  /* 0x000000000000791b */ /* 0x007fe20003800000 */
.L_x_2663:
[----:B------:R-:W-:Y:S01]  /*1e6e0*/  LOP3.LUT P1, RZ, R23, 0x4, RZ, 0xc0, !PT ;  /* 0x0000000417ff7812 */ /* 0x000fe2000782c0ff */
[----:B------:R-:W-:Y:S02]  /*1e6f0*/  IMAD.MOV.U32 R13, RZ, RZ, R7 ;  /* 0x000000ffff0d7224 */ /* 0x000fe400078e0007 */
[----:B------:R-:W-:Y:S02]  /*1e700*/  IMAD.MOV.U32 R12, RZ, RZ, 0x1 ;  /* 0x00000001ff0c7424 */ /* 0x000fe400078e00ff */
[----:B------:R-:W-:Y:S02]  /*1e710*/  IMAD.SHL.U32 R20, R20, 0x8, RZ ;  /* 0x0000000814147824 */ /* 0x000fe400078e00ff */
[----:B------:R-:W-:-:S07]  /*1e720*/  IMAD.MOV.U32 R2, RZ, RZ, R14 ;  /* 0x000000ffff027224 */ /* 0x000fce00078e000e */
[----:B------:R-:W-:Y:S05]  /*1e730*/  WARPSYNC.COLLECTIVE R15, `(.L_x_2664) ;  /* 0x000000000f087348 */ /* 0x000fea0003c00000 */
[----:B------:R0:W1:Y:S02]  /*1e740*/  SHFL.IDX P6, R14, R13, R12, R11 ;  /* 0x0000000c0d0e7389 */ /* 0x00006400000c000b */
[----:B01----:R-:W-:Y:S01]  /*1e750*/  ENDCOLLECTIVE ;  /* 0x000000000000791b */ /* 0x003fe20003800000 */
.L_x_2664:
        /* <DEDUP_REMOVED lines=11> */
[----:B0-----:R-:W-:-:S07]  /*1e810*/  MOV R3, R14 ;  /* 0x0000000e00037202 */ /* 0x001fce0000000f00 */
[----:B------:R-:W-:Y:S05]  /*1e820*/  WARPSYNC.COLLECTIVE R15, `(.L_x_2665) ;  /* 0x000000000f087348 */ /* 0x000fea0003c00000 */
[----:B------:R0:W1:Y:S02]  /*1e830*/  SHFL.IDX P6, R14, R13, R12, R11 ;  /* 0x0000000c0d0e7389 */ /* 0x00006400000c000b */
[----:B01----:R-:W-:Y:S01]  /*1e840*/  ENDCOLLECTIVE ;  /* 0x000000000000791b */ /* 0x003fe20003800000 */
.L_x_2665:
[----:B------:R-:W-:Y:S02]  /*1e850*/  IMAD.MOV.U32 R13, RZ, RZ, R7 ;  /* 0x000000ffff0d7224 */ /* 0x000fe400078e0007 */
[----:B------:R-:W-:Y:S02]  /*1e860*/  IMAD.MOV.U32 R12, RZ, RZ, 0x2 ;  /* 0x00000002ff0c7424 */ /* 0x000fe400078e00ff */
[----:B------:R-:W-:-:S07]  /*1e870*/  IMAD.MOV.U32 R2, RZ, RZ, R14 ;  /* 0x000000ffff027224 */ /* 0x000fce00078e000e */
[----:B------:R-:W-:Y:S05]  /*1e880*/  WARPSYNC.COLLECTIVE R15, `(.L_x_2666) ;  /* 0x000000000f087348 */ /* 0x000fea0003c00000 */
[----:B------:R0:W1:Y:S02]  /*1e890*/  SHFL.IDX P6, R14, R13, R12, R11 ;  /* 0x0000000c0d0e7389 */ /* 0x00006400000c000b */
[----:B01----:R-:W-:Y:S01]  /*1e8a0*/  ENDCOLLECTIVE ;  /* 0x000000000000791b */ /* 0x003fe20003800000 */
.L_x_2666:
[----:B------:R-:W-:-:S05]  /*1e8b0*/  IADD3 R2, P0, R2, R0, RZ ;  /* 0x0000000002027210 */ /* 0x000fca0007f1e0ff */
[----:B------:R-:W-:-:S05]  /*1e8c0*/  IMAD.X R3, RZ, RZ, R3, P0 ;  /* 0x000000ffff037224 */ /* 0x000fca00000e0603 */
[----:B------:R-:W-:Y:S01]  /*1e8d0*/  @!PT LDS RZ, [RZ] ;  /* 0x00000000fffff984 */ /* 0x000fe20000000800 */
[----:B------:R-:W-:Y:S01]  /*1e8e0*/  @!PT LDS RZ, [RZ] ;  /* 0x00000000fffff984 */ /* 0x000fe20000000800 */
[----:B------:R-:W-:Y:S01]  /*1e8f0*/  @!PT LDS RZ, [RZ] ;  /* 0x00000000fffff984 */ /* 0x000fe20000000800 */
[----:B------:R0:W-:Y:S01]  /*1e900*/  LDGSTS.E.BYPASS.LTC128B.128 [R4+0x15c00], desc[UR38][R2.64], !P1 ;  /* 0x15c0000002047fae */ /* 0x0001e2000c901d66 */
[----:B------:R-:W-:-:S03]  /*1e910*/  MOV R13, R6 ;  /* 0x00000006000d7202 */ /* 0x000fc60000000f00 */
[----:B------:R0:W-:Y:S04]  /*1e920*/  LDGSTS.E.BYPASS.LTC128B.128 [R4+0x17c00], desc[UR38][R2.64+0x40], !P5 ;  /* 0x17c0004002047fae */ /* 0x0001e8000e901d66 */
[----:B------:R0:W-:Y:S01]  /*1e930*/  LDGSTS.E.BYPASS.LTC128B.128 [R4+0x19c00], desc[UR38][R2.64+0x80], !P4 ;  /* 0x19c0008002047fae */ /* 0x0001e2000e101d66 */
[----:B------:R-:W-:-:S07]  /*1e940*/  IMAD.MOV.U32 R20, RZ, RZ, R14 ;  /* 0x000000ffff147224 */ /* 0x000fce00078e000e */
[----:B0-----:R-:W-:Y:S05]  /*1e950*/  WARPSYNC.COLLECTIVE R15, `(.L_x_2667) ;  /* 0x000000000f087348 */ /* 0x001fea0003c00000 */
[----:B------:R1:W2:Y:S02]  /*1e960*/  SHFL.IDX P6, R14, R13, R12, R11 ;  /* 0x0000000c0d0e7389 */ /* 0x0002a400000c000b */
[----:B012---:R-:W-:Y:S01]  /*1e970*/  ENDCOLLECTIVE ;  /* 0x000000000000791b */ /* 0x007fe20003800000 */
.L_x_2667:
[----:B------:R-:W-:Y:S02]  /*1e980*/  IMAD.MOV.U32 R13, RZ, RZ, R7 ;  /* 0x000000ffff0d7224 */ /* 0x000fe400078e0007 */
[----:B------:R-:W-:Y:S02]  /*1e990*/  IMAD.MOV.U32 R12, RZ, RZ, 0x3 ;  /* 0x00000003ff0c7424 */ /* 0x000fe400078e00ff */
[----:B------:R-:W-:-:S07]  /*1e9a0*/  IMAD.MOV.U32 R2, RZ, RZ, R14 ;  /* 0x000000ffff027224 */ /* 0x000fce00078e000e */
[----:B------:R-:W-:Y:S05]  /*1e9b0*/  WARPSYNC.COLLECTIVE R15, `(.L_x_2668) ;  /* 0x000000000f087348 */ /* 0x000fea0003c00000 */
[----:B------:R0:W1:Y:S02]  /*1e9c0*/  SHFL.IDX P6, R14, R13, R12, R11 ;  /* 0x0000000c0d0e7389 */ /* 0x00006400000c000b */
[----:B01----:R-:W-:Y:S01]  /*1e9d0*/  ENDCOLLECTIVE ;  /* 0x000000000000791b */ /* 0x003fe20003800000 */
.L_x_2668:
        /* <DEDUP_REMOVED lines=14> */
.L_x_2669:
[----:B------:R-:W-:Y:S01]  /*1eac0*/  MOV R2, R14 ;  /* 0x0000000e00027202 */ /* 0x000fe20000000f00 */
[----:B------:R-:W-:Y:S06]  /*1ead0*/  BRA `(.L_x_2670) ;  /* 0xffffffb800dc7947 */ /* 0x000fec000383ffff */
.L_x_2544:
[----:B-1----:R1:W2:Y:S02]  /*1eae0*/  SYNCS.PHASECHK.TRANS64.TRYWAIT P0, [R5+URZ+0x2d860], R2 ;  /* 0x02d86002050075a7 */ /* 0x0022a4000800017f */
[----:B--2---:R-:W-:Y:S05]  /*1eaf0*/  @!P0 NANOSLEEP.SYNCS 0x989680 ;  /* 0x009896800000895d */ /* 0x004fea0003900000 */
[----:B------:R-:W2:Y:S02]  /*1eb00*/  @!P0 SYNCS.PHASECHK.TRANS64 P0, [R5+URZ+0x2d860], R2 ;  /* 0x02d86002050085a7 */ /* 0x000ea4000800007f */
[----:B--2---:R-:W-:Y:S05]  /*1eb10*/  @!P0 BRA `(.L_x_2544) ;  /* 0xfffffffc00f08947 */ /* 0x004fea000383ffff */
[----:B------:R-:W-:Y:S05]  /*1eb20*/  BRA `(.L_x_2671) ;  /* 0xffffffbc00407947 */ /* 0x000fea000383ffff */
.L_x_2545:
        /* <DEDUP_REMOVED lines=8> */
.L_x_2673:
[----:B------:R-:W-:Y:S05]  /*1ebb0*/  BSYNC B1 ;  /* 0x0000000000017941 */ /* 0x000fea0003800000 */
.L_x_2672:
[----:B------:R-:W-:Y:S01]  /*1ebc0*/  IMAD.MOV.U32 R13, RZ, RZ, R24 ;  /* 0x000000ffff0d7224 */ /* 0x000fe200078e0018 */
[----:B------:R-:W-:Y:S01]  /*1ebd0*/  MOV R12, RZ ;  /* 0x000000ff000c7202 */ /* 0x000fe20000000f00 */
[----:B------:R-:W-:Y:S02]  /*1ebe0*/  IMAD.MOV.U32 R11, RZ, RZ, 0x1c1f ;  /* 0x00001c1fff0b7424 */ /* 0x000fe400078e00ff */
[----:B------:R-:W-:Y:S02]  /*1ebf0*/  IMAD.MOV.U32 R15, RZ, RZ, -0x1 ;  /* 0xffffffffff0f7424 */ /* 0x000fe400078e00ff */
[----:B------:R-:W-:Y:S02]  /*1ec00*/  IMAD.MOV.U32 R3, RZ, RZ, R14 ;  /* 0x000000ffff037224 */ /* 0x000fe400078e000e */
[----:B------:R-:W-:-:S07]  /*1ec10*/  IMAD R4, R4, 0x2, R22 ;  /* 0x0000000204047824 */ /* 0x000fce00078e0216 */
[----:B------:R-:W-:Y:S05]  /*1ec20*/  WARPSYNC.COLLECTIVE R15, `(.L_x_2674) ;  /* 0x000000000f087348 */ /* 0x000fea0003c00000 */
[----:B------:R0:W1:Y:S02]  /*1ec30*/  SHFL.IDX P6, R14, R13, R12, R11 ;  /* 0x0000000c0d0e7389 */ /* 0x00006400000c000b */
[----:B01----:R-:W-:Y:S01]  /*1ec40*/  ENDCOLLECTIVE ;  /* 0x000000000000791b */ /* 0x003fe20003800000 */
.L_x_2674:
[----:B------:R-:W-:Y:S01]  /*1ec50*/  IMAD.MOV.U32 R13, RZ, RZ, R25 ;  /* 0x000000ffff0d7224 */ /* 0x000fe200078e0019 */
[----:B------:R-:W-:Y:S01]  /*1ec60*/  MOV R12, 0x1 ;  /* 0x00000001000c7802 */ /* 0x000fe20000000f00 */
[----:B------:R-:W-:-:S07]  /*1ec70*/  IMAD.MOV.U32 R2, RZ, RZ, R14 ;  /* 0x000000ffff027224 */ /* 0x000fce00078e000e */
[----:B------:R-:W-:Y:S05]  /*1ec80*/  WARPSYNC.COLLECTIVE R15, `(.L_x_2675) ;  /* 0x000000000f087348 */ /* 0x000fea0003c00000 */
[----:B------:R0:W1:Y:S02]  /*1ec90*/  SHFL.IDX P6, R14, R13, R12, R11 ;  /* 0x0000000c0d0e7389 */ /* 0x00006400000c000b */
[----:B01----:R-:W-:Y:S01]  /*1eca0*/  ENDCOLLECTIVE ;  /* 0x000000000000791b */ /* 0x003fe20003800000 */
.L_x_2675:
        /* <DEDUP_REMOVED lines=16> */
.L_x_2676:
[----:B------:R-:W-:Y:S02]  /*1edb0*/  IMAD.MOV.U32 R13, RZ, RZ, R25 ;  /* 0x000000ffff0d7224 */ /* 0x000fe400078e0019 */
[----:B------:R-:W-:Y:S02]  /*1edc0*/  IMAD.MOV.U32 R12, RZ, RZ, 0x2 ;  /* 0x00000002ff0c7424 */ /* 0x000fe400078e00ff */
[----:B------:R-:W-:-:S07]  /*1edd0*/  IMAD.MOV.U32 R2, RZ, RZ, R14 ;  /* 0x000000ffff027224 */ /* 0x000fce00078e000e */
[----:B------:R-:W-:Y:S05]  /*1ede0*/  WARPSYNC.COLLECTIVE R15, `(.L_x_2677) ;  /* 0x000000000f087348 */ /* 0x000fea0003c00000 */
[----:B------:R0:W1:Y:S02]  /*1edf0*/  SHFL.IDX P6, R14, R13, R12, R11 ;  /* 0x0000000c0d0e7389 */ /* 0x00006400000c000b */
[----:B01----:R-:W-:Y:S01]  /*1ee00*/  ENDCOLLECTIVE ;  /* 0x000000000000791b */ /* 0x003fe20003800000 */
.L_x_2677:
        /* <DEDUP_REMOVED lines=16> */
.L_x_2678:
[----:B------:R-:W-:Y:S02]  /*1ef10*/  IMAD.MOV.U32 R13, RZ, RZ, R25 ;  /* 0x000000ffff0d7224 */ /* 0x000fe400078e0019 */
[----:B------:R-:W-:Y:S02]  /*1ef20*/  IMAD.MOV.U32 R12, RZ, RZ, 0x3 ;  /* 0x00000003ff0c7424 */ /* 0x000fe400078e00ff */
[----:B------:R-:W-:-:S07]  /*1ef30*/  IMAD.MOV.U32 R2, RZ, RZ, R14 ;  /* 0x000000ffff027224 */ /* 0x000fce00078e000e */
[----:B------:R-:W-:Y:S05]  /*1ef40*/  WARPSYNC.COLLECTIVE R15, `(.L_x_2679) ;  /* 0x000000000f087348 */ /* 0x000fea0003c00000 */
[----:B------:R0:W1:Y:S02]  /*1ef50*/  SHFL.IDX P6, R14, R13, R12, R11 ;  /* 0x0000000c0d0e7389 */ /* 0x00006400000c000b */
[----:B01----:R-:W-:Y:S01]  /*1ef60*/  ENDCOLLECTIVE ;  /* 0x000000000000791b */ /* 0x003fe20003800000 */
.L_x_2679:
[----:B------:R-:W-:-:S05]  /*1ef70*/  IADD3 R2, P0, R2, R0, RZ ;  /* 0x0000000002027210 */ /* 0x000fca0007f1e0ff */
[----:B------:R-:W-:Y:S01]  /*1ef80*/  IMAD.X R3, RZ, RZ, R3, P0 ;  /* 0x000000ffff037224 */ /* 0x000fe200000e0603 */
[----:B------:R-:W-:Y:S02]  /*1ef90*/  ISETP.LT.OR P0, PT, R6, 0x41, P3 ;  /* 0x000000410600780c */ /* 0x000fe40001f01670 */
[----:B------:R-:W-:-:S11]  /*1efa0*/  MOV R13, R24 ;  /* 0x00000018000d7202 */ /* 0x000fd60000000f00 */
        /* <DEDUP_REMOVED lines=9> */
.L_x_2680:
        /* <DEDUP_REMOVED lines=8> */
.L_x_2553:
[----:B-1----:R1:W2:Y:S02]  /*1f0c0*/  SYNCS.PHASECHK.TRANS64.TRYWAIT P0, [R0+URZ+0x2d860], R3 ;  /* 0x02d86003000075a7 */ /* 0x0022a4000800017f */
[----:B--2---:R-:W-:Y:S05]  /*1f0d0*/  @!P0 NANOSLEEP.SYNCS 0x989680 ;  /* 0x009896800000895d */ /* 0x004fea0003900000 */
[----:B------:R-:W2:Y:S02]  /*1f0e0*/  @!P0 SYNCS.PHASECHK.TRANS64 P0, [R0+URZ+0x2d860], R3 ;  /* 0x02d86003000085a7 */ /* 0x000ea4000800007f */
[----:B--2---:R-:W-:Y:S05]  /*1f0f0*/  @!P0 BRA `(.L_x_2553) ;  /* 0xfffffffc00f08947 */ /* 0x004fea000383ffff */
[----:B------:R-:W-:Y:S05]  /*1f100*/  BRA `(.L_x_2682) ;  /* 0xffffffbc00c87947 */ /* 0x000fea000383ffff */
.L_x_2554:
        /* <DEDUP_REMOVED lines=8> */
.L_x_2684:
[----:B------:R-:W-:Y:S05]  /*1f190*/  BSYNC B0 ;  /* 0x0000000000007941 */ /* 0x000fea0003800000 */
.L_x_2683:
[----:B------:R-:W0:Y:S01]  /*1f1a0*/  S2R R2, SR_TID.X ;  /* 0x0000000000027919 */ /* 0x000e220000002100 */
[----:B------:R-:W-:Y:S01]  /*1f1b0*/  MOV R13, R24 ;  /* 0x00000018000d7202 */ /* 0x000fe20000000f00 */
[----:B------:R-:W-:Y:S01]  /*1f1c0*/  IMAD.MOV.U32 R12, RZ, RZ, RZ ;  /* 0x000000ffff0c7224 */ /* 0x000fe200078e00ff */
[----:B------:R-:W-:Y:S01]  /*1f1d0*/  LEA R4, R4, R22, 0x1 ;  /* 0x0000001604047211 */ /* 0x000fe200078e08ff */
[----:B------:R-:W-:Y:S02]  /*1f1e0*/  IMAD.MOV.U32 R11, RZ, RZ, 0x1c1f ;  /* 0x00001c1fff0b7424 */ /* 0x000fe400078e00ff */
[----:B------:R-:W-:Y:S02]  /*1f1f0*/  IMAD.MOV.U32 R15, RZ, RZ, -0x1 ;  /* 0xffffffffff0f7424 */ /* 0x000fe400078e00ff */
[----:B------:R-:W-:-:S07]  /*1f200*/  IMAD.MOV.U32 R3, RZ, RZ, R14 ;  /* 0x000000ffff037224 */ /* 0x000fce00078e000e */
[----:B0-----:R-:W-:Y:S05]  /*1f210*/  WARPSYNC.COLLECTIVE R15, `(.L_x_2685) ;  /* 0x000000000f087348 */ /* 0x001fea0003c00000 */
[----:B------:R1:W2:Y:S02]  /*1f220*/  SHFL.IDX P6, R14, R13, R12, R11 ;  /* 0x0000000c0d0e7389 */ /* 0x0002a400000c000b */
[----:B012---:R-:W-:Y:S01]  /*1f230*/  ENDCOLLECTIVE ;  /* 0x000000000000791b */ /* 0x007fe20003800000 */
.L_x_2685:
        /* <DEDUP_REMOVED lines=17> */
.L_x_2686:
        /* <DEDUP_REMOVED lines=14> */
.L_x_2687:
[----:B------:R-:W-:Y:S01]  /*1f430*/  IMAD.MOV.U32 R13, RZ, RZ, R25 ;  /* 0x000000ffff0d7224 */ /* 0x000fe200078e0019 */
[----:B------:R-:W-:Y:S02]  /*1f440*/  MOV R12, 0x2 ;  /* 0x00000002000c7802 */ /* 0x000fe40000000f00 */
[----:B------:R-:W-:-:S13]  /*1f450*/  IADD3 R2, P4, R14, R5, RZ ;  /* 0x000000050e027210 */ /* 0x000fda0007f9e0ff */
[----:B------:R-:W-:Y:S05]  /*1f460*/  WARPSYNC.COLLECTIVE R15, `(.L_x_2688) ;  /* 0x000000000f087348 */ /* 0x000fea0003c00000 */
[----:B------:R0:W1:Y:S02]  /*1f470*/  SHFL.IDX P6, R14, R13, R12, R11 ;  /* 0x0000000c0d0e7389 */ /* 0x00006400000c000b */
[----:B01----:R-:W-:Y:S01]  /*1f480*/  ENDCOLLECTIVE ;  /* 0x000000000000791b */ /* 0x003fe20003800000 */
.L_x_2688:
        /* <DEDUP_REMOVED lines=15> */
.L_x_2689:
[----:B------:R-:W-:Y:S02]  /*1f580*/  IMAD.MOV.U32 R13, RZ, RZ, R25 ;  /* 0x000000ffff0d7224 */ /* 0x000fe400078e0019 */
[----:B------:R-:W-:Y:S01]  /*1f590*/  IMAD.MOV.U32 R12, RZ, RZ, 0x3 ;  /* 0x00000003ff0c7424 */ /* 0x000fe200078e00ff */
[----:B------:R-:W-:-:S13]  /*1f5a0*/  IADD3 R2, P4, R14, R5, RZ ;  /* 0x000000050e027210 */ /* 0x000fda0007f9e0ff */
[----:B------:R-:W-:Y:S05]  /*1f5b0*/  WARPSYNC.COLLECTIVE R15, `(.L_x_2690) ;  /* 0x000000000f087348 */ /* 0x000fea0003c00000 */
[----:B------:R0:W1:Y:S02]  /*1f5c0*/  SHFL.IDX P6, R14, R13, R12, R11 ;  /* 0x0000000c0d0e7389 */ /* 0x00006400000c000b */
[----:B01----:R-:W-:Y:S01]  /*1f5d0*/  ENDCOLLECTIVE ;  /* 0x000000000000791b */ /* 0x003fe20003800000 */
.L_x_2690:
[----:B------:R-:W-:Y:S01]  /*1f5e0*/  IMAD.X R3, RZ, RZ, R3, P4 ;  /* 0x000000ffff037224 */ /* 0x000fe200020e0603 */
[----:B------:R-:W-:-:S04]  /*1f5f0*/  ISETP.LT.OR P4, PT, R6, 0x41, P1 ;  /* 0x000000410600780c */ /* 0x000fc80000f81670 */
[----:B------:R-:W-:Y:S01]  /*1f600*/  @!PT LDS RZ, [RZ] ;  /* 0x00000000fffff984 */ /* 0x000fe20000000800 */
[----:B------:R-:W-:Y:S01]  /*1f610*/  @!PT LDS RZ, [RZ] ;  /* 0x00000000fffff984 */ /* 0x000fe20000000800 */
[----:B------:R-:W-:Y:S01]  /*1f620*/  @!PT LDS RZ, [RZ] ;  /* 0x00000000fffff984 */ /* 0x000fe20000000800 */
[----:B------:R0:W-:Y:S01]  /*1f630*/  LDGSTS.E.BYPASS.LTC128B.128 [R4+0x1400], desc[UR38][R2.64], !P3 ;  /* 0x0140000002047fae */ /* 0x0001e2000d901d66 */
[----:B------:R-:W-:Y:S02]  /*1f640*/  ISETP.LT.OR P3, PT, R6, 0x41, P0 ;  /* 0x000000410600780c */ /* 0x000fe40000761670 */
[----:B------:R-:W-:-:S06]  /*1f650*/  MOV R13, R24 ;  /* 0x00000018000d7202 */ /* 0x000fcc0000000f00 */
[----:B------:R0:W-:Y:S05]  /*1f660*/  LDGSTS.E.BYPASS.LTC128B.128 [R4+0x3400], desc[UR38][R2.64+0x40], !P4 ;  /* 0x0340004002047fae */ /* 0x0001ea000e101d66 */
[----:B------:R0:W-:Y:S01]  /*1f670*/  LDGSTS.E.BYPASS.LTC128B.128 [R4+0x5400], desc[UR38][R2.64+0x80], !P3 ;  /* 0x0540008002047fae */ /* 0x0001e2000d901d66 */
[----:B------:R-:W-:-:S07]  /*1f680*/  IMAD.MOV.U32 R25, RZ, RZ, R14 ;  /* 0x000000ffff197224 */ /* 0x000fce00078e000e */
[----:B0-----:R-:W-:Y:S05]  /*1f690*/  WARPSYNC.COLLECTIVE R15, `(.L_x_2691) ;  /* 0x000000000f087348 */ /* 0x001fea0003c00000 */
[----:B------:R1:W2:Y:S02]  /*1f6a0*/  SHFL.IDX P6, R14, R13, R12, R11 ;  /* 0x0000000c0d0e7389 */ /* 0x0002a400000c000b */
[----:B012---:R-:W-:Y:S01]  /*1f6b0*/  ENDCOLLECTIVE ;  /* 0x000000000000791b */ /* 0x007fe20003800000 */
.L_x_2691:
[----:B------:R-:W-:Y:S05]  /*1f6c0*/  BRA `(.L_x_2692) ;  /* 0xffffffbc00287947 */ /* 0x000fea000383ffff */
.L_x_2559:
        /* <DEDUP_REMOVED lines=8> */
.L_x_2694:
[----:B------:R-:W-:Y:S05]  /*1f750*/  BSYNC B0 ;  /* 0x0000000000007941 */ /* 0x000fea0003800000 */
.L_x_2693:
[----:B------:R-:W-:Y:S01]  /*1f760*/  IMAD.MOV.U32 R13, RZ, RZ, R16 ;  /* 0x000000ffff0d7224 */ /* 0x000fe200078e0010 */
[----:B------:R-:W-:Y:S01]  /*1f770*/  MOV R12, 0x1 ;  /* 0x00000001000c7802 */ /* 0x000fe20000000f00 */
[----:B------:R-:W-:Y:S02]  /*1f780*/  IMAD.MOV.U32 R11, RZ, RZ, 0x1f ;  /* 0x0000001fff0b7424 */ /* 0x000fe400078e00ff */
[----:B------:R-:W-:Y:S02]  /*1f790*/  IMAD.MOV.U32 R15, RZ, RZ, -0x1 ;  /* 0xffffffffff0f7424 */ /* 0x000fe400078e00ff */
[----:B------:R-:W-:Y:S02]  /*1f7a0*/  IMAD.IADD R5, R19, 0x1, R7 ;  /* 0x0000000113057824 */ /* 0x000fe400078e0207 */
[----:B------:R-:W-:-:S07]  /*1f7b0*/  IMAD.MOV.U32 R0, RZ, RZ, R14 ;  /* 0x000000ffff007224 */ /* 0x000fce00078e000e */
[----:B------:R-:W-:Y:S05]  /*1f7c0*/  WARPSYNC.COLLECTIVE R15, `(.L_x_2695) ;  /* 0x000000000f087348 */ /* 0x000fea0003c00000 */
[----:B------:R0:W1:Y:S02]  /*1f7d0*/  SHFL.IDX P6, R14, R13, R12, R11 ;  /* 0x0000000c0d0e7389 */ /* 0x00006400000c000b */
[----:B01----:R-:W-:Y:S01]  /*1f7e0*/  ENDCOLLECTIVE ;  /* 0x000000000000791b */ /* 0x003fe20003800000 */
.L_x_2695:
        /* <DEDUP_REMOVED lines=18> */
.L_x_2696:
[----:B------:R-:W-:Y:S01]  /*1f910*/  IMAD.MOV.U32 R12, RZ, RZ, 0x2 ;  /* 0x00000002ff0c7424 */ /* 0x000fe200078e00ff */
[----:B------:R-:W-:-:S05]  /*1f920*/  SEL R5, R14, RZ, P1 ;  /* 0x000000ff0e057207 */ /* 0x000fca0000800000 */
[----:B------:R-:W-:-:S04]  /*1f930*/  IMAD.IADD R4, R2, 0x1, R5 ;  /* 0x0000000102047824 */ /* 0x000fc800078e0205 */
[----:B------:R-:W-:-:S07]  /*1f940*/  IMAD.MOV.U32 R13, RZ, RZ, R4 ;  /* 0x000000ffff0d7224 */ /* 0x000fce00078e0004 */
[----:B------:R-:W-:Y:S05]  /*1f950*/  WARPSYNC.COLLECTIVE R15, `(.L_x_2697) ;  /* 0x000000000f087348 */ /* 0x000fea0003c00000 */
[----:B------:R0:W1:Y:S02]  /*1f960*/  SHFL.UP P6, R14, R13, R12, R11 ;  /* 0x0400000c0d0e7389 */ /* 0x00006400000c000b */
[----:B01----:R-:W-:Y:S01]  /*1f970*/  ENDCOLLECTIVE ;  /* 0x000000000000791b */ /* 0x003fe20003800000 */
.L_x_2697:
[----:B------:R-:W-:Y:S02]  /*1f980*/  MOV R12, 0x4 ;  /* 0x00000004000c7802 */ /* 0x000fe40000000f00 */
[----:B------:R-:W-:-:S05]  /*1f990*/  SEL R5, R14, RZ, P2 ;  /* 0x000000ff0e057207 */ /* 0x000fca0001000000 */
[----:B------:R-:W-:-:S04]  /*1f9a0*/  IMAD.IADD R5, R4, 0x1, R5 ;  /* 0x0000000104057824 */ /* 0x000fc800078e0205 */
[----:B------:R-:W-:-:S07]  /*1f9b0*/  IMAD.MOV.U32 R13, RZ, RZ, R5 ;  /* 0x000000ffff0d7224 */ /* 0x000fce00078e0005 */
[----:B------:R-:W-:Y:S05]  /*1f9c0*/  WARPSYNC.COLLECTIVE R15, `(.L_x_2698) ;  /* 0x000000000f087348 */ /* 0x000fea0003c00000 */
[----:B------:R0:W1:Y:S02]  /*1f9d0*/  SHFL.UP P6, R14, R13, R12, R11 ;  /* 0x0400000c0d0e7389 */ /* 0x00006400000c000b */
[----:B01----:R-:W-:Y:S01]  /*1f9e0*/  ENDCOLLECTIVE ;  /* 0x000000000000791b */ /* 0x003fe20003800000 */
.L_x_2698:
[----:B------:R-:W-:Y:S01]  /*1f9f0*/  IMAD.MOV.U32 R12, RZ, RZ, 0x8 ;  /* 0x00000008ff0c7424 */ /* 0x000fe200078e00ff */
[----:B------:R-:W-:-:S05]  /*1fa00*/  SEL R6, R14, RZ, P3 ;  /* 0x000000ff0e067207 */ /* 0x000fca0001800000 */
[----:B------:R-:W-:-:S04]  /*1fa10*/  IMAD.IADD R6, R5, 0x1, R6 ;  /* 0x0000000105067824 */ /* 0x000fc800078e0206 */
[----:B------:R-:W-:-:S07]  /*1fa20*/  IMAD.MOV.U32 R13, RZ, RZ, R6 ;  /* 0x000000ffff0d7224 */ /* 0x000fce00078e0006 */
[----:B------:R-:W-:Y:S05]  /*1fa30*/  WARPSYNC.COLLECTIVE R15, `(.L_x_2699) ;  /* 0x000000000f087348 */ /* 0x000fea0003c00000 */
[----:B------:R0:W1:Y:S02]  /*1fa40*/  SHFL.UP P6, R14, R13, R12, R11 ;  /* 0x0400000c0d0e7389 */ /* 0x00006400000c000b */
[----:B01----:R-:W-:Y:S01]  /*1fa50*/  ENDCOLLECTIVE ;  /* 0x000000000000791b */ /* 0x003fe20003800000 */
.L_x_2699:
[----:B------:R-:W-:Y:S01]  /*1fa60*/  IMAD.MOV.U32 R12, RZ, RZ, 0x10 ;  /* 0x00000010ff0c7424 */ /* 0x000fe200078e00ff */
[----:B------:R-:W-:-:S05]  /*1fa70*/  SEL R3, R14, RZ, P4 ;  /* 0x000000ff0e037207 */ /* 0x000fca0002000000 */
[----:B------:R-:W-:-:S04]  /*1fa80*/  IMAD.IADD R4, R6, 0x1, R3 ;  /* 0x0000000106047824 */ /* 0x000fc800078e0203 */
[----:B------:R-:W-:-:S07]  /*1fa90*/  IMAD.MOV.U32 R13, RZ, RZ, R4 ;  /* 0x000000ffff0d7224 */ /* 0x000fce00078e0004 */
[----:B------:R-:W-:Y:S05]  /*1faa0*/  WARPSYNC.COLLECTIVE R15, `(.L_x_2700) ;  /* 0x000000000f087348 */ /* 0x000fea0003c00000 */
[----:B------:R0:W1:Y:S02]  /*1fab0*/  SHFL.UP P6, R14, R13, R12, R11 ;  /* 0x0400000c0d0e7389 */ /* 0x00006400000c000b */
[----:B01----:R-:W-:Y:S01]  /*1fac0*/  ENDCOLLECTIVE ;  /* 0x000000000000791b */ /* 0x003fe20003800000 */
.L_x_2700:
        /* <DEDUP_REMOVED lines=8> */
.L_x_2701:
[----:B------:R-:W-:Y:S05]  /*1fb50*/  BRA `(.L_x_2702) ;  /* 0xffffffbc00447947 */ /* 0x000fea000383ffff */
.L_x_2564:
[----:B------:R-:W-:Y:S01]  /*1fb60*/  BSSY B0, `(.L_x_2703) ;  /* 0x0000008000007945 */ /* 0x000fe20003800000 */
[----:B-----5:R-:W-:Y:S01]  /*1fb70*/  IMAD.MOV.U32 R13, RZ, RZ, R2 ;  /* 0x000000ffff0d7224 */ /* 0x020fe200078e0002 */
[----:B------:R-:W-:Y:S01]  /*1fb80*/  MOV R15, 0xffffffff ;  /* 0xffffffff000f7802 */ /* 0x000fe20000000f00 */
[----:B------:R-:W-:Y:S02]  /*1fb90*/  IMAD.MOV.U32 R12, RZ, RZ, 0x1 ;  /* 0x00000001ff0c7424 */ /* 0x000fe400078e00ff */
[----:B------:R-:W-:-:S07]  /*1fba0*/  IMAD.MOV.U32 R11, RZ, RZ, RZ ;  /* 0x000000ffff0b7224 */ /* 0x000fce00078e00ff */
[----:B012---:R-:W-:Y:S05]  /*1fbb0*/  WARPSYNC.COLLECTIVE R15, `(.L_x_2704) ;  /* 0x000000000f087348 */ /* 0x007fea0003c00000 */
[----:B------:R3:W4:Y:S02]  /*1fbc0*/  SHFL.UP P6, R14, R13, R12, R11 ;  /* 0x0400000c0d0e7389 */ /* 0x00072400000c000b */
[----:B01234-:R-:W-:Y:S01]  /*1fbd0*/  ENDCOLLECTIVE ;  /* 0x000000000000791b */ /* 0x01ffe20003800000 */
.L_x_2704:
[----:B------:R-:W-:Y:S05]  /*1fbe0*/  BSYNC B0 ;  /* 0x0000000000007941 */ /* 0x000fea0003800000 */
.L_x_2703:
        /* <DEDUP_REMOVED lines=8> */
.L_x_2705:
[----:B------:R-:W-:Y:S02]  /*1fc70*/  MOV R12, 0x4 ;  /* 0x00000004000c7802 */ /* 0x000fe40000000f00 */
[----:B------:R-:W-:-:S05]  /*1fc80*/  SEL R14, R14, RZ, P2 ;  /* 0x000000ff0e0e7207 */ /* 0x000fca0001000000 */
[----:B------:R-:W-:-:S04]  /*1fc90*/  IMAD.IADD R3, R13, 0x1, R14 ;  /* 0x000000010d037824 */ /* 0x000fc800078e020e */
[----:B------:R-:W-:-:S07]  /*1fca0*/  IMAD.MOV.U32 R13, RZ, RZ, R3 ;  /* 0x000000ffff0d7224 */ /* 0x000fce00078e0003 */
[----:B------:R-:W-:Y:S05]  /*1fcb0*/  WARPSYNC.COLLECTIVE R15, `(.L_x_2706) ;  /* 0x000000000f087348 */ /* 0x000fea0003c00000 */
[----:B------:R0:W1:Y:S02]  /*1fcc0*/  SHFL.UP P6, R14, R13, R12, R11 ;  /* 0x0400000c0d0e7389 */ /* 0x00006400000c000b */
[----:B01----:R-:W-:Y:S01]  /*1fcd0*/  ENDCOLLECTIVE ;  /* 0x000000000000791b */ /* 0x003fe20003800000 */
.L_x_2706:
[----:B------:R-:W-:Y:S01]  /*1fce0*/  IMAD.MOV.U32 R12, RZ, RZ, 0x8 ;  /* 0x00000008ff0c7424 */ /* 0x000fe200078e00ff */
[----:B------:R-:W-:-:S05]  /*1fcf0*/  SEL R4, R14, RZ, P3 ;  /* 0x000000ff0e047207 */ /* 0x000fca0001800000 */
[----:B------:R-:W-:-:S04]  /*1fd00*/  IMAD.IADD R4, R3, 0x1, R4 ;  /* 0x0000000103047824 */ /* 0x000fc800078e0204 */
[----:B------:R-:W-:-:S07]  /*1fd10*/  IMAD.MOV.U32 R13, RZ, RZ, R4 ;  /* 0x000000ffff0d7224 */ /* 0x000fce00078e0004 */
[----:B------:R-:W-:Y:S05]  /*1fd20*/  WARPSYNC.COLLECTIVE R15, `(.L_x_2707) ;  /* 0x000000000f087348 */ /* 0x000fea0003c00000 */
[----:B------:R0:W1:Y:S02]  /*1fd30*/  SHFL.UP P6, R14, R13, R12, R11 ;  /* 0x0400000c0d0e7389 */ /* 0x00006400000c000b */
[----:B01----:R-:W-:Y:S01]  /*1fd40*/  ENDCOLLECTIVE ;  /* 0x000000000000791b */ /* 0x003fe20003800000 */
.L_x_2707:
[----:B------:R-:W-:Y:S01]  /*1fd50*/  IMAD.MOV.U32 R12, RZ, RZ, 0x10 ;  /* 0x00000010ff0c7424 */ /* 0x000fe200078e00ff */
[----:B------:R-:W-:-:S05]  /*1fd60*/  SEL R5, R14, RZ, P4 ;  /* 0x000000ff0e057207 */ /* 0x000fca0002000000 */
[----:B------:R-:W-:-:S04]  /*1fd70*/  IMAD.IADD R5, R4, 0x1, R5 ;  /* 0x0000000104057824 */ /* 0x000fc800078e0205 */
[----:B------:R-:W-:-:S07]  /*1fd80*/  IMAD.MOV.U32 R13, RZ, RZ, R5 ;  /* 0x000000ffff0d7224 */ /* 0x000fce00078e0005 */
[----:B------:R-:W-:Y:S05]  /*1fd90*/  WARPSYNC.COLLECTIVE R15, `(.L_x_2708) ;  /* 0x000000000f087348 */ /* 0x000fea0003c00000 */
[----:B------:R0:W1:Y:S02]  /*1fda0*/  SHFL.UP P6, R14, R13, R12, R11 ;  /* 0x0400000c0d0e7389 */ /* 0x00006400000c000b */
[----:B01----:R-:W-:Y:S01]  /*1fdb0*/  ENDCOLLECTIVE ;  /* 0x000000000000791b */ /* 0x003fe20003800000 */
.L_x_2708:
        /* <DEDUP_REMOVED lines=8> */
.L_x_2709:
[----:B------:R-:W-:Y:S05]  /*1fe40*/  BRA `(.L_x_2710) ;  /* 0xffffffbc00247947 */ /* 0x000fea000383ffff */
.L_x_2566:
[----:B------:R-:W-:Y:S01]  /*1fe50*/  BSSY B0, `(.L_x_2711) ;  /* 0x0000006000007945 */ /* 0x000fe20003800000 */
[----:B------:R-:W-:Y:S01]  /*1fe60*/  PLOP3.LUT P6, PT, P6, PT, PT, 0x8, 0x0 ;  /* 0x000000000000781c */ /* 0x000fe200037ce170 */
[----:B------:R-:W-:-:S12]  /*1fe70*/  IMAD.MOV.U32 R15, RZ, RZ, -0x1 ;  /* 0xffffffffff0f7424 */ /* 0x000fd800078e00ff */
[----:B01---5:R-:W-:Y:S05]  /*1fe80*/  WARPSYNC.COLLECTIVE R15, `(.L_x_2712) ;  /* 0x000000000f087348 */ /* 0x023fea0003c00000 */
[----:B------:R-:W-:Y:S01]  /*1fe90*/  VOTE.ANY R14, PT, P6 ;  /* 0x00000000000e7806 */ /* 0x000fe200030e0100 */
[----:B01---5:R-:W-:Y:S06]  /*1fea0*/  ENDCOLLECTIVE ;  /* 0x000000000000791b */ /* 0x023fec0003800000 */
.L_x_2712:
[----:B------:R-:W-:Y:S05]  /*1feb0*/  BSYNC B0 ;  /* 0x0000000000007941 */ /* 0x000fea0003800000 */
.L_x_2711:
[----:B------:R-:W-:Y:S02]  /*1fec0*/  IMAD.MOV.U32 R5, RZ, RZ, R14 ;  /* 0x000000ffff057224 */ /* 0x000fe400078e000e */
[----:B------:R-:W-:Y:S02]  /*1fed0*/  IMAD.MOV.U32 R13, RZ, RZ, R2 ;  /* 0x000000ffff0d7224 */ /* 0x000fe400078e0002 */
[----:B------:R-:W0:Y:S01]  /*1fee0*/  POPC R6, R5 ;  /* 0x0000000500067309 */ /* 0x000e220000000000 */
[----:B------:R-:W-:Y:S02]  /*1fef0*/  IMAD.MOV.U32 R11, RZ, RZ, 0x1f ;  /* 0x0000001fff0b7424 */ /* 0x000fe400078e00ff */
[----:B------:R-:W-:Y:S01]  /*1ff00*/  IMAD.MOV.U32 R15, RZ, RZ, -0x1 ;  /* 0xffffffffff0f7424 */ /* 0x000fe200078e00ff */
[----:B0-----:R-:W-:-:S07]  /*1ff10*/  MOV R12, R6 ;  /* 0x00000006000c7202 */ /* 0x001fce0000000f00 */
[----:B------:R-:W-:Y:S05]  /*1ff20*/  WARPSYNC.COLLECTIVE R15, `(.L_x_2713) ;  /* 0x000000000f087348 */ /* 0x000fea0003c00000 */
[----:B------:R0:W1:Y:S02]  /*1ff30*/  SHFL.IDX P6, R14, R13, R12, R11 ;  /* 0x0000000c0d0e7389 */ /* 0x00006400000c000b */
[----:B01----:R-:W-:Y:S01]  /*1ff40*/  ENDCOLLECTIVE ;  /* 0x000000000000791b */ /* 0x003fe20003800000 */
.L_x_2713:
[----:B------:R-:W-:Y:S01]  /*1ff50*/  IMAD.MOV.U32 R17, RZ, RZ, R14 ;  /* 0x000000ffff117224 */ /* 0x000fe200078e000e */
[----:B------:R-:W-:Y:S06]  /*1ff60*/  BRA `(.L_x_2714) ;  /* 0xffffffbc00147947 */ /* 0x000fec000383ffff */
.L_x_2568:
[----:B------:R-:W-:Y:S01]  /*1ff70*/  BSSY B0, `(.L_x_2715) ;  /* 0x0000007000007945 */ /* 0x000fe20003800000 */
[----:B------:R-:W-:Y:S02]  /*1ff80*/  IMAD.MOV.U32 R13, RZ, RZ, R3 ;  /* 0x000000ffff0d7224 */ /* 0x000fe400078e0003 */
[----:B------:R-:W-:Y:S02]  /*1ff90*/  IMAD.MOV.U32 R11, RZ, RZ, 0x1f ;  /* 0x0000001fff0b7424 */ /* 0x000fe400078e00ff */
[----:B------:R-:W-:-:S07]  /*1ffa0*/  IMAD.MOV.U32 R15, RZ, RZ, -0x1 ;  /* 0xffffffffff0f7424 */ /* 0x000fce00078e00ff */
[----:B0123--:R-:W-:Y:S05]  /*1ffb0*/  WARPSYNC.COLLECTIVE R15, `(.L_x_2716) ;  /* 0x000000000f087348 */ /* 0x00ffea0003c00000 */
[----:B------:R4:W0:Y:S02]  /*1ffc0*/  SHFL.IDX P6, R14, R13, R12, R11 ;  /* 0x0000000c0d0e7389 */ /* 0x00082400000c000b */
[----:B01234-:R-:W-:Y:S01]  /*1ffd0*/  ENDCOLLECTIVE ;  /* 0x000000000000791b */ /* 0x01ffe20003800000 */
.L_x_2716:
[----:B------:R-:W-:Y:S05]  /*1ffe0*/  BSYNC B0 ;  /* 0x0000000000007941 */ /* 0x000fea0003800000 */
.L_x_2715:
[----:B------:R-:W-:Y:S01]  /*1fff0*/  MOV R5, R14 ;  /* 0x0000000e00057202 */ /* 0x000fe20000000f00 */
[----:B------:R-:W-:Y:S06]  /*20000*/  BRA `(.L_x_2567) ;  /* 0xffffffbc00087947 */ /* 0x000fec000383ffff */
.L_x_2572:
[----:B0-----:R0:W4:Y:S02]  /*20010*/  SYNCS.PHASECHK.TRANS64.TRYWAIT P0, [R5+URZ+0x2d820], R0 ;  /* 0x02d82000050075a7 */ /* 0x001124000800017f */
[----:B----4-:R-:W-:Y:S05]  /*20020*/  @!P0 NANOSLEEP.SYNCS 0x989680 ;  /* 0x009896800000895d */ /* 0x010fea0003900000 */
[----:B------:R-:W4:Y:S02]  /*20030*/  @!P0 SYNCS.PHASECHK.TRANS64 P0, [R5+URZ+0x2d820], R0 ;  /* 0x02d82000050085a7 */ /* 0x000f24000800007f */
[----:B----4-:R-:W-:Y:S05]  /*20040*/  @!P0 BRA `(.L_x_2572) ;  /* 0xfffffffc00f08947 */ /* 0x010fea000383ffff */
[----:B------:R-:W-:Y:S05]  /*20050*/  BRA `(.L_x_2717) ;  /* 0xffffffc000807947 */ /* 0x000fea000383ffff */
.L_x_2573:
[----:B------:R-:W4:Y:S01]  /*20060*/  S2R R2, SR_TID.X ;  /* 0x0000000000027919 */ /* 0x000f220000002100 */
[----:B------:R-:W-:Y:S01]  /*20070*/  BSSY B0, `(.L_x_2718) ;  /* 0x000000a000007945 */ /* 0x000fe20003800000 */
[----:B------:R-:W-:Y:S02]  /*20080*/  IMAD.MOV.U32 R12, RZ, RZ, RZ ;  /* 0x000000ffff0c7224 */ /* 0x000fe400078e00ff */
[----:B------:R-:W-:Y:S02]  /*20090*/  IMAD.MOV.U32 R11, RZ, RZ, 0x1f ;  /* 0x0000001fff0b7424 */ /* 0x000fe400078e00ff */
[----:B------:R-:W-:Y:S01]  /*200a0*/  IMAD.MOV.U32 R15, RZ, RZ, -0x1 ;  /* 0xffffffffff0f7424 */ /* 0x000fe200078e00ff */
[----:B----4-:R-:W-:-:S04]  /*200b0*/  SHF.R.U32.HI R2, RZ, 0x5, R2 ;  /* 0x00000005ff027819 */ /* 0x010fc80000011602 */
[----:B------:R-:W-:-:S05]  /*200c0*/  LOP3.LUT R2, R2, 0x3, RZ, 0xc0, !PT ;  /* 0x0000000302027812 */ /* 0x000fca00078ec0ff */
[----:B------:R-:W-:-:S07]  /*200d0*/  IMAD.MOV.U32 R13, RZ, RZ, R2 ;  /* 0x000000ffff0d7224 */ /* 0x000fce00078e0002 */
[----:B0123--:R-:W-:Y:S05]  /*200e0*/  WARPSYNC.COLLECTIVE R15, `(.L_x_2719) ;  /* 0x000000000f087348 */ /* 0x00ffea0003c00000 */
[----:B------:R4:W0:Y:S02]  /*200f0*/  SHFL.IDX P6, R14, R13, R12, R11 ;  /* 0x0000000c0d0e7389 */ /* 0x00082400000c000b */
[----:B01234-:R-:W-:Y:S01]  /*20100*/  ENDCOLLECTIVE ;  /* 0x000000000000791b */ /* 0x01ffe20003800000 */
.L_x_2719:
[----:B------:R-:W-:Y:S05]  /*20110*/  BSYNC B0 ;  /* 0x0000000000007941 */ /* 0x000fea0003800000 */
.L_x_2718:
[----:B------:R-:W-:Y:S05]  /*20120*/  BRA `(.L_x_2720) ;  /* 0xffffffc000687947 */ /* 0x000fea000383ffff */
.L_x_2574:
[----:B------:R-:W-:Y:S01]  /*20130*/  BSSY B0, `(.L_x_2721) ;  /* 0x0000006000007945 */ /* 0x000fe20003800000 */
[----:B------:R-:W-:-:S07]  /*20140*/  IMAD.MOV.U32 R15, RZ, RZ, -0x1 ;  /* 0xffffffffff0f7424 */ /* 0x000fce00078e00ff */
[----:B0123--:R-:W-:Y:S05]  /*20150*/  WARPSYNC.COLLECTIVE R15, `(.L_x_2722) ;  /* 0x000000000f0c7348 */ /* 0x00ffea0003c00000 */
[----:B------:R-:W-:Y:S02]  /*20160*/  ELECT P6, UR62, PT ;  /* 0x00000000003e782f */ /* 0x000fe400038c0000 */
[----:B------:R-:W-:Y:S01]  /*20170*/  MOV R14, UR62 ;  /* 0x0000003e000e7c02 */ /* 0x000fe20008000f00 */
[----:B0123--:R-:W-:Y:S10]  /*20180*/  ENDCOLLECTIVE ;  /* 0x000000000000791b */ /* 0x00fff40003800000 */
.L_x_2722:
[----:B------:R-:W-:Y:S05]  /*20190*/  BSYNC B0 ;  /* 0x0000000000007941 */ /* 0x000fea0003800000 */
.L_x_2721:
[----:B------:R-:W-:Y:S05]  /*201a0*/  BRA `(.L_x_2723) ;  /* 0xffffffc0005c7947 */ /* 0x000fea000383ffff */
.L_x_2576:
[----:B0-----:R0:W4:Y:S02]  /*201b0*/  SYNCS.PHASECHK.TRANS64.TRYWAIT P1, [R3+URZ+0x2d840], R2 ;  /* 0x02d84002030075a7 */ /* 0x001124000802017f */
[----:B----4-:R-:W-:Y:S05]  /*201c0*/  @!P1 NANOSLEEP.SYNCS 0x989680 ;  /* 0x009896800000995d */ /* 0x010fea0003900000 */
[----:B------:R-:W4:Y:S02]  /*201d0*/  @!P1 SYNCS.PHASECHK.TRANS64 P1, [R3+URZ+0x2d840], R2 ;  /* 0x02d84002030095a7 */ /* 0x000f24000802007f */
[----:B----4-:R-:W-:Y:S05]  /*201e0*/  @!P1 BRA `(.L_x_2576) ;  /* 0xfffffffc00f09947 */ /* 0x010fea000383ffff */
[----:B------:R-:W-:Y:S05]  /*201f0*/  BRA `(.L_x_2724) ;  /* 0xffffffc000807947 */ /* 0x000fea000383ffff */
.L_x_2578:
[----:B----4-:R4:W0:Y:S02]  /*20200*/  SYNCS.PHASECHK.TRANS64.TRYWAIT P1, [R5+URZ+0x2d840], R0 ;  /* 0x02d84000050075a7 */ /* 0x010824000802017f */
[----:B0-----:R-:W-:Y:S05]  /*20210*/  @!P1 NANOSLEEP.SYNCS 0x989680 ;  /* 0x009896800000995d */ /* 0x001fea0003900000 */
[----:B------:R-:W0:Y:S02]  /*20220*/  @!P1 SYNCS.PHASECHK.TRANS64 P1, [R5+URZ+0x2d840], R0 ;  /* 0x02d84000050095a7 */ /* 0x000e24000802007f */
[----:B0-----:R-:W-:Y:S05]  /*20230*/  @!P1 BRA `(.L_x_2578) ;  /* 0xfffffffc00f09947 */ /* 0x001fea000383ffff */
[----:B------:R-:W-:Y:S05]  /*20240*/  BRA `(.L_x_2725) ;  /* 0xffffffc000907947 */ /* 0x000fea000383ffff */
.L_x_2580:
[----:B------:R0:W0:Y:S02]  /*20250*/  SYNCS.PHASECHK.TRANS64.TRYWAIT P1, [R3+URZ+0x2d860], R2 ;  /* 0x02d86002030075a7 */ /* 0x000024000802017f */
[----:B0-----:R-:W-:Y:S05]  /*20260*/  @!P1 NANOSLEEP.SYNCS 0x989680 ;  /* 0x009896800000995d */ /* 0x001fea0003900000 */
[----:B------:R-:W0:Y:S02]  /*20270*/  @!P1 SYNCS.PHASECHK.TRANS64 P1, [R3+URZ+0x2d860], R2 ;  /* 0x02d86002030095a7 */ /* 0x000e24000802007f */
[----:B0-----:R-:W-:Y:S05]  /*20280*/  @!P1 BRA `(.L_x_2580) ;  /* 0xfffffffc00f09947 */ /* 0x001fea000383ffff */
[----:B------:R-:W-:Y:S05]  /*20290*/  BRA `(.L_x_2726) ;  /* 0xffffffc0008c7947 */ /* 0x000fea000383ffff */
.L_x_2727:
        /* <DEDUP_REMOVED lines=14> */
.L_x_2736:


//--------------------- .nv.global.init           --------------------------
	.section	.nv.global.init,"aw",@progbits
.nv.global.init:
	.type		$str$23,@object
	.size		$str$23,($str$24 - $str$23)
$str$23:
        /*0000*/ 	.byte	0x28, 0x61, 0x64, 0x64, 0x72, 0x65, 0x73, 0x73, 0x20, 0x26, 0x20, 0x6d, 0x61, 0x73, 0x6b, 0x29
        /*0010*/ 	.byte	0x20, 0x3d, 0x3d, 0x20, 0x30, 0x00
	.type		$str$24,@object
	.size		$str$24,(__unnamed_4 - $str$24)
$str$24:
        /*0016*/ 	.byte	0x2f, 0x74, 0x6d, 0x70, 0x2f, 0x6f, 0x73, 0x73, 0x5f, 0x6b, 0x65, 0x72, 0x6e, 0x65, 0x6c, 0x73
        /*0026*/ 	.byte	0x5f, 0x73, 0x72, 0x63, 0x2f, 0x66, 0x6c, 0x61, 0x73, 0x68, 0x5f, 0x61, 0x74, 0x74, 0x65, 0x6e
        /*0036*/ 	.byte	0x74, 0x69, 0x6f, 0x6e, 0x2f, 0x63, 0x73, 0x72, 0x63, 0x2f, 0x63, 0x75, 0x74, 0x6c, 0x61, 0x73
        /*0046*/ 	.byte	0x73, 0x2f, 0x69, 0x6e, 0x63, 0x6c, 0x75, 0x64, 0x65, 0x2f, 0x63, 0x75, 0x74, 0x65, 0x2f, 0x70
        /*0056*/ 	.byte	0x6f, 0x69, 0x6e, 0x74, 0x65, 0x72, 0x5f, 0x66, 0x6c, 0x61, 0x67, 0x67, 0x65, 0x64, 0x2e, 0x68
        /*0066*/ 	.byte	0x70, 0x70, 0x00
	.type		__unnamed_4,@object
	.size		__unnamed_4,(__unnamed_5 - __unnamed_4)
__unnamed_4:
        /* <DEDUP_REMOVED lines=24> */
	.type		__unnamed_5,@object
	.size		__unnamed_5,(__unnamed_3 - __unnamed_5)
__unnamed_5:
        /* <DEDUP_REMOVED lines=24> */
        /*0369*/ 	.byte	0x00
	.type		__unnamed_3,@object
	.size		__unnamed_3,(__unnamed_2 - __unnamed_3)
__unnamed_3:
        /* <DEDUP_REMOVED lines=29> */
	.type		__unnamed_2,@object
	.size		__unnamed_2,(__unnamed_1 - __unnamed_2)
__unnamed_2:
        /* <DEDUP_REMOVED lines=29> */
	.type		__unnamed_1,@object
	.size		__unnamed_1,(.L_0 - __unnamed_1)
__unnamed_1:
        /* <DEDUP_REMOVED lines=28> */
        /*08c2*/ 	.byte	0x31, 0x32, 0x32, 0x38, 0x38, 0x3e, 0x3e, 0x3e, 0x3e, 0x3e, 0x20, 0x26, 0x5d, 0x00
.L_0:


//--------------------- .nv.shared._ZN7cutlass13device_kernelIN5flash11enable_sm90INS1_16FlashAttnFwdSm90INS1_25CollectiveMainloopFwdSm90ILi2EN4cute5tupleIJNS5_1CILi1EEES8_S8_EEENS6_IJNS7_ILi192EEENS7_ILi128EEENS7_ILi96EEEEEELi96ENS_6half_tEfNS_4arch4Sm90ELb0ELb0ELb0ELb0ELb1ELb0ELb0ELb0ELb1ELb1ELb0ELb0EEENS1_21CollectiveEpilogueFwdINS6_IJSA_SC_SB_EEES9_SE_SG_Li384ELb0ELb1ELb0ELb0EEENS1_29StaticPersistentTileSchedulerILb0EEEEEEEEEvNT_6ParamsE --------------------------
	.section	.nv.shared._ZN7cutlass13device_kernelIN5flash11enable_sm90INS1_16FlashAttnFwdSm90INS1_25CollectiveMainloopFwdSm90ILi2EN4cute5tupleIJNS5_1CILi1EEES8_S8_EEENS6_IJNS7_ILi192EEENS7_ILi128EEENS7_ILi96EEEEEELi96ENS_6half_tEfNS_4arch4Sm90ELb0ELb0ELb0ELb0ELb1ELb0ELb0ELb0ELb1ELb1ELb0ELb0EEENS1_21CollectiveEpilogueFwdINS6_IJSA_SC_SB_EEES9_SE_SG_Li384ELb0ELb1ELb0ELb0EEENS1_29StaticPersistentTileSchedulerILb0EEEEEEEEEvNT_6ParamsE,"aw",@nobits
	.sectionflags	@""
	.align	16
	.zero		1024


//--------------------- .nv.shared.reserved.0     --------------------------
	.section	.nv.shared.reserved.0,"aw",@nobits
	.weak		__nv_reservedSMEM_offset_0_alias
	.size		__nv_reservedSMEM_offset_0_alias, 0, 0
	.other		__nv_reservedSMEM_offset_0_alias,@"STO_CUDA_RESERVED_SHARED STV_DEFAULT"
__nv_reservedSMEM_offset_0_alias:
	.zero		0


//--------------------- .nv.global                --------------------------
	.section	.nv.global,"aw",@nobits
.nv.global:
	.type		_ZN71_INTERNAL_deb91f2f_35_flash_fwd_hdim96_fp16_paged_sm90_cu_a6473388_34894cute1_E,@object
	.size		_ZN71_INTERNAL_deb91f2f_35_flash_fwd_hdim96_fp16_paged_sm90_cu_a6473388_34894cute1_E,(_ZN71_INTERNAL_deb91f2f_35_flash_fwd_hdim96_fp16_paged_sm90_cu_a6473388_34894cuda3std3__45__cpo6cbeginE - _ZN71_INTERNAL_deb91f2f_35_flash_fwd_hdim96_fp16_paged_sm90_cu_a6473388_34894cute1_E)
_ZN71_INTERNAL_deb91f2f_35_flash_fwd_hdim96_fp16_paged_sm90_cu_a6473388_34894cute1_E:
	.zero		1
	.type		_ZN71_INTERNAL_deb91f2f_35_flash_fwd_hdim96_fp16_paged_sm90_cu_a6473388_34894cuda3std3__45__cpo6cbeginE,@object
	.size		_ZN71_INTERNAL_deb91f2f_35_flash_fwd_hdim96_fp16_paged_sm90_cu_a6473388_34894cuda3std3__45__cpo6cbeginE,(_ZN71_INTERNAL_deb91f2f_35_flash_fwd_hdim96_fp16_paged_sm90_cu_a6473388_34894cuda3std3__48in_placeE - _ZN71_INTERNAL_deb91f2f_35_flash_fwd_hdim96_fp16_paged_sm90_cu_a6473388_34894cuda3std3__45__cpo6cbeginE)
_ZN71_INTERNAL_deb91f2f_35_flash_fwd_hdim96_fp16_paged_sm90_cu_a6473388_34894cuda3std3__45__cpo6cbeginE:
	.zero		1
	.type		_ZN71_INTERNAL_deb91f2f_35_flash_fwd_hdim96_fp16_paged_sm90_cu_a6473388_34894cuda3std3__48in_placeE,@object
	.size		_ZN71_INTERNAL_deb91f2f_35_flash_fwd_hdim96_fp16_paged_sm90_cu_a6473388_34894cuda3std3__48in_placeE,(_ZN71_INTERNAL_deb91f2f_35_flash_fwd_hdim96_fp16_paged_sm90_cu_a6473388_34894cuda3std6ranges3__45__cpo9iter_moveE - _ZN71_INTERNAL_deb91f2f_35_flash_fwd_hdim96_fp16_paged_sm90_cu_a6473388_34894cuda3std3__48in_placeE)
_ZN71_INTERNAL_deb91f2f_35_flash_fwd_hdim96_fp16_paged_sm90_cu_a6473388_34894cuda3std3__48in_placeE:
	.zero		1
	.type		_ZN71_INTERNAL_deb91f2f_35_flash_fwd_hdim96_fp16_paged_sm90_cu_a6473388_34894cuda3std6ranges3__45__cpo9iter_moveE,@object
	.size		_ZN71_INTERNAL_deb91f2f_35_flash_fwd_hdim96_fp16_paged_sm90_cu_a6473388_34894cuda3std6ranges3__45__cpo9iter_moveE,(_ZN71_INTERNAL_deb91f2f_35_flash_fwd_hdim96_fp16_paged_sm90_cu_a6473388_34894cuda3std3__45__cpo5beginE - _ZN71_INTERNAL_deb91f2f_35_flash_fwd_hdim96_fp16_paged_sm90_cu_a6473388_34894cuda3std6ranges3__45__cpo9iter_moveE)
_ZN71_INTERNAL_deb91f2f_35_flash_fwd_hdim96_fp16_paged_sm90_cu_a6473388_34894cuda3std6ranges3__45__cpo9iter_moveE:
	.zero		1
	.type		_ZN71_INTERNAL_deb91f2f_35_flash_fwd_hdim96_fp16_paged_sm90_cu_a6473388_34894cuda3std3__45__cpo5beginE,@object
	.size		_ZN71_INTERNAL_deb91f2f_35_flash_fwd_hdim96_fp16_paged_sm90_cu_a6473388_34894cuda3std3__45__cpo5beginE,(_ZN71_INTERNAL_deb91f2f_35_flash_fwd_hdim96_fp16_paged_sm90_cu_a6473388_34894cuda3std3__473_GLOBAL__N__deb91f2f_35_flash_fwd_hdim96_fp16_paged_sm90_cu_a6473388_34896ignoreE - _ZN71_INTERNAL_deb91f2f_35_flash_fwd_hdim96_fp16_paged_sm90_cu_a6473388_34894cuda3std3__45__cpo5beginE)
_ZN71_INTERNAL_deb91f2f_35_flash_fwd_hdim96_fp16_paged_sm90_cu_a6473388_34894cuda3std3__45__cpo5beginE:
	.zero		1
	.type		_ZN71_INTERNAL_deb91f2f_35_flash_fwd_hdim96_fp16_paged_sm90_cu_a6473388_34894cuda3std3__473_GLOBAL__N__deb91f2f_35_flash_fwd_hdim96_fp16_paged_sm90_cu_a6473388_34896ignoreE,@object
	.size		_ZN71_INTERNAL_deb91f2f_35_flash_fwd_hdim96_fp16_paged_sm90_cu_a6473388_34894cuda3std3__473_GLOBAL__N__deb91f2f_35_flash_fwd_hdim96_fp16_paged_sm90_cu_a6473388_34896ignoreE,(_ZN71_INTERNAL_deb91f2f_35_flash_fwd_hdim96_fp16_paged_sm90_cu_a6473388_34894cute7productE - _ZN71_INTERNAL_deb91f2f_35_flash_fwd_hdim96_fp16_paged_sm90_cu_a6473388_34894cuda3std3__473_GLOBAL__N__deb91f2f_35_flash_fwd_hdim96_fp16_paged_sm90_cu_a6473388_34896ignoreE)
_ZN71_INTERNAL_deb91f2f_35_flash_fwd_hdim96_fp16_paged_sm90_cu_a6473388_34894cuda3std3__473_GLOBAL__N__deb91f2f_35_flash_fwd_hdim96_fp16_paged_sm90_cu_a6473388_34896ignoreE:
	.zero		1
	.type		_ZN71_INTERNAL_deb91f2f_35_flash_fwd_hdim96_fp16_paged_sm90_cu_a6473388_34894cute7productE,@object
	.size		_ZN71_INTERNAL_deb91f2f_35_flash_fwd_hdim96_fp16_paged_sm90_cu_a6473388_34894cute7productE,(_ZN71_INTERNAL_deb91f2f_35_flash_fwd_hdim96_fp16_paged_sm90_cu_a6473388_34894cuda3std3__45__cpo3endE - _ZN71_INTERNAL_deb91f2f_35_flash_fwd_hdim96_fp16_paged_sm90_cu_a6473388_34894cute7productE)
_ZN71_INTERNAL_deb91f2f_35_flash_fwd_hdim96_fp16_paged_sm90_cu_a6473388_34894cute7productE:
	.zero		1
	.type		_ZN71_INTERNAL_deb91f2f_35_flash_fwd_hdim96_fp16_paged_sm90_cu_a6473388_34894cuda3std3__45__cpo3endE,@object
	.size		_ZN71_INTERNAL_deb91f2f_35_flash_fwd_hdim96_fp16_paged_sm90_cu_a6473388_34894cuda3std3__45__cpo3endE,(_ZN71_INTERNAL_deb91f2f_35_flash_fwd_hdim96_fp16_paged_sm90_cu_a6473388_34894cuda3std3__419piecewise_constructE - _ZN71_INTERNAL_deb91f2f_35_flash_fwd_hdim96_fp16_paged_sm90_cu_a6473388_34894cuda3std3__45__cpo3endE)
_ZN71_INTERNAL_deb91f2f_35_flash_fwd_hdim96_fp16_paged_sm90_cu_a6473388_34894cuda3std3__45__cpo3endE:
	.zero		1
	.type		_ZN71_INTERNAL_deb91f2f_35_flash_fwd_hdim96_fp16_paged_sm90_cu_a6473388_34894cuda3std3__419piecewise_constructE,@object
	.size		_ZN71_INTERNAL_deb91f2f_35_flash_fwd_hdim96_fp16_paged_sm90_cu_a6473388_34894cuda3std3__419piecewise_constructE,(_ZN71_INTERNAL_deb91f2f_35_flash_fwd_hdim96_fp16_paged_sm90_cu_a6473388_34894cuda3std3__45__cpo4cendE - _ZN71_INTERNAL_deb91f2f_35_flash_fwd_hdim96_fp16_paged_sm90_cu_a6473388_34894cuda3std3__419piecewise_constructE)
_ZN71_INTERNAL_deb91f2f_35_flash_fwd_hdim96_fp16_paged_sm90_cu_a6473388_34894cuda3std3__419piecewise_constructE:
	.zero		1
	.type		_ZN71_INTERNAL_deb91f2f_35_flash_fwd_hdim96_fp16_paged_sm90_cu_a6473388_34894cuda3std3__45__cpo4cendE,@object
	.size		_ZN71_INTERNAL_deb91f2f_35_flash_fwd_hdim96_fp16_paged_sm90_cu_a6473388_34894cuda3std3__45__cpo4cendE,(_ZN71_INTERNAL_deb91f2f_35_flash_fwd_hdim96_fp16_paged_sm90_cu_a6473388_34894cuda3std6ranges3__45__cpo4swapE - _ZN71_INTERNAL_deb91f2f_35_flash_fwd_hdim96_fp16_paged_sm90_cu_a6473388_34894cuda3std3__45__cpo4cendE)
_ZN71_INTERNAL_deb91f2f_35_flash_fwd_hdim96_fp16_paged_sm90_cu_a6473388_34894cuda3std3__45__cpo4cendE:
	.zero		1
	.type		_ZN71_INTERNAL_deb91f2f_35_flash_fwd_hdim96_fp16_paged_sm90_cu_a6473388_34894cuda3std6ranges3__45__cpo4swapE,@object
	.size		_ZN71_INTERNAL_deb91f2f_35_flash_fwd_hdim96_fp16_paged_sm90_cu_a6473388_34894cuda3std6ranges3__45__cpo4swapE,(.L_12 - _ZN71_INTERNAL_deb91f2f_35_flash_fwd_hdim96_fp16_paged_sm90_cu_a6473388_34894cuda3std6ranges3__45__cpo4swapE)
_ZN71_INTERNAL_deb91f2f_35_flash_fwd_hdim96_fp16_paged_sm90_cu_a6473388_34894cuda3std6ranges3__45__cpo4swapE:
	.zero		1
.L_12:


//--------------------- .nv.shared._ZN7cutlass13device_kernelIN5flash11enable_sm90INS1_16FlashAttnFwdSm90INS1_25CollectiveMainloopFwdSm90ILi2EN4cute5tupleIJNS5_1CILi1EEES8_S8_EEENS6_IJNS7_ILi192EEENS7_ILi128EEENS7_ILi96EEEEEELi96ENS_6half_tEfNS_4arch4Sm90ELb0ELb0ELb0ELb1ELb1ELb0ELb0ELb0ELb1ELb1ELb0ELb0EEENS1_21CollectiveEpilogueFwdINS6_IJSA_SC_SB_EEES9_SE_SG_Li384ELb1ELb1ELb0ELb0EEENS1_36VarlenDynamicPersistentTileSchedulerILi192ELi128ELi384ELi128ELb0ELb1ELb1ELb0ELb1ELb1EEEEEEEEEvNT_6ParamsE --------------------------
	.section	.nv.shared._ZN7cutlass13device_kernelIN5flash11enable_sm90INS1_16FlashAttnFwdSm90INS1_25CollectiveMainloopFwdSm90ILi2EN4cute5tupleIJNS5_1CILi1EEES8_S8_EEENS6_IJNS7_ILi192EEENS7_ILi128EEENS7_ILi96EEEEEELi96ENS_6half_tEfNS_4arch4Sm90ELb0ELb0ELb0ELb1ELb1ELb0ELb0ELb0ELb1ELb1ELb0ELb0EEENS1_21CollectiveEpilogueFwdINS6_IJSA_SC_SB_EEES9_SE_SG_Li384ELb1ELb1ELb0ELb0EEENS1_36VarlenDynamicPersistentTileSchedulerILi192ELi128ELi384ELi128ELb0ELb1ELb1ELb0ELb1ELb1EEEEEEEEEvNT_6ParamsE,"aw",@nobits
	.sectionflags	@""
	.align	16
	.zero		1024


//--------------------- .nv.shared._ZN7cutlass13device_kernelIN5flash11enable_sm90INS1_16FlashAttnFwdSm90INS1_25CollectiveMainloopFwdSm90ILi2EN4cute5tupleIJNS5_1CILi1EEES8_S8_EEENS6_IJNS7_ILi192EEENS7_ILi128EEENS7_ILi96EEEEEELi96ENS_6half_tEfNS_4arch4Sm90ELb0ELb0ELb0ELb1ELb1ELb1ELb0ELb0ELb1ELb1ELb0ELb0EEENS1_21CollectiveEpilogueFwdINS6_IJSA_SC_SB_EEES9_SE_SG_Li384ELb1ELb1ELb0ELb0EEENS1_36VarlenDynamicPersistentTileSchedulerILi192ELi128ELi384ELi128ELb0ELb1ELb1ELb0ELb1ELb1EEEEEEEEEvNT_6ParamsE --------------------------
	.section	.nv.shared._ZN7cutlass13device_kernelIN5flash11enable_sm90INS1_16FlashAttnFwdSm90INS1_25CollectiveMainloopFwdSm90ILi2EN4cute5tupleIJNS5_1CILi1EEES8_S8_EEENS6_IJNS7_ILi192EEENS7_ILi128EEENS7_ILi96EEEEEELi96ENS_6half_tEfNS_4arch4Sm90ELb0ELb0ELb0ELb1ELb1ELb1ELb0ELb0ELb1ELb1ELb0ELb0EEENS1_21CollectiveEpilogueFwdINS6_IJSA_SC_SB_EEES9_SE_SG_Li384ELb1ELb1ELb0ELb0EEENS1_36VarlenDynamicPersistentTileSchedulerILi192ELi128ELi384ELi128ELb0ELb1ELb1ELb0ELb1ELb1EEEEEEEEEvNT_6ParamsE,"aw",@nobits
	.sectionflags	@""
	.align	16
	.zero		1024


//--------------------- .nv.shared._ZN7cutlass13device_kernelIN5flash11enable_sm90INS1_16FlashAttnFwdSm90INS1_25CollectiveMainloopFwdSm90ILi2EN4cute5tupleIJNS5_1CILi1EEES8_S8_EEENS6_IJNS7_ILi192EEENS7_ILi128EEENS7_ILi96EEEEEELi96ENS_6half_tEfNS_4arch4Sm90ELb0ELb1ELb0ELb0ELb1ELb0ELb0ELb0ELb1ELb1ELb0ELb0EEENS1_21CollectiveEpilogueFwdINS6_IJSA_SC_SB_EEES9_SE_SG_Li384ELb0ELb1ELb0ELb0EEENS1_30DynamicPersistentTileSchedulerILi384ELi128ELb0ELb1ELb1EEEEEEEEEvNT_6ParamsE --------------------------
	.section	.nv.shared._ZN7cutlass13device_kernelIN5flash11enable_sm90INS1_16FlashAttnFwdSm90INS1_25CollectiveMainloopFwdSm90ILi2EN4cute5tupleIJNS5_1CILi1EEES8_S8_EEENS6_IJNS7_ILi192EEENS7_ILi128EEENS7_ILi96EEEEEELi96ENS_6half_tEfNS_4arch4Sm90ELb0ELb1ELb0ELb0ELb1ELb0ELb0ELb0ELb1ELb1ELb0ELb0EEENS1_21CollectiveEpilogueFwdINS6_IJSA_SC_SB_EEES9_SE_SG_Li384ELb0ELb1ELb0ELb0EEENS1_30DynamicPersistentTileSchedulerILi384ELi128ELb0ELb1ELb1EEEEEEEEEvNT_6ParamsE,"aw",@nobits
	.sectionflags	@""
	.align	16
	.zero		1024


//--------------------- .nv.shared._ZN7cutlass13device_kernelIN5flash11enable_sm90INS1_16FlashAttnFwdSm90INS1_25CollectiveMainloopFwdSm90ILi2EN4cute5tupleIJNS5_1CILi1EEES8_S8_EEENS6_IJNS7_ILi192EEENS7_ILi128EEENS7_ILi96EEEEEELi96ENS_6half_tEfNS_4arch4Sm90ELb0ELb1ELb0ELb1ELb1ELb0ELb0ELb0ELb1ELb1ELb0ELb0EEENS1_21CollectiveEpilogueFwdINS6_IJSA_SC_SB_EEES9_SE_SG_Li384ELb1ELb1ELb0ELb0EEENS1_36VarlenDynamicPersistentTileSchedulerILi192ELi128ELi384ELi128ELb0ELb1ELb1ELb1ELb0ELb1EEEEEEEEEvNT_6ParamsE --------------------------
	.section	.nv.shared._ZN7cutlass13device_kernelIN5flash11enable_sm90INS1_16FlashAttnFwdSm90INS1_25CollectiveMainloopFwdSm90ILi2EN4cute5tupleIJNS5_1CILi1EEES8_S8_EEENS6_IJNS7_ILi192EEENS7_ILi128EEENS7_ILi96EEEEEELi96ENS_6half_tEfNS_4arch4Sm90ELb0ELb1ELb0ELb1ELb1ELb0ELb0ELb0ELb1ELb1ELb0ELb0EEENS1_21CollectiveEpilogueFwdINS6_IJSA_SC_SB_EEES9_SE_SG_Li384ELb1ELb1ELb0ELb0EEENS1_36VarlenDynamicPersistentTileSchedulerILi192ELi128ELi384ELi128ELb0ELb1ELb1ELb1ELb0ELb1EEEEEEEEEvNT_6ParamsE,"aw",@nobits
	.sectionflags	@""
	.align	16
	.zero		1024


//--------------------- .nv.shared._ZN7cutlass13device_kernelIN5flash11enable_sm90INS1_16FlashAttnFwdSm90INS1_25CollectiveMainloopFwdSm90ILi2EN4cute5tupleIJNS5_1CILi1EEES8_S8_EEENS6_IJNS7_ILi192EEENS7_ILi128EEENS7_ILi96EEEEEELi96ENS_6half_tEfNS_4arch4Sm90ELb0ELb1ELb0ELb1ELb1ELb1ELb0ELb0ELb1ELb1ELb0ELb0EEENS1_21CollectiveEpilogueFwdINS6_IJSA_SC_SB_EEES9_SE_SG_Li384ELb1ELb1ELb0ELb0EEENS1_36VarlenDynamicPersistentTileSchedulerILi192ELi128ELi384ELi128ELb0ELb1ELb1ELb1ELb0ELb1EEEEEEEEEvNT_6ParamsE --------------------------
	.section	.nv.shared._ZN7cutlass13device_kernelIN5flash11enable_sm90INS1_16FlashAttnFwdSm90INS1_25CollectiveMainloopFwdSm90ILi2EN4cute5tupleIJNS5_1CILi1EEES8_S8_EEENS6_IJNS7_ILi192EEENS7_ILi128EEENS7_ILi96EEEEEELi96ENS_6half_tEfNS_4arch4Sm90ELb0ELb1ELb0ELb1ELb1ELb1ELb0ELb0ELb1ELb1ELb0ELb0EEENS1_21CollectiveEpilogueFwdINS6_IJSA_SC_SB_EEES9_SE_SG_Li384ELb1ELb1ELb0ELb0EEENS1_36VarlenDynamicPersistentTileSchedulerILi192ELi128ELi384ELi128ELb0ELb1ELb1ELb1ELb0ELb1EEEEEEEEEvNT_6ParamsE,"aw",@nobits
	.sectionflags	@""
	.align	16
	.zero		1024


//--------------------- .nv.shared._ZN7cutlass13device_kernelIN5flash11enable_sm90INS1_16FlashAttnFwdSm90INS1_25CollectiveMainloopFwdSm90ILi2EN4cute5tupleIJNS5_1CILi1EEES8_S8_EEENS6_IJNS7_ILi192EEENS7_ILi128EEENS7_ILi96EEEEEELi96ENS_6half_tEfNS_4arch4Sm90ELb1ELb0ELb0ELb0ELb1ELb0ELb0ELb0ELb1ELb1ELb0ELb0EEENS1_21CollectiveEpilogueFwdINS6_IJSA_SC_SB_EEES9_SE_SG_Li384ELb0ELb1ELb0ELb0EEENS1_30DynamicPersistentTileSchedulerILi384ELi128ELb0ELb1ELb1EEEEEEEEEvNT_6ParamsE --------------------------
	.section	.nv.shared._ZN7cutlass13device_kernelIN5flash11enable_sm90INS1_16FlashAttnFwdSm90INS1_25CollectiveMainloopFwdSm90ILi2EN4cute5tupleIJNS5_1CILi1EEES8_S8_EEENS6_IJNS7_ILi192EEENS7_ILi128EEENS7_ILi96EEEEEELi96ENS_6half_tEfNS_4arch4Sm90ELb1ELb0ELb0ELb0ELb1ELb0ELb0ELb0ELb1ELb1ELb0ELb0EEENS1_21CollectiveEpilogueFwdINS6_IJSA_SC_SB_EEES9_SE_SG_Li384ELb0ELb1ELb0ELb0EEENS1_30DynamicPersistentTileSchedulerILi384ELi128ELb0ELb1ELb1EEEEEEEEEvNT_6ParamsE,"aw",@nobits
	.sectionflags	@""
	.align	16
	.zero		1024


//--------------------- .nv.shared._ZN7cutlass13device_kernelIN5flash11enable_sm90INS1_16FlashAttnFwdSm90INS1_25CollectiveMainloopFwdSm90ILi2EN4cute5tupleIJNS5_1CILi1EEES8_S8_EEENS6_IJNS7_ILi192EEENS7_ILi128EEENS7_ILi96EEEEEELi96ENS_6half_tEfNS_4arch4Sm90ELb1ELb0ELb0ELb1ELb1ELb0ELb0ELb0ELb1ELb1ELb0ELb0EEENS1_21CollectiveEpilogueFwdINS6_IJSA_SC_SB_EEES9_SE_SG_Li384ELb1ELb1ELb0ELb0EEENS1_36VarlenDynamicPersistentTileSchedulerILi192ELi128ELi384ELi128ELb0ELb1ELb1ELb1ELb1ELb1EEEEEEEEEvNT_6ParamsE --------------------------
	.section	.nv.shared._ZN7cutlass13device_kernelIN5flash11enable_sm90INS1_16FlashAttnFwdSm90INS1_25CollectiveMainloopFwdSm90ILi2EN4cute5tupleIJNS5_1CILi1EEES8_S8_EEENS6_IJNS7_ILi192EEENS7_ILi128EEENS7_ILi96EEEEEELi96ENS_6half_tEfNS_4arch4Sm90ELb1ELb0ELb0ELb1ELb1ELb0ELb0ELb0ELb1ELb1ELb0ELb0EEENS1_21CollectiveEpilogueFwdINS6_IJSA_SC_SB_EEES9_SE_SG_Li384ELb1ELb1ELb0ELb0EEENS1_36VarlenDynamicPersistentTileSchedulerILi192ELi128ELi384ELi128ELb0ELb1ELb1ELb1ELb1ELb1EEEEEEEEEvNT_6ParamsE,"aw",@nobits
	.sectionflags	@""
	.align	16
	.zero		1024


//--------------------- .nv.shared._ZN7cutlass13device_kernelIN5flash11enable_sm90INS1_16FlashAttnFwdSm90INS1_25CollectiveMainloopFwdSm90ILi2EN4cute5tupleIJNS5_1CILi1EEES8_S8_EEENS6_IJNS7_ILi192EEENS7_ILi128EEENS7_ILi96EEEEEELi96ENS_6half_tEfNS_4arch4Sm90ELb1ELb0ELb0ELb1ELb1ELb1ELb0ELb0ELb1ELb1ELb0ELb0EEENS1_21CollectiveEpilogueFwdINS6_IJSA_SC_SB_EEES9_SE_SG_Li384ELb1ELb1ELb0ELb0EEENS1_36VarlenDynamicPersistentTileSchedulerILi192ELi128ELi384ELi128ELb0ELb1ELb1ELb1ELb1ELb1EEEEEEEEEvNT_6ParamsE --------------------------
	.section	.nv.shared._ZN7cutlass13device_kernelIN5flash11enable_sm90INS1_16FlashAttnFwdSm90INS1_25CollectiveMainloopFwdSm90ILi2EN4cute5tupleIJNS5_1CILi1EEES8_S8_EEENS6_IJNS7_ILi192EEENS7_ILi128EEENS7_ILi96EEEEEELi96ENS_6half_tEfNS_4arch4Sm90ELb1ELb0ELb0ELb1ELb1ELb1ELb0ELb0ELb1ELb1ELb0ELb0EEENS1_21CollectiveEpilogueFwdINS6_IJSA_SC_SB_EEES9_SE_SG_Li384ELb1ELb1ELb0ELb0EEENS1_36VarlenDynamicPersistentTileSchedulerILi192ELi128ELi384ELi128ELb0ELb1ELb1ELb1ELb1ELb1EEEEEEEEEvNT_6ParamsE,"aw",@nobits
	.sectionflags	@""
	.align	16
	.zero		1024


//--------------------- .nv.constant0._ZN7cutlass13device_kernelIN5flash11enable_sm90INS1_16FlashAttnFwdSm90INS1_25CollectiveMainloopFwdSm90ILi2EN4cute5tupleIJNS5_1CILi1EEES8_S8_EEENS6_IJNS7_ILi192EEENS7_ILi128EEENS7_ILi96EEEEEELi96ENS_6half_tEfNS_4arch4Sm90ELb0ELb0ELb0ELb0ELb1ELb0ELb0ELb0ELb1ELb1ELb0ELb0EEENS1_21CollectiveEpilogueFwdINS6_IJSA_SC_SB_EEES9_SE_SG_Li384ELb0ELb1ELb0ELb0EEENS1_29StaticPersistentTileSchedulerILb0EEEEEEEEEvNT_6ParamsE --------------------------
	.section	.nv.constant0._ZN7cutlass13device_kernelIN5flash11enable_sm90INS1_16FlashAttnFwdSm90INS1_25CollectiveMainloopFwdSm90ILi2EN4cute5tupleIJNS5_1CILi1EEES8_S8_EEENS6_IJNS7_ILi192EEENS7_ILi128EEENS7_ILi96EEEEEELi96ENS_6half_tEfNS_4arch4Sm90ELb0ELb0ELb0ELb0ELb1ELb0ELb0ELb0ELb1ELb1ELb0ELb0EEENS1_21CollectiveEpilogueFwdINS6_IJSA_SC_SB_EEES9_SE_SG_Li384ELb0ELb1ELb0ELb0EEENS1_29StaticPersistentTileSchedulerILb0EEEEEEEEEvNT_6ParamsE,"a",@progbits
	.sectionflags	@""
	.align	4
.nv.constant0._ZN7cutlass13device_kernelIN5flash11enable_sm90INS1_16FlashAttnFwdSm90INS1_25CollectiveMainloopFwdSm90ILi2EN4cute5tupleIJNS5_1CILi1EEES8_S8_EEENS6_IJNS7_ILi192EEENS7_ILi128EEENS7_ILi96EEEEEELi96ENS_6half_tEfNS_4arch4Sm90ELb0ELb0ELb0ELb0ELb1ELb0ELb0ELb0ELb1ELb1ELb0ELb0EEENS1_21CollectiveEpilogueFwdINS6_IJSA_SC_SB_EEES9_SE_SG_Li384ELb0ELb1ELb0ELb0EEENS1_29StaticPersistentTileSchedulerILb0EEEEEEEEEvNT_6ParamsE:
	.zero		3200


//--------------------- .nv.constant0._ZN7cutlass13device_kernelIN5flash11enable_sm90INS1_16FlashAttnFwdSm90INS1_25CollectiveMainloopFwdSm90ILi2EN4cute5tupleIJNS5_1CILi1EEES8_S8_EEENS6_IJNS7_ILi192EEENS7_ILi128EEENS7_ILi96EEEEEELi96ENS_6half_tEfNS_4arch4Sm90ELb0ELb0ELb0ELb1ELb1ELb0ELb0ELb0ELb1ELb1ELb0ELb0EEENS1_21CollectiveEpilogueFwdINS6_IJSA_SC_SB_EEES9_SE_SG_Li384ELb1ELb1ELb0ELb0EEENS1_36VarlenDynamicPersistentTileSchedulerILi192ELi128ELi384ELi128ELb0ELb1ELb1ELb0ELb1ELb1EEEEEEEEEvNT_6ParamsE --------------------------
	.section	.nv.constant0._ZN7cutlass13device_kernelIN5flash11enable_sm90INS1_16FlashAttnFwdSm90INS1_25CollectiveMainloopFwdSm90ILi2EN4cute5tupleIJNS5_1CILi1EEES8_S8_EEENS6_IJNS7_ILi192EEENS7_ILi128EEENS7_ILi96EEEEEELi96ENS_6half_tEfNS_4arch4Sm90ELb0ELb0ELb0ELb1ELb1ELb0ELb0ELb0ELb1ELb1ELb0ELb0EEENS1_21CollectiveEpilogueFwdINS6_IJSA_SC_SB_EEES9_SE_SG_Li384ELb1ELb1ELb0ELb0EEENS1_36VarlenDynamicPersistentTileSchedulerILi192ELi128ELi384ELi128ELb0ELb1ELb1ELb0ELb1ELb1EEEEEEEEEvNT_6ParamsE,"a",@progbits
	.sectionflags	@""
	.align	4
.nv.constant0._ZN7cutlass13device_kernelIN5flash11enable_sm90INS1_16FlashAttnFwdSm90INS1_25CollectiveMainloopFwdSm90ILi2EN4cute5tupleIJNS5_1CILi1EEES8_S8_EEENS6_IJNS7_ILi192EEENS7_ILi128EEENS7_ILi96EEEEEELi96ENS_6half_tEfNS_4arch4Sm90ELb0ELb0ELb0ELb1ELb1ELb0ELb0ELb0ELb1ELb1ELb0ELb0EEENS1_21CollectiveEpilogueFwdINS6_IJSA_SC_SB_EEES9_SE_SG_Li384ELb1ELb1ELb0ELb0EEENS1_36VarlenDynamicPersistentTileSchedulerILi192ELi128ELi384ELi128ELb0ELb1ELb1ELb0ELb1ELb1EEEEEEEEEvNT_6ParamsE:
	.zero		3328


//--------------------- .nv.constant0._ZN7cutlass13device_kernelIN5flash11enable_sm90INS1_16FlashAttnFwdSm90INS1_25CollectiveMainloopFwdSm90ILi2EN4cute5tupleIJNS5_1CILi1EEES8_S8_EEENS6_IJNS7_ILi192EEENS7_ILi128EEENS7_ILi96EEEEEELi96ENS_6half_tEfNS_4arch4Sm90ELb0ELb0ELb0ELb1ELb1ELb1ELb0ELb0ELb1ELb1ELb0ELb0EEENS1_21CollectiveEpilogueFwdINS6_IJSA_SC_SB_EEES9_SE_SG_Li384ELb1ELb1ELb0ELb0EEENS1_36VarlenDynamicPersistentTileSchedulerILi192ELi128ELi384ELi128ELb0ELb1ELb1ELb0ELb1ELb1EEEEEEEEEvNT_6ParamsE --------------------------
	.section	.nv.constant0._ZN7cutlass13device_kernelIN5flash11enable_sm90INS1_16FlashAttnFwdSm90INS1_25CollectiveMainloopFwdSm90ILi2EN4cute5tupleIJNS5_1CILi1EEES8_S8_EEENS6_IJNS7_ILi192EEENS7_ILi128EEENS7_ILi96EEEEEELi96ENS_6half_tEfNS_4arch4Sm90ELb0ELb0ELb0ELb1ELb1ELb1ELb0ELb0ELb1ELb1ELb0ELb0EEENS1_21CollectiveEpilogueFwdINS6_IJSA_SC_SB_EEES9_SE_SG_Li384ELb1ELb1ELb0ELb0EEENS1_36VarlenDynamicPersistentTileSchedulerILi192ELi128ELi384ELi128ELb0ELb1ELb1ELb0ELb1ELb1EEEEEEEEEvNT_6ParamsE,"a",@progbits
	.sectionflags	@""
	.align	4
.nv.constant0._ZN7cutlass13device_kernelIN5flash11enable_sm90INS1_16FlashAttnFwdSm90INS1_25CollectiveMainloopFwdSm90ILi2EN4cute5tupleIJNS5_1CILi1EEES8_S8_EEENS6_IJNS7_ILi192EEENS7_ILi128EEENS7_ILi96EEEEEELi96ENS_6half_tEfNS_4arch4Sm90ELb0ELb0ELb0ELb1ELb1ELb1ELb0ELb0ELb1ELb1ELb0ELb0EEENS1_21CollectiveEpilogueFwdINS6_IJSA_SC_SB_EEES9_SE_SG_Li384ELb1ELb1ELb0ELb0EEENS1_36VarlenDynamicPersistentTileSchedulerILi192ELi128ELi384ELi128ELb0ELb1ELb1ELb0ELb1ELb1EEEEEEEEEvNT_6ParamsE:
	.zero		3328


//--------------------- .nv.constant0._ZN7cutlass13device_kernelIN5flash11enable_sm90INS1_16FlashAttnFwdSm90INS1_25CollectiveMainloopFwdSm90ILi2EN4cute5tupleIJNS5_1CILi1EEES8_S8_EEENS6_IJNS7_ILi192EEENS7_ILi128EEENS7_ILi96EEEEEELi96ENS_6half_tEfNS_4arch4Sm90ELb0ELb1ELb0ELb0ELb1ELb0ELb0ELb0ELb1ELb1ELb0ELb0EEENS1_21CollectiveEpilogueFwdINS6_IJSA_SC_SB_EEES9_SE_SG_Li384ELb0ELb1ELb0ELb0EEENS1_30DynamicPersistentTileSchedulerILi384ELi128ELb0ELb1ELb1EEEEEEEEEvNT_6ParamsE --------------------------
	.section	.nv.constant0._ZN7cutlass13device_kernelIN5flash11enable_sm90INS1_16FlashAttnFwdSm90INS1_25CollectiveMainloopFwdSm90ILi2EN4cute5tupleIJNS5_1CILi1EEES8_S8_EEENS6_IJNS7_ILi192EEENS7_ILi128EEENS7_ILi96EEEEEELi96ENS_6half_tEfNS_4arch4Sm90ELb0ELb1ELb0ELb0ELb1ELb0ELb0ELb0ELb1ELb1ELb0ELb0EEENS1_21CollectiveEpilogueFwdINS6_IJSA_SC_SB_EEES9_SE_SG_Li384ELb0ELb1ELb0ELb0EEENS1_30DynamicPersistentTileSchedulerILi384ELi128ELb0ELb1ELb1EEEEEEEEEvNT_6ParamsE,"a",@progbits
	.sectionflags	@""
	.align	4
.nv.constant0._ZN7cutlass13device_kernelIN5flash11enable_sm90INS1_16FlashAttnFwdSm90INS1_25CollectiveMainloopFwdSm90ILi2EN4cute5tupleIJNS5_1CILi1EEES8_S8_EEENS6_IJNS7_ILi192EEENS7_ILi128EEENS7_ILi96EEEEEELi96ENS_6half_tEfNS_4arch4Sm90ELb0ELb1ELb0ELb0ELb1ELb0ELb0ELb0ELb1ELb1ELb0ELb0EEENS1_21CollectiveEpilogueFwdINS6_IJSA_SC_SB_EEES9_SE_SG_Li384ELb0ELb1ELb0ELb0EEENS1_30DynamicPersistentTileSchedulerILi384ELi128ELb0ELb1ELb1EEEEEEEEEvNT_6ParamsE:
	.zero		3328


//--------------------- .nv.constant0._ZN7cutlass13device_kernelIN5flash11enable_sm90INS1_16FlashAttnFwdSm90INS1_25CollectiveMainloopFwdSm90ILi2EN4cute5tupleIJNS5_1CILi1EEES8_S8_EEENS6_IJNS7_ILi192EEENS7_ILi128EEENS7_ILi96EEEEEELi96ENS_6half_tEfNS_4arch4Sm90ELb0ELb1ELb0ELb1ELb1ELb0ELb0ELb0ELb1ELb1ELb0ELb0EEENS1_21CollectiveEpilogueFwdINS6_IJSA_SC_SB_EEES9_SE_SG_Li384ELb1ELb1ELb0ELb0EEENS1_36VarlenDynamicPersistentTileSchedulerILi192ELi128ELi384ELi128ELb0ELb1ELb1ELb1ELb0ELb1EEEEEEEEEvNT_6ParamsE --------------------------
	.section	.nv.constant0._ZN7cutlass13device_kernelIN5flash11enable_sm90INS1_16FlashAttnFwdSm90INS1_25CollectiveMainloopFwdSm90ILi2EN4cute5tupleIJNS5_1CILi1EEES8_S8_EEENS6_IJNS7_ILi192EEENS7_ILi128EEENS7_ILi96EEEEEELi96ENS_6half_tEfNS_4arch4Sm90ELb0ELb1ELb0ELb1ELb1ELb0ELb0ELb0ELb1ELb1ELb0ELb0EEENS1_21CollectiveEpilogueFwdINS6_IJSA_SC_SB_EEES9_SE_SG_Li384ELb1ELb1ELb0ELb0EEENS1_36VarlenDynamicPersistentTileSchedulerILi192ELi128ELi384ELi128ELb0ELb1ELb1ELb1ELb0ELb1EEEEEEEEEvNT_6ParamsE,"a",@progbits
	.sectionflags	@""
	.align	4
.nv.constant0._ZN7cutlass13device_kernelIN5flash11enable_sm90INS1_16FlashAttnFwdSm90INS1_25CollectiveMainloopFwdSm90ILi2EN4cute5tupleIJNS5_1CILi1EEES8_S8_EEENS6_IJNS7_ILi192EEENS7_ILi128EEENS7_ILi96EEEEEELi96ENS_6half_tEfNS_4arch4Sm90ELb0ELb1ELb0ELb1ELb1ELb0ELb0ELb0ELb1ELb1ELb0ELb0EEENS1_21CollectiveEpilogueFwdINS6_IJSA_SC_SB_EEES9_SE_SG_Li384ELb1ELb1ELb0ELb0EEENS1_36VarlenDynamicPersistentTileSchedulerILi192ELi128ELi384ELi128ELb0ELb1ELb1ELb1ELb0ELb1EEEEEEEEEvNT_6ParamsE:
	.zero		3328


//--------------------- .nv.constant0._ZN7cutlass13device_kernelIN5flash11enable_sm90INS1_16FlashAttnFwdSm90INS1_25CollectiveMainloopFwdSm90ILi2EN4cute5tupleIJNS5_1CILi1EEES8_S8_EEENS6_IJNS7_ILi192EEENS7_ILi128EEENS7_ILi96EEEEEELi96ENS_6half_tEfNS_4arch4Sm90ELb0ELb1ELb0ELb1ELb1ELb1ELb0ELb0ELb1ELb1ELb0ELb0EEENS1_21CollectiveEpilogueFwdINS6_IJSA_SC_SB_EEES9_SE_SG_Li384ELb1ELb1ELb0ELb0EEENS1_36VarlenDynamicPersistentTileSchedulerILi192ELi128ELi384ELi128ELb0ELb1ELb1ELb1ELb0ELb1EEEEEEEEEvNT_6ParamsE --------------------------
	.section	.nv.constant0._ZN7cutlass13device_kernelIN5flash11enable_sm90INS1_16FlashAttnFwdSm90INS1_25CollectiveMainloopFwdSm90ILi2EN4cute5tupleIJNS5_1CILi1EEES8_S8_EEENS6_IJNS7_ILi192EEENS7_ILi128EEENS7_ILi96EEEEEELi96ENS_6half_tEfNS_4arch4Sm90ELb0ELb1ELb0ELb1ELb1ELb1ELb0ELb0ELb1ELb1ELb0ELb0EEENS1_21CollectiveEpilogueFwdINS6_IJSA_SC_SB_EEES9_SE_SG_Li384ELb1ELb1ELb0ELb0EEENS1_36VarlenDynamicPersistentTileSchedulerILi192ELi128ELi384ELi128ELb0ELb1ELb1ELb1ELb0ELb1EEEEEEEEEvNT_6ParamsE,"a",@progbits
	.sectionflags	@""
	.align	4
.nv.constant0._ZN7cutlass13device_kernelIN5flash11enable_sm90INS1_16FlashAttnFwdSm90INS1_25CollectiveMainloopFwdSm90ILi2EN4cute5tupleIJNS5_1CILi1EEES8_S8_EEENS6_IJNS7_ILi192EEENS7_ILi128EEENS7_ILi96EEEEEELi96ENS_6half_tEfNS_4arch4Sm90ELb0ELb1ELb0ELb1ELb1ELb1ELb0ELb0ELb1ELb1ELb0ELb0EEENS1_21CollectiveEpilogueFwdINS6_IJSA_SC_SB_EEES9_SE_SG_Li384ELb1ELb1ELb0ELb0EEENS1_36VarlenDynamicPersistentTileSchedulerILi192ELi128ELi384ELi128ELb0ELb1ELb1ELb1ELb0ELb1EEEEEEEEEvNT_6ParamsE:
	.zero		3328


//--------------------- .nv.constant0._ZN7cutlass13device_kernelIN5flash11enable_sm90INS1_16FlashAttnFwdSm90INS1_25CollectiveMainloopFwdSm90ILi2EN4cute5tupleIJNS5_1CILi1EEES8_S8_EEENS6_IJNS7_ILi192EEENS7_ILi128EEENS7_ILi96EEEEEELi96ENS_6half_tEfNS_4arch4Sm90ELb1ELb0ELb0ELb0ELb1ELb0ELb0ELb0ELb1ELb1ELb0ELb0EEENS1_21CollectiveEpilogueFwdINS6_IJSA_SC_SB_EEES9_SE_SG_Li384ELb0ELb1ELb0ELb0EEENS1_30DynamicPersistentTileSchedulerILi384ELi128ELb0ELb1ELb1EEEEEEEEEvNT_6ParamsE --------------------------
	.section	.nv.constant0._ZN7cutlass13device_kernelIN5flash11enable_sm90INS1_16FlashAttnFwdSm90INS1_25CollectiveMainloopFwdSm90ILi2EN4cute5tupleIJNS5_1CILi1EEES8_S8_EEENS6_IJNS7_ILi192EEENS7_ILi128EEENS7_ILi96EEEEEELi96ENS_6half_tEfNS_4arch4Sm90ELb1ELb0ELb0ELb0ELb1ELb0ELb0ELb0ELb1ELb1ELb0ELb0EEENS1_21CollectiveEpilogueFwdINS6_IJSA_SC_SB_EEES9_SE_SG_Li384ELb0ELb1ELb0ELb0EEENS1_30DynamicPersistentTileSchedulerILi384ELi128ELb0ELb1ELb1EEEEEEEEEvNT_6ParamsE,"a",@progbits
	.sectionflags	@""
	.align	4
.nv.constant0._ZN7cutlass13device_kernelIN5flash11enable_sm90INS1_16FlashAttnFwdSm90INS1_25CollectiveMainloopFwdSm90ILi2EN4cute5tupleIJNS5_1CILi1EEES8_S8_EEENS6_IJNS7_ILi192EEENS7_ILi128EEENS7_ILi96EEEEEELi96ENS_6half_tEfNS_4arch4Sm90ELb1ELb0ELb0ELb0ELb1ELb0ELb0ELb0ELb1ELb1ELb0ELb0EEENS1_21CollectiveEpilogueFwdINS6_IJSA_SC_SB_EEES9_SE_SG_Li384ELb0ELb1ELb0ELb0EEENS1_30DynamicPersistentTileSchedulerILi384ELi128ELb0ELb1ELb1EEEEEEEEEvNT_6ParamsE:
	.zero		3328


//--------------------- .nv.constant0._ZN7cutlass13device_kernelIN5flash11enable_sm90INS1_16FlashAttnFwdSm90INS1_25CollectiveMainloopFwdSm90ILi2EN4cute5tupleIJNS5_1CILi1EEES8_S8_EEENS6_IJNS7_ILi192EEENS7_ILi128EEENS7_ILi96EEEEEELi96ENS_6half_tEfNS_4arch4Sm90ELb1ELb0ELb0ELb1ELb1ELb0ELb0ELb0ELb1ELb1ELb0ELb0EEENS1_21CollectiveEpilogueFwdINS6_IJSA_SC_SB_EEES9_SE_SG_Li384ELb1ELb1ELb0ELb0EEENS1_36VarlenDynamicPersistentTileSchedulerILi192ELi128ELi384ELi128ELb0ELb1ELb1ELb1ELb1ELb1EEEEEEEEEvNT_6ParamsE --------------------------
	.section	.nv.constant0._ZN7cutlass13device_kernelIN5flash11enable_sm90INS1_16FlashAttnFwdSm90INS1_25CollectiveMainloopFwdSm90ILi2EN4cute5tupleIJNS5_1CILi1EEES8_S8_EEENS6_IJNS7_ILi192EEENS7_ILi128EEENS7_ILi96EEEEEELi96ENS_6half_tEfNS_4arch4Sm90ELb1ELb0ELb0ELb1ELb1ELb0ELb0ELb0ELb1ELb1ELb0ELb0EEENS1_21CollectiveEpilogueFwdINS6_IJSA_SC_SB_EEES9_SE_SG_Li384ELb1ELb1ELb0ELb0EEENS1_36VarlenDynamicPersistentTileSchedulerILi192ELi128ELi384ELi128ELb0ELb1ELb1ELb1ELb1ELb1EEEEEEEEEvNT_6ParamsE,"a",@progbits
	.sectionflags	@""
	.align	4
.nv.constant0._ZN7cutlass13device_kernelIN5flash11enable_sm90INS1_16FlashAttnFwdSm90INS1_25CollectiveMainloopFwdSm90ILi2EN4cute5tupleIJNS5_1CILi1EEES8_S8_EEENS6_IJNS7_ILi192EEENS7_ILi128EEENS7_ILi96EEEEEELi96ENS_6half_tEfNS_4arch4Sm90ELb1ELb0ELb0ELb1ELb1ELb0ELb0ELb0ELb1ELb1ELb0ELb0EEENS1_21CollectiveEpilogueFwdINS6_IJSA_SC_SB_EEES9_SE_SG_Li384ELb1ELb1ELb0ELb0EEENS1_36VarlenDynamicPersistentTileSchedulerILi192ELi128ELi384ELi128ELb0ELb1ELb1ELb1ELb1ELb1EEEEEEEEEvNT_6ParamsE:
	.zero		3328


//--------------------- .nv.constant0._ZN7cutlass13device_kernelIN5flash11enable_sm90INS1_16FlashAttnFwdSm90INS1_25CollectiveMainloopFwdSm90ILi2EN4cute5tupleIJNS5_1CILi1EEES8_S8_EEENS6_IJNS7_ILi192EEENS7_ILi128EEENS7_ILi96EEEEEELi96ENS_6half_tEfNS_4arch4Sm90ELb1ELb0ELb0ELb1ELb1ELb1ELb0ELb0ELb1ELb1ELb0ELb0EEENS1_21CollectiveEpilogueFwdINS6_IJSA_SC_SB_EEES9_SE_SG_Li384ELb1ELb1ELb0ELb0EEENS1_36VarlenDynamicPersistentTileSchedulerILi192ELi128ELi384ELi128ELb0ELb1ELb1ELb1ELb1ELb1EEEEEEEEEvNT_6ParamsE --------------------------
	.section	.nv.constant0._ZN7cutlass13device_kernelIN5flash11enable_sm90INS1_16FlashAttnFwdSm90INS1_25CollectiveMainloopFwdSm90ILi2EN4cute5tupleIJNS5_1CILi1EEES8_S8_EEENS6_IJNS7_ILi192EEENS7_ILi128EEENS7_ILi96EEEEEELi96ENS_6half_tEfNS_4arch4Sm90ELb1ELb0ELb0ELb1ELb1ELb1ELb0ELb0ELb1ELb1ELb0ELb0EEENS1_21CollectiveEpilogueFwdINS6_IJSA_SC_SB_EEES9_SE_SG_Li384ELb1ELb1ELb0ELb0EEENS1_36VarlenDynamicPersistentTileSchedulerILi192ELi128ELi384ELi128ELb0ELb1ELb1ELb1ELb1ELb1EEEEEEEEEvNT_6ParamsE,"a",@progbits
	.sectionflags	@""
	.align	4
.nv.constant0._ZN7cutlass13device_kernelIN5flash11enable_sm90INS1_16FlashAttnFwdSm90INS1_25CollectiveMainloopFwdSm90ILi2EN4cute5tupleIJNS5_1CILi1EEES8_S8_EEENS6_IJNS7_ILi192EEENS7_ILi128EEENS7_ILi96EEEEEELi96ENS_6half_tEfNS_4arch4Sm90ELb1ELb0ELb0ELb1ELb1ELb1ELb0ELb0ELb1ELb1ELb0ELb0EEENS1_21CollectiveEpilogueFwdINS6_IJSA_SC_SB_EEES9_SE_SG_Li384ELb1ELb1ELb0ELb0EEENS1_36VarlenDynamicPersistentTileSchedulerILi192ELi128ELi384ELi128ELb0ELb1ELb1ELb1ELb1ELb1EEEEEEEEEvNT_6ParamsE:
	.zero		3328


//--------------------- SYMBOLS --------------------------

	.type		.nv.reservedSmem.offset0,@object
	.size		.nv.reservedSmem.offset0,0x4
	.type		__assertfail,@function
